	.target	sm_90a

	.elftype	@"ET_EXEC"


//--------------------- .note.nv.tkinfo           --------------------------
	.section	.note.nv.tkinfo,"",@"SHT_NOTE"
	.sectionflags	@"SHF_NOTE_NV_TKINFO"
	.tkinfo
        /*0018*/ 	.word	0x00000002
        /*0030*/ 	.string	""
        /*0030*/ 	.string	"ptxas"
        /*0030*/ 	.string	"Cuda compilation tools, release 13.0, V13.0.88"
        /*0030*/ 	.string	"Build cuda_13.0.r13.0/compiler.36424714_0"
        /*0030*/ 	.string	"-arch sm_90a -m 64 "



//--------------------- .note.nv.cuinfo           --------------------------
	.section	.note.nv.cuinfo,"",@"SHT_NOTE"
	.sectionflags	@"SHF_NOTE_NV_CUINFO"
        /*0018*/ 	.short	0x0002
        /*001a*/ 	.short	0x005a
        /*001c*/ 	.short	0x0082
	.zero		2


//--------------------- .nv.info                  --------------------------
	.section	.nv.info,"",@"SHT_CUDA_INFO"
	.align	4


	//----- nvinfo : EIATTR_REGCOUNT
	.align		4
        /*0000*/ 	.byte	0x04, 0x2f
        /*0002*/ 	.short	(.L_27 - .L_26)
	.align		4
.L_26:
        /*0004*/ 	.word	index@(_ZN7cutlass13device_kernelIN5flash11enable_sm90INS1_16FlashAttnFwdSm90INS1_25CollectiveMainloopFwdSm90ILi2EN4cute5tupleIJNS5_1CILi1EEES8_S8_EEENS6_IJNS7_ILi128EEENS7_ILi160EEENS7_ILi192EEEEEELi128ENS_12float_e4m3_tEfNS_4arch4Sm90ELb1ELb0ELb0ELb1ELb1ELb1ELb0ELb1ELb1ELb1ELb1ELb0EEENS1_21CollectiveEpilogueFwdINS6_IJSA_SA_SB_EEES9_NS_10bfloat16_tESG_Li256ELb1ELb1ELb1ELb1EEENS1_36VarlenDynamicPersistentTileSchedulerILi128ELi160ELi256ELi128ELb1ELb1ELb1ELb1ELb1ELb1EEEEEEEEEvNT_6ParamsE)
        /*0008*/ 	.word	0x000000a8


	//----- nvinfo : EIATTR_FRAME_SIZE
	.align		4
.L_27:
        /*000c*/ 	.byte	0x04, 0x11
        /*000e*/ 	.short	(.L_29 - .L_28)
	.align		4
.L_28:
        /*0010*/ 	.word	index@(_ZN7cutlass13device_kernelIN5flash11enable_sm90INS1_16FlashAttnFwdSm90INS1_25CollectiveMainloopFwdSm90ILi2EN4cute5tupleIJNS5_1CILi1EEES8_S8_EEENS6_IJNS7_ILi128EEENS7_ILi160EEENS7_ILi192EEEEEELi128ENS_12float_e4m3_tEfNS_4arch4Sm90ELb1ELb0ELb0ELb1ELb1ELb1ELb0ELb1ELb1ELb1ELb1ELb0EEENS1_21CollectiveEpilogueFwdINS6_IJSA_SA_SB_EEES9_NS_10bfloat16_tESG_Li256ELb1ELb1ELb1ELb1EEENS1_36VarlenDynamicPersistentTileSchedulerILi128ELi160ELi256ELi128ELb1ELb1ELb1ELb1ELb1ELb1EEEEEEEEEvNT_6ParamsE)
        /*0014*/ 	.word	0x00000058


	//----- nvinfo : EIATTR_REGCOUNT
	.align		4
.L_29:
        /*0018*/ 	.byte	0x04, 0x2f
        /*001a*/ 	.short	(.L_31 - .L_30)
	.align		4
.L_30:
        /*001c*/ 	.word	index@(_ZN7cutlass13device_kernelIN5flash11enable_sm90INS1_16FlashAttnFwdSm90INS1_25CollectiveMainloopFwdSm90ILi2EN4cute5tupleIJNS5_1CILi1EEES8_S8_EEENS6_IJNS7_ILi128EEENS7_ILi160EEENS7_ILi192EEEEEELi128ENS_12float_e4m3_tEfNS_4arch4Sm90ELb1ELb0ELb0ELb1ELb1ELb0ELb0ELb1ELb1ELb1ELb1ELb0EEENS1_21CollectiveEpilogueFwdINS6_IJSA_SA_SB_EEES9_NS_10bfloat16_tESG_Li256ELb1ELb1ELb1ELb1EEENS1_36VarlenDynamicPersistentTileSchedulerILi128ELi160ELi256ELi128ELb1ELb1ELb1ELb1ELb1ELb1EEEEEEEEEvNT_6ParamsE)
        /*0020*/ 	.word	0x000000a8


	//----- nvinfo : EIATTR_FRAME_SIZE
	.align		4
.L_31:
        /*0024*/ 	.byte	0x04, 0x11
        /*0026*/ 	.short	(.L_33 - .L_32)
	.align		4
.L_32:
        /*0028*/ 	.word	index@(_ZN7cutlass13device_kernelIN5flash11enable_sm90INS1_16FlashAttnFwdSm90INS1_25CollectiveMainloopFwdSm90ILi2EN4cute5tupleIJNS5_1CILi1EEES8_S8_EEENS6_IJNS7_ILi128EEENS7_ILi160EEENS7_ILi192EEEEEELi128ENS_12float_e4m3_tEfNS_4arch4Sm90ELb1ELb0ELb0ELb1ELb1ELb0ELb0ELb1ELb1ELb1ELb1ELb0EEENS1_21CollectiveEpilogueFwdINS6_IJSA_SA_SB_EEES9_NS_10bfloat16_tESG_Li256ELb1ELb1ELb1ELb1EEENS1_36VarlenDynamicPersistentTileSchedulerILi128ELi160ELi256ELi128ELb1ELb1ELb1ELb1ELb1ELb1EEEEEEEEEvNT_6ParamsE)
        /*002c*/ 	.word	0x00000030


	//----- nvinfo : EIATTR_REGCOUNT
	.align		4
.L_33:
        /*0030*/ 	.byte	0x04, 0x2f
        /*0032*/ 	.short	(.L_35 - .L_34)
	.align		4
.L_34:
        /*0034*/ 	.word	index@(_ZN7cutlass13device_kernelIN5flash11enable_sm90INS1_16FlashAttnFwdSm90INS1_25CollectiveMainloopFwdSm90ILi2EN4cute5tupleIJNS5_1CILi1EEES8_S8_EEENS6_IJNS7_ILi128EEENS7_ILi160EEENS7_ILi192EEEEEELi128ENS_12float_e4m3_tEfNS_4arch4Sm90ELb1ELb0ELb0ELb0ELb1ELb0ELb0ELb1ELb1ELb1ELb1ELb0EEENS1_21CollectiveEpilogueFwdINS6_IJSA_SA_SB_EEES9_NS_10bfloat16_tESG_Li256ELb0ELb1ELb1ELb1EEENS1_19SingleTileSchedulerILb0ELb1ELb1ELi128EEEEEEEEEvNT_6ParamsE)
        /*0038*/ 	.word	0x000000a8


	//----- nvinfo : EIATTR_FRAME_SIZE
	.align		4
.L_35:
        /*003c*/ 	.byte	0x04, 0x11
        /*003e*/ 	.short	(.L_37 - .L_36)
	.align		4
.L_36:
        /*0040*/ 	.word	index@(_ZN7cutlass13device_kernelIN5flash11enable_sm90INS1_16FlashAttnFwdSm90INS1_25CollectiveMainloopFwdSm90ILi2EN4cute5tupleIJNS5_1CILi1EEES8_S8_EEENS6_IJNS7_ILi128EEENS7_ILi160EEENS7_ILi192EEEEEELi128ENS_12float_e4m3_tEfNS_4arch4Sm90ELb1ELb0ELb0ELb0ELb1ELb0ELb0ELb1ELb1ELb1ELb1ELb0EEENS1_21CollectiveEpilogueFwdINS6_IJSA_SA_SB_EEES9_NS_10bfloat16_tESG_Li256ELb0ELb1ELb1ELb1EEENS1_19SingleTileSchedulerILb0ELb1ELb1ELi128EEEEEEEEEvNT_6ParamsE)
        /*0044*/ 	.word	0x00000018


	//----- nvinfo : EIATTR_REGCOUNT
	.align		4
.L_37:
        /*0048*/ 	.byte	0x04, 0x2f
        /*004a*/ 	.short	(.L_39 - .L_38)
	.align		4
.L_38:
        /*004c*/ 	.word	index@(_ZN7cutlass13device_kernelIN5flash11enable_sm90INS1_16FlashAttnFwdSm90INS1_25CollectiveMainloopFwdSm90ILi2EN4cute5tupleIJNS5_1CILi1EEES8_S8_EEENS6_IJNS7_ILi128EEESA_NS7_ILi192EEEEEELi128ENS_12float_e4m3_tEfNS_4arch4Sm90ELb0ELb1ELb0ELb1ELb1ELb1ELb0ELb1ELb1ELb1ELb1ELb0EEENS1_21CollectiveEpilogueFwdINS6_IJSA_SA_SA_EEES9_NS_10bfloat16_tESF_Li256ELb1ELb1ELb1ELb1EEENS1_36VarlenDynamicPersistentTileSchedulerILi128ELi128ELi256ELi128ELb1ELb1ELb1ELb1ELb0ELb1EEEEEEEEEvNT_6ParamsE)
        /*0050*/ 	.word	0x000000a8


	//----- nvinfo : EIATTR_FRAME_SIZE
	.align		4
.L_39:
        /*0054*/ 	.byte	0x04, 0x11
        /*0056*/ 	.short	(.L_41 - .L_40)
	.align		4
.L_40:
        /*0058*/ 	.word	index@(_ZN7cutlass13device_kernelIN5flash11enable_sm90INS1_16FlashAttnFwdSm90INS1_25CollectiveMainloopFwdSm90ILi2EN4cute5tupleIJNS5_1CILi1EEES8_S8_EEENS6_IJNS7_ILi128EEESA_NS7_ILi192EEEEEELi128ENS_12float_e4m3_tEfNS_4arch4Sm90ELb0ELb1ELb0ELb1ELb1ELb1ELb0ELb1ELb1ELb1ELb1ELb0EEENS1_21CollectiveEpilogueFwdINS6_IJSA_SA_SA_EEES9_NS_10bfloat16_tESF_Li256ELb1ELb1ELb1ELb1EEENS1_36VarlenDynamicPersistentTileSchedulerILi128ELi128ELi256ELi128ELb1ELb1ELb1ELb1ELb0ELb1EEEEEEEEEvNT_6ParamsE)
        /*005c*/ 	.word	0x00000060


	//----- nvinfo : EIATTR_REGCOUNT
	.align		4
.L_41:
        /*0060*/ 	.byte	0x04, 0x2f
        /*0062*/ 	.short	(.L_43 - .L_42)
	.align		4
.L_42:
        /*0064*/ 	.word	index@(_ZN7cutlass13device_kernelIN5flash11enable_sm90INS1_16FlashAttnFwdSm90INS1_25CollectiveMainloopFwdSm90ILi2EN4cute5tupleIJNS5_1CILi1EEES8_S8_EEENS6_IJNS7_ILi128EEESA_NS7_ILi192EEEEEELi128ENS_12float_e4m3_tEfNS_4arch4Sm90ELb0ELb1ELb0ELb1ELb1ELb0ELb0ELb1ELb1ELb1ELb1ELb0EEENS1_21CollectiveEpilogueFwdINS6_IJSA_SA_SA_EEES9_NS_10bfloat16_tESF_Li256ELb1ELb1ELb1ELb1EEENS1_36VarlenDynamicPersistentTileSchedulerILi128ELi128ELi256ELi128ELb1ELb1ELb1ELb1ELb0ELb1EEEEEEEEEvNT_6ParamsE)
        /*0068*/ 	.word	0x000000a8


	//----- nvinfo : EIATTR_FRAME_SIZE
	.align		4
.L_43:
        /*006c*/ 	.byte	0x04, 0x11
        /*006e*/ 	.short	(.L_45 - .L_44)
	.align		4
.L_44:
        /*0070*/ 	.word	index@(_ZN7cutlass13device_kernelIN5flash11enable_sm90INS1_16FlashAttnFwdSm90INS1_25CollectiveMainloopFwdSm90ILi2EN4cute5tupleIJNS5_1CILi1EEES8_S8_EEENS6_IJNS7_ILi128EEESA_NS7_ILi192EEEEEELi128ENS_12float_e4m3_tEfNS_4arch4Sm90ELb0ELb1ELb0ELb1ELb1ELb0ELb0ELb1ELb1ELb1ELb1ELb0EEENS1_21CollectiveEpilogueFwdINS6_IJSA_SA_SA_EEES9_NS_10bfloat16_tESF_Li256ELb1ELb1ELb1ELb1EEENS1_36VarlenDynamicPersistentTileSchedulerILi128ELi128ELi256ELi128ELb1ELb1ELb1ELb1ELb0ELb1EEEEEEEEEvNT_6ParamsE)
        /*0074*/ 	.word	0x00000018


	//----- nvinfo : EIATTR_REGCOUNT
	.align		4
.L_45:
        /*0078*/ 	.byte	0x04, 0x2f
        /*007a*/ 	.short	(.L_47 - .L_46)
	.align		4
.L_46:
        /*007c*/ 	.word	index@(_ZN7cutlass13device_kernelIN5flash11enable_sm90INS1_16FlashAttnFwdSm90INS1_25CollectiveMainloopFwdSm90ILi2EN4cute5tupleIJNS5_1CILi1EEES8_S8_EEENS6_IJNS7_ILi128EEESA_NS7_ILi192EEEEEELi128ENS_12float_e4m3_tEfNS_4arch4Sm90ELb0ELb1ELb0ELb0ELb1ELb0ELb0ELb1ELb1ELb1ELb1ELb0EEENS1_21CollectiveEpilogueFwdINS6_IJSA_SA_SA_EEES9_NS_10bfloat16_tESF_Li256ELb0ELb1ELb1ELb1EEENS1_19SingleTileSchedulerILb0ELb1ELb1ELi128EEEEEEEEEvNT_6ParamsE)
        /*0080*/ 	.word	0x000000a8


	//----- nvinfo : EIATTR_FRAME_SIZE
	.align		4
.L_47:
        /*0084*/ 	.byte	0x04, 0x11
        /*0086*/ 	.short	(.L_49 - .L_48)
	.align		4
.L_48:
        /*0088*/ 	.word	index@(_ZN7cutlass13device_kernelIN5flash11enable_sm90INS1_16FlashAttnFwdSm90INS1_25CollectiveMainloopFwdSm90ILi2EN4cute5tupleIJNS5_1CILi1EEES8_S8_EEENS6_IJNS7_ILi128EEESA_NS7_ILi192EEEEEELi128ENS_12float_e4m3_tEfNS_4arch4Sm90ELb0ELb1ELb0ELb0ELb1ELb0ELb0ELb1ELb1ELb1ELb1ELb0EEENS1_21CollectiveEpilogueFwdINS6_IJSA_SA_SA_EEES9_NS_10bfloat16_tESF_Li256ELb0ELb1ELb1ELb1EEENS1_19SingleTileSchedulerILb0ELb1ELb1ELi128EEEEEEEEEvNT_6ParamsE)
        /*008c*/ 	.word	0x00000010


	//----- nvinfo : EIATTR_REGCOUNT
	.align		4
.L_49:
        /*0090*/ 	.byte	0x04, 0x2f
        /*0092*/ 	.short	(.L_51 - .L_50)
	.align		4
.L_50:
        /*0094*/ 	.word	index@(_ZN7cutlass13device_kernelIN5flash11enable_sm90INS1_16FlashAttnFwdSm90INS1_25CollectiveMainloopFwdSm90ILi2EN4cute5tupleIJNS5_1CILi1EEES8_S8_EEENS6_IJNS7_ILi128EEENS7_ILi160EEENS7_ILi192EEEEEELi128ENS_12float_e4m3_tEfNS_4arch4Sm90ELb0ELb0ELb0ELb1ELb1ELb1ELb0ELb1ELb1ELb1ELb1ELb0EEENS1_21CollectiveEpilogueFwdINS6_IJSA_SA_SB_EEES9_NS_10bfloat16_tESG_Li256ELb1ELb1ELb1ELb1EEENS1_36VarlenDynamicPersistentTileSchedulerILi128ELi160ELi256ELi128ELb1ELb1ELb1ELb0ELb1ELb1EEEEEEEEEvNT_6ParamsE)
        /*0098*/ 	.word	0x000000a8


	//----- nvinfo : EIATTR_FRAME_SIZE
	.align		4
.L_51:
        /*009c*/ 	.byte	0x04, 0x11
        /*009e*/ 	.short	(.L_53 - .L_52)
	.align		4
.L_52:
        /*00a0*/ 	.word	index@(_ZN7cutlass13device_kernelIN5flash11enable_sm90INS1_16FlashAttnFwdSm90INS1_25CollectiveMainloopFwdSm90ILi2EN4cute5tupleIJNS5_1CILi1EEES8_S8_EEENS6_IJNS7_ILi128EEENS7_ILi160EEENS7_ILi192EEEEEELi128ENS_12float_e4m3_tEfNS_4arch4Sm90ELb0ELb0ELb0ELb1ELb1ELb1ELb0ELb1ELb1ELb1ELb1ELb0EEENS1_21CollectiveEpilogueFwdINS6_IJSA_SA_SB_EEES9_NS_10bfloat16_tESG_Li256ELb1ELb1ELb1ELb1EEENS1_36VarlenDynamicPersistentTileSchedulerILi128ELi160ELi256ELi128ELb1ELb1ELb1ELb0ELb1ELb1EEEEEEEEEvNT_6ParamsE)
        /*00a4*/ 	.word	0x00000058


	//----- nvinfo : EIATTR_REGCOUNT
	.align		4
.L_53:
        /*00a8*/ 	.byte	0x04, 0x2f
        /*00aa*/ 	.short	(.L_55 - .L_54)
	.align		4
.L_54:
        /*00ac*/ 	.word	index@(_ZN7cutlass13device_kernelIN5flash11enable_sm90INS1_16FlashAttnFwdSm90INS1_25CollectiveMainloopFwdSm90ILi2EN4cute5tupleIJNS5_1CILi1EEES8_S8_EEENS6_IJNS7_ILi128EEENS7_ILi160EEENS7_ILi192EEEEEELi128ENS_12float_e4m3_tEfNS_4arch4Sm90ELb0ELb0ELb0ELb1ELb1ELb0ELb0ELb1ELb1ELb1ELb1ELb0EEENS1_21CollectiveEpilogueFwdINS6_IJSA_SA_SB_EEES9_NS_10bfloat16_tESG_Li256ELb1ELb1ELb1ELb1EEENS1_36VarlenDynamicPersistentTileSchedulerILi128ELi160ELi256ELi128ELb1ELb1ELb1ELb0ELb1ELb1EEEEEEEEEvNT_6ParamsE)
        /*00b0*/ 	.word	0x000000a8


	//----- nvinfo : EIATTR_FRAME_SIZE
	.align		4
.L_55:
        /*00b4*/ 	.byte	0x04, 0x11
        /*00b6*/ 	.short	(.L_57 - .L_56)
	.align		4
.L_56:
        /*00b8*/ 	.word	index@(_ZN7cutlass13device_kernelIN5flash11enable_sm90INS1_16FlashAttnFwdSm90INS1_25CollectiveMainloopFwdSm90ILi2EN4cute5tupleIJNS5_1CILi1EEES8_S8_EEENS6_IJNS7_ILi128EEENS7_ILi160EEENS7_ILi192EEEEEELi128ENS_12float_e4m3_tEfNS_4arch4Sm90ELb0ELb0ELb0ELb1ELb1ELb0ELb0ELb1ELb1ELb1ELb1ELb0EEENS1_21CollectiveEpilogueFwdINS6_IJSA_SA_SB_EEES9_NS_10bfloat16_tESG_Li256ELb1ELb1ELb1ELb1EEENS1_36VarlenDynamicPersistentTileSchedulerILi128ELi160ELi256ELi128ELb1ELb1ELb1ELb0ELb1ELb1EEEEEEEEEvNT_6ParamsE)
        /*00bc*/ 	.word	0x00000030


	//----- nvinfo : EIATTR_REGCOUNT
	.align		4
.L_57:
        /*00c0*/ 	.byte	0x04, 0x2f
        /*00c2*/ 	.short	(.L_59 - .L_58)
	.align		4
.L_58:
        /*00c4*/ 	.word	index@(_ZN7cutlass13device_kernelIN5flash11enable_sm90INS1_16FlashAttnFwdSm90INS1_25CollectiveMainloopFwdSm90ILi2EN4cute5tupleIJNS5_1CILi1EEES8_S8_EEENS6_IJNS7_ILi128EEENS7_ILi160EEENS7_ILi192EEEEEELi128ENS_12float_e4m3_tEfNS_4arch4Sm90ELb0ELb0ELb0ELb0ELb1ELb0ELb0ELb1ELb1ELb1ELb1ELb0EEENS1_21CollectiveEpilogueFwdINS6_IJSA_SA_SB_EEES9_NS_10bfloat16_tESG_Li256ELb0ELb1ELb1ELb1EEENS1_19SingleTileSchedulerILb0ELb1ELb1ELi128EEEEEEEEEvNT_6ParamsE)
        /*00c8*/ 	.word	0x000000a8


	//----- nvinfo : EIATTR_FRAME_SIZE
	.align		4
.L_59:
        /*00cc*/ 	.byte	0x04, 0x11
        /*00ce*/ 	.short	(.L_61 - .L_60)
	.align		4
.L_60:
        /*00d0*/ 	.word	index@(_ZN7cutlass13device_kernelIN5flash11enable_sm90INS1_16FlashAttnFwdSm90INS1_25CollectiveMainloopFwdSm90ILi2EN4cute5tupleIJNS5_1CILi1EEES8_S8_EEENS6_IJNS7_ILi128EEENS7_ILi160EEENS7_ILi192EEEEEELi128ENS_12float_e4m3_tEfNS_4arch4Sm90ELb0ELb0ELb0ELb0ELb1ELb0ELb0ELb1ELb1ELb1ELb1ELb0EEENS1_21CollectiveEpilogueFwdINS6_IJSA_SA_SB_EEES9_NS_10bfloat16_tESG_Li256ELb0ELb1ELb1ELb1EEENS1_19SingleTileSchedulerILb0ELb1ELb1ELi128EEEEEEEEEvNT_6ParamsE)
        /*00d4*/ 	.word	0x00000010


	//----- nvinfo : EIATTR_MIN_STACK_SIZE
	.align		4
.L_61:
        /*00d8*/ 	.byte	0x04, 0x12
        /*00da*/ 	.short	(.L_63 - .L_62)
	.align		4
.L_62:
        /*00dc*/ 	.word	index@(_ZN7cutlass13device_kernelIN5flash11enable_sm90INS1_16FlashAttnFwdSm90INS1_25CollectiveMainloopFwdSm90ILi2EN4cute5tupleIJNS5_1CILi1EEES8_S8_EEENS6_IJNS7_ILi128EEENS7_ILi160EEENS7_ILi192EEEEEELi128ENS_12float_e4m3_tEfNS_4arch4Sm90ELb0ELb0ELb0ELb0ELb1ELb0ELb0ELb1ELb1ELb1ELb1ELb0EEENS1_21CollectiveEpilogueFwdINS6_IJSA_SA_SB_EEES9_NS_10bfloat16_tESG_Li256ELb0ELb1ELb1ELb1EEENS1_19SingleTileSchedulerILb0ELb1ELb1ELi128EEEEEEEEEvNT_6ParamsE)
        /*00e0*/ 	.word	0x00000010


	//----- nvinfo : EIATTR_MIN_STACK_SIZE
	.align		4
.L_63:
        /*00e4*/ 	.byte	0x04, 0x12
        /*00e6*/ 	.short	(.L_65 - .L_64)
	.align		4
.L_64:
        /*00e8*/ 	.word	index@(_ZN7cutlass13device_kernelIN5flash11enable_sm90INS1_16FlashAttnFwdSm90INS1_25CollectiveMainloopFwdSm90ILi2EN4cute5tupleIJNS5_1CILi1EEES8_S8_EEENS6_IJNS7_ILi128EEENS7_ILi160EEENS7_ILi192EEEEEELi128ENS_12float_e4m3_tEfNS_4arch4Sm90ELb0ELb0ELb0ELb1ELb1ELb0ELb0ELb1ELb1ELb1ELb1ELb0EEENS1_21CollectiveEpilogueFwdINS6_IJSA_SA_SB_EEES9_NS_10bfloat16_tESG_Li256ELb1ELb1ELb1ELb1EEENS1_36VarlenDynamicPersistentTileSchedulerILi128ELi160ELi256ELi128ELb1ELb1ELb1ELb0ELb1ELb1EEEEEEEEEvNT_6ParamsE)
        /*00ec*/ 	.word	0x00000030


	//----- nvinfo : EIATTR_MIN_STACK_SIZE
	.align		4
.L_65:
        /*00f0*/ 	.byte	0x04, 0x12
        /*00f2*/ 	.short	(.L_67 - .L_66)
	.align		4
.L_66:
        /*00f4*/ 	.word	index@(_ZN7cutlass13device_kernelIN5flash11enable_sm90INS1_16FlashAttnFwdSm90INS1_25CollectiveMainloopFwdSm90ILi2EN4cute5tupleIJNS5_1CILi1EEES8_S8_EEENS6_IJNS7_ILi128EEENS7_ILi160EEENS7_ILi192EEEEEELi128ENS_12float_e4m3_tEfNS_4arch4Sm90ELb0ELb0ELb0ELb1ELb1ELb1ELb0ELb1ELb1ELb1ELb1ELb0EEENS1_21CollectiveEpilogueFwdINS6_IJSA_SA_SB_EEES9_NS_10bfloat16_tESG_Li256ELb1ELb1ELb1ELb1EEENS1_36VarlenDynamicPersistentTileSchedulerILi128ELi160ELi256ELi128ELb1ELb1ELb1ELb0ELb1ELb1EEEEEEEEEvNT_6ParamsE)
        /*00f8*/ 	.word	0x00000058


	//----- nvinfo : EIATTR_MIN_STACK_SIZE
	.align		4
.L_67:
        /*00fc*/ 	.byte	0x04, 0x12
        /*00fe*/ 	.short	(.L_69 - .L_68)
	.align		4
.L_68:
        /*0100*/ 	.word	index@(_ZN7cutlass13device_kernelIN5flash11enable_sm90INS1_16FlashAttnFwdSm90INS1_25CollectiveMainloopFwdSm90ILi2EN4cute5tupleIJNS5_1CILi1EEES8_S8_EEENS6_IJNS7_ILi128EEESA_NS7_ILi192EEEEEELi128ENS_12float_e4m3_tEfNS_4arch4Sm90ELb0ELb1ELb0ELb0ELb1ELb0ELb0ELb1ELb1ELb1ELb1ELb0EEENS1_21CollectiveEpilogueFwdINS6_IJSA_SA_SA_EEES9_NS_10bfloat16_tESF_Li256ELb0ELb1ELb1ELb1EEENS1_19SingleTileSchedulerILb0ELb1ELb1ELi128EEEEEEEEEvNT_6ParamsE)
        /*0104*/ 	.word	0x00000010


	//----- nvinfo : EIATTR_MIN_STACK_SIZE
	.align		4
.L_69:
        /*0108*/ 	.byte	0x04, 0x12
        /*010a*/ 	.short	(.L_71 - .L_70)
	.align		4
.L_70:
        /*010c*/ 	.word	index@(_ZN7cutlass13device_kernelIN5flash11enable_sm90INS1_16FlashAttnFwdSm90INS1_25CollectiveMainloopFwdSm90ILi2EN4cute5tupleIJNS5_1CILi1EEES8_S8_EEENS6_IJNS7_ILi128EEESA_NS7_ILi192EEEEEELi128ENS_12float_e4m3_tEfNS_4arch4Sm90ELb0ELb1ELb0ELb1ELb1ELb0ELb0ELb1ELb1ELb1ELb1ELb0EEENS1_21CollectiveEpilogueFwdINS6_IJSA_SA_SA_EEES9_NS_10bfloat16_tESF_Li256ELb1ELb1ELb1ELb1EEENS1_36VarlenDynamicPersistentTileSchedulerILi128ELi128ELi256ELi128ELb1ELb1ELb1ELb1ELb0ELb1EEEEEEEEEvNT_6ParamsE)
        /*0110*/ 	.word	0x00000018


	//----- nvinfo : EIATTR_MIN_STACK_SIZE
	.align		4
.L_71:
        /*0114*/ 	.byte	0x04, 0x12
        /*0116*/ 	.short	(.L_73 - .L_72)
	.align		4
.L_72:
        /*0118*/ 	.word	index@(_ZN7cutlass13device_kernelIN5flash11enable_sm90INS1_16FlashAttnFwdSm90INS1_25CollectiveMainloopFwdSm90ILi2EN4cute5tupleIJNS5_1CILi1EEES8_S8_EEENS6_IJNS7_ILi128EEESA_NS7_ILi192EEEEEELi128ENS_12float_e4m3_tEfNS_4arch4Sm90ELb0ELb1ELb0ELb1ELb1ELb1ELb0ELb1ELb1ELb1ELb1ELb0EEENS1_21CollectiveEpilogueFwdINS6_IJSA_SA_SA_EEES9_NS_10bfloat16_tESF_Li256ELb1ELb1ELb1ELb1EEENS1_36VarlenDynamicPersistentTileSchedulerILi128ELi128ELi256ELi128ELb1ELb1ELb1ELb1ELb0ELb1EEEEEEEEEvNT_6ParamsE)
        /*011c*/ 	.word	0x00000060


	//----- nvinfo : EIATTR_MIN_STACK_SIZE
	.align		4
.L_73:
        /*0120*/ 	.byte	0x04, 0x12
        /*0122*/ 	.short	(.L_75 - .L_74)
	.align		4
.L_74:
        /*0124*/ 	.word	index@(_ZN7cutlass13device_kernelIN5flash11enable_sm90INS1_16FlashAttnFwdSm90INS1_25CollectiveMainloopFwdSm90ILi2EN4cute5tupleIJNS5_1CILi1EEES8_S8_EEENS6_IJNS7_ILi128EEENS7_ILi160EEENS7_ILi192EEEEEELi128ENS_12float_e4m3_tEfNS_4arch4Sm90ELb1ELb0ELb0ELb0ELb1ELb0ELb0ELb1ELb1ELb1ELb1ELb0EEENS1_21CollectiveEpilogueFwdINS6_IJSA_SA_SB_EEES9_NS_10bfloat16_tESG_Li256ELb0ELb1ELb1ELb1EEENS1_19SingleTileSchedulerILb0ELb1ELb1ELi128EEEEEEEEEvNT_6ParamsE)
        /*0128*/ 	.word	0x00000018


	//----- nvinfo : EIATTR_MIN_STACK_SIZE
	.align		4
.L_75:
        /*012c*/ 	.byte	0x04, 0x12
        /*012e*/ 	.short	(.L_77 - .L_76)
	.align		4
.L_76:
        /*0130*/ 	.word	index@(_ZN7cutlass13device_kernelIN5flash11enable_sm90INS1_16FlashAttnFwdSm90INS1_25CollectiveMainloopFwdSm90ILi2EN4cute5tupleIJNS5_1CILi1EEES8_S8_EEENS6_IJNS7_ILi128EEENS7_ILi160EEENS7_ILi192EEEEEELi128ENS_12float_e4m3_tEfNS_4arch4Sm90ELb1ELb0ELb0ELb1ELb1ELb0ELb0ELb1ELb1ELb1ELb1ELb0EEENS1_21CollectiveEpilogueFwdINS6_IJSA_SA_SB_EEES9_NS_10bfloat16_tESG_Li256ELb1ELb1ELb1ELb1EEENS1_36VarlenDynamicPersistentTileSchedulerILi128ELi160ELi256ELi128ELb1ELb1ELb1ELb1ELb1ELb1EEEEEEEEEvNT_6ParamsE)
        /*0134*/ 	.word	0x00000030


	//----- nvinfo : EIATTR_MIN_STACK_SIZE
	.align		4
.L_77:
        /*0138*/ 	.byte	0x04, 0x12
        /*013a*/ 	.short	(.L_79 - .L_78)
	.align		4
.L_78:
        /*013c*/ 	.word	index@(_ZN7cutlass13device_kernelIN5flash11enable_sm90INS1_16FlashAttnFwdSm90INS1_25CollectiveMainloopFwdSm90ILi2EN4cute5tupleIJNS5_1CILi1EEES8_S8_EEENS6_IJNS7_ILi128EEENS7_ILi160EEENS7_ILi192EEEEEELi128ENS_12float_e4m3_tEfNS_4arch4Sm90ELb1ELb0ELb0ELb1ELb1ELb1ELb0ELb1ELb1ELb1ELb1ELb0EEENS1_21CollectiveEpilogueFwdINS6_IJSA_SA_SB_EEES9_NS_10bfloat16_tESG_Li256ELb1ELb1ELb1ELb1EEENS1_36VarlenDynamicPersistentTileSchedulerILi128ELi160ELi256ELi128ELb1ELb1ELb1ELb1ELb1ELb1EEEEEEEEEvNT_6ParamsE)
        /*0140*/ 	.word	0x00000058
.L_79:


//--------------------- .nv.compat                --------------------------
	.section	.nv.compat,"",@"SHT_CUDA_COMPAT_INFO"
	.align	4
        /*0000*/ 	.byte	0x02, 0x09, 0x01, 0x00, 0x02, 0x02, 0x04, 0x00, 0x02, 0x05, 0x05, 0x00, 0x03, 0x07, 0x01, 0x01
        /*0010*/ 	.byte	0x02, 0x03, 0x01, 0x00, 0x02, 0x06, 0x01, 0x00, 0x04, 0x0b, 0x08, 0x00, 0x00, 0x00, 0x00, 0x00
        /*0020*/ 	.byte	0x00, 0x00, 0x00, 0x00


//--------------------- .nv.info._ZN7cutlass13device_kernelIN5flash11enable_sm90INS1_16FlashAttnFwdSm90INS1_25CollectiveMainloopFwdSm90ILi2EN4cute5tupleIJNS5_1CILi1EEES8_S8_EEENS6_IJNS7_ILi128EEENS7_ILi160EEENS7_ILi192EEEEEELi128ENS_12float_e4m3_tEfNS_4arch4Sm90ELb0ELb0ELb0ELb0ELb1ELb0ELb0ELb1ELb1ELb1ELb1ELb0EEENS1_21CollectiveEpilogueFwdINS6_IJSA_SA_SB_EEES9_NS_10bfloat16_tESG_Li256ELb0ELb1ELb1ELb1EEENS1_19SingleTileSchedulerILb0ELb1ELb1ELi128EEEEEEEEEvNT_6ParamsE --------------------------
	.section	.nv.info._ZN7cutlass13device_kernelIN5flash11enable_sm90INS1_16FlashAttnFwdSm90INS1_25CollectiveMainloopFwdSm90ILi2EN4cute5tupleIJNS5_1CILi1EEES8_S8_EEENS6_IJNS7_ILi128EEENS7_ILi160EEENS7_ILi192EEEEEELi128ENS_12float_e4m3_tEfNS_4arch4Sm90ELb0ELb0ELb0ELb0ELb1ELb0ELb0ELb1ELb1ELb1ELb1ELb0EEENS1_21CollectiveEpilogueFwdINS6_IJSA_SA_SB_EEES9_NS_10bfloat16_tESG_Li256ELb0ELb1ELb1ELb1EEENS1_19SingleTileSchedulerILb0ELb1ELb1ELi128EEEEEEEEEvNT_6ParamsE,"",@"SHT_CUDA_INFO"
	.sectionflags	@""
	.align	4


	//----- nvinfo : EIATTR_CUDA_API_VERSION
	.align		4
        /*0000*/ 	.byte	0x04, 0x37
        /*0002*/ 	.short	(.L_81 - .L_80)
.L_80:
        /*0004*/ 	.word	0x00000082


	//----- nvinfo : EIATTR_KPARAM_INFO
	.align		4
.L_81:
        /*0008*/ 	.byte	0x04, 0x17
        /*000a*/ 	.short	(.L_83 - .L_82)
.L_82:
        /*000c*/ 	.word	0x00000000
        /*0010*/ 	.short	0x0000
        /*0012*/ 	.short	0x0070
        /*0014*/ 	.byte	0x00, 0xf0, 0x01, 0x28


	//----- nvinfo : EIATTR_SPARSE_MMA_MASK
	.align		4
.L_83:
        /*0018*/ 	.byte	0x03, 0x50
        /*001a*/ 	.short	0x0000


	//----- nvinfo : EIATTR_MAXREG_COUNT
	.align		4
        /*001c*/ 	.byte	0x03, 0x1b
        /*001e*/ 	.short	0x00a8


	//----- nvinfo : EIATTR_NUM_BARRIERS
	.align		4
        /*0020*/ 	.byte	0x02, 0x4c
        /*0022*/ 	.byte	0x10
	.zero		1


	//----- nvinfo : EIATTR_EXTERNS
	.align		4
        /*0024*/ 	.byte	0x04, 0x0f
        /*0026*/ 	.short	(.L_85 - .L_84)


	//   ....[0]....
	.align		4
.L_84:
        /*0028*/ 	.word	index@(__assertfail)


	//----- nvinfo : EIATTR_ANNOTATIONS
	.align		4
.L_85:
        /*002c*/ 	.byte	0x04, 0x55
        /*002e*/ 	.short	(.L_87 - .L_86)


	//   ....[0]....
.L_86:
        /*0030*/ 	.word	0x00000001
        /*0034*/ 	.byte	0xd0, 0xb5, 0x00, 0x00, 0x01, 0x00, 0x00, 0x00, 0x60, 0xb8, 0x00, 0x00, 0x01, 0x00, 0x00, 0x00
        /*0044*/ 	.byte	0x10, 0xba, 0x00, 0x00, 0x01, 0x00, 0x00, 0x00, 0x80, 0xba, 0x00, 0x00, 0x01, 0x00, 0x00, 0x00
        /*0054*/ 	.byte	0x30, 0xd3, 0x00, 0x00, 0x01, 0x00, 0x00, 0x00, 0xb0, 0xe2, 0x00, 0x00, 0x01, 0x00, 0x00, 0x00
        /*0064*/ 	.byte	0xc0, 0xe2, 0x00, 0x00, 0x01, 0x00, 0x00, 0x00, 0xd0, 0xe2, 0x00, 0x00, 0x01, 0x00, 0x00, 0x00
        /*0074*/ 	.byte	0xa0, 0xe9, 0x00, 0x00, 0x01, 0x00, 0x00, 0x00, 0xb0, 0xe9, 0x00, 0x00, 0x01, 0x00, 0x00, 0x00
        /*0084*/ 	.byte	0x30, 0xea, 0x00, 0x00


	//----- nvinfo : EIATTR_MERCURY_ISA_VERSION
	.align		4
.L_87:
        /*0088*/ 	.byte	0x03, 0x5f
        /*008a*/ 	.short	0x0101


	//----- nvinfo : EIATTR_INT_WARP_WIDE_INSTR_OFFSETS
	.align		4
        /*008c*/ 	.byte	0x04, 0x31
        /*008e*/ 	.short	(.L_89 - .L_88)


	//   ....[0]....
.L_88:
        /*0090*/ 	.word	0x000000c0


	//   ....[1]....
        /*0094*/ 	.word	0x000000d0


	//   ....[2]....
        /*0098*/ 	.word	0x00000170


	//----- nvinfo : EIATTR_COOP_GROUP_MASK_REGIDS
	.align		4
.L_89:
        /*009c*/ 	.byte	0x04, 0x29
        /*009e*/ 	.short	(.L_91 - .L_90)


	//   ....[0]....
.L_90:
        /*00a0*/ 	.word	0xffffffff


	//   ....[1]....
        /*00a4*/ 	.word	0xffffffff


	//   ....[2]....
        /*00a8*/ 	.word	0xffffffff


	//   ....[3]....
        /*00ac*/ 	.word	0xffffffff


	//   ....[4]....
        /*00b0*/ 	.word	0xffffffff


	//   ....[5]....
        /*00b4*/ 	.word	0xffffffff


	//   ....[6]....
        /*00b8*/ 	.word	0xffffffff


	//   ....[7]....
        /*00bc*/ 	.word	0xffffffff


	//   ....[8]....
        /*00c0*/ 	.word	0xffffffff


	//   ....[9]....
        /*00c4*/ 	.word	0xffffffff


	//   ....[10]....
        /*00c8*/ 	.word	0xffffffff


	//   ....[11]....
        /*00cc*/ 	.word	0xffffffff


	//   ....[12]....
        /*00d0*/ 	.word	0xffffffff


	//   ....[13]....
        /*00d4*/ 	.word	0xffffffff


	//   ....[14]....
        /*00d8*/ 	.word	0xffffffff


	//   ....[15]....
        /*00dc*/ 	.word	0xffffffff


	//   ....[16]....
        /*00e0*/ 	.word	0xffffffff


	//   ....[17]....
        /*00e4*/ 	.word	0xffffffff


	//   ....[18]....
        /*00e8*/ 	.word	0xffffffff


	//   ....[19]....
        /*00ec*/ 	.word	0xffffffff


	//   ....[20]....
        /*00f0*/ 	.word	0xffffffff


	//   ....[21]....
        /*00f4*/ 	.word	0xffffffff


	//   ....[22]....
        /*00f8*/ 	.word	0xffffffff


	//   ....[23]....
        /*00fc*/ 	.word	0xffffffff


	//   ....[24]....
        /*0100*/ 	.word	0xffffffff


	//   ....[25]....
        /*0104*/ 	.word	0xffffffff


	//   ....[26]....
        /*0108*/ 	.word	0xffffffff


	//   ....[27]....
        /*010c*/ 	.word	0xffffffff


	//   ....[28]....
        /*0110*/ 	.word	0xffffffff


	//   ....[29]....
        /*0114*/ 	.word	0xffffffff


	//   ....[30]....
        /*0118*/ 	.word	0xffffffff


	//   ....[31]....
        /*011c*/ 	.word	0xffffffff


	//   ....[32]....
        /*0120*/ 	.word	0xffffffff


	//   ....[33]....
        /*0124*/ 	.word	0xffffffff


	//   ....[34]....
        /*0128*/ 	.word	0xffffffff


	//   ....[35]....
        /*012c*/ 	.word	0xffffffff


	//   ....[36]....
        /*0130*/ 	.word	0xffffffff


	//   ....[37]....
        /*0134*/ 	.word	0xffffffff


	//   ....[38]....
        /*0138*/ 	.word	0xffffffff


	//   ....[39]....
        /*013c*/ 	.word	0xffffffff


	//   ....[40]....
        /*0140*/ 	.word	0xffffffff


	//   ....[41]....
        /*0144*/ 	.word	0xffffffff


	//   ....[42]....
        /*0148*/ 	.word	0xffffffff


	//   ....[43]....
        /*014c*/ 	.word	0xffffffff


	//   ....[44]....
        /*0150*/ 	.word	0xffffffff


	//   ....[45]....
        /*0154*/ 	.word	0xffffffff


	//   ....[46]....
        /*0158*/ 	.word	0xffffffff


	//   ....[47]....
        /*015c*/ 	.word	0xffffffff


	//   ....[48]....
        /*0160*/ 	.word	0xffffffff


	//   ....[49]....
        /*0164*/ 	.word	0xffffffff


	//   ....[50]....
        /*0168*/ 	.word	0xffffffff


	//   ....[51]....
        /*016c*/ 	.word	0xffffffff


	//   ....[52]....
        /*0170*/ 	.word	0xffffffff


	//   ....[53]....
        /*0174*/ 	.word	0xffffffff


	//   ....[54]....
        /*0178*/ 	.word	0xffffffff


	//   ....[55]....
        /*017c*/ 	.word	0xffffffff


	//   ....[56]....
        /*0180*/ 	.word	0xffffffff


	//   ....[57]....
        /*0184*/ 	.word	0xffffffff


	//   ....[58]....
        /*0188*/ 	.word	0xffffffff


	//   ....[59]....
        /*018c*/ 	.word	0xffffffff


	//   ....[60]....
        /*0190*/ 	.word	0xffffffff


	//   ....[61]....
        /*0194*/ 	.word	0xffffffff


	//   ....[62]....
        /*0198*/ 	.word	0xffffffff


	//   ....[63]....
        /*019c*/ 	.word	0xffffffff


	//   ....[64]....
        /*01a0*/ 	.word	0xffffffff


	//   ....[65]....
        /*01a4*/ 	.word	0xffffffff


	//   ....[66]....
        /*01a8*/ 	.word	0xffffffff


	//   ....[67]....
        /*01ac*/ 	.word	0xffffffff


	//   ....[68]....
        /*01b0*/ 	.word	0xffffffff


	//   ....[69]....
        /*01b4*/ 	.word	0xffffffff


	//   ....[70]....
        /*01b8*/ 	.word	0xffffffff


	//   ....[71]....
        /*01bc*/ 	.word	0xffffffff


	//   ....[72]....
        /*01c0*/ 	.word	0xffffffff


	//   ....[73]....
        /*01c4*/ 	.word	0xffffffff


	//   ....[74]....
        /*01c8*/ 	.word	0xffffffff


	//   ....[75]....
        /*01cc*/ 	.word	0xffffffff


	//   ....[76]....
        /*01d0*/ 	.word	0xffffffff


	//   ....[77]....
        /*01d4*/ 	.word	0xffffffff


	//   ....[78]....
        /*01d8*/ 	.word	0xffffffff


	//   ....[79]....
        /*01dc*/ 	.word	0xffffffff


	//   ....[80]....
        /*01e0*/ 	.word	0xffffffff


	//   ....[81]....
        /*01e4*/ 	.word	0xffffffff


	//   ....[82]....
        /*01e8*/ 	.word	0xffffffff


	//   ....[83]....
        /*01ec*/ 	.word	0xffffffff


	//   ....[84]....
        /*01f0*/ 	.word	0xffffffff


	//   ....[85]....
        /*01f4*/ 	.word	0xffffffff


	//   ....[86]....
        /*01f8*/ 	.word	0xffffffff


	//   ....[87]....
        /*01fc*/ 	.word	0xffffffff


	//   ....[88]....
        /*0200*/ 	.word	0xffffffff


	//   ....[89]....
        /*0204*/ 	.word	0xffffffff


	//   ....[90]....
        /*0208*/ 	.word	0xffffffff


	//   ....[91]....
        /*020c*/ 	.word	0xffffffff


	//   ....[92]....
        /*0210*/ 	.word	0xffffffff


	//   ....[93]....
        /*0214*/ 	.word	0xffffffff


	//   ....[94]....
        /*0218*/ 	.word	0xffffffff


	//   ....[95]....
        /*021c*/ 	.word	0xffffffff


	//   ....[96]....
        /*0220*/ 	.word	0xffffffff


	//   ....[97]....
        /*0224*/ 	.word	0xffffffff


	//   ....[98]....
        /*0228*/ 	.word	0xffffffff


	//   ....[99]....
        /*022c*/ 	.word	0xffffffff


	//   ....[100]....
        /*0230*/ 	.word	0xffffffff


	//   ....[101]....
        /*0234*/ 	.word	0xffffffff


	//   ....[102]....
        /*0238*/ 	.word	0xffffffff


	//   ....[103]....
        /*023c*/ 	.word	0xffffffff


	//   ....[104]....
        /*0240*/ 	.word	0xffffffff


	//   ....[105]....
        /*0244*/ 	.word	0xffffffff


	//   ....[106]....
        /*0248*/ 	.word	0xffffffff


	//   ....[107]....
        /*024c*/ 	.word	0xffffffff


	//   ....[108]....
        /*0250*/ 	.word	0xffffffff


	//   ....[109]....
        /*0254*/ 	.word	0xffffffff


	//   ....[110]....
        /*0258*/ 	.word	0xffffffff


	//   ....[111]....
        /*025c*/ 	.word	0xffffffff


	//   ....[112]....
        /*0260*/ 	.word	0xffffffff


	//   ....[113]....
        /*0264*/ 	.word	0xffffffff


	//   ....[114]....
        /*0268*/ 	.word	0xffffffff


	//   ....[115]....
        /*026c*/ 	.word	0xffffffff


	//   ....[116]....
        /*0270*/ 	.word	0xffffffff


	//   ....[117]....
        /*0274*/ 	.word	0xffffffff


	//   ....[118]....
        /*0278*/ 	.word	0xffffffff


	//   ....[119]....
        /*027c*/ 	.word	0xffffffff


	//   ....[120]....
        /*0280*/ 	.word	0xffffffff


	//   ....[121]....
        /*0284*/ 	.word	0xffffffff


	//   ....[122]....
        /*0288*/ 	.word	0xffffffff


	//   ....[123]....
        /*028c*/ 	.word	0xffffffff


	//   ....[124]....
        /*0290*/ 	.word	0xffffffff


	//   ....[125]....
        /*0294*/ 	.word	0xffffffff


	//   ....[126]....
        /*0298*/ 	.word	0xffffffff


	//   ....[127]....
        /*029c*/ 	.word	0xffffffff


	//   ....[128]....
        /*02a0*/ 	.word	0xffffffff


	//   ....[129]....
        /*02a4*/ 	.word	0xffffffff


	//   ....[130]....
        /*02a8*/ 	.word	0xffffffff


	//   ....[131]....
        /*02ac*/ 	.word	0xffffffff


	//   ....[132]....
        /*02b0*/ 	.word	0xffffffff


	//   ....[133]....
        /*02b4*/ 	.word	0xffffffff


	//   ....[134]....
        /*02b8*/ 	.word	0xffffffff


	//   ....[135]....
        /*02bc*/ 	.word	0xffffffff


	//   ....[136]....
        /*02c0*/ 	.word	0xffffffff


	//   ....[137]....
        /*02c4*/ 	.word	0xffffffff


	//   ....[138]....
        /*02c8*/ 	.word	0xffffffff


	//   ....[139]....
        /*02cc*/ 	.word	0xffffffff


	//   ....[140]....
        /*02d0*/ 	.word	0xffffffff


	//   ....[141]....
        /*02d4*/ 	.word	0x0500000f


	//   ....[142]....
        /*02d8*/ 	.word	0x0500000f


	//   ....[143]....
        /*02dc*/ 	.word	0x0500000f


	//   ....[144]....
        /*02e0*/ 	.word	0x0500000f


	//   ....[145]....
        /*02e4*/ 	.word	0x0500000f


	//   ....[146]....
        /*02e8*/ 	.word	0x0500000f


	//   ....[147]....
        /*02ec*/ 	.word	0x0500000f


	//   ....[148]....
        /*02f0*/ 	.word	0x0500000f


	//   ....[149]....
        /*02f4*/ 	.word	0x0500000f


	//   ....[150]....
        /*02f8*/ 	.word	0x0500000f


	//   ....[151]....
        /*02fc*/ 	.word	0x0500000f


	//   ....[152]....
        /*0300*/ 	.word	0x0500000f


	//   ....[153]....
        /*0304*/ 	.word	0x0500000f


	//   ....[154]....
        /*0308*/ 	.word	0x0500000f


	//   ....[155]....
        /*030c*/ 	.word	0x0500000f


	//   ....[156]....
        /*0310*/ 	.word	0x0500000f


	//   ....[157]....
        /*0314*/ 	.word	0x0500000f


	//   ....[158]....
        /*0318*/ 	.word	0x0500000f


	//   ....[159]....
        /*031c*/ 	.word	0x0500000f


	//   ....[160]....
        /*0320*/ 	.word	0x0500000f


	//   ....[161]....
        /*0324*/ 	.word	0x0500000f


	//   ....[162]....
        /*0328*/ 	.word	0x0500000f


	//   ....[163]....
        /*032c*/ 	.word	0x0500000f


	//   ....[164]....
        /*0330*/ 	.word	0x0500000f


	//   ....[165]....
        /*0334*/ 	.word	0x0500000f


	//   ....[166]....
        /*0338*/ 	.word	0x0500000f


	//   ....[167]....
        /*033c*/ 	.word	0x0500000f


	//   ....[168]....
        /*0340*/ 	.word	0x0500000f


	//   ....[169]....
        /*0344*/ 	.word	0x0500000f


	//   ....[170]....
        /*0348*/ 	.word	0x0500000f


	//   ....[171]....
        /*034c*/ 	.word	0x0500000f


	//   ....[172]....
        /*0350*/ 	.word	0x0500000f


	//   ....[173]....
        /*0354*/ 	.word	0x0500000f


	//   ....[174]....
        /*0358*/ 	.word	0x0500000f


	//   ....[175]....
        /*035c*/ 	.word	0x0500000f


	//   ....[176]....
        /*0360*/ 	.word	0x0500000f


	//   ....[177]....
        /*0364*/ 	.word	0x0500000f


	//   ....[178]....
        /*0368*/ 	.word	0x0500000f


	//   ....[179]....
        /*036c*/ 	.word	0x0500000f


	//   ....[180]....
        /*0370*/ 	.word	0x0500000f


	//   ....[181]....
        /*0374*/ 	.word	0x0500000f


	//   ....[182]....
        /*0378*/ 	.word	0x0500000f


	//   ....[183]....
        /*037c*/ 	.word	0x0500000f


	//   ....[184]....
        /*0380*/ 	.word	0x0500000f


	//   ....[185]....
        /*0384*/ 	.word	0x0500000f


	//   ....[186]....
        /*0388*/ 	.word	0x0500000f


	//   ....[187]....
        /*038c*/ 	.word	0x0500000f


	//   ....[188]....
        /*0390*/ 	.word	0x0500000f


	//   ....[189]....
        /*0394*/ 	.word	0x0500000f


	//----- nvinfo : EIATTR_COOP_GROUP_INSTR_OFFSETS
	.align		4
.L_91:
        /*0398*/ 	.byte	0x04, 0x28
        /*039a*/ 	.short	(.L_93 - .L_92)


	//   ....[0]....
.L_92:
        /*039c*/ 	.word	0x00000070


	//   ....[1]....
        /*03a0*/ 	.word	0x000000b0


	//   ....[2]....
        /*03a4*/ 	.word	0x000002d0


	//   ....[3]....
        /*03a8*/ 	.word	0x00000430


	//   ....[4]....
        /*03ac*/ 	.word	0x00000550


	//   ....[5]....
        /*03b0*/ 	.word	0x000006b0


	//   ....[6]....
        /*03b4*/ 	.word	0x000013c0


	//   ....[7]....
        /*03b8*/ 	.word	0x00002ef0


	//   ....[8]....
        /*03bc*/ 	.word	0x00002ff0


	//   ....[9]....
        /*03c0*/ 	.word	0x00003490


	//   ....[10]....
        /*03c4*/ 	.word	0x00003540


	//   ....[11]....
        /*03c8*/ 	.word	0x00005ff0


	//   ....[12]....
        /*03cc*/ 	.word	0x00006000


	//   ....[13]....
        /*03d0*/ 	.word	0x00006060


	//   ....[14]....
        /*03d4*/ 	.word	0x00006080


	//   ....[15]....
        /*03d8*/ 	.word	0x00007b60


	//   ....[16]....
        /*03dc*/ 	.word	0x00007b70


	//   ....[17]....
        /*03e0*/ 	.word	0x00007bf0


	//   ....[18]....
        /*03e4*/ 	.word	0x00007c00


	//   ....[19]....
        /*03e8*/ 	.word	0x00008ab0


	//   ....[20]....
        /*03ec*/ 	.word	0x00008ac0


	//   ....[21]....
        /*03f0*/ 	.word	0x00008ad0


	//   ....[22]....
        /*03f4*/ 	.word	0x00008af0


	//   ....[23]....
        /*03f8*/ 	.word	0x00008b00


	//   ....[24]....
        /*03fc*/ 	.word	0x00008b10


	//   ....[25]....
        /*0400*/ 	.word	0x00008b20


	//   ....[26]....
        /*0404*/ 	.word	0x00008b40


	//   ....[27]....
        /*0408*/ 	.word	0x00008b50


	//   ....[28]....
        /*040c*/ 	.word	0x00008b60


	//   ....[29]....
        /*0410*/ 	.word	0x00008b70


	//   ....[30]....
        /*0414*/ 	.word	0x00008b80


	//   ....[31]....
        /*0418*/ 	.word	0x00008b90


	//   ....[32]....
        /*041c*/ 	.word	0x00008bb0


	//   ....[33]....
        /*0420*/ 	.word	0x00008bc0


	//   ....[34]....
        /*0424*/ 	.word	0x00008bd0


	//   ....[35]....
        /*0428*/ 	.word	0x00008be0


	//   ....[36]....
        /*042c*/ 	.word	0x00008bf0


	//   ....[37]....
        /*0430*/ 	.word	0x00008c00


	//   ....[38]....
        /*0434*/ 	.word	0x00008c10


	//   ....[39]....
        /*0438*/ 	.word	0x00008c20


	//   ....[40]....
        /*043c*/ 	.word	0x00008c30


	//   ....[41]....
        /*0440*/ 	.word	0x00008c40


	//   ....[42]....
        /*0444*/ 	.word	0x00008c50


	//   ....[43]....
        /*0448*/ 	.word	0x00008c60


	//   ....[44]....
        /*044c*/ 	.word	0x00008c70


	//   ....[45]....
        /*0450*/ 	.word	0x00008c80


	//   ....[46]....
        /*0454*/ 	.word	0x00008ca0


	//   ....[47]....
        /*0458*/ 	.word	0x00008cb0


	//   ....[48]....
        /*045c*/ 	.word	0x00008cc0


	//   ....[49]....
        /*0460*/ 	.word	0x00008cd0


	//   ....[50]....
        /*0464*/ 	.word	0x00008ce0


	//   ....[51]....
        /*0468*/ 	.word	0x00008cf0


	//   ....[52]....
        /*046c*/ 	.word	0x00008d00


	//   ....[53]....
        /*0470*/ 	.word	0x00008d10


	//   ....[54]....
        /*0474*/ 	.word	0x00008d20


	//   ....[55]....
        /*0478*/ 	.word	0x00008d30


	//   ....[56]....
        /*047c*/ 	.word	0x00008d50


	//   ....[57]....
        /*0480*/ 	.word	0x00008d60


	//   ....[58]....
        /*0484*/ 	.word	0x00008d70


	//   ....[59]....
        /*0488*/ 	.word	0x00008d80


	//   ....[60]....
        /*048c*/ 	.word	0x00008d90


	//   ....[61]....
        /*0490*/ 	.word	0x00008da0


	//   ....[62]....
        /*0494*/ 	.word	0x00008db0


	//   ....[63]....
        /*0498*/ 	.word	0x00008dc0


	//   ....[64]....
        /*049c*/ 	.word	0x00008dd0


	//   ....[65]....
        /*04a0*/ 	.word	0x00008de0


	//   ....[66]....
        /*04a4*/ 	.word	0x00008df0


	//   ....[67]....
        /*04a8*/ 	.word	0x00008e00


	//   ....[68]....
        /*04ac*/ 	.word	0x00008e10


	//   ....[69]....
        /*04b0*/ 	.word	0x00008e40


	//   ....[70]....
        /*04b4*/ 	.word	0x00008e70


	//   ....[71]....
        /*04b8*/ 	.word	0x00008ea0


	//   ....[72]....
        /*04bc*/ 	.word	0x00008ed0


	//   ....[73]....
        /*04c0*/ 	.word	0x00008f10


	//   ....[74]....
        /*04c4*/ 	.word	0x00008f40


	//   ....[75]....
        /*04c8*/ 	.word	0x00008f70


	//   ....[76]....
        /*04cc*/ 	.word	0x00008fa0


	//   ....[77]....
        /*04d0*/ 	.word	0x00008fd0


	//   ....[78]....
        /*04d4*/ 	.word	0x00008fe0


	//   ....[79]....
        /*04d8*/ 	.word	0x00009000


	//   ....[80]....
        /*04dc*/ 	.word	0x00009010


	//   ....[81]....
        /*04e0*/ 	.word	0x00009020


	//   ....[82]....
        /*04e4*/ 	.word	0x00009030


	//   ....[83]....
        /*04e8*/ 	.word	0x00009490


	//   ....[84]....
        /*04ec*/ 	.word	0x000094d0


	//   ....[85]....
        /*04f0*/ 	.word	0x00009510


	//   ....[86]....
        /*04f4*/ 	.word	0x00009550


	//   ....[87]....
        /*04f8*/ 	.word	0x00009580


	//   ....[88]....
        /*04fc*/ 	.word	0x000095c0


	//   ....[89]....
        /*0500*/ 	.word	0x00009c80


	//   ....[90]....
        /*0504*/ 	.word	0x00009cb0


	//   ....[91]....
        /*0508*/ 	.word	0x0000a800


	//   ....[92]....
        /*050c*/ 	.word	0x0000be10


	//   ....[93]....
        /*0510*/ 	.word	0x0000be50


	//   ....[94]....
        /*0514*/ 	.word	0x0000be90


	//   ....[95]....
        /*0518*/ 	.word	0x0000bf20


	//   ....[96]....
        /*051c*/ 	.word	0x0000bf30


	//   ....[97]....
        /*0520*/ 	.word	0x0000bfa0


	//   ....[98]....
        /*0524*/ 	.word	0x0000bfb0


	//   ....[99]....
        /*0528*/ 	.word	0x0000bfc0


	//   ....[100]....
        /*052c*/ 	.word	0x0000c030


	//   ....[101]....
        /*0530*/ 	.word	0x0000c0b0


	//   ....[102]....
        /*0534*/ 	.word	0x0000c540


	//   ....[103]....
        /*0538*/ 	.word	0x0000c580


	//   ....[104]....
        /*053c*/ 	.word	0x0000c5b0


	//   ....[105]....
        /*0540*/ 	.word	0x0000c5c0


	//   ....[106]....
        /*0544*/ 	.word	0x0000c610


	//   ....[107]....
        /*0548*/ 	.word	0x0000c690


	//   ....[108]....
        /*054c*/ 	.word	0x0000c6b0


	//   ....[109]....
        /*0550*/ 	.word	0x0000c730


	//   ....[110]....
        /*0554*/ 	.word	0x0000c750


	//   ....[111]....
        /*0558*/ 	.word	0x0000c7e0


	//   ....[112]....
        /*055c*/ 	.word	0x0000ce10


	//   ....[113]....
        /*0560*/ 	.word	0x0000ce40


	//   ....[114]....
        /*0564*/ 	.word	0x0000ce70


	//   ....[115]....
        /*0568*/ 	.word	0x0000ced0


	//   ....[116]....
        /*056c*/ 	.word	0x0000cf60


	//   ....[117]....
        /*0570*/ 	.word	0x0000cf80


	//   ....[118]....
        /*0574*/ 	.word	0x0000d020


	//   ....[119]....
        /*0578*/ 	.word	0x0000d040


	//   ....[120]....
        /*057c*/ 	.word	0x0000d8f0


	//   ....[121]....
        /*0580*/ 	.word	0x0000d910


	//   ....[122]....
        /*0584*/ 	.word	0x0000d930


	//   ....[123]....
        /*0588*/ 	.word	0x0000d940


	//   ....[124]....
        /*058c*/ 	.word	0x0000d990


	//   ....[125]....
        /*0590*/ 	.word	0x0000d9a0


	//   ....[126]....
        /*0594*/ 	.word	0x0000d9f0


	//   ....[127]....
        /*0598*/ 	.word	0x0000da00


	//   ....[128]....
        /*059c*/ 	.word	0x0000da10


	//   ....[129]....
        /*05a0*/ 	.word	0x0000da60


	//   ....[130]....
        /*05a4*/ 	.word	0x0000de60


	//   ....[131]....
        /*05a8*/ 	.word	0x0000de80


	//   ....[132]....
        /*05ac*/ 	.word	0x0000de90


	//   ....[133]....
        /*05b0*/ 	.word	0x0000deb0


	//   ....[134]....
        /*05b4*/ 	.word	0x0000ded0


	//   ....[135]....
        /*05b8*/ 	.word	0x0000df20


	//   ....[136]....
        /*05bc*/ 	.word	0x0000df40


	//   ....[137]....
        /*05c0*/ 	.word	0x0000df50


	//   ....[138]....
        /*05c4*/ 	.word	0x0000dfa0


	//   ....[139]....
        /*05c8*/ 	.word	0x0000e000


	//   ....[140]....
        /*05cc*/ 	.word	0x0000f050


	//   ....[141]....
        /*05d0*/ 	.word	0x0000f550


	//   ....[142]....
        /*05d4*/ 	.word	0x0000f660


	//   ....[143]....
        /*05d8*/ 	.word	0x0000f730


	//   ....[144]....
        /*05dc*/ 	.word	0x0000f7c0


	//   ....[145]....
        /*05e0*/ 	.word	0x0000f8a0


	//   ....[146]....
        /*05e4*/ 	.word	0x0000f900


	//   ....[147]....
        /*05e8*/ 	.word	0x0000f9e0


	//   ....[148]....
        /*05ec*/ 	.word	0x0000fa40


	//   ....[149]....
        /*05f0*/ 	.word	0x0000fb10


	//   ....[150]....
        /*05f4*/ 	.word	0x0000fbb0


	//   ....[151]....
        /*05f8*/ 	.word	0x0000fca0


	//   ....[152]....
        /*05fc*/ 	.word	0x0000fe00


	//   ....[153]....
        /*0600*/ 	.word	0x0000fec0


	//   ....[154]....
        /*0604*/ 	.word	0x0000ffc0


	//   ....[155]....
        /*0608*/ 	.word	0x00010060


	//   ....[156]....
        /*060c*/ 	.word	0x00010150


	//   ....[157]....
        /*0610*/ 	.word	0x00010210


	//   ....[158]....
        /*0614*/ 	.word	0x00010280


	//   ....[159]....
        /*0618*/ 	.word	0x00010350


	//   ....[160]....
        /*061c*/ 	.word	0x000103c0


	//   ....[161]....
        /*0620*/ 	.word	0x000104a0


	//   ....[162]....
        /*0624*/ 	.word	0x00010530


	//   ....[163]....
        /*0628*/ 	.word	0x00010590


	//   ....[164]....
        /*062c*/ 	.word	0x00010650


	//   ....[165]....
        /*0630*/ 	.word	0x00010710


	//   ....[166]....
        /*0634*/ 	.word	0x00010790


	//   ....[167]....
        /*0638*/ 	.word	0x00010880


	//   ....[168]....
        /*063c*/ 	.word	0x00010900


	//   ....[169]....
        /*0640*/ 	.word	0x000109d0


	//   ....[170]....
        /*0644*/ 	.word	0x00010b10


	//   ....[171]....
        /*0648*/ 	.word	0x00010bb0


	//   ....[172]....
        /*064c*/ 	.word	0x00010c20


	//   ....[173]....
        /*0650*/ 	.word	0x00010ce0


	//   ....[174]....
        /*0654*/ 	.word	0x00010d40


	//   ....[175]....
        /*0658*/ 	.word	0x00010e00


	//   ....[176]....
        /*065c*/ 	.word	0x00010e60


	//   ....[177]....
        /*0660*/ 	.word	0x00010f20


	//   ....[178]....
        /*0664*/ 	.word	0x00010f80


	//   ....[179]....
        /*0668*/ 	.word	0x00011040


	//   ....[180]....
        /*066c*/ 	.word	0x00011120


	//   ....[181]....
        /*0670*/ 	.word	0x000111c0


	//   ....[182]....
        /*0674*/ 	.word	0x00011220


	//   ....[183]....
        /*0678*/ 	.word	0x000112e0


	//   ....[184]....
        /*067c*/ 	.word	0x00011340


	//   ....[185]....
        /*0680*/ 	.word	0x00011400


	//   ....[186]....
        /*0684*/ 	.word	0x00011460


	//   ....[187]....
        /*0688*/ 	.word	0x00011520


	//   ....[188]....
        /*068c*/ 	.word	0x00011580


	//   ....[189]....
        /*0690*/ 	.word	0x00011640


	//----- nvinfo : EIATTR_REG_RECONFIG
	.align		4
.L_93:
        /*0694*/ 	.byte	0x01, 0x54
	.zero		2


	//----- nvinfo : EIATTR_SYSCALL_OFFSETS
	.align		4
        /*0698*/ 	.byte	0x04, 0x46
        /*069a*/ 	.short	(.L_95 - .L_94)


	//   ....[0]....
.L_94:
        /*069c*/ 	.word	0x00001580


	//   ....[1]....
        /*06a0*/ 	.word	0x0000af50


	//   ....[2]....
        /*06a4*/ 	.word	0x0000b090


	//   ....[3]....
        /*06a8*/ 	.word	0x0000b1d0


	//   ....[4]....
        /*06ac*/ 	.word	0x0000b2f0


	//   ....[5]....
        /*06b0*/ 	.word	0x0000cb90


	//----- nvinfo : EIATTR_MBARRIER_INSTR_OFFSETS
	.align		4
.L_95:
        /*06b4*/ 	.byte	0x04, 0x39
        /*06b6*/ 	.short	(.L_97 - .L_96)


	//   ....[0]....
.L_96:
        /*06b8*/ 	.word	0x00000180
        /*06bc*/ 	.word	0x000000ff
        /*06c0*/ 	.word	0x00029800
        /*06c4*/ 	.short	0x0100
        /*06c6*/ 	.byte	0x08
	.zero		1


	//   ....[1]....
        /*06c8*/ 	.word	0x00000190
        /*06cc*/ 	.word	0x000000ff
        /*06d0*/ 	.word	0x00029820
        /*06d4*/ 	.short	0x0100
        /*06d6*/ 	.byte	0x08
	.zero		1


	//   ....[2]....
        /*06d8*/ 	.word	0x00000280
        /*06dc*/ 	.word	0x000000ff
        /*06e0*/ 	.word	0x00029830
        /*06e4*/ 	.short	0x0100
        /*06e6*/ 	.byte	0x08
	.zero		1


	//   ....[3]....
        /*06e8*/ 	.word	0x00000290
        /*06ec*/ 	.word	0x000000ff
        /*06f0*/ 	.word	0x00029840
        /*06f4*/ 	.short	0x0100
        /*06f6*/ 	.byte	0x08
	.zero		1


	//   ....[4]....
        /*06f8*/ 	.word	0x000002a0
        /*06fc*/ 	.word	0x000000ff
        /*0700*/ 	.word	0x00029838
        /*0704*/ 	.short	0x0100
        /*0706*/ 	.byte	0x08
	.zero		1


	//   ....[5]....
        /*0708*/ 	.word	0x000002b0
        /*070c*/ 	.word	0x000000ff
        /*0710*/ 	.word	0x00029848
        /*0714*/ 	.short	0x0100
        /*0716*/ 	.byte	0x08
	.zero		1


	//   ....[6]....
        /*0718*/ 	.word	0x000003e0
        /*071c*/ 	.word	0x000000ff
        /*0720*/ 	.word	0x00029850
        /*0724*/ 	.short	0x0100
        /*0726*/ 	.byte	0x08
	.zero		1


	//   ....[7]....
        /*0728*/ 	.word	0x000003f0
        /*072c*/ 	.word	0x000000ff
        /*0730*/ 	.word	0x00029860
        /*0734*/ 	.short	0x0100
        /*0736*/ 	.byte	0x08
	.zero		1


	//   ....[8]....
        /*0738*/ 	.word	0x00000400
        /*073c*/ 	.word	0x000000ff
        /*0740*/ 	.word	0x00029858
        /*0744*/ 	.short	0x0100
        /*0746*/ 	.byte	0x08
	.zero		1


	//   ....[9]....
        /*0748*/ 	.word	0x00000410
        /*074c*/ 	.word	0x000000ff
        /*0750*/ 	.word	0x00029868
        /*0754*/ 	.short	0x0100
        /*0756*/ 	.byte	0x08
	.zero		1


	//   ....[10]....
        /*0758*/ 	.word	0x00000500
        /*075c*/ 	.word	0x000000ff
        /*0760*/ 	.word	0x00029870
        /*0764*/ 	.short	0x0100
        /*0766*/ 	.byte	0x06
	.zero		1


	//   ....[11]....
        /*0768*/ 	.word	0x00000510
        /*076c*/ 	.word	0x000000ff
        /*0770*/ 	.word	0x00029880
        /*0774*/ 	.short	0x0100
        /*0776*/ 	.byte	0x06
	.zero		1


	//   ....[12]....
        /*0778*/ 	.word	0x00000520
        /*077c*/ 	.word	0x000000ff
        /*0780*/ 	.word	0x00029878
        /*0784*/ 	.short	0x0100
        /*0786*/ 	.byte	0x06
	.zero		1


	//   ....[13]....
        /*0788*/ 	.word	0x00000530
        /*078c*/ 	.word	0x000000ff
        /*0790*/ 	.word	0x00029888
        /*0794*/ 	.short	0x0100
        /*0796*/ 	.byte	0x06
	.zero		1


	//   ....[14]....
        /*0798*/ 	.word	0x00000660
        /*079c*/ 	.word	0x000000ff
        /*07a0*/ 	.word	0x00029890
        /*07a4*/ 	.short	0x0100
        /*07a6*/ 	.byte	0x08
	.zero		1


	//   ....[15]....
        /*07a8*/ 	.word	0x00000670
        /*07ac*/ 	.word	0x000000ff
        /*07b0*/ 	.word	0x000298a0
        /*07b4*/ 	.short	0x0100
        /*07b6*/ 	.byte	0x08
	.zero		1


	//   ....[16]....
        /*07b8*/ 	.word	0x00000680
        /*07bc*/ 	.word	0x000000ff
        /*07c0*/ 	.word	0x00029898
        /*07c4*/ 	.short	0x0100
        /*07c6*/ 	.byte	0x08
	.zero		1


	//   ....[17]....
        /*07c8*/ 	.word	0x00000690
        /*07cc*/ 	.word	0x000000ff
        /*07d0*/ 	.word	0x000298a8
        /*07d4*/ 	.short	0x0100
        /*07d6*/ 	.byte	0x08
	.zero		1


	//   ....[18]....
        /*07d8*/ 	.word	0x000007d0
        /*07dc*/ 	.word	0x000000ff
        /*07e0*/ 	.word	0x000298b0
        /*07e4*/ 	.short	0x0100
        /*07e6*/ 	.byte	0x08
	.zero		1


	//   ....[19]....
        /*07e8*/ 	.word	0x000007e0
        /*07ec*/ 	.word	0x000000ff
        /*07f0*/ 	.word	0x000298c0
        /*07f4*/ 	.short	0x0100
        /*07f6*/ 	.byte	0x08
	.zero		1


	//   ....[20]....
        /*07f8*/ 	.word	0x000007f0
        /*07fc*/ 	.word	0x000000ff
        /*0800*/ 	.word	0x000298b8
        /*0804*/ 	.short	0x0100
        /*0806*/ 	.byte	0x08
	.zero		1


	//   ....[21]....
        /*0808*/ 	.word	0x00000800
        /*080c*/ 	.word	0x000000ff
        /*0810*/ 	.word	0x000298c8
        /*0814*/ 	.short	0x0100
        /*0816*/ 	.byte	0x08
	.zero		1


	//   ....[22]....
        /*0818*/ 	.word	0x000015a0
        /*081c*/ 	.word	0x000000ff
        /*0820*/ 	.word	0x00029800
        /*0824*/ 	.short	0x010a
        /*0826*/ 	.byte	0x24
	.zero		1


	//   ....[23]....
        /*0828*/ 	.word	0x00001610
        /*082c*/ 	.word	0x000000ff
        /*0830*/ 	.word	0x00029830
        /*0834*/ 	.short	0x010a
        /*0836*/ 	.byte	0x24
	.zero		1


	//   ....[24]....
        /*0838*/ 	.word	0x00001670
        /*083c*/ 	.word	0x000000ff
        /*0840*/ 	.word	0x00029830
        /*0844*/ 	.short	0x010a
        /*0846*/ 	.byte	0x24
	.zero		1


	//   ....[25]....
        /*0848*/ 	.word	0x00002420
        /*084c*/ 	.word	0x000000ff
        /*0850*/ 	.word	0x00000000
        /*0854*/ 	.short	0x0101
        /*0856*/ 	.byte	0x04
	.zero		1


	//   ....[26]....
        /*0858*/ 	.word	0x00004b40
        /*085c*/ 	.word	0x000000ff
        /*0860*/ 	.word	0x00029830
        /*0864*/ 	.short	0x010a
        /*0866*/ 	.byte	0x04
	.zero		1


	//   ....[27]....
        /*0868*/ 	.word	0x00004b80
        /*086c*/ 	.word	0x000000ff
        /*0870*/ 	.word	0x00029830
        /*0874*/ 	.short	0x010a
        /*0876*/ 	.byte	0x04
	.zero		1


	//   ....[28]....
        /*0878*/ 	.word	0x00005850
        /*087c*/ 	.word	0x000000ff
        /*0880*/ 	.word	0x00029850
        /*0884*/ 	.short	0x010a
        /*0886*/ 	.byte	0x04
	.zero		1


	//   ....[29]....
        /*0888*/ 	.word	0x00005890
        /*088c*/ 	.word	0x000000ff
        /*0890*/ 	.word	0x00029850
        /*0894*/ 	.short	0x010a
        /*0896*/ 	.byte	0x04
	.zero		1


	//   ....[30]....
        /*0898*/ 	.word	0x00006070
        /*089c*/ 	.word	0x000000ff
        /*08a0*/ 	.word	0x00000000
        /*08a4*/ 	.short	0x0101
        /*08a6*/ 	.byte	0x04
	.zero		1


	//   ....[31]....
        /*08a8*/ 	.word	0x000071a0
        /*08ac*/ 	.word	0x000000ff
        /*08b0*/ 	.word	0x00000000
        /*08b4*/ 	.short	0x0101
        /*08b6*/ 	.byte	0x04
	.zero		1


	//   ....[32]....
        /*08b8*/ 	.word	0x00007810
        /*08bc*/ 	.word	0x000000ff
        /*08c0*/ 	.word	0x00029850
        /*08c4*/ 	.short	0x010a
        /*08c6*/ 	.byte	0x09
	.zero		1


	//   ....[33]....
        /*08c8*/ 	.word	0x00007850
        /*08cc*/ 	.word	0x000000ff
        /*08d0*/ 	.word	0x00029850
        /*08d4*/ 	.short	0x010a
        /*08d6*/ 	.byte	0x09
	.zero		1


	//   ....[34]....
        /*08d8*/ 	.word	0x00007ee0
        /*08dc*/ 	.word	0x000000ff
        /*08e0*/ 	.word	0x00000000
        /*08e4*/ 	.short	0x0101
        /*08e6*/ 	.byte	0x04
	.zero		1


	//   ....[35]....
        /*08e8*/ 	.word	0x000095b0
        /*08ec*/ 	.word	0x000000ff
        /*08f0*/ 	.word	0x00000000
        /*08f4*/ 	.short	0x0101
        /*08f6*/ 	.byte	0x04
	.zero		1


	//   ....[36]....
        /*08f8*/ 	.word	0x0000bae0
        /*08fc*/ 	.word	0x000000ff
        /*0900*/ 	.word	0x00029880
        /*0904*/ 	.short	0x010a
        /*0906*/ 	.byte	0x29
	.zero		1


	//   ....[37]....
        /*0908*/ 	.word	0x0000c170
        /*090c*/ 	.word	0x000000ff
        /*0910*/ 	.word	0x00029870
        /*0914*/ 	.short	0x0107
        /*0916*/ 	.byte	0x29
	.zero		1


	//   ....[38]....
        /*0918*/ 	.word	0x0000c200
        /*091c*/ 	.word	0x000000ff
        /*0920*/ 	.word	0x00029870
        /*0924*/ 	.short	0x0101
        /*0926*/ 	.byte	0x29
	.zero		1


	//   ....[39]....
        /*0928*/ 	.word	0x0000c250
        /*092c*/ 	.word	0x000000ff
        /*0930*/ 	.word	0x00029840
        /*0934*/ 	.short	0x010a
        /*0936*/ 	.byte	0x29
	.zero		1


	//   ....[40]....
        /*0938*/ 	.word	0x0000c920
        /*093c*/ 	.word	0x000000ff
        /*0940*/ 	.word	0x00029830
        /*0944*/ 	.short	0x0107
        /*0946*/ 	.byte	0x29
	.zero		1


	//   ....[41]....
        /*0948*/ 	.word	0x0000c9b0
        /*094c*/ 	.word	0x000000ff
        /*0950*/ 	.word	0x00029830
        /*0954*/ 	.short	0x0101
        /*0956*/ 	.byte	0x29
	.zero		1


	//   ....[42]....
        /*0958*/ 	.word	0x0000d160
        /*095c*/ 	.word	0x000000ff
        /*0960*/ 	.word	0x00029800
        /*0964*/ 	.short	0x0107
        /*0966*/ 	.byte	0x29
	.zero		1


	//   ....[43]....
        /*0968*/ 	.word	0x0000d1c0
        /*096c*/ 	.word	0x000000ff
        /*0970*/ 	.word	0x00029800
        /*0974*/ 	.short	0x0101
        /*0976*/ 	.byte	0x29
	.zero		1


	//   ....[44]....
        /*0978*/ 	.word	0x0000d1d0
        /*097c*/ 	.word	0x000000ff
        /*0980*/ 	.word	0x00029820
        /*0984*/ 	.short	0x010a
        /*0986*/ 	.byte	0x29
	.zero		1


	//   ....[45]....
        /*0988*/ 	.word	0x0000d620
        /*098c*/ 	.word	0x0000000a
        /*0990*/ 	.word	0x00029880
        /*0994*/ 	.short	0x010a
        /*0996*/ 	.byte	0x3f
	.zero		1


	//   ....[46]....
        /*0998*/ 	.word	0x0000db30
        /*099c*/ 	.word	0x0000000a
        /*09a0*/ 	.word	0x00029870
        /*09a4*/ 	.short	0x0107
        /*09a6*/ 	.byte	0x3f
	.zero		1


	//   ....[47]....
        /*09a8*/ 	.word	0x0000dbc0
        /*09ac*/ 	.word	0x0000000a
        /*09b0*/ 	.word	0x00029870
        /*09b4*/ 	.short	0x0101
        /*09b6*/ 	.byte	0x3f
	.zero		1


	//   ....[48]....
        /*09b8*/ 	.word	0x0000dbf0
        /*09bc*/ 	.word	0x0000000a
        /*09c0*/ 	.word	0x00029840
        /*09c4*/ 	.short	0x010a
        /*09c6*/ 	.byte	0x3f
	.zero		1


	//   ....[49]....
        /*09c8*/ 	.word	0x0000e0e0
        /*09cc*/ 	.word	0x0000000a
        /*09d0*/ 	.word	0x00029830
        /*09d4*/ 	.short	0x0107
        /*09d6*/ 	.byte	0x3f
	.zero		1


	//   ....[50]....
        /*09d8*/ 	.word	0x0000e180
        /*09dc*/ 	.word	0x0000000a
        /*09e0*/ 	.word	0x00029830
        /*09e4*/ 	.short	0x0101
        /*09e6*/ 	.byte	0x3f
	.zero		1


	//   ....[51]....
        /*09e8*/ 	.word	0x0000e200
        /*09ec*/ 	.word	0x00000013
        /*09f0*/ 	.word	0x00029870
        /*09f4*/ 	.short	0x010a
        /*09f6*/ 	.byte	0x3f
	.zero		1


	//   ....[52]....
        /*09f8*/ 	.word	0x0000e290
        /*09fc*/ 	.word	0x00000013
        /*0a00*/ 	.word	0x00029860
        /*0a04*/ 	.short	0x010a
        /*0a06*/ 	.byte	0x3f
	.zero		1


	//   ....[53]....
        /*0a08*/ 	.word	0x0000e7b0
        /*0a0c*/ 	.word	0x00000013
        /*0a10*/ 	.word	0x00029850
        /*0a14*/ 	.short	0x0101
        /*0a16*/ 	.byte	0x3f
	.zero		1


	//   ....[54]....
        /*0a18*/ 	.word	0x0000e850
        /*0a1c*/ 	.word	0x00000013
        /*0a20*/ 	.word	0x00000000
        /*0a24*/ 	.short	0x0101
        /*0a26*/ 	.byte	0x3f
	.zero		1


	//   ....[55]....
        /*0a28*/ 	.word	0x0000e920
        /*0a2c*/ 	.word	0x00000010
        /*0a30*/ 	.word	0x00029870
        /*0a34*/ 	.short	0x010a
        /*0a36*/ 	.byte	0x3f
	.zero		1


	//   ....[56]....
        /*0a38*/ 	.word	0x0000e9e0
        /*0a3c*/ 	.word	0x00000010
        /*0a40*/ 	.word	0x00029860
        /*0a44*/ 	.short	0x010a
        /*0a46*/ 	.byte	0x3f
	.zero		1


	//   ....[57]....
        /*0a48*/ 	.word	0x0000eee0
        /*0a4c*/ 	.word	0x00000010
        /*0a50*/ 	.word	0x00029850
        /*0a54*/ 	.short	0x0101
        /*0a56*/ 	.byte	0x3f
	.zero		1


	//   ....[58]....
        /*0a58*/ 	.word	0x0000efa0
        /*0a5c*/ 	.word	0x00000010
        /*0a60*/ 	.word	0x00000000
        /*0a64*/ 	.short	0x0101
        /*0a66*/ 	.byte	0x3f
	.zero		1


	//   ....[59]....
        /*0a68*/ 	.word	0x0000f000
        /*0a6c*/ 	.word	0x00000006
        /*0a70*/ 	.word	0x00029820
        /*0a74*/ 	.short	0x010a
        /*0a76*/ 	.byte	0x3f
	.zero		1


	//   ....[60]....
        /*0a78*/ 	.word	0x0000f120
        /*0a7c*/ 	.word	0x00000005
        /*0a80*/ 	.word	0x00029840
        /*0a84*/ 	.short	0x010a
        /*0a86*/ 	.byte	0x3f
	.zero		1


	//   ....[61]....
        /*0a88*/ 	.word	0x0000f1c0
        /*0a8c*/ 	.word	0x00000003
        /*0a90*/ 	.word	0x00029840
        /*0a94*/ 	.short	0x010a
        /*0a96*/ 	.byte	0x3f
	.zero		1


	//   ....[62]....
        /*0a98*/ 	.word	0x0000f200
        /*0a9c*/ 	.word	0x00000005
        /*0aa0*/ 	.word	0x00029860
        /*0aa4*/ 	.short	0x010a
        /*0aa6*/ 	.byte	0x3f
	.zero		1


	//   ....[63]....
        /*0aa8*/ 	.word	0x0000f240
        /*0aac*/ 	.word	0x00000003
        /*0ab0*/ 	.word	0x00029860
        /*0ab4*/ 	.short	0x010a
        /*0ab6*/ 	.byte	0x3f
	.zero		1


	//   ....[64]....
        /*0ab8*/ 	.word	0x0000f280
        /*0abc*/ 	.word	0x00000005
        /*0ac0*/ 	.word	0x00029880
        /*0ac4*/ 	.short	0x010a
        /*0ac6*/ 	.byte	0x3f
	.zero		1


	//   ....[65]....
        /*0ac8*/ 	.word	0x0000f2c0
        /*0acc*/ 	.word	0x00000003
        /*0ad0*/ 	.word	0x00029880
        /*0ad4*/ 	.short	0x010a
        /*0ad6*/ 	.byte	0x3f
	.zero		1


	//   ....[66]....
        /*0ad8*/ 	.word	0x0000f330
        /*0adc*/ 	.word	0x00000003
        /*0ae0*/ 	.word	0x00029800
        /*0ae4*/ 	.short	0x010a
        /*0ae6*/ 	.byte	0x3f
	.zero		1


	//   ....[67]....
        /*0ae8*/ 	.word	0x0000f390
        /*0aec*/ 	.word	0x00000005
        /*0af0*/ 	.word	0x00029830
        /*0af4*/ 	.short	0x010a
        /*0af6*/ 	.byte	0x3f
	.zero		1


	//   ....[68]....
        /*0af8*/ 	.word	0x0000f3f0
        /*0afc*/ 	.word	0x00000003
        /*0b00*/ 	.word	0x00029830
        /*0b04*/ 	.short	0x010a
        /*0b06*/ 	.byte	0x3f
	.zero		1


	//   ....[69]....
        /*0b08*/ 	.word	0x0000f450
        /*0b0c*/ 	.word	0x0000000d
        /*0b10*/ 	.word	0x00029850
        /*0b14*/ 	.short	0x010a
        /*0b16*/ 	.byte	0x3f
	.zero		1


	//   ....[70]....
        /*0b18*/ 	.word	0x0000f4b0
        /*0b1c*/ 	.word	0x00000005
        /*0b20*/ 	.word	0x00029850
        /*0b24*/ 	.short	0x010a
        /*0b26*/ 	.byte	0x3f
	.zero		1


	//   ....[71]....
        /*0b28*/ 	.word	0x0000f5b0
        /*0b2c*/ 	.word	0x00000002
        /*0b30*/ 	.word	0x00029880
        /*0b34*/ 	.short	0x010a
        /*0b36*/ 	.byte	0x3f
	.zero		1


	//   ....[72]....
        /*0b38*/ 	.word	0x0000fd50
        /*0b3c*/ 	.word	0x00000002
        /*0b40*/ 	.word	0x00029840
        /*0b44*/ 	.short	0x010a
        /*0b46*/ 	.byte	0x3f
	.zero		1


	//   ....[73]....
        /*0b48*/ 	.word	0x00010a10
        /*0b4c*/ 	.word	0x00000003
        /*0b50*/ 	.word	0x00029820
        /*0b54*/ 	.short	0x010a
        /*0b56*/ 	.byte	0x3f
	.zero		1


	//   ....[74]....
        /*0b58*/ 	.word	0x00010a60
        /*0b5c*/ 	.word	0x0000000a
        /*0b60*/ 	.word	0x00029880
        /*0b64*/ 	.short	0x010a
        /*0b66*/ 	.byte	0x3f
	.zero		1


	//   ....[75]....
        /*0b68*/ 	.word	0x00011070
        /*0b6c*/ 	.word	0x0000000a
        /*0b70*/ 	.word	0x00029840
        /*0b74*/ 	.short	0x010a
        /*0b76*/ 	.byte	0x3f
	.zero		1


	//   ....[76]....
        /*0b78*/ 	.word	0x00011670
        /*0b7c*/ 	.word	0x00000013
        /*0b80*/ 	.word	0x00029870
        /*0b84*/ 	.short	0x010a
        /*0b86*/ 	.byte	0x3f
	.zero		1


	//   ....[77]....
        /*0b88*/ 	.word	0x000116c0
        /*0b8c*/ 	.word	0x00000013
        /*0b90*/ 	.word	0x00029860
        /*0b94*/ 	.short	0x010a
        /*0b96*/ 	.byte	0x3f
	.zero		1


	//   ....[78]....
        /*0b98*/ 	.word	0x00011710
        /*0b9c*/ 	.word	0x00000010
        /*0ba0*/ 	.word	0x00029870
        /*0ba4*/ 	.short	0x010a
        /*0ba6*/ 	.byte	0x3f
	.zero		1


	//   ....[79]....
        /*0ba8*/ 	.word	0x00011760
        /*0bac*/ 	.word	0x00000010
        /*0bb0*/ 	.word	0x00029860
        /*0bb4*/ 	.short	0x010a
        /*0bb6*/ 	.byte	0x3f
	.zero		1


	//   ....[80]....
        /*0bb8*/ 	.word	0x000117b0
        /*0bbc*/ 	.word	0x00000006
        /*0bc0*/ 	.word	0x00029820
        /*0bc4*/ 	.short	0x010a
        /*0bc6*/ 	.byte	0x3f
	.zero		1


	//   ....[81]....
        /*0bc8*/ 	.word	0x00011800
        /*0bcc*/ 	.word	0x00000005
        /*0bd0*/ 	.word	0x00029840
        /*0bd4*/ 	.short	0x010a
        /*0bd6*/ 	.byte	0x3f
	.zero		1


	//   ....[82]....
        /*0bd8*/ 	.word	0x00011850
        /*0bdc*/ 	.word	0x00000003
        /*0be0*/ 	.word	0x00029840
        /*0be4*/ 	.short	0x010a
        /*0be6*/ 	.byte	0x3f
	.zero		1


	//   ....[83]....
        /*0be8*/ 	.word	0x000118a0
        /*0bec*/ 	.word	0x00000005
        /*0bf0*/ 	.word	0x00029860
        /*0bf4*/ 	.short	0x010a
        /*0bf6*/ 	.byte	0x3f
	.zero		1


	//   ....[84]....
        /*0bf8*/ 	.word	0x000118f0
        /*0bfc*/ 	.word	0x00000003
        /*0c00*/ 	.word	0x00029860
        /*0c04*/ 	.short	0x010a
        /*0c06*/ 	.byte	0x3f
	.zero		1


	//   ....[85]....
        /*0c08*/ 	.word	0x00011940
        /*0c0c*/ 	.word	0x00000005
        /*0c10*/ 	.word	0x00029880
        /*0c14*/ 	.short	0x010a
        /*0c16*/ 	.byte	0x3f
	.zero		1


	//----- nvinfo : EIATTR_NUM_MBARRIERS
	.align		4
.L_97:
        /*0c18*/ 	.byte	0x03, 0x38
        /*0c1a*/ 	.short	0x0016


	//----- nvinfo : EIATTR_EXIT_INSTR_OFFSETS
	.align		4
        /*0c1c*/ 	.byte	0x04, 0x1c
        /*0c1e*/ 	.short	(.L_99 - .L_98)


	//   ....[0]....
.L_98:
        /*0c20*/ 	.word	0x0000f310


	//----- nvinfo : EIATTR_MAX_THREADS
	.align		4
.L_99:
        /*0c24*/ 	.byte	0x04, 0x05
        /*0c26*/ 	.short	(.L_101 - .L_100)
.L_100:
        /*0c28*/ 	.word	0x00000180
        /*0c2c*/ 	.word	0x00000001
        /*0c30*/ 	.word	0x00000001


	//----- nvinfo : EIATTR_CRS_STACK_SIZE
	.align		4
.L_101:
        /*0c34*/ 	.byte	0x04, 0x1e
        /*0c36*/ 	.short	(.L_103 - .L_102)
.L_102:
        /*0c38*/ 	.word	0x00000000


	//----- nvinfo : EIATTR_CBANK_PARAM_SIZE
	.align		4
.L_103:
        /*0c3c*/ 	.byte	0x03, 0x19
        /*0c3e*/ 	.short	0x0a70


	//----- nvinfo : EIATTR_PARAM_CBANK
	.align		4
        /*0c40*/ 	.byte	0x04, 0x0a
        /*0c42*/ 	.short	(.L_105 - .L_104)
	.align		4
.L_104:
        /*0c44*/ 	.word	index@(.nv.constant0._ZN7cutlass13device_kernelIN5flash11enable_sm90INS1_16FlashAttnFwdSm90INS1_25CollectiveMainloopFwdSm90ILi2EN4cute5tupleIJNS5_1CILi1EEES8_S8_EEENS6_IJNS7_ILi128EEENS7_ILi160EEENS7_ILi192EEEEEELi128ENS_12float_e4m3_tEfNS_4arch4Sm90ELb0ELb0ELb0ELb0ELb1ELb0ELb0ELb1ELb1ELb1ELb1ELb0EEENS1_21CollectiveEpilogueFwdINS6_IJSA_SA_SB_EEES9_NS_10bfloat16_tESG_Li256ELb0ELb1ELb1ELb1EEENS1_19SingleTileSchedulerILb0ELb1ELb1ELi128EEEEEEEEEvNT_6ParamsE)
        /*0c48*/ 	.short	0x0210
        /*0c4a*/ 	.short	0x0a70


	//----- nvinfo : EIATTR_SW_WAR
	.align		4
.L_105:
        /*0c4c*/ 	.byte	0x04, 0x36
        /*0c4e*/ 	.short	(.L_107 - .L_106)
.L_106:
        /*0c50*/ 	.word	0x00000008
.L_107:


//--------------------- .nv.info._ZN7cutlass13device_kernelIN5flash11enable_sm90INS1_16FlashAttnFwdSm90INS1_25CollectiveMainloopFwdSm90ILi2EN4cute5tupleIJNS5_1CILi1EEES8_S8_EEENS6_IJNS7_ILi128EEENS7_ILi160EEENS7_ILi192EEEEEELi128ENS_12float_e4m3_tEfNS_4arch4Sm90ELb0ELb0ELb0ELb1ELb1ELb0ELb0ELb1ELb1ELb1ELb1ELb0EEENS1_21CollectiveEpilogueFwdINS6_IJSA_SA_SB_EEES9_NS_10bfloat16_tESG_Li256ELb1ELb1ELb1ELb1EEENS1_36VarlenDynamicPersistentTileSchedulerILi128ELi160ELi256ELi128ELb1ELb1ELb1ELb0ELb1ELb1EEEEEEEEEvNT_6ParamsE --------------------------
	.section	.nv.info._ZN7cutlass13device_kernelIN5flash11enable_sm90INS1_16FlashAttnFwdSm90INS1_25CollectiveMainloopFwdSm90ILi2EN4cute5tupleIJNS5_1CILi1EEES8_S8_EEENS6_IJNS7_ILi128EEENS7_ILi160EEENS7_ILi192EEEEEELi128ENS_12float_e4m3_tEfNS_4arch4Sm90ELb0ELb0ELb0ELb1ELb1ELb0ELb0ELb1ELb1ELb1ELb1ELb0EEENS1_21CollectiveEpilogueFwdINS6_IJSA_SA_SB_EEES9_NS_10bfloat16_tESG_Li256ELb1ELb1ELb1ELb1EEENS1_36VarlenDynamicPersistentTileSchedulerILi128ELi160ELi256ELi128ELb1ELb1ELb1ELb0ELb1ELb1EEEEEEEEEvNT_6ParamsE,"",@"SHT_CUDA_INFO"
	.sectionflags	@""
	.align	4


	//----- nvinfo : EIATTR_CUDA_API_VERSION
	.align		4
        /*0000*/ 	.byte	0x04, 0x37
        /*0002*/ 	.short	(.L_109 - .L_108)
.L_108:
        /*0004*/ 	.word	0x00000082


	//----- nvinfo : EIATTR_KPARAM_INFO
	.align		4
.L_109:
        /*0008*/ 	.byte	0x04, 0x17
        /*000a*/ 	.short	(.L_111 - .L_110)
.L_110:
        /*000c*/ 	.word	0x00000000
        /*0010*/ 	.short	0x0000
        /*0012*/ 	.short	0x0070
        /*0014*/ 	.byte	0x00, 0xf0, 0x01, 0x2a


	//----- nvinfo : EIATTR_SPARSE_MMA_MASK
	.align		4
.L_111:
        /*0018*/ 	.byte	0x03, 0x50
        /*001a*/ 	.short	0x0000


	//----- nvinfo : EIATTR_MAXREG_COUNT
	.align		4
        /*001c*/ 	.byte	0x03, 0x1b
        /*001e*/ 	.short	0x00a8


	//----- nvinfo : EIATTR_NUM_BARRIERS
	.align		4
        /*0020*/ 	.byte	0x02, 0x4c
        /*0022*/ 	.byte	0x10
	.zero		1


	//----- nvinfo : EIATTR_EXTERNS
	.align		4
        /*0024*/ 	.byte	0x04, 0x0f
        /*0026*/ 	.short	(.L_113 - .L_112)


	//   ....[0]....
	.align		4
.L_112:
        /*0028*/ 	.word	index@(__assertfail)


	//----- nvinfo : EIATTR_ANNOTATIONS
	.align		4
.L_113:
        /*002c*/ 	.byte	0x04, 0x55
        /*002e*/ 	.short	(.L_115 - .L_114)


	//   ....[0]....
.L_114:
        /*0030*/ 	.word	0x00000001
        /*0034*/ 	.byte	0xf0, 0xc4, 0x00, 0x00, 0x01, 0x00, 0x00, 0x00, 0x10, 0xc5, 0x00, 0x00, 0x01, 0x00, 0x00, 0x00
        /* <DEDUP_REMOVED lines=26> */
        /*01e4*/ 	.byte	0xc0, 0x2d, 0x01, 0x00


	//----- nvinfo : EIATTR_MERCURY_ISA_VERSION
	.align		4
.L_115:
        /*01e8*/ 	.byte	0x03, 0x5f
        /*01ea*/ 	.short	0x0101


	//----- nvinfo : EIATTR_UNUSED_LOAD_BYTE_OFFSET
	.align		4
        /*01ec*/ 	.byte	0x04, 0x44
        /*01ee*/ 	.short	(.L_117 - .L_116)


	//   ....[0]....
.L_116:
        /*01f0*/ 	.word	0x00000980
        /*01f4*/ 	.word	0x0000fff0


	//   ....[1]....
        /*01f8*/ 	.word	0x00008910
        /*01fc*/ 	.word	0x0000fff0


	//----- nvinfo : EIATTR_INT_WARP_WIDE_INSTR_OFFSETS
	.align		4
.L_117:
        /*0200*/ 	.byte	0x04, 0x31
        /*0202*/ 	.short	(.L_119 - .L_118)


	//   ....[0]....
.L_118:
        /*0204*/ 	.word	0x000000c0


	//   ....[1]....
        /*0208*/ 	.word	0x000000d0


	//   ....[2]....
        /*020c*/ 	.word	0x00000170


	//   ....[3]....
        /*0210*/ 	.word	0x0000dcb0


	//   ....[4]....
        /*0214*/ 	.word	0x0000dd40


	//   ....[5]....
        /*0218*/ 	.word	0x00011960


	//   ....[6]....
        /*021c*/ 	.word	0x000119f0


	//----- nvinfo : EIATTR_COOP_GROUP_MASK_REGIDS
	.align		4
.L_119:
        /*0220*/ 	.byte	0x04, 0x29
        /*0222*/ 	.short	(.L_121 - .L_120)


	//   ....[0]....
.L_120:
        /*0224*/ 	.word	0xffffffff


	//   ....[1]....
        /*0228*/ 	.word	0xffffffff


	//   ....[2]....
        /*022c*/ 	.word	0xffffffff


	//   ....[3]....
        /*0230*/ 	.word	0xffffffff


	//   ....[4]....
        /*0234*/ 	.word	0xffffffff


	//   ....[5]....
        /*0238*/ 	.word	0xffffffff


	//   ....[6]....
        /*023c*/ 	.word	0xffffffff


	//   ....[7]....
        /*0240*/ 	.word	0xffffffff


	//   ....[8]....
        /*0244*/ 	.word	0xffffffff


	//   ....[9]....
        /*0248*/ 	.word	0xffffffff


	//   ....[10]....
        /*024c*/ 	.word	0xffffffff


	//   ....[11]....
        /*0250*/ 	.word	0xffffffff


	//   ....[12]....
        /*0254*/ 	.word	0xffffffff


	//   ....[13]....
        /*0258*/ 	.word	0xffffffff


	//   ....[14]....
        /*025c*/ 	.word	0xffffffff


	//   ....[15]....
        /*0260*/ 	.word	0xffffffff


	//   ....[16]....
        /*0264*/ 	.word	0xffffffff


	//   ....[17]....
        /*0268*/ 	.word	0xffffffff


	//   ....[18]....
        /*026c*/ 	.word	0xffffffff


	//   ....[19]....
        /*0270*/ 	.word	0xffffffff


	//   ....[20]....
        /*0274*/ 	.word	0xffffffff


	//   ....[21]....
        /*0278*/ 	.word	0xffffffff


	//   ....[22]....
        /*027c*/ 	.word	0xffffffff


	//   ....[23]....
        /*0280*/ 	.word	0xffffffff


	//   ....[24]....
        /*0284*/ 	.word	0xffffffff


	//   ....[25]....
        /*0288*/ 	.word	0xffffffff


	//   ....[26]....
        /*028c*/ 	.word	0xffffffff


	//   ....[27]....
        /*0290*/ 	.word	0xffffffff


	//   ....[28]....
        /*0294*/ 	.word	0xffffffff


	//   ....[29]....
        /*0298*/ 	.word	0xffffffff


	//   ....[30]....
        /*029c*/ 	.word	0xffffffff


	//   ....[31]....
        /*02a0*/ 	.word	0xffffffff


	//   ....[32]....
        /*02a4*/ 	.word	0xffffffff


	//   ....[33]....
        /*02a8*/ 	.word	0xffffffff


	//   ....[34]....
        /*02ac*/ 	.word	0xffffffff


	//   ....[35]....
        /*02b0*/ 	.word	0xffffffff


	//   ....[36]....
        /*02b4*/ 	.word	0xffffffff


	//   ....[37]....
        /*02b8*/ 	.word	0xffffffff


	//   ....[38]....
        /*02bc*/ 	.word	0xffffffff


	//   ....[39]....
        /*02c0*/ 	.word	0xffffffff


	//   ....[40]....
        /*02c4*/ 	.word	0xffffffff


	//   ....[41]....
        /*02c8*/ 	.word	0xffffffff


	//   ....[42]....
        /*02cc*/ 	.word	0xffffffff


	//   ....[43]....
        /*02d0*/ 	.word	0xffffffff


	//   ....[44]....
        /*02d4*/ 	.word	0xffffffff


	//   ....[45]....
        /*02d8*/ 	.word	0xffffffff


	//   ....[46]....
        /*02dc*/ 	.word	0xffffffff


	//   ....[47]....
        /*02e0*/ 	.word	0xffffffff


	//   ....[48]....
        /*02e4*/ 	.word	0xffffffff


	//   ....[49]....
        /*02e8*/ 	.word	0xffffffff


	//   ....[50]....
        /*02ec*/ 	.word	0xffffffff


	//   ....[51]....
        /*02f0*/ 	.word	0xffffffff


	//   ....[52]....
        /*02f4*/ 	.word	0xffffffff


	//   ....[53]....
        /*02f8*/ 	.word	0xffffffff


	//   ....[54]....
        /*02fc*/ 	.word	0xffffffff


	//   ....[55]....
        /*0300*/ 	.word	0xffffffff


	//   ....[56]....
        /*0304*/ 	.word	0xffffffff


	//   ....[57]....
        /*0308*/ 	.word	0xffffffff


	//   ....[58]....
        /*030c*/ 	.word	0xffffffff


	//   ....[59]....
        /*0310*/ 	.word	0xffffffff


	//   ....[60]....
        /*0314*/ 	.word	0xffffffff


	//   ....[61]....
        /*0318*/ 	.word	0xffffffff


	//   ....[62]....
        /*031c*/ 	.word	0xffffffff


	//   ....[63]....
        /*0320*/ 	.word	0xffffffff


	//   ....[64]....
        /*0324*/ 	.word	0xffffffff


	//   ....[65]....
        /*0328*/ 	.word	0xffffffff


	//   ....[66]....
        /*032c*/ 	.word	0xffffffff


	//   ....[67]....
        /*0330*/ 	.word	0xffffffff


	//   ....[68]....
        /*0334*/ 	.word	0xffffffff


	//   ....[69]....
        /*0338*/ 	.word	0xffffffff


	//   ....[70]....
        /*033c*/ 	.word	0xffffffff


	//   ....[71]....
        /*0340*/ 	.word	0xffffffff


	//   ....[72]....
        /*0344*/ 	.word	0xffffffff


	//   ....[73]....
        /*0348*/ 	.word	0xffffffff


	//   ....[74]....
        /*034c*/ 	.word	0xffffffff


	//   ....[75]....
        /*0350*/ 	.word	0xffffffff


	//   ....[76]....
        /*0354*/ 	.word	0xffffffff


	//   ....[77]....
        /*0358*/ 	.word	0xffffffff


	//   ....[78]....
        /*035c*/ 	.word	0xffffffff


	//   ....[79]....
        /*0360*/ 	.word	0xffffffff


	//   ....[80]....
        /*0364*/ 	.word	0xffffffff


	//   ....[81]....
        /*0368*/ 	.word	0xffffffff


	//   ....[82]....
        /*036c*/ 	.word	0xffffffff


	//   ....[83]....
        /*0370*/ 	.word	0xffffffff


	//   ....[84]....
        /*0374*/ 	.word	0xffffffff


	//   ....[85]....
        /*0378*/ 	.word	0xffffffff


	//   ....[86]....
        /*037c*/ 	.word	0xffffffff


	//   ....[87]....
        /*0380*/ 	.word	0xffffffff


	//   ....[88]....
        /*0384*/ 	.word	0xffffffff


	//   ....[89]....
        /*0388*/ 	.word	0xffffffff


	//   ....[90]....
        /*038c*/ 	.word	0xffffffff


	//   ....[91]....
        /*0390*/ 	.word	0xffffffff


	//   ....[92]....
        /*0394*/ 	.word	0xffffffff


	//   ....[93]....
        /*0398*/ 	.word	0xffffffff


	//   ....[94]....
        /*039c*/ 	.word	0xffffffff


	//   ....[95]....
        /*03a0*/ 	.word	0xffffffff


	//   ....[96]....
        /*03a4*/ 	.word	0xffffffff


	//   ....[97]....
        /*03a8*/ 	.word	0xffffffff


	//   ....[98]....
        /*03ac*/ 	.word	0xffffffff


	//   ....[99]....
        /*03b0*/ 	.word	0xffffffff


	//   ....[100]....
        /*03b4*/ 	.word	0xffffffff


	//   ....[101]....
        /*03b8*/ 	.word	0xffffffff


	//   ....[102]....
        /*03bc*/ 	.word	0xffffffff


	//   ....[103]....
        /*03c0*/ 	.word	0xffffffff


	//   ....[104]....
        /*03c4*/ 	.word	0xffffffff


	//   ....[105]....
        /*03c8*/ 	.word	0xffffffff


	//   ....[106]....
        /*03cc*/ 	.word	0xffffffff


	//   ....[107]....
        /*03d0*/ 	.word	0xffffffff


	//   ....[108]....
        /*03d4*/ 	.word	0xffffffff


	//   ....[109]....
        /*03d8*/ 	.word	0xffffffff


	//   ....[110]....
        /*03dc*/ 	.word	0xffffffff


	//   ....[111]....
        /*03e0*/ 	.word	0xffffffff


	//   ....[112]....
        /*03e4*/ 	.word	0xffffffff


	//   ....[113]....
        /*03e8*/ 	.word	0xffffffff


	//   ....[114]....
        /*03ec*/ 	.word	0xffffffff


	//   ....[115]....
        /*03f0*/ 	.word	0xffffffff


	//   ....[116]....
        /*03f4*/ 	.word	0xffffffff


	//   ....[117]....
        /*03f8*/ 	.word	0xffffffff


	//   ....[118]....
        /*03fc*/ 	.word	0xffffffff


	//   ....[119]....
        /*0400*/ 	.word	0xffffffff


	//   ....[120]....
        /*0404*/ 	.word	0xffffffff


	//   ....[121]....
        /*0408*/ 	.word	0xffffffff


	//   ....[122]....
        /*040c*/ 	.word	0xffffffff


	//   ....[123]....
        /*0410*/ 	.word	0xffffffff


	//   ....[124]....
        /*0414*/ 	.word	0xffffffff


	//   ....[125]....
        /*0418*/ 	.word	0xffffffff


	//   ....[126]....
        /*041c*/ 	.word	0xffffffff


	//   ....[127]....
        /*0420*/ 	.word	0xffffffff


	//   ....[128]....
        /*0424*/ 	.word	0xffffffff


	//   ....[129]....
        /*0428*/ 	.word	0xffffffff


	//   ....[130]....
        /*042c*/ 	.word	0xffffffff


	//   ....[131]....
        /*0430*/ 	.word	0xffffffff


	//   ....[132]....
        /*0434*/ 	.word	0xffffffff


	//   ....[133]....
        /*0438*/ 	.word	0xffffffff


	//   ....[134]....
        /*043c*/ 	.word	0xffffffff


	//   ....[135]....
        /*0440*/ 	.word	0xffffffff


	//   ....[136]....
        /*0444*/ 	.word	0xffffffff


	//   ....[137]....
        /*0448*/ 	.word	0xffffffff


	//   ....[138]....
        /*044c*/ 	.word	0xffffffff


	//   ....[139]....
        /*0450*/ 	.word	0xffffffff


	//   ....[140]....
        /*0454*/ 	.word	0xffffffff


	//   ....[141]....
        /*0458*/ 	.word	0xffffffff


	//   ....[142]....
        /*045c*/ 	.word	0xffffffff


	//   ....[143]....
        /*0460*/ 	.word	0xffffffff


	//   ....[144]....
        /*0464*/ 	.word	0xffffffff


	//   ....[145]....
        /*0468*/ 	.word	0xffffffff


	//   ....[146]....
        /*046c*/ 	.word	0xffffffff


	//   ....[147]....
        /*0470*/ 	.word	0xffffffff


	//   ....[148]....
        /*0474*/ 	.word	0xffffffff


	//   ....[149]....
        /*0478*/ 	.word	0xffffffff


	//   ....[150]....
        /*047c*/ 	.word	0xffffffff


	//   ....[151]....
        /*0480*/ 	.word	0xffffffff


	//   ....[152]....
        /*0484*/ 	.word	0xffffffff


	//   ....[153]....
        /*0488*/ 	.word	0xffffffff


	//   ....[154]....
        /*048c*/ 	.word	0xffffffff


	//   ....[155]....
        /*0490*/ 	.word	0xffffffff


	//   ....[156]....
        /*0494*/ 	.word	0xffffffff


	//   ....[157]....
        /*0498*/ 	.word	0xffffffff


	//   ....[158]....
        /*049c*/ 	.word	0xffffffff


	//   ....[159]....
        /*04a0*/ 	.word	0xffffffff


	//   ....[160]....
        /*04a4*/ 	.word	0xffffffff


	//   ....[161]....
        /*04a8*/ 	.word	0xffffffff


	//   ....[162]....
        /*04ac*/ 	.word	0xffffffff


	//   ....[163]....
        /*04b0*/ 	.word	0xffffffff


	//   ....[164]....
        /*04b4*/ 	.word	0xffffffff


	//   ....[165]....
        /*04b8*/ 	.word	0xffffffff


	//   ....[166]....
        /*04bc*/ 	.word	0xffffffff


	//   ....[167]....
        /*04c0*/ 	.word	0xffffffff


	//   ....[168]....
        /*04c4*/ 	.word	0xffffffff


	//   ....[169]....
        /*04c8*/ 	.word	0xffffffff


	//   ....[170]....
        /*04cc*/ 	.word	0xffffffff


	//   ....[171]....
        /*04d0*/ 	.word	0xffffffff


	//   ....[172]....
        /*04d4*/ 	.word	0xffffffff


	//   ....[173]....
        /*04d8*/ 	.word	0xffffffff


	//   ....[174]....
        /*04dc*/ 	.word	0xffffffff


	//   ....[175]....
        /*04e0*/ 	.word	0xffffffff


	//   ....[176]....
        /*04e4*/ 	.word	0xffffffff


	//   ....[177]....
        /*04e8*/ 	.word	0xffffffff


	//   ....[178]....
        /*04ec*/ 	.word	0xffffffff


	//   ....[179]....
        /*04f0*/ 	.word	0xffffffff


	//   ....[180]....
        /*04f4*/ 	.word	0xffffffff


	//   ....[181]....
        /*04f8*/ 	.word	0xffffffff


	//   ....[182]....
        /*04fc*/ 	.word	0xffffffff


	//   ....[183]....
        /*0500*/ 	.word	0xffffffff


	//   ....[184]....
        /*0504*/ 	.word	0xffffffff


	//   ....[185]....
        /*0508*/ 	.word	0xffffffff


	//   ....[186]....
        /*050c*/ 	.word	0xffffffff


	//   ....[187]....
        /*0510*/ 	.word	0xffffffff


	//   ....[188]....
        /*0514*/ 	.word	0xffffffff


	//   ....[189]....
        /*0518*/ 	.word	0xffffffff


	//   ....[190]....
        /*051c*/ 	.word	0xffffffff


	//   ....[191]....
        /*0520*/ 	.word	0x0500000f


	//   ....[192]....
        /*0524*/ 	.word	0x0500000f


	//   ....[193]....
        /*0528*/ 	.word	0x0500000f


	//   ....[194]....
        /*052c*/ 	.word	0x0500000f


	//   ....[195]....
        /*0530*/ 	.word	0x0500000f


	//   ....[196]....
        /*0534*/ 	.word	0x0500000f


	//   ....[197]....
        /*0538*/ 	.word	0x0500000f


	//   ....[198]....
        /*053c*/ 	.word	0x0500000f


	//   ....[199]....
        /*0540*/ 	.word	0x0500000f


	//   ....[200]....
        /*0544*/ 	.word	0x0500000f


	//   ....[201]....
        /*0548*/ 	.word	0x0500000f


	//   ....[202]....
        /*054c*/ 	.word	0x0500000f


	//   ....[203]....
        /*0550*/ 	.word	0x0500000f


	//   ....[204]....
        /*0554*/ 	.word	0x0500000f


	//   ....[205]....
        /*0558*/ 	.word	0x0500000f


	//   ....[206]....
        /*055c*/ 	.word	0x0500000f


	//   ....[207]....
        /*0560*/ 	.word	0x0500000f


	//   ....[208]....
        /*0564*/ 	.word	0x0500000f


	//   ....[209]....
        /*0568*/ 	.word	0x0500000f


	//   ....[210]....
        /*056c*/ 	.word	0x0500000f


	//   ....[211]....
        /*0570*/ 	.word	0x0500000f


	//   ....[212]....
        /*0574*/ 	.word	0x0500000f


	//   ....[213]....
        /*0578*/ 	.word	0x0500000f


	//   ....[214]....
        /*057c*/ 	.word	0x0500000f


	//   ....[215]....
        /*0580*/ 	.word	0x0500000f


	//   ....[216]....
        /*0584*/ 	.word	0x0500000f


	//   ....[217]....
        /*0588*/ 	.word	0x0500000f


	//   ....[218]....
        /*058c*/ 	.word	0x0500000f


	//   ....[219]....
        /*0590*/ 	.word	0x0500000f


	//   ....[220]....
        /*0594*/ 	.word	0x0500000f


	//   ....[221]....
        /*0598*/ 	.word	0x0500000f


	//   ....[222]....
        /*059c*/ 	.word	0x0500000f


	//   ....[223]....
        /*05a0*/ 	.word	0x0500000f


	//   ....[224]....
        /*05a4*/ 	.word	0x0500000f


	//   ....[225]....
        /*05a8*/ 	.word	0x0500000f


	//   ....[226]....
        /*05ac*/ 	.word	0x0500000f


	//   ....[227]....
        /*05b0*/ 	.word	0x0500000f


	//   ....[228]....
        /*05b4*/ 	.word	0x0500000f


	//   ....[229]....
        /*05b8*/ 	.word	0x0500000f


	//   ....[230]....
        /*05bc*/ 	.word	0x0500000f


	//   ....[231]....
        /*05c0*/ 	.word	0x0500000f


	//   ....[232]....
        /*05c4*/ 	.word	0x0500000f


	//   ....[233]....
        /*05c8*/ 	.word	0x0500000f


	//   ....[234]....
        /*05cc*/ 	.word	0x0500000f


	//   ....[235]....
        /*05d0*/ 	.word	0x0500000f


	//   ....[236]....
        /*05d4*/ 	.word	0x0500000f


	//   ....[237]....
        /*05d8*/ 	.word	0x0500000f


	//   ....[238]....
        /*05dc*/ 	.word	0x0500000f


	//   ....[239]....
        /*05e0*/ 	.word	0x0500000f


	//   ....[240]....
        /*05e4*/ 	.word	0x0500000f


	//----- nvinfo : EIATTR_COOP_GROUP_INSTR_OFFSETS
	.align		4
.L_121:
        /*05e8*/ 	.byte	0x04, 0x28
        /*05ea*/ 	.short	(.L_123 - .L_122)


	//   ....[0]....
.L_122:
        /*05ec*/ 	.word	0x00000080


	//   ....[1]....
        /*05f0*/ 	.word	0x00000090


	//   ....[2]....
        /*05f4*/ 	.word	0x000002d0


	//   ....[3]....
        /*05f8*/ 	.word	0x00000430


	//   ....[4]....
        /*05fc*/ 	.word	0x00000550


	//   ....[5]....
        /*0600*/ 	.word	0x000006b0


	//   ....[6]....
        /*0604*/ 	.word	0x00001a40


	//   ....[7]....
        /*0608*/ 	.word	0x00003490


	//   ....[8]....
        /*060c*/ 	.word	0x00003590


	//   ....[9]....
        /*0610*/ 	.word	0x00003c50


	//   ....[10]....
        /*0614*/ 	.word	0x00003d10


	//   ....[11]....
        /*0618*/ 	.word	0x000066a0


	//   ....[12]....
        /*061c*/ 	.word	0x000066b0


	//   ....[13]....
        /*0620*/ 	.word	0x000066e0


	//   ....[14]....
        /*0624*/ 	.word	0x000066f0


	//   ....[15]....
        /*0628*/ 	.word	0x00008150


	//   ....[16]....
        /*062c*/ 	.word	0x00008160


	//   ....[17]....
        /*0630*/ 	.word	0x000081e0


	//   ....[18]....
        /*0634*/ 	.word	0x000081f0


	//   ....[19]....
        /*0638*/ 	.word	0x00009180


	//   ....[20]....
        /*063c*/ 	.word	0x00009190


	//   ....[21]....
        /*0640*/ 	.word	0x000091a0


	//   ....[22]....
        /*0644*/ 	.word	0x000091b0


	//   ....[23]....
        /*0648*/ 	.word	0x000091c0


	//   ....[24]....
        /*064c*/ 	.word	0x000091d0


	//   ....[25]....
        /*0650*/ 	.word	0x000091e0


	//   ....[26]....
        /*0654*/ 	.word	0x000091f0


	//   ....[27]....
        /*0658*/ 	.word	0x00009200


	//   ....[28]....
        /*065c*/ 	.word	0x00009210


	//   ....[29]....
        /*0660*/ 	.word	0x00009220


	//   ....[30]....
        /*0664*/ 	.word	0x00009230


	//   ....[31]....
        /*0668*/ 	.word	0x00009240


	//   ....[32]....
        /*066c*/ 	.word	0x00009250


	//   ....[33]....
        /*0670*/ 	.word	0x00009260


	//   ....[34]....
        /*0674*/ 	.word	0x00009270


	//   ....[35]....
        /*0678*/ 	.word	0x00009280


	//   ....[36]....
        /*067c*/ 	.word	0x00009290


	//   ....[37]....
        /*0680*/ 	.word	0x000092a0


	//   ....[38]....
        /*0684*/ 	.word	0x000092b0


	//   ....[39]....
        /*0688*/ 	.word	0x000092c0


	//   ....[40]....
        /*068c*/ 	.word	0x000092d0


	//   ....[41]....
        /*0690*/ 	.word	0x000092e0


	//   ....[42]....
        /*0694*/ 	.word	0x000092f0


	//   ....[43]....
        /*0698*/ 	.word	0x00009300


	//   ....[44]....
        /*069c*/ 	.word	0x00009310


	//   ....[45]....
        /*06a0*/ 	.word	0x00009320


	//   ....[46]....
        /*06a4*/ 	.word	0x00009330


	//   ....[47]....
        /*06a8*/ 	.word	0x00009340


	//   ....[48]....
        /*06ac*/ 	.word	0x00009350


	//   ....[49]....
        /*06b0*/ 	.word	0x00009360


	//   ....[50]....
        /*06b4*/ 	.word	0x00009370


	//   ....[51]....
        /*06b8*/ 	.word	0x00009380


	//   ....[52]....
        /*06bc*/ 	.word	0x00009390


	//   ....[53]....
        /*06c0*/ 	.word	0x000093a0


	//   ....[54]....
        /*06c4*/ 	.word	0x000093b0


	//   ....[55]....
        /*06c8*/ 	.word	0x000093c0


	//   ....[56]....
        /*06cc*/ 	.word	0x000093d0


	//   ....[57]....
        /*06d0*/ 	.word	0x000093e0


	//   ....[58]....
        /*06d4*/ 	.word	0x00009410


	//   ....[59]....
        /*06d8*/ 	.word	0x00009420


	//   ....[60]....
        /*06dc*/ 	.word	0x00009430


	//   ....[61]....
        /*06e0*/ 	.word	0x00009440


	//   ....[62]....
        /*06e4*/ 	.word	0x00009450


	//   ....[63]....
        /*06e8*/ 	.word	0x00009470


	//   ....[64]....
        /*06ec*/ 	.word	0x00009480


	//   ....[65]....
        /*06f0*/ 	.word	0x00009490


	//   ....[66]....
        /*06f4*/ 	.word	0x000094a0


	//   ....[67]....
        /*06f8*/ 	.word	0x000094b0


	//   ....[68]....
        /*06fc*/ 	.word	0x000094c0


	//   ....[69]....
        /*0700*/ 	.word	0x000094d0


	//   ....[70]....
        /*0704*/ 	.word	0x00009500


	//   ....[71]....
        /*0708*/ 	.word	0x00009520


	//   ....[72]....
        /*070c*/ 	.word	0x00009550


	//   ....[73]....
        /*0710*/ 	.word	0x00009580


	//   ....[74]....
        /*0714*/ 	.word	0x000095b0


	//   ....[75]....
        /*0718*/ 	.word	0x000095e0


	//   ....[76]....
        /*071c*/ 	.word	0x00009610


	//   ....[77]....
        /*0720*/ 	.word	0x00009640


	//   ....[78]....
        /*0724*/ 	.word	0x00009660


	//   ....[79]....
        /*0728*/ 	.word	0x00009690


	//   ....[80]....
        /*072c*/ 	.word	0x000096c0


	//   ....[81]....
        /*0730*/ 	.word	0x000096f0


	//   ....[82]....
        /*0734*/ 	.word	0x00009720


	//   ....[83]....
        /*0738*/ 	.word	0x0000a0d0


	//   ....[84]....
        /*073c*/ 	.word	0x0000a110


	//   ....[85]....
        /*0740*/ 	.word	0x0000a140


	//   ....[86]....
        /*0744*/ 	.word	0x0000a160


	//   ....[87]....
        /*0748*/ 	.word	0x0000a860


	//   ....[88]....
        /*074c*/ 	.word	0x0000a880


	//   ....[89]....
        /*0750*/ 	.word	0x0000a950


	//   ....[90]....
        /*0754*/ 	.word	0x0000a970


	//   ....[91]....
        /*0758*/ 	.word	0x0000aa30


	//   ....[92]....
        /*075c*/ 	.word	0x0000aa50


	//   ....[93]....
        /*0760*/ 	.word	0x0000ab20


	//   ....[94]....
        /*0764*/ 	.word	0x0000ab40


	//   ....[95]....
        /*0768*/ 	.word	0x0000af00


	//   ....[96]....
        /*076c*/ 	.word	0x0000af10


	//   ....[97]....
        /*0770*/ 	.word	0x0000b340


	//   ....[98]....
        /*0774*/ 	.word	0x0000b350


	//   ....[99]....
        /*0778*/ 	.word	0x0000c050


	//   ....[100]....
        /*077c*/ 	.word	0x0000c080


	//   ....[101]....
        /*0780*/ 	.word	0x0000c150


	//   ....[102]....
        /*0784*/ 	.word	0x0000c170


	//   ....[103]....
        /*0788*/ 	.word	0x0000c230


	//   ....[104]....
        /*078c*/ 	.word	0x0000c250


	//   ....[105]....
        /*0790*/ 	.word	0x0000c320


	//   ....[106]....
        /*0794*/ 	.word	0x0000c340


	//   ....[107]....
        /*0798*/ 	.word	0x0000c480


	//   ....[108]....
        /*079c*/ 	.word	0x0000c6a0


	//   ....[109]....
        /*07a0*/ 	.word	0x0000c6d0


	//   ....[110]....
        /*07a4*/ 	.word	0x0000c700


	//   ....[111]....
        /*07a8*/ 	.word	0x0000c730


	//   ....[112]....
        /*07ac*/ 	.word	0x0000c760


	//   ....[113]....
        /*07b0*/ 	.word	0x0000c7a0


	//   ....[114]....
        /*07b4*/ 	.word	0x0000c920


	//   ....[115]....
        /*07b8*/ 	.word	0x0000c950


	//   ....[116]....
        /*07bc*/ 	.word	0x0000c980


	//   ....[117]....
        /*07c0*/ 	.word	0x0000c9b0


	//   ....[118]....
        /*07c4*/ 	.word	0x0000c9e0


	//   ....[119]....
        /*07c8*/ 	.word	0x0000ca10


	//   ....[120]....
        /*07cc*/ 	.word	0x0000caa0


	//   ....[121]....
        /*07d0*/ 	.word	0x0000caf0


	//   ....[122]....
        /*07d4*/ 	.word	0x0000cb00


	//   ....[123]....
        /*07d8*/ 	.word	0x0000cba0


	//   ....[124]....
        /*07dc*/ 	.word	0x0000ec60


	//   ....[125]....
        /*07e0*/ 	.word	0x0000ec90


	//   ....[126]....
        /*07e4*/ 	.word	0x0000ecc0


	//   ....[127]....
        /*07e8*/ 	.word	0x0000ece0


	//   ....[128]....
        /*07ec*/ 	.word	0x0000ed70


	//   ....[129]....
        /*07f0*/ 	.word	0x0000edb0


	//   ....[130]....
        /*07f4*/ 	.word	0x0000edf0


	//   ....[131]....
        /*07f8*/ 	.word	0x0000ee00


	//   ....[132]....
        /*07fc*/ 	.word	0x0000eee0


	//   ....[133]....
        /*0800*/ 	.word	0x0000ef00


	//   ....[134]....
        /*0804*/ 	.word	0x0000f2f0


	//   ....[135]....
        /*0808*/ 	.word	0x0000f330


	//   ....[136]....
        /*080c*/ 	.word	0x0000f350


	//   ....[137]....
        /*0810*/ 	.word	0x0000f360


	//   ....[138]....
        /*0814*/ 	.word	0x0000f410


	//   ....[139]....
        /*0818*/ 	.word	0x0000f430


	//   ....[140]....
        /*081c*/ 	.word	0x0000f4c0


	//   ....[141]....
        /*0820*/ 	.word	0x0000f4e0


	//   ....[142]....
        /*0824*/ 	.word	0x0000f4f0


	//   ....[143]....
        /*0828*/ 	.word	0x0000f580


	//   ....[144]....
        /*082c*/ 	.word	0x0000fd40


	//   ....[145]....
        /*0830*/ 	.word	0x0000fd70


	//   ....[146]....
        /*0834*/ 	.word	0x0000fda0


	//   ....[147]....
        /*0838*/ 	.word	0x0000fe20


	//   ....[148]....
        /*083c*/ 	.word	0x0000fe40


	//   ....[149]....
        /*0840*/ 	.word	0x0000fed0


	//   ....[150]....
        /*0844*/ 	.word	0x0000fef0


	//   ....[151]....
        /*0848*/ 	.word	0x0000ff00


	//   ....[152]....
        /*084c*/ 	.word	0x00010910


	//   ....[153]....
        /*0850*/ 	.word	0x00010930


	//   ....[154]....
        /*0854*/ 	.word	0x00010950


	//   ....[155]....
        /*0858*/ 	.word	0x000109a0


	//   ....[156]....
        /*085c*/ 	.word	0x000109b0


	//   ....[157]....
        /*0860*/ 	.word	0x00010a00


	//   ....[158]....
        /*0864*/ 	.word	0x00010a10


	//   ....[159]....
        /*0868*/ 	.word	0x00010a20


	//   ....[160]....
        /*086c*/ 	.word	0x00010a70


	//   ....[161]....
        /*0870*/ 	.word	0x00010ac0


	//   ....[162]....
        /*0874*/ 	.word	0x00010ec0


	//   ....[163]....
        /*0878*/ 	.word	0x00010ee0


	//   ....[164]....
        /*087c*/ 	.word	0x00010ef0


	//   ....[165]....
        /*0880*/ 	.word	0x00010f00


	//   ....[166]....
        /*0884*/ 	.word	0x00010f60


	//   ....[167]....
        /*0888*/ 	.word	0x00010f70


	//   ....[168]....
        /*088c*/ 	.word	0x00010fd0


	//   ....[169]....
        /*0890*/ 	.word	0x00011000


	//   ....[170]....
        /*0894*/ 	.word	0x00011040


	//   ....[171]....
        /*0898*/ 	.word	0x000110a0


	//   ....[172]....
        /*089c*/ 	.word	0x00012330


	//   ....[173]....
        /*08a0*/ 	.word	0x00012380


	//   ....[174]....
        /*08a4*/ 	.word	0x000123b0


	//   ....[175]....
        /*08a8*/ 	.word	0x000123e0


	//   ....[176]....
        /*08ac*/ 	.word	0x00012410


	//   ....[177]....
        /*08b0*/ 	.word	0x00012420


	//   ....[178]....
        /*08b4*/ 	.word	0x00012450


	//   ....[179]....
        /*08b8*/ 	.word	0x000124a0


	//   ....[180]....
        /*08bc*/ 	.word	0x00012600


	//   ....[181]....
        /*08c0*/ 	.word	0x00012630


	//   ....[182]....
        /*08c4*/ 	.word	0x00012660


	//   ....[183]....
        /*08c8*/ 	.word	0x00012690


	//   ....[184]....
        /*08cc*/ 	.word	0x000126c0


	//   ....[185]....
        /*08d0*/ 	.word	0x00012700


	//   ....[186]....
        /*08d4*/ 	.word	0x00012780


	//   ....[187]....
        /*08d8*/ 	.word	0x000127d0


	//   ....[188]....
        /*08dc*/ 	.word	0x000127e0


	//   ....[189]....
        /*08e0*/ 	.word	0x00012870


	//   ....[190]....
        /*08e4*/ 	.word	0x00012ee0


	//   ....[191]....
        /*08e8*/ 	.word	0x00013430


	//   ....[192]....
        /*08ec*/ 	.word	0x00013510


	//   ....[193]....
        /*08f0*/ 	.word	0x000135e0


	//   ....[194]....
        /*08f4*/ 	.word	0x00013670


	//   ....[195]....
        /*08f8*/ 	.word	0x00013740


	//   ....[196]....
        /*08fc*/ 	.word	0x000137d0


	//   ....[197]....
        /*0900*/ 	.word	0x00013880


	//   ....[198]....
        /*0904*/ 	.word	0x00013910


	//   ....[199]....
        /*0908*/ 	.word	0x000139c0


	//   ....[200]....
        /*090c*/ 	.word	0x00013a20


	//   ....[201]....
        /*0910*/ 	.word	0x00013b20


	//   ....[202]....
        /*0914*/ 	.word	0x00013c20


	//   ....[203]....
        /*0918*/ 	.word	0x00013cd0


	//   ....[204]....
        /*091c*/ 	.word	0x00013e00


	//   ....[205]....
        /*0920*/ 	.word	0x00013eb0


	//   ....[206]....
        /*0924*/ 	.word	0x00013fb0


	//   ....[207]....
        /*0928*/ 	.word	0x00014070


	//   ....[208]....
        /*092c*/ 	.word	0x000140d0


	//   ....[209]....
        /*0930*/ 	.word	0x00014170


	//   ....[210]....
        /*0934*/ 	.word	0x00014230


	//   ....[211]....
        /*0938*/ 	.word	0x00014300


	//   ....[212]....
        /*093c*/ 	.word	0x000143a0


	//   ....[213]....
        /*0940*/ 	.word	0x00014410


	//   ....[214]....
        /*0944*/ 	.word	0x00014470


	//   ....[215]....
        /*0948*/ 	.word	0x00014560


	//   ....[216]....
        /*094c*/ 	.word	0x000145c0


	//   ....[217]....
        /*0950*/ 	.word	0x000146c0


	//   ....[218]....
        /*0954*/ 	.word	0x00014720


	//   ....[219]....
        /*0958*/ 	.word	0x00014800


	//   ....[220]....
        /*095c*/ 	.word	0x00014930


	//   ....[221]....
        /*0960*/ 	.word	0x000149e0


	//   ....[222]....
        /*0964*/ 	.word	0x00014a40


	//   ....[223]....
        /*0968*/ 	.word	0x00014b00


	//   ....[224]....
        /*096c*/ 	.word	0x00014b60


	//   ....[225]....
        /*0970*/ 	.word	0x00014c20


	//   ....[226]....
        /*0974*/ 	.word	0x00014c80


	//   ....[227]....
        /*0978*/ 	.word	0x00014d40


	//   ....[228]....
        /*097c*/ 	.word	0x00014da0


	//   ....[229]....
        /*0980*/ 	.word	0x00014e60


	//   ....[230]....
        /*0984*/ 	.word	0x00014f50


	//   ....[231]....
        /*0988*/ 	.word	0x00014ff0


	//   ....[232]....
        /*098c*/ 	.word	0x00015050


	//   ....[233]....
        /*0990*/ 	.word	0x00015120


	//   ....[234]....
        /*0994*/ 	.word	0x00015180


	//   ....[235]....
        /*0998*/ 	.word	0x00015250


	//   ....[236]....
        /*099c*/ 	.word	0x000152b0


	//   ....[237]....
        /*09a0*/ 	.word	0x00015380


	//   ....[238]....
        /*09a4*/ 	.word	0x000153e0


	//   ....[239]....
        /*09a8*/ 	.word	0x000154b0


	//   ....[240]....
        /*09ac*/ 	.word	0x00015710


	//----- nvinfo : EIATTR_REG_RECONFIG
	.align		4
.L_123:
        /*09b0*/ 	.byte	0x01, 0x54
	.zero		2


	//----- nvinfo : EIATTR_SYSCALL_OFFSETS
	.align		4
        /*09b4*/ 	.byte	0x04, 0x46
        /*09b6*/ 	.short	(.L_125 - .L_124)


	//   ....[0]....
.L_124:
        /*09b8*/ 	.word	0x00001c20


	//   ....[1]....
        /*09bc*/ 	.word	0x0000deb0


	//   ....[2]....
        /*09c0*/ 	.word	0x0000e020


	//   ....[3]....
        /*09c4*/ 	.word	0x0000e170


	//   ....[4]....
        /*09c8*/ 	.word	0x0000e2b0


	//   ....[5]....
        /*09cc*/ 	.word	0x0000f9a0


	//----- nvinfo : EIATTR_MBARRIER_INSTR_OFFSETS
	.align		4
.L_125:
        /*09d0*/ 	.byte	0x04, 0x39
        /*09d2*/ 	.short	(.L_127 - .L_126)


	//   ....[0]....
.L_126:
        /*09d4*/ 	.word	0x00000180
        /*09d8*/ 	.word	0x000000ff
        /*09dc*/ 	.word	0x00029800
        /*09e0*/ 	.short	0x0100
        /*09e2*/ 	.byte	0x08
	.zero		1


	//   ....[1]....
        /*09e4*/ 	.word	0x00000190
        /*09e8*/ 	.word	0x000000ff
        /*09ec*/ 	.word	0x00029820
        /*09f0*/ 	.short	0x0100
        /*09f2*/ 	.byte	0x08
	.zero		1


	//   ....[2]....
        /*09f4*/ 	.word	0x00000280
        /*09f8*/ 	.word	0x000000ff
        /*09fc*/ 	.word	0x00029830
        /*0a00*/ 	.short	0x0100
        /*0a02*/ 	.byte	0x08
	.zero		1


	//   ....[3]....
        /*0a04*/ 	.word	0x00000290
        /*0a08*/ 	.word	0x000000ff
        /*0a0c*/ 	.word	0x00029840
        /*0a10*/ 	.short	0x0100
        /*0a12*/ 	.byte	0x08
	.zero		1


	//   ....[4]....
        /*0a14*/ 	.word	0x000002a0
        /*0a18*/ 	.word	0x000000ff
        /*0a1c*/ 	.word	0x00029838
        /*0a20*/ 	.short	0x0100
        /*0a22*/ 	.byte	0x08
	.zero		1


	//   ....[5]....
        /*0a24*/ 	.word	0x000002b0
        /*0a28*/ 	.word	0x000000ff
        /*0a2c*/ 	.word	0x00029848
        /*0a30*/ 	.short	0x0100
        /*0a32*/ 	.byte	0x08
	.zero		1


	//   ....[6]....
        /*0a34*/ 	.word	0x000003e0
        /*0a38*/ 	.word	0x000000ff
        /*0a3c*/ 	.word	0x00029850
        /*0a40*/ 	.short	0x0100
        /*0a42*/ 	.byte	0x08
	.zero		1


	//   ....[7]....
        /*0a44*/ 	.word	0x000003f0
        /*0a48*/ 	.word	0x000000ff
        /*0a4c*/ 	.word	0x00029860
        /*0a50*/ 	.short	0x0100
        /*0a52*/ 	.byte	0x08
	.zero		1


	//   ....[8]....
        /*0a54*/ 	.word	0x00000400
        /*0a58*/ 	.word	0x000000ff
        /*0a5c*/ 	.word	0x00029858
        /*0a60*/ 	.short	0x0100
        /*0a62*/ 	.byte	0x08
	.zero		1


	//   ....[9]....
        /*0a64*/ 	.word	0x00000410
        /*0a68*/ 	.word	0x000000ff
        /*0a6c*/ 	.word	0x00029868
        /*0a70*/ 	.short	0x0100
        /*0a72*/ 	.byte	0x08
	.zero		1


	//   ....[10]....
        /*0a74*/ 	.word	0x00000500
        /*0a78*/ 	.word	0x000000ff
        /*0a7c*/ 	.word	0x00029870
        /*0a80*/ 	.short	0x0100
        /*0a82*/ 	.byte	0x06
	.zero		1


	//   ....[11]....
        /*0a84*/ 	.word	0x00000510
        /*0a88*/ 	.word	0x000000ff
        /*0a8c*/ 	.word	0x00029880
        /*0a90*/ 	.short	0x0100
        /*0a92*/ 	.byte	0x06
	.zero		1


	//   ....[12]....
        /*0a94*/ 	.word	0x00000520
        /*0a98*/ 	.word	0x000000ff
        /*0a9c*/ 	.word	0x00029878
        /*0aa0*/ 	.short	0x0100
        /*0aa2*/ 	.byte	0x06
	.zero		1


	//   ....[13]....
        /*0aa4*/ 	.word	0x00000530
        /*0aa8*/ 	.word	0x000000ff
        /*0aac*/ 	.word	0x00029888
        /*0ab0*/ 	.short	0x0100
        /*0ab2*/ 	.byte	0x06
	.zero		1


	//   ....[14]....
        /*0ab4*/ 	.word	0x00000660
        /*0ab8*/ 	.word	0x000000ff
        /*0abc*/ 	.word	0x00029890
        /*0ac0*/ 	.short	0x0100
        /*0ac2*/ 	.byte	0x08
	.zero		1


	//   ....[15]....
        /*0ac4*/ 	.word	0x00000670
        /*0ac8*/ 	.word	0x000000ff
        /*0acc*/ 	.word	0x000298a0
        /*0ad0*/ 	.short	0x0100
        /*0ad2*/ 	.byte	0x08
	.zero		1


	//   ....[16]....
        /*0ad4*/ 	.word	0x00000680
        /*0ad8*/ 	.word	0x000000ff
        /*0adc*/ 	.word	0x00029898
        /*0ae0*/ 	.short	0x0100
        /*0ae2*/ 	.byte	0x08
	.zero		1


	//   ....[17]....
        /*0ae4*/ 	.word	0x00000690
        /*0ae8*/ 	.word	0x000000ff
        /*0aec*/ 	.word	0x000298a8
        /*0af0*/ 	.short	0x0100
        /*0af2*/ 	.byte	0x08
	.zero		1


	//   ....[18]....
        /*0af4*/ 	.word	0x000007e0
        /*0af8*/ 	.word	0x000000ff
        /*0afc*/ 	.word	0x000298b0
        /*0b00*/ 	.short	0x0100
        /*0b02*/ 	.byte	0x08
	.zero		1


	//   ....[19]....
        /*0b04*/ 	.word	0x000007f0
        /*0b08*/ 	.word	0x000000ff
        /*0b0c*/ 	.word	0x000298c0
        /*0b10*/ 	.short	0x0100
        /*0b12*/ 	.byte	0x08
	.zero		1


	//   ....[20]....
        /*0b14*/ 	.word	0x00000800
        /*0b18*/ 	.word	0x000000ff
        /*0b1c*/ 	.word	0x000298b8
        /*0b20*/ 	.short	0x0100
        /*0b22*/ 	.byte	0x08
	.zero		1


	//   ....[21]....
        /*0b24*/ 	.word	0x00000810
        /*0b28*/ 	.word	0x000000ff
        /*0b2c*/ 	.word	0x000298c8
        /*0b30*/ 	.short	0x0100
        /*0b32*/ 	.byte	0x08
	.zero		1


	//   ....[22]....
        /*0b34*/ 	.word	0x00001ca0
        /*0b38*/ 	.word	0x000000ff
        /*0b3c*/ 	.word	0x00029800
        /*0b40*/ 	.short	0x010a
        /*0b42*/ 	.byte	0x32
	.zero		1


	//   ....[23]....
        /*0b44*/ 	.word	0x00001d20
        /*0b48*/ 	.word	0x00000004
        /*0b4c*/ 	.word	0x00029830
        /*0b50*/ 	.short	0x010a
        /*0b52*/ 	.byte	0x3f
	.zero		1


	//   ....[24]....
        /*0b54*/ 	.word	0x00001d70
        /*0b58*/ 	.word	0x00000004
        /*0b5c*/ 	.word	0x00029830
        /*0b60*/ 	.short	0x010a
        /*0b62*/ 	.byte	0x3f
	.zero		1


	//   ....[25]....
        /*0b64*/ 	.word	0x00002b70
        /*0b68*/ 	.word	0x000000ff
        /*0b6c*/ 	.word	0x00000000
        /*0b70*/ 	.short	0x0101
        /*0b72*/ 	.byte	0x06
	.zero		1


	//   ....[26]....
        /*0b74*/ 	.word	0x000051d0
        /*0b78*/ 	.word	0x000000ff
        /*0b7c*/ 	.word	0x00029830
        /*0b80*/ 	.short	0x010a
        /*0b82*/ 	.byte	0x06
	.zero		1


	//   ....[27]....
        /*0b84*/ 	.word	0x00005210
        /*0b88*/ 	.word	0x000000ff
        /*0b8c*/ 	.word	0x00029830
        /*0b90*/ 	.short	0x010a
        /*0b92*/ 	.byte	0x06
	.zero		1


	//   ....[28]....
        /*0b94*/ 	.word	0x00005e80
        /*0b98*/ 	.word	0x000000ff
        /*0b9c*/ 	.word	0x00029850
        /*0ba0*/ 	.short	0x010a
        /*0ba2*/ 	.byte	0x06
	.zero		1


	//   ....[29]....
        /*0ba4*/ 	.word	0x00005ec0
        /*0ba8*/ 	.word	0x000000ff
        /*0bac*/ 	.word	0x00029850
        /*0bb0*/ 	.short	0x010a
        /*0bb2*/ 	.byte	0x06
	.zero		1


	//   ....[30]....
        /*0bb4*/ 	.word	0x00006240
        /*0bb8*/ 	.word	0x000000ff
        /*0bbc*/ 	.word	0x00000000
        /*0bc0*/ 	.short	0x0101
        /*0bc2*/ 	.byte	0x06
	.zero		1


	//   ....[31]....
        /*0bc4*/ 	.word	0x00007810
        /*0bc8*/ 	.word	0x000000ff
        /*0bcc*/ 	.word	0x00000000
        /*0bd0*/ 	.short	0x0101
        /*0bd2*/ 	.byte	0x06
	.zero		1


	//   ....[32]....
        /*0bd4*/ 	.word	0x00007ea0
        /*0bd8*/ 	.word	0x000000ff
        /*0bdc*/ 	.word	0x00029850
        /*0be0*/ 	.short	0x010a
        /*0be2*/ 	.byte	0x05
	.zero		1


	//   ....[33]....
        /*0be4*/ 	.word	0x00007ee0
        /*0be8*/ 	.word	0x000000ff
        /*0bec*/ 	.word	0x00029850
        /*0bf0*/ 	.short	0x010a
        /*0bf2*/ 	.byte	0x05
	.zero		1


	//   ....[34]....
        /*0bf4*/ 	.word	0x00008510
        /*0bf8*/ 	.word	0x000000ff
        /*0bfc*/ 	.word	0x00000000
        /*0c00*/ 	.short	0x0101
        /*0c02*/ 	.byte	0x04
	.zero		1


	//   ....[35]....
        /*0c04*/ 	.word	0x0000a850
        /*0c08*/ 	.word	0x00000000
        /*0c0c*/ 	.word	0x00000000
        /*0c10*/ 	.short	0x0101
        /*0c12*/ 	.byte	0x3f
	.zero		1


	//   ....[36]....
        /*0c14*/ 	.word	0x0000aef0
        /*0c18*/ 	.word	0x00000006
        /*0c1c*/ 	.word	0x00000000
        /*0c20*/ 	.short	0x0101
        /*0c22*/ 	.byte	0x3f
	.zero		1


	//   ....[37]....
        /*0c24*/ 	.word	0x0000e980
        /*0c28*/ 	.word	0x00000000
        /*0c2c*/ 	.word	0x00029880
        /*0c30*/ 	.short	0x010a
        /*0c32*/ 	.byte	0x3f
	.zero		1


	//   ....[38]....
        /*0c34*/ 	.word	0x0000efc0
        /*0c38*/ 	.word	0x00000000
        /*0c3c*/ 	.word	0x00029870
        /*0c40*/ 	.short	0x0107
        /*0c42*/ 	.byte	0x3f
	.zero		1


	//   ....[39]....
        /*0c44*/ 	.word	0x0000f080
        /*0c48*/ 	.word	0x00000000
        /*0c4c*/ 	.word	0x00029870
        /*0c50*/ 	.short	0x0101
        /*0c52*/ 	.byte	0x3f
	.zero		1


	//   ....[40]....
        /*0c54*/ 	.word	0x0000f0b0
        /*0c58*/ 	.word	0x00000000
        /*0c5c*/ 	.word	0x00029840
        /*0c60*/ 	.short	0x010a
        /*0c62*/ 	.byte	0x3f
	.zero		1


	//   ....[41]....
        /*0c64*/ 	.word	0x0000f6e0
        /*0c68*/ 	.word	0x00000000
        /*0c6c*/ 	.word	0x00029830
        /*0c70*/ 	.short	0x0107
        /*0c72*/ 	.byte	0x3f
	.zero		1


	//   ....[42]....
        /*0c74*/ 	.word	0x0000f7b0
        /*0c78*/ 	.word	0x00000000
        /*0c7c*/ 	.word	0x00029830
        /*0c80*/ 	.short	0x0101
        /*0c82*/ 	.byte	0x3f
	.zero		1


	//   ....[43]....
        /*0c84*/ 	.word	0x00010040
        /*0c88*/ 	.word	0x00000010
        /*0c8c*/ 	.word	0x00029800
        /*0c90*/ 	.short	0x0107
        /*0c92*/ 	.byte	0x3f
	.zero		1


	//   ....[44]....
        /*0c94*/ 	.word	0x00010140
        /*0c98*/ 	.word	0x00000010
        /*0c9c*/ 	.word	0x00029800
        /*0ca0*/ 	.short	0x0101
        /*0ca2*/ 	.byte	0x3f
	.zero		1


	//   ....[45]....
        /*0ca4*/ 	.word	0x00010160
        /*0ca8*/ 	.word	0x00000010
        /*0cac*/ 	.word	0x00029820
        /*0cb0*/ 	.short	0x010a
        /*0cb2*/ 	.byte	0x3f
	.zero		1


	//   ....[46]....
        /*0cb4*/ 	.word	0x00010670
        /*0cb8*/ 	.word	0x00000000
        /*0cbc*/ 	.word	0x00029880
        /*0cc0*/ 	.short	0x010a
        /*0cc2*/ 	.byte	0x3f
	.zero		1


	//   ....[47]....
        /*0cc4*/ 	.word	0x00010b50
        /*0cc8*/ 	.word	0x00000000
        /*0ccc*/ 	.word	0x00029870
        /*0cd0*/ 	.short	0x0107
        /*0cd2*/ 	.byte	0x3f
	.zero		1


	//   ....[48]....
        /*0cd4*/ 	.word	0x00010c10
        /*0cd8*/ 	.word	0x00000000
        /*0cdc*/ 	.word	0x00029870
        /*0ce0*/ 	.short	0x0101
        /*0ce2*/ 	.byte	0x3f
	.zero		1


	//   ....[49]....
        /*0ce4*/ 	.word	0x00010c40
        /*0ce8*/ 	.word	0x00000000
        /*0cec*/ 	.word	0x00029840
        /*0cf0*/ 	.short	0x010a
        /*0cf2*/ 	.byte	0x3f
	.zero		1


	//   ....[50]....
        /*0cf4*/ 	.word	0x00011140
        /*0cf8*/ 	.word	0x00000000
        /*0cfc*/ 	.word	0x00029830
        /*0d00*/ 	.short	0x0107
        /*0d02*/ 	.byte	0x3f
	.zero		1


	//   ....[51]....
        /*0d04*/ 	.word	0x00011200
        /*0d08*/ 	.word	0x00000000
        /*0d0c*/ 	.word	0x00029830
        /*0d10*/ 	.short	0x0101
        /*0d12*/ 	.byte	0x3f
	.zero		1


	//   ....[52]....
        /*0d14*/ 	.word	0x00011290
        /*0d18*/ 	.word	0x00000000
        /*0d1c*/ 	.word	0x00029870
        /*0d20*/ 	.short	0x010a
        /*0d22*/ 	.byte	0x3f
	.zero		1


	//   ....[53]....
        /*0d24*/ 	.word	0x00011320
        /*0d28*/ 	.word	0x00000000
        /*0d2c*/ 	.word	0x00029860
        /*0d30*/ 	.short	0x010a
        /*0d32*/ 	.byte	0x3f
	.zero		1


	//   ....[54]....
        /*0d34*/ 	.word	0x00011830
        /*0d38*/ 	.word	0x00000000
        /*0d3c*/ 	.word	0x00029850
        /*0d40*/ 	.short	0x0101
        /*0d42*/ 	.byte	0x3f
	.zero		1


	//   ....[55]....
        /*0d44*/ 	.word	0x000118c0
        /*0d48*/ 	.word	0x00000000
        /*0d4c*/ 	.word	0x00000000
        /*0d50*/ 	.short	0x0101
        /*0d52*/ 	.byte	0x3f
	.zero		1


	//   ....[56]....
        /*0d54*/ 	.word	0x00011a90
        /*0d58*/ 	.word	0x00000012
        /*0d5c*/ 	.word	0x00029870
        /*0d60*/ 	.short	0x010a
        /*0d62*/ 	.byte	0x3f
	.zero		1


	//   ....[57]....
        /*0d64*/ 	.word	0x00011b10
        /*0d68*/ 	.word	0x00000012
        /*0d6c*/ 	.word	0x00029860
        /*0d70*/ 	.short	0x010a
        /*0d72*/ 	.byte	0x3f
	.zero		1


	//   ....[58]....
        /*0d74*/ 	.word	0x00012030
        /*0d78*/ 	.word	0x00000012
        /*0d7c*/ 	.word	0x00029850
        /*0d80*/ 	.short	0x0101
        /*0d82*/ 	.byte	0x3f
	.zero		1


	//   ....[59]....
        /*0d84*/ 	.word	0x000120f0
        /*0d88*/ 	.word	0x00000012
        /*0d8c*/ 	.word	0x00000000
        /*0d90*/ 	.short	0x0101
        /*0d92*/ 	.byte	0x3f
	.zero		1


	//   ....[60]....
        /*0d94*/ 	.word	0x00012e60
        /*0d98*/ 	.word	0x00000004
        /*0d9c*/ 	.word	0x00029820
        /*0da0*/ 	.short	0x010a
        /*0da2*/ 	.byte	0x3f
	.zero		1


	//   ....[61]....
        /*0da4*/ 	.word	0x00012fe0
        /*0da8*/ 	.word	0x00000005
        /*0dac*/ 	.word	0x00029840
        /*0db0*/ 	.short	0x010a
        /*0db2*/ 	.byte	0x3f
	.zero		1


	//   ....[62]....
        /*0db4*/ 	.word	0x00013080
        /*0db8*/ 	.word	0x00000013
        /*0dbc*/ 	.word	0x00029840
        /*0dc0*/ 	.short	0x010a
        /*0dc2*/ 	.byte	0x3f
	.zero		1


	//   ....[63]....
        /*0dc4*/ 	.word	0x000130c0
        /*0dc8*/ 	.word	0x00000005
        /*0dcc*/ 	.word	0x00029860
        /*0dd0*/ 	.short	0x010a
        /*0dd2*/ 	.byte	0x3f
	.zero		1


	//   ....[64]....
        /*0dd4*/ 	.word	0x00013100
        /*0dd8*/ 	.word	0x00000013
        /*0ddc*/ 	.word	0x00029860
        /*0de0*/ 	.short	0x010a
        /*0de2*/ 	.byte	0x3f
	.zero		1


	//   ....[65]....
        /*0de4*/ 	.word	0x00013140
        /*0de8*/ 	.word	0x00000005
        /*0dec*/ 	.word	0x00029880
        /*0df0*/ 	.short	0x010a
        /*0df2*/ 	.byte	0x3f
	.zero		1


	//   ....[66]....
        /*0df4*/ 	.word	0x00013180
        /*0df8*/ 	.word	0x00000013
        /*0dfc*/ 	.word	0x00029880
        /*0e00*/ 	.short	0x010a
        /*0e02*/ 	.byte	0x3f
	.zero		1


	//   ....[67]....
        /*0e04*/ 	.word	0x000131f0
        /*0e08*/ 	.word	0x00000003
        /*0e0c*/ 	.word	0x00029800
        /*0e10*/ 	.short	0x010a
        /*0e12*/ 	.byte	0x3f
	.zero		1


	//   ....[68]....
        /*0e14*/ 	.word	0x00013240
        /*0e18*/ 	.word	0x00000004
        /*0e1c*/ 	.word	0x00029830
        /*0e20*/ 	.short	0x010a
        /*0e22*/ 	.byte	0x3f
	.zero		1


	//   ....[69]....
        /*0e24*/ 	.word	0x000132a0
        /*0e28*/ 	.word	0x00000003
        /*0e2c*/ 	.word	0x00029830
        /*0e30*/ 	.short	0x010a
        /*0e32*/ 	.byte	0x3f
	.zero		1


	//   ....[70]....
        /*0e34*/ 	.word	0x00013300
        /*0e38*/ 	.word	0x00000003
        /*0e3c*/ 	.word	0x00029850
        /*0e40*/ 	.short	0x010a
        /*0e42*/ 	.byte	0x3f
	.zero		1


	//   ....[71]....
        /*0e44*/ 	.word	0x00013360
        /*0e48*/ 	.word	0x00000007
        /*0e4c*/ 	.word	0x00029850
        /*0e50*/ 	.short	0x010a
        /*0e52*/ 	.byte	0x3f
	.zero		1


	//   ....[72]....
        /*0e54*/ 	.word	0x00013460
        /*0e58*/ 	.word	0x00000000
        /*0e5c*/ 	.word	0x00029880
        /*0e60*/ 	.short	0x010a
        /*0e62*/ 	.byte	0x3f
	.zero		1


	//   ....[73]....
        /*0e64*/ 	.word	0x00013b70
        /*0e68*/ 	.word	0x00000000
        /*0e6c*/ 	.word	0x00029840
        /*0e70*/ 	.short	0x010a
        /*0e72*/ 	.byte	0x3f
	.zero		1


	//   ....[74]....
        /*0e74*/ 	.word	0x00014830
        /*0e78*/ 	.word	0x00000010
        /*0e7c*/ 	.word	0x00029820
        /*0e80*/ 	.short	0x010a
        /*0e82*/ 	.byte	0x3f
	.zero		1


	//   ....[75]....
        /*0e84*/ 	.word	0x00014880
        /*0e88*/ 	.word	0x00000000
        /*0e8c*/ 	.word	0x00029880
        /*0e90*/ 	.short	0x010a
        /*0e92*/ 	.byte	0x3f
	.zero		1


	//   ....[76]....
        /*0e94*/ 	.word	0x00014ea0
        /*0e98*/ 	.word	0x00000000
        /*0e9c*/ 	.word	0x00029840
        /*0ea0*/ 	.short	0x010a
        /*0ea2*/ 	.byte	0x3f
	.zero		1


	//   ....[77]....
        /*0ea4*/ 	.word	0x000154f0
        /*0ea8*/ 	.word	0x00000000
        /*0eac*/ 	.word	0x00029870
        /*0eb0*/ 	.short	0x010a
        /*0eb2*/ 	.byte	0x3f
	.zero		1


	//   ....[78]....
        /*0eb4*/ 	.word	0x00015540
        /*0eb8*/ 	.word	0x00000000
        /*0ebc*/ 	.word	0x00029860
        /*0ec0*/ 	.short	0x010a
        /*0ec2*/ 	.byte	0x3f
	.zero		1


	//   ....[79]....
        /*0ec4*/ 	.word	0x00015590
        /*0ec8*/ 	.word	0x00000012
        /*0ecc*/ 	.word	0x00029870
        /*0ed0*/ 	.short	0x010a
        /*0ed2*/ 	.byte	0x3f
	.zero		1


	//   ....[80]....
        /*0ed4*/ 	.word	0x000155e0
        /*0ed8*/ 	.word	0x00000012
        /*0edc*/ 	.word	0x00029860
        /*0ee0*/ 	.short	0x010a
        /*0ee2*/ 	.byte	0x3f
	.zero		1


	//   ....[81]....
        /*0ee4*/ 	.word	0x00015630
        /*0ee8*/ 	.word	0x00000004
        /*0eec*/ 	.word	0x00029820
        /*0ef0*/ 	.short	0x010a
        /*0ef2*/ 	.byte	0x3f
	.zero		1


	//   ....[82]....
        /*0ef4*/ 	.word	0x000157d0
        /*0ef8*/ 	.word	0x00000005
        /*0efc*/ 	.word	0x00029840
        /*0f00*/ 	.short	0x010a
        /*0f02*/ 	.byte	0x3f
	.zero		1


	//   ....[83]....
        /*0f04*/ 	.word	0x00015820
        /*0f08*/ 	.word	0x00000013
        /*0f0c*/ 	.word	0x00029840
        /*0f10*/ 	.short	0x010a
        /*0f12*/ 	.byte	0x3f
	.zero		1


	//   ....[84]....
        /*0f14*/ 	.word	0x00015870
        /*0f18*/ 	.word	0x00000005
        /*0f1c*/ 	.word	0x00029860
        /*0f20*/ 	.short	0x010a
        /*0f22*/ 	.byte	0x3f
	.zero		1


	//   ....[85]....
        /*0f24*/ 	.word	0x000158c0
        /*0f28*/ 	.word	0x00000013
        /*0f2c*/ 	.word	0x00029860
        /*0f30*/ 	.short	0x010a
        /*0f32*/ 	.byte	0x3f
	.zero		1


	//   ....[86]....
        /*0f34*/ 	.word	0x00015910
        /*0f38*/ 	.word	0x00000005
        /*0f3c*/ 	.word	0x00029880
        /*0f40*/ 	.short	0x010a
        /*0f42*/ 	.byte	0x3f
	.zero		1


	//----- nvinfo : EIATTR_NUM_MBARRIERS
	.align		4
.L_127:
        /*0f44*/ 	.byte	0x03, 0x38
        /*0f46*/ 	.short	0x0016


	//----- nvinfo : EIATTR_EXIT_INSTR_OFFSETS
	.align		4
        /*0f48*/ 	.byte	0x04, 0x1c
        /*0f4a*/ 	.short	(.L_129 - .L_128)


	//   ....[0]....
.L_128:
        /*0f4c*/ 	.word	0x000009c0


	//   ....[1]....
        /*0f50*/ 	.word	0x0000c430


	//   ....[2]....
        /*0f54*/ 	.word	0x000131d0


	//----- nvinfo : EIATTR_MAX_THREADS
	.align		4
.L_129:
        /*0f58*/ 	.byte	0x04, 0x05
        /*0f5a*/ 	.short	(.L_131 - .L_130)
.L_130:
        /*0f5c*/ 	.word	0x00000180
        /*0f60*/ 	.word	0x00000001
        /*0f64*/ 	.word	0x00000001


	//----- nvinfo : EIATTR_CRS_STACK_SIZE
	.align		4
.L_131:
        /*0f68*/ 	.byte	0x04, 0x1e
        /*0f6a*/ 	.short	(.L_133 - .L_132)
.L_132:
        /*0f6c*/ 	.word	0x00000000


	//----- nvinfo : EIATTR_CBANK_PARAM_SIZE
	.align		4
.L_133:
        /*0f70*/ 	.byte	0x03, 0x19
        /*0f72*/ 	.short	0x0af0


	//----- nvinfo : EIATTR_PARAM_CBANK
	.align		4
        /*0f74*/ 	.byte	0x04, 0x0a
        /*0f76*/ 	.short	(.L_135 - .L_134)
	.align		4
.L_134:
        /*0f78*/ 	.word	index@(.nv.constant0._ZN7cutlass13device_kernelIN5flash11enable_sm90INS1_16FlashAttnFwdSm90INS1_25CollectiveMainloopFwdSm90ILi2EN4cute5tupleIJNS5_1CILi1EEES8_S8_EEENS6_IJNS7_ILi128EEENS7_ILi160EEENS7_ILi192EEEEEELi128ENS_12float_e4m3_tEfNS_4arch4Sm90ELb0ELb0ELb0ELb1ELb1ELb0ELb0ELb1ELb1ELb1ELb1ELb0EEENS1_21CollectiveEpilogueFwdINS6_IJSA_SA_SB_EEES9_NS_10bfloat16_tESG_Li256ELb1ELb1ELb1ELb1EEENS1_36VarlenDynamicPersistentTileSchedulerILi128ELi160ELi256ELi128ELb1ELb1ELb1ELb0ELb1ELb1EEEEEEEEEvNT_6ParamsE)
        /*0f7c*/ 	.short	0x0210
        /*0f7e*/ 	.short	0x0af0


	//----- nvinfo : EIATTR_SW_WAR
	.align		4
.L_135:
        /*0f80*/ 	.byte	0x04, 0x36
        /*0f82*/ 	.short	(.L_137 - .L_136)
.L_136:
        /*0f84*/ 	.word	0x00000008
.L_137:


//--------------------- .nv.info._ZN7cutlass13device_kernelIN5flash11enable_sm90INS1_16FlashAttnFwdSm90INS1_25CollectiveMainloopFwdSm90ILi2EN4cute5tupleIJNS5_1CILi1EEES8_S8_EEENS6_IJNS7_ILi128EEENS7_ILi160EEENS7_ILi192EEEEEELi128ENS_12float_e4m3_tEfNS_4arch4Sm90ELb0ELb0ELb0ELb1ELb1ELb1ELb0ELb1ELb1ELb1ELb1ELb0EEENS1_21CollectiveEpilogueFwdINS6_IJSA_SA_SB_EEES9_NS_10bfloat16_tESG_Li256ELb1ELb1ELb1ELb1EEENS1_36VarlenDynamicPersistentTileSchedulerILi128ELi160ELi256ELi128ELb1ELb1ELb1ELb0ELb1ELb1EEEEEEEEEvNT_6ParamsE --------------------------
	.section	.nv.info._ZN7cutlass13device_kernelIN5flash11enable_sm90INS1_16FlashAttnFwdSm90INS1_25CollectiveMainloopFwdSm90ILi2EN4cute5tupleIJNS5_1CILi1EEES8_S8_EEENS6_IJNS7_ILi128EEENS7_ILi160EEENS7_ILi192EEEEEELi128ENS_12float_e4m3_tEfNS_4arch4Sm90ELb0ELb0ELb0ELb1ELb1ELb1ELb0ELb1ELb1ELb1ELb1ELb0EEENS1_21CollectiveEpilogueFwdINS6_IJSA_SA_SB_EEES9_NS_10bfloat16_tESG_Li256ELb1ELb1ELb1ELb1EEENS1_36VarlenDynamicPersistentTileSchedulerILi128ELi160ELi256ELi128ELb1ELb1ELb1ELb0ELb1ELb1EEEEEEEEEvNT_6ParamsE,"",@"SHT_CUDA_INFO"
	.sectionflags	@""
	.align	4


	//----- nvinfo : EIATTR_CUDA_API_VERSION
	.align		4
        /*0000*/ 	.byte	0x04, 0x37
        /*0002*/ 	.short	(.L_139 - .L_138)
.L_138:
        /*0004*/ 	.word	0x00000082


	//----- nvinfo : EIATTR_KPARAM_INFO
	.align		4
.L_139:
        /*0008*/ 	.byte	0x04, 0x17
        /*000a*/ 	.short	(.L_141 - .L_140)
.L_140:
        /*000c*/ 	.word	0x00000000
        /*0010*/ 	.short	0x0000
        /*0012*/ 	.short	0x0070
        /*0014*/ 	.byte	0x00, 0xf0, 0x01, 0x2a


	//----- nvinfo : EIATTR_SPARSE_MMA_MASK
	.align		4
.L_141:
        /*0018*/ 	.byte	0x03, 0x50
        /*001a*/ 	.short	0x0000


	//----- nvinfo : EIATTR_MAXREG_COUNT
	.align		4
        /*001c*/ 	.byte	0x03, 0x1b
        /*001e*/ 	.short	0x00a8


	//----- nvinfo : EIATTR_NUM_BARRIERS
	.align		4
        /*0020*/ 	.byte	0x02, 0x4c
        /*0022*/ 	.byte	0x10
	.zero		1


	//----- nvinfo : EIATTR_EXTERNS
	.align		4
        /*0024*/ 	.byte	0x04, 0x0f
        /*0026*/ 	.short	(.L_143 - .L_142)


	//   ....[0]....
	.align		4
.L_142:
        /*0028*/ 	.word	index@(__assertfail)


	//----- nvinfo : EIATTR_ANNOTATIONS
	.align		4
.L_143:
        /*002c*/ 	.byte	0x04, 0x55
        /*002e*/ 	.short	(.L_145 - .L_144)


	//   ....[0]....
.L_144:
        /* <DEDUP_REMOVED lines=45> */
        /*02f4*/ 	.byte	0x70, 0xf8, 0x02, 0x00, 0x01, 0x00, 0x00, 0x00, 0x90, 0xf8, 0x02, 0x00


	//----- nvinfo : EIATTR_MERCURY_ISA_VERSION
	.align		4
.L_145:
        /*0300*/ 	.byte	0x03, 0x5f
        /*0302*/ 	.short	0x0101


	//----- nvinfo : EIATTR_UNUSED_LOAD_BYTE_OFFSET
	.align		4
        /*0304*/ 	.byte	0x04, 0x44
        /*0306*/ 	.short	(.L_147 - .L_146)


	//   ....[0]....
.L_146:
        /*0308*/ 	.word	0x00000a90
        /*030c*/ 	.word	0x0000fff0


	//   ....[1]....
        /*0310*/ 	.word	0x0001f0e0
        /*0314*/ 	.word	0x0000fff0


	//----- nvinfo : EIATTR_INT_WARP_WIDE_INSTR_OFFSETS
	.align		4
.L_147:
        /*0318*/ 	.byte	0x04, 0x31
        /*031a*/ 	.short	(.L_149 - .L_148)


	//   ....[0]....
.L_148:
        /*031c*/ 	.word	0x00000130


	//   ....[1]....
        /*0320*/ 	.word	0x00000170


	//   ....[2]....
        /*0324*/ 	.word	0x000001e0


	//   ....[3]....
        /*0328*/ 	.word	0x00025e50


	//   ....[4]....
        /*032c*/ 	.word	0x00025ee0


	//   ....[5]....
        /*0330*/ 	.word	0x00029dc0


	//   ....[6]....
        /*0334*/ 	.word	0x00029e50


	//----- nvinfo : EIATTR_COOP_GROUP_MASK_REGIDS
	.align		4
.L_149:
        /*0338*/ 	.byte	0x04, 0x29
        /*033a*/ 	.short	(.L_151 - .L_150)


	//   ....[0]....
.L_150:
        /*033c*/ 	.word	0xffffffff


	//   ....[1]....
        /*0340*/ 	.word	0xffffffff


	//   ....[2]....
        /*0344*/ 	.word	0xffffffff


	//   ....[3]....
        /*0348*/ 	.word	0xffffffff


	//   ....[4]....
        /*034c*/ 	.word	0xffffffff


	//   ....[5]....
        /*0350*/ 	.word	0xffffffff


	//   ....[6]....
        /*0354*/ 	.word	0xffffffff


	//   ....[7]....
        /*0358*/ 	.word	0xffffffff


	//   ....[8]....
        /*035c*/ 	.word	0xffffffff


	//   ....[9]....
        /*0360*/ 	.word	0xffffffff


	//   ....[10]....
        /*0364*/ 	.word	0xffffffff


	//   ....[11]....
        /*0368*/ 	.word	0xffffffff


	//   ....[12]....
        /*036c*/ 	.word	0xffffffff


	//   ....[13]....
        /*0370*/ 	.word	0xffffffff


	//   ....[14]....
        /*0374*/ 	.word	0xffffffff


	//   ....[15]....
        /*0378*/ 	.word	0xffffffff


	//   ....[16]....
        /*037c*/ 	.word	0xffffffff


	//   ....[17]....
        /*0380*/ 	.word	0xffffffff


	//   ....[18]....
        /*0384*/ 	.word	0xffffffff


	//   ....[19]....
        /*0388*/ 	.word	0xffffffff


	//   ....[20]....
        /*038c*/ 	.word	0xffffffff


	//   ....[21]....
        /*0390*/ 	.word	0xffffffff


	//   ....[22]....
        /*0394*/ 	.word	0xffffffff


	//   ....[23]....
        /*0398*/ 	.word	0xffffffff


	//   ....[24]....
        /*039c*/ 	.word	0xffffffff


	//   ....[25]....
        /*03a0*/ 	.word	0xffffffff


	//   ....[26]....
        /*03a4*/ 	.word	0xffffffff


	//   ....[27]....
        /*03a8*/ 	.word	0xffffffff


	//   ....[28]....
        /*03ac*/ 	.word	0xffffffff


	//   ....[29]....
        /*03b0*/ 	.word	0xffffffff


	//   ....[30]....
        /*03b4*/ 	.word	0xffffffff


	//   ....[31]....
        /*03b8*/ 	.word	0xffffffff


	//   ....[32]....
        /*03bc*/ 	.word	0xffffffff


	//   ....[33]....
        /*03c0*/ 	.word	0xffffffff


	//   ....[34]....
        /*03c4*/ 	.word	0xffffffff


	//   ....[35]....
        /*03c8*/ 	.word	0xffffffff


	//   ....[36]....
        /*03cc*/ 	.word	0xffffffff


	//   ....[37]....
        /*03d0*/ 	.word	0xffffffff


	//   ....[38]....
        /*03d4*/ 	.word	0xffffffff


	//   ....[39]....
        /*03d8*/ 	.word	0xffffffff


	//   ....[40]....
        /*03dc*/ 	.word	0xffffffff


	//   ....[41]....
        /*03e0*/ 	.word	0xffffffff


	//   ....[42]....
        /*03e4*/ 	.word	0xffffffff


	//   ....[43]....
        /*03e8*/ 	.word	0xffffffff


	//   ....[44]....
        /*03ec*/ 	.word	0xffffffff


	//   ....[45]....
        /*03f0*/ 	.word	0xffffffff


	//   ....[46]....
        /*03f4*/ 	.word	0xffffffff


	//   ....[47]....
        /*03f8*/ 	.word	0xffffffff


	//   ....[48]....
        /*03fc*/ 	.word	0xffffffff


	//   ....[49]....
        /*0400*/ 	.word	0xffffffff


	//   ....[50]....
        /*0404*/ 	.word	0xffffffff


	//   ....[51]....
        /*0408*/ 	.word	0xffffffff


	//   ....[52]....
        /*040c*/ 	.word	0xffffffff


	//   ....[53]....
        /*0410*/ 	.word	0xffffffff


	//   ....[54]....
        /*0414*/ 	.word	0xffffffff


	//   ....[55]....
        /*0418*/ 	.word	0xffffffff


	//   ....[56]....
        /*041c*/ 	.word	0xffffffff


	//   ....[57]....
        /*0420*/ 	.word	0xffffffff


	//   ....[58]....
        /*0424*/ 	.word	0xffffffff


	//   ....[59]....
        /*0428*/ 	.word	0xffffffff


	//   ....[60]....
        /*042c*/ 	.word	0xffffffff


	//   ....[61]....
        /*0430*/ 	.word	0xffffffff


	//   ....[62]....
        /*0434*/ 	.word	0xffffffff


	//   ....[63]....
        /*0438*/ 	.word	0xffffffff


	//   ....[64]....
        /*043c*/ 	.word	0xffffffff


	//   ....[65]....
        /*0440*/ 	.word	0xffffffff


	//   ....[66]....
        /*0444*/ 	.word	0xffffffff


	//   ....[67]....
        /*0448*/ 	.word	0xffffffff


	//   ....[68]....
        /*044c*/ 	.word	0xffffffff


	//   ....[69]....
        /*0450*/ 	.word	0xffffffff


	//   ....[70]....
        /*0454*/ 	.word	0xffffffff


	//   ....[71]....
        /*0458*/ 	.word	0xffffffff


	//   ....[72]....
        /*045c*/ 	.word	0xffffffff


	//   ....[73]....
        /*0460*/ 	.word	0xffffffff


	//   ....[74]....
        /*0464*/ 	.word	0xffffffff


	//   ....[75]....
        /*0468*/ 	.word	0xffffffff


	//   ....[76]....
        /*046c*/ 	.word	0xffffffff


	//   ....[77]....
        /*0470*/ 	.word	0xffffffff


	//   ....[78]....
        /*0474*/ 	.word	0xffffffff


	//   ....[79]....
        /*0478*/ 	.word	0xffffffff


	//   ....[80]....
        /*047c*/ 	.word	0xffffffff


	//   ....[81]....
        /*0480*/ 	.word	0xffffffff


	//   ....[82]....
        /*0484*/ 	.word	0xffffffff


	//   ....[83]....
        /*0488*/ 	.word	0xffffffff


	//   ....[84]....
        /*048c*/ 	.word	0xffffffff


	//   ....[85]....
        /*0490*/ 	.word	0xffffffff


	//   ....[86]....
        /*0494*/ 	.word	0xffffffff


	//   ....[87]....
        /*0498*/ 	.word	0xffffffff


	//   ....[88]....
        /*049c*/ 	.word	0xffffffff


	//   ....[89]....
        /*04a0*/ 	.word	0xffffffff


	//   ....[90]....
        /*04a4*/ 	.word	0xffffffff


	//   ....[91]....
        /*04a8*/ 	.word	0xffffffff


	//   ....[92]....
        /*04ac*/ 	.word	0xffffffff


	//   ....[93]....
        /*04b0*/ 	.word	0xffffffff


	//   ....[94]....
        /*04b4*/ 	.word	0xffffffff


	//   ....[95]....
        /*04b8*/ 	.word	0xffffffff


	//   ....[96]....
        /*04bc*/ 	.word	0xffffffff


	//   ....[97]....
        /*04c0*/ 	.word	0xffffffff


	//   ....[98]....
        /*04c4*/ 	.word	0xffffffff


	//   ....[99]....
        /*04c8*/ 	.word	0xffffffff


	//   ....[100]....
        /*04cc*/ 	.word	0xffffffff


	//   ....[101]....
        /*04d0*/ 	.word	0xffffffff


	//   ....[102]....
        /*04d4*/ 	.word	0xffffffff


	//   ....[103]....
        /*04d8*/ 	.word	0xffffffff


	//   ....[104]....
        /*04dc*/ 	.word	0xffffffff


	//   ....[105]....
        /*04e0*/ 	.word	0xffffffff


	//   ....[106]....
        /*04e4*/ 	.word	0xffffffff


	//   ....[107]....
        /*04e8*/ 	.word	0xffffffff


	//   ....[108]....
        /*04ec*/ 	.word	0xffffffff


	//   ....[109]....
        /*04f0*/ 	.word	0xffffffff


	//   ....[110]....
        /*04f4*/ 	.word	0xffffffff


	//   ....[111]....
        /*04f8*/ 	.word	0xffffffff


	//   ....[112]....
        /*04fc*/ 	.word	0xffffffff


	//   ....[113]....
        /*0500*/ 	.word	0xffffffff


	//   ....[114]....
        /*0504*/ 	.word	0xffffffff


	//   ....[115]....
        /*0508*/ 	.word	0xffffffff


	//   ....[116]....
        /*050c*/ 	.word	0xffffffff


	//   ....[117]....
        /*0510*/ 	.word	0xffffffff


	//   ....[118]....
        /*0514*/ 	.word	0xffffffff


	//   ....[119]....
        /*0518*/ 	.word	0xffffffff


	//   ....[120]....
        /*051c*/ 	.word	0xffffffff


	//   ....[121]....
        /*0520*/ 	.word	0xffffffff


	//   ....[122]....
        /*0524*/ 	.word	0xffffffff


	//   ....[123]....
        /*0528*/ 	.word	0xffffffff


	//   ....[124]....
        /*052c*/ 	.word	0xffffffff


	//   ....[125]....
        /*0530*/ 	.word	0xffffffff


	//   ....[126]....
        /*0534*/ 	.word	0xffffffff


	//   ....[127]....
        /*0538*/ 	.word	0xffffffff


	//   ....[128]....
        /*053c*/ 	.word	0xffffffff


	//   ....[129]....
        /*0540*/ 	.word	0xffffffff


	//   ....[130]....
        /*0544*/ 	.word	0xffffffff


	//   ....[131]....
        /*0548*/ 	.word	0xffffffff


	//   ....[132]....
        /*054c*/ 	.word	0xffffffff


	//   ....[133]....
        /*0550*/ 	.word	0xffffffff


	//   ....[134]....
        /*0554*/ 	.word	0xffffffff


	//   ....[135]....
        /*0558*/ 	.word	0xffffffff


	//   ....[136]....
        /*055c*/ 	.word	0xffffffff


	//   ....[137]....
        /*0560*/ 	.word	0xffffffff


	//   ....[138]....
        /*0564*/ 	.word	0xffffffff


	//   ....[139]....
        /*0568*/ 	.word	0xffffffff


	//   ....[140]....
        /*056c*/ 	.word	0xffffffff


	//   ....[141]....
        /*0570*/ 	.word	0xffffffff


	//   ....[142]....
        /*0574*/ 	.word	0xffffffff


	//   ....[143]....
        /*0578*/ 	.word	0xffffffff


	//   ....[144]....
        /*057c*/ 	.word	0xffffffff


	//   ....[145]....
        /*0580*/ 	.word	0xffffffff


	//   ....[146]....
        /*0584*/ 	.word	0xffffffff


	//   ....[147]....
        /*0588*/ 	.word	0xffffffff


	//   ....[148]....
        /*058c*/ 	.word	0xffffffff


	//   ....[149]....
        /*0590*/ 	.word	0xffffffff


	//   ....[150]....
        /*0594*/ 	.word	0xffffffff


	//   ....[151]....
        /*0598*/ 	.word	0xffffffff


	//   ....[152]....
        /*059c*/ 	.word	0xffffffff


	//   ....[153]....
        /*05a0*/ 	.word	0xffffffff


	//   ....[154]....
        /*05a4*/ 	.word	0xffffffff


	//   ....[155]....
        /*05a8*/ 	.word	0xffffffff


	//   ....[156]....
        /*05ac*/ 	.word	0xffffffff


	//   ....[157]....
        /*05b0*/ 	.word	0xffffffff


	//   ....[158]....
        /*05b4*/ 	.word	0xffffffff


	//   ....[159]....
        /*05b8*/ 	.word	0xffffffff


	//   ....[160]....
        /*05bc*/ 	.word	0xffffffff


	//   ....[161]....
        /*05c0*/ 	.word	0xffffffff


	//   ....[162]....
        /*05c4*/ 	.word	0xffffffff


	//   ....[163]....
        /*05c8*/ 	.word	0xffffffff


	//   ....[164]....
        /*05cc*/ 	.word	0xffffffff


	//   ....[165]....
        /*05d0*/ 	.word	0xffffffff


	//   ....[166]....
        /*05d4*/ 	.word	0xffffffff


	//   ....[167]....
        /*05d8*/ 	.word	0xffffffff


	//   ....[168]....
        /*05dc*/ 	.word	0xffffffff


	//   ....[169]....
        /*05e0*/ 	.word	0xffffffff


	//   ....[170]....
        /*05e4*/ 	.word	0xffffffff


	//   ....[171]....
        /*05e8*/ 	.word	0xffffffff


	//   ....[172]....
        /*05ec*/ 	.word	0xffffffff


	//   ....[173]....
        /*05f0*/ 	.word	0xffffffff


	//   ....[174]....
        /*05f4*/ 	.word	0xffffffff


	//   ....[175]....
        /*05f8*/ 	.word	0xffffffff


	//   ....[176]....
        /*05fc*/ 	.word	0xffffffff


	//   ....[177]....
        /*0600*/ 	.word	0xffffffff


	//   ....[178]....
        /*0604*/ 	.word	0xffffffff


	//   ....[179]....
        /*0608*/ 	.word	0xffffffff


	//   ....[180]....
        /*060c*/ 	.word	0xffffffff


	//   ....[181]....
        /*0610*/ 	.word	0xffffffff


	//   ....[182]....
        /*0614*/ 	.word	0xffffffff


	//   ....[183]....
        /*0618*/ 	.word	0xffffffff


	//   ....[184]....
        /*061c*/ 	.word	0xffffffff


	//   ....[185]....
        /*0620*/ 	.word	0xffffffff


	//   ....[186]....
        /*0624*/ 	.word	0xffffffff


	//   ....[187]....
        /*0628*/ 	.word	0xffffffff


	//   ....[188]....
        /*062c*/ 	.word	0xffffffff


	//   ....[189]....
        /*0630*/ 	.word	0xffffffff


	//   ....[190]....
        /*0634*/ 	.word	0xffffffff


	//   ....[191]....
        /*0638*/ 	.word	0xffffffff


	//   ....[192]....
        /*063c*/ 	.word	0xffffffff


	//   ....[193]....
        /*0640*/ 	.word	0xffffffff


	//   ....[194]....
        /*0644*/ 	.word	0xffffffff


	//   ....[195]....
        /*0648*/ 	.word	0xffffffff


	//   ....[196]....
        /*064c*/ 	.word	0xffffffff


	//   ....[197]....
        /*0650*/ 	.word	0xffffffff


	//   ....[198]....
        /*0654*/ 	.word	0xffffffff


	//   ....[199]....
        /*0658*/ 	.word	0xffffffff


	//   ....[200]....
        /*065c*/ 	.word	0xffffffff


	//   ....[201]....
        /*0660*/ 	.word	0xffffffff


	//   ....[202]....
        /*0664*/ 	.word	0xffffffff


	//   ....[203]....
        /*0668*/ 	.word	0xffffffff


	//   ....[204]....
        /*066c*/ 	.word	0xffffffff


	//   ....[205]....
        /*0670*/ 	.word	0xffffffff


	//   ....[206]....
        /*0674*/ 	.word	0xffffffff


	//   ....[207]....
        /*0678*/ 	.word	0xffffffff


	//   ....[208]....
        /*067c*/ 	.word	0xffffffff


	//   ....[209]....
        /*0680*/ 	.word	0xffffffff


	//   ....[210]....
        /*0684*/ 	.word	0xffffffff


	//   ....[211]....
        /*0688*/ 	.word	0xffffffff


	//   ....[212]....
        /*068c*/ 	.word	0xffffffff


	//   ....[213]....
        /*0690*/ 	.word	0xffffffff


	//   ....[214]....
        /*0694*/ 	.word	0xffffffff


	//   ....[215]....
        /*0698*/ 	.word	0xffffffff


	//   ....[216]....
        /*069c*/ 	.word	0xffffffff


	//   ....[217]....
        /*06a0*/ 	.word	0x0500000f


	//   ....[218]....
        /*06a4*/ 	.word	0x0500000f


	//   ....[219]....
        /*06a8*/ 	.word	0x0500000f


	//   ....[220]....
        /*06ac*/ 	.word	0x0500000f


	//   ....[221]....
        /*06b0*/ 	.word	0x0500000f


	//   ....[222]....
        /*06b4*/ 	.word	0x0500000f


	//   ....[223]....
        /*06b8*/ 	.word	0x0500000f


	//   ....[224]....
        /*06bc*/ 	.word	0x0500000f


	//   ....[225]....
        /*06c0*/ 	.word	0x0500000f


	//   ....[226]....
        /*06c4*/ 	.word	0x0500000f


	//   ....[227]....
        /*06c8*/ 	.word	0x0500000f


	//   ....[228]....
        /*06cc*/ 	.word	0x0500000f


	//   ....[229]....
        /*06d0*/ 	.word	0x0500000f


	//   ....[230]....
        /*06d4*/ 	.word	0x0500000f


	//   ....[231]....
        /*06d8*/ 	.word	0x0500000f


	//   ....[232]....
        /*06dc*/ 	.word	0x0500000f


	//   ....[233]....
        /*06e0*/ 	.word	0x0500000f


	//   ....[234]....
        /*06e4*/ 	.word	0x0500000f


	//   ....[235]....
        /*06e8*/ 	.word	0x0500000f


	//   ....[236]....
        /*06ec*/ 	.word	0x0500000f


	//   ....[237]....
        /*06f0*/ 	.word	0x0500000f


	//   ....[238]....
        /*06f4*/ 	.word	0x0500000f


	//   ....[239]....
        /*06f8*/ 	.word	0x0500000f


	//   ....[240]....
        /*06fc*/ 	.word	0x0500000f


	//   ....[241]....
        /*0700*/ 	.word	0x0500000f


	//   ....[242]....
        /*0704*/ 	.word	0x0500000f


	//   ....[243]....
        /*0708*/ 	.word	0x0500000f


	//   ....[244]....
        /*070c*/ 	.word	0x0500000f


	//   ....[245]....
        /*0710*/ 	.word	0x0500000f


	//   ....[246]....
        /*0714*/ 	.word	0x0500000f


	//   ....[247]....
        /*0718*/ 	.word	0x0500000f


	//   ....[248]....
        /*071c*/ 	.word	0x0500000f


	//   ....[249]....
        /*0720*/ 	.word	0x0500000f


	//   ....[250]....
        /*0724*/ 	.word	0x0500000f


	//   ....[251]....
        /*0728*/ 	.word	0x0500000f


	//   ....[252]....
        /*072c*/ 	.word	0x0500000f


	//   ....[253]....
        /*0730*/ 	.word	0x0500000f


	//   ....[254]....
        /*0734*/ 	.word	0x0500000f


	//   ....[255]....
        /*0738*/ 	.word	0x0500000f


	//   ....[0]....
        /*073c*/ 	.word	0x0500000f


	//   ....[1]....
        /*0740*/ 	.word	0x0500000f


	//   ....[2]....
        /*0744*/ 	.word	0x0500000f


	//   ....[3]....
        /*0748*/ 	.word	0x0500000f


	//   ....[4]....
        /*074c*/ 	.word	0x0500000f


	//   ....[5]....
        /*0750*/ 	.word	0x0500000f


	//   ....[6]....
        /*0754*/ 	.word	0x0500000f


	//   ....[7]....
        /*0758*/ 	.word	0x0500000f


	//   ....[8]....
        /*075c*/ 	.word	0x0500000f


	//   ....[9]....
        /*0760*/ 	.word	0x0500000f


	//   ....[10]....
        /*0764*/ 	.word	0x0500000f


	//   ....[11]....
        /*0768*/ 	.word	0x0500000f


	//   ....[12]....
        /*076c*/ 	.word	0x0500000f


	//   ....[13]....
        /*0770*/ 	.word	0x0500000f


	//   ....[14]....
        /*0774*/ 	.word	0x0500000f


	//   ....[15]....
        /*0778*/ 	.word	0x0500000f


	//   ....[16]....
        /*077c*/ 	.word	0x0500000f


	//   ....[17]....
        /*0780*/ 	.word	0x0500000f


	//   ....[18]....
        /*0784*/ 	.word	0x0500000f


	//   ....[19]....
        /*0788*/ 	.word	0x0500000f


	//   ....[20]....
        /*078c*/ 	.word	0x0500000f


	//   ....[21]....
        /*0790*/ 	.word	0x0500000f


	//   ....[22]....
        /*0794*/ 	.word	0x0500000f


	//   ....[23]....
        /*0798*/ 	.word	0x0500000f


	//   ....[24]....
        /*079c*/ 	.word	0x0500000f


	//   ....[25]....
        /*07a0*/ 	.word	0x0500000f


	//   ....[26]....
        /*07a4*/ 	.word	0x0500000f


	//   ....[27]....
        /*07a8*/ 	.word	0x0500000f


	//   ....[28]....
        /*07ac*/ 	.word	0x0500000f


	//   ....[29]....
        /*07b0*/ 	.word	0x0500000f


	//   ....[30]....
        /*07b4*/ 	.word	0x0500000f


	//   ....[31]....
        /*07b8*/ 	.word	0x0500000f


	//   ....[32]....
        /*07bc*/ 	.word	0x0500000f


	//   ....[33]....
        /*07c0*/ 	.word	0x0500000f


	//   ....[34]....
        /*07c4*/ 	.word	0x0500000f


	//   ....[35]....
        /*07c8*/ 	.word	0x0500000f


	//   ....[36]....
        /*07cc*/ 	.word	0x0500000f


	//   ....[37]....
        /*07d0*/ 	.word	0x0500000f


	//   ....[38]....
        /*07d4*/ 	.word	0x0500000f


	//   ....[39]....
        /*07d8*/ 	.word	0x0500000f


	//   ....[40]....
        /*07dc*/ 	.word	0x0500000f


	//   ....[41]....
        /*07e0*/ 	.word	0x0500000f


	//   ....[42]....
        /*07e4*/ 	.word	0x0500000f


	//   ....[43]....
        /*07e8*/ 	.word	0x0500000f


	//   ....[44]....
        /*07ec*/ 	.word	0x0500000f


	//   ....[45]....
        /*07f0*/ 	.word	0x0500000f


	//   ....[46]....
        /*07f4*/ 	.word	0x0500000f


	//   ....[47]....
        /*07f8*/ 	.word	0x0500000f


	//   ....[48]....
        /*07fc*/ 	.word	0x0500000f


	//   ....[49]....
        /*0800*/ 	.word	0x0500000f


	//   ....[50]....
        /*0804*/ 	.word	0x0500000f


	//   ....[51]....
        /*0808*/ 	.word	0x0500000f


	//   ....[52]....
        /*080c*/ 	.word	0x0500000f


	//   ....[53]....
        /*0810*/ 	.word	0x0500000f


	//   ....[54]....
        /*0814*/ 	.word	0x0500000f


	//   ....[55]....
        /*0818*/ 	.word	0x0500000f


	//   ....[56]....
        /*081c*/ 	.word	0x0500000f


	//   ....[57]....
        /*0820*/ 	.word	0x0500000f


	//   ....[58]....
        /*0824*/ 	.word	0x0500000f


	//   ....[59]....
        /*0828*/ 	.word	0x0500000f


	//   ....[60]....
        /*082c*/ 	.word	0x0500000f


	//   ....[61]....
        /*0830*/ 	.word	0x0500000f


	//   ....[62]....
        /*0834*/ 	.word	0x0500000f


	//   ....[63]....
        /*0838*/ 	.word	0x0500000f


	//   ....[64]....
        /*083c*/ 	.word	0x0500000f


	//   ....[65]....
        /*0840*/ 	.word	0x0500000f


	//   ....[66]....
        /*0844*/ 	.word	0x0500000f


	//   ....[67]....
        /*0848*/ 	.word	0x0500000f


	//   ....[68]....
        /*084c*/ 	.word	0x0500000f


	//   ....[69]....
        /*0850*/ 	.word	0x0500000f


	//   ....[70]....
        /*0854*/ 	.word	0x0500000f


	//   ....[71]....
        /*0858*/ 	.word	0x0500000f


	//   ....[72]....
        /*085c*/ 	.word	0x0500000f


	//   ....[73]....
        /*0860*/ 	.word	0x0500000f


	//   ....[74]....
        /*0864*/ 	.word	0x0500000f


	//   ....[75]....
        /*0868*/ 	.word	0x0500000f


	//   ....[76]....
        /*086c*/ 	.word	0x0500000f


	//   ....[77]....
        /*0870*/ 	.word	0x0500000f


	//   ....[78]....
        /*0874*/ 	.word	0x0500000f


	//   ....[79]....
        /*0878*/ 	.word	0x0500000f


	//   ....[80]....
        /*087c*/ 	.word	0x0500000f


	//   ....[81]....
        /*0880*/ 	.word	0x0500000f


	//   ....[82]....
        /*0884*/ 	.word	0x0500000f


	//   ....[83]....
        /*0888*/ 	.word	0x0500000f


	//   ....[84]....
        /*088c*/ 	.word	0x0500000f


	//   ....[85]....
        /*0890*/ 	.word	0x0500000f


	//   ....[86]....
        /*0894*/ 	.word	0x0500000f


	//   ....[87]....
        /*0898*/ 	.word	0x0500000f


	//   ....[88]....
        /*089c*/ 	.word	0x0500000f


	//   ....[89]....
        /*08a0*/ 	.word	0x0500000f


	//   ....[90]....
        /*08a4*/ 	.word	0x0500000f


	//   ....[91]....
        /*08a8*/ 	.word	0x0500000f


	//   ....[92]....
        /*08ac*/ 	.word	0x0500000f


	//   ....[93]....
        /*08b0*/ 	.word	0x0500000f


	//   ....[94]....
        /*08b4*/ 	.word	0x0500000f


	//   ....[95]....
        /*08b8*/ 	.word	0x0500000f


	//   ....[96]....
        /*08bc*/ 	.word	0x0500000f


	//   ....[97]....
        /*08c0*/ 	.word	0x0500000f


	//   ....[98]....
        /*08c4*/ 	.word	0x0500000f


	//   ....[99]....
        /*08c8*/ 	.word	0x0500000f


	//   ....[100]....
        /*08cc*/ 	.word	0x0500000f


	//   ....[101]....
        /*08d0*/ 	.word	0x0500000f


	//   ....[102]....
        /*08d4*/ 	.word	0x0500000f


	//   ....[103]....
        /*08d8*/ 	.word	0x0500000f


	//   ....[104]....
        /*08dc*/ 	.word	0x0500000f


	//   ....[105]....
        /*08e0*/ 	.word	0x0500000f


	//   ....[106]....
        /*08e4*/ 	.word	0x0500000f


	//   ....[107]....
        /*08e8*/ 	.word	0x0500000f


	//   ....[108]....
        /*08ec*/ 	.word	0x0500000f


	//   ....[109]....
        /*08f0*/ 	.word	0x0500000f


	//   ....[110]....
        /*08f4*/ 	.word	0x0500000f


	//   ....[111]....
        /*08f8*/ 	.word	0x0500000f


	//   ....[112]....
        /*08fc*/ 	.word	0x0500000f


	//   ....[113]....
        /*0900*/ 	.word	0x0500000f


	//   ....[114]....
        /*0904*/ 	.word	0x0500000f


	//   ....[115]....
        /*0908*/ 	.word	0x0500000f


	//   ....[116]....
        /*090c*/ 	.word	0x0500000f


	//   ....[117]....
        /*0910*/ 	.word	0x0500000f


	//   ....[118]....
        /*0914*/ 	.word	0x0500000f


	//   ....[119]....
        /*0918*/ 	.word	0x0500000f


	//   ....[120]....
        /*091c*/ 	.word	0x0500000f


	//   ....[121]....
        /*0920*/ 	.word	0x0500000f


	//   ....[122]....
        /*0924*/ 	.word	0x0500000f


	//   ....[123]....
        /*0928*/ 	.word	0x0500000f


	//   ....[124]....
        /*092c*/ 	.word	0x0500000f


	//   ....[125]....
        /*0930*/ 	.word	0x0500000f


	//   ....[126]....
        /*0934*/ 	.word	0x0500000f


	//   ....[127]....
        /*0938*/ 	.word	0x0500000f


	//   ....[128]....
        /*093c*/ 	.word	0x0500000f


	//   ....[129]....
        /*0940*/ 	.word	0x0500000f


	//   ....[130]....
        /*0944*/ 	.word	0x0500000f


	//   ....[131]....
        /*0948*/ 	.word	0x0500000f


	//   ....[132]....
        /*094c*/ 	.word	0x0500000f


	//   ....[133]....
        /*0950*/ 	.word	0x0500000f


	//   ....[134]....
        /*0954*/ 	.word	0x0500000f


	//----- nvinfo : EIATTR_COOP_GROUP_INSTR_OFFSETS
	.align		4
.L_151:
        /*0958*/ 	.byte	0x04, 0x28
        /*095a*/ 	.short	(.L_153 - .L_152)


	//   ....[0]....
.L_152:
        /*095c*/ 	.word	0x00000070


	//   ....[1]....
        /*0960*/ 	.word	0x00000140


	//   ....[2]....
        /*0964*/ 	.word	0x00000190


	//   ....[3]....
        /*0968*/ 	.word	0x000003c0


	//   ....[4]....
        /*096c*/ 	.word	0x00000520


	//   ....[5]....
        /*0970*/ 	.word	0x00000640


	//   ....[6]....
        /*0974*/ 	.word	0x000007a0


	//   ....[7]....
        /*0978*/ 	.word	0x00003940


	//   ....[8]....
        /*097c*/ 	.word	0x00003950


	//   ....[9]....
        /*0980*/ 	.word	0x00006580


	//   ....[10]....
        /*0984*/ 	.word	0x00006590


	//   ....[11]....
        /*0988*/ 	.word	0x00009930


	//   ....[12]....
        /*098c*/ 	.word	0x00009940


	//   ....[13]....
        /*0990*/ 	.word	0x0000c730


	//   ....[14]....
        /*0994*/ 	.word	0x0000c740


	//   ....[15]....
        /*0998*/ 	.word	0x0000f790


	//   ....[16]....
        /*099c*/ 	.word	0x0000f7a0


	//   ....[17]....
        /*09a0*/ 	.word	0x0000fa10


	//   ....[18]....
        /*09a4*/ 	.word	0x0000fa20


	//   ....[19]....
        /*09a8*/ 	.word	0x0000ff00


	//   ....[20]....
        /*09ac*/ 	.word	0x0000ff50


	//   ....[21]....
        /*09b0*/ 	.word	0x000100f0


	//   ....[22]....
        /*09b4*/ 	.word	0x00010110


	//   ....[23]....
        /*09b8*/ 	.word	0x00010c00


	//   ....[24]....
        /*09bc*/ 	.word	0x00011140


	//   ....[25]....
        /*09c0*/ 	.word	0x00011150


	//   ....[26]....
        /*09c4*/ 	.word	0x00011160


	//   ....[27]....
        /*09c8*/ 	.word	0x00011170


	//   ....[28]....
        /*09cc*/ 	.word	0x00014620


	//   ....[29]....
        /*09d0*/ 	.word	0x00014630


	//   ....[30]....
        /*09d4*/ 	.word	0x00014640


	//   ....[31]....
        /*09d8*/ 	.word	0x00014650


	//   ....[32]....
        /*09dc*/ 	.word	0x00019740


	//   ....[33]....
        /*09e0*/ 	.word	0x000197d0


	//   ....[34]....
        /*09e4*/ 	.word	0x00019f00


	//   ....[35]....
        /*09e8*/ 	.word	0x00019f80


	//   ....[36]....
        /*09ec*/ 	.word	0x0001cb90


	//   ....[37]....
        /*09f0*/ 	.word	0x0001cbb0


	//   ....[38]....
        /*09f4*/ 	.word	0x0001ce80


	//   ....[39]....
        /*09f8*/ 	.word	0x0001cea0


	//   ....[40]....
        /*09fc*/ 	.word	0x0001e910


	//   ....[41]....
        /*0a00*/ 	.word	0x0001e920


	//   ....[42]....
        /*0a04*/ 	.word	0x0001e9a0


	//   ....[43]....
        /*0a08*/ 	.word	0x0001e9b0


	//   ....[44]....
        /*0a0c*/ 	.word	0x0001f540


	//   ....[45]....
        /*0a10*/ 	.word	0x0001f570


	//   ....[46]....
        /*0a14*/ 	.word	0x0001f5a0


	//   ....[47]....
        /*0a18*/ 	.word	0x0001f5d0


	//   ....[48]....
        /*0a1c*/ 	.word	0x0001f600


	//   ....[49]....
        /*0a20*/ 	.word	0x0001f630


	//   ....[50]....
        /*0a24*/ 	.word	0x0001f660


	//   ....[51]....
        /*0a28*/ 	.word	0x0001f690


	//   ....[52]....
        /*0a2c*/ 	.word	0x0001f6c0


	//   ....[53]....
        /*0a30*/ 	.word	0x0001f6f0


	//   ....[54]....
        /*0a34*/ 	.word	0x0001f720


	//   ....[55]....
        /*0a38*/ 	.word	0x0001f750


	//   ....[56]....
        /*0a3c*/ 	.word	0x0001f780


	//   ....[57]....
        /*0a40*/ 	.word	0x0001f7b0


	//   ....[58]....
        /*0a44*/ 	.word	0x0001f7e0


	//   ....[59]....
        /*0a48*/ 	.word	0x0001f810


	//   ....[60]....
        /*0a4c*/ 	.word	0x0001f840


	//   ....[61]....
        /*0a50*/ 	.word	0x0001f870


	//   ....[62]....
        /*0a54*/ 	.word	0x0001f8a0


	//   ....[63]....
        /*0a58*/ 	.word	0x0001f8d0


	//   ....[64]....
        /*0a5c*/ 	.word	0x0001f900


	//   ....[65]....
        /*0a60*/ 	.word	0x0001f930


	//   ....[66]....
        /*0a64*/ 	.word	0x0001f960


	//   ....[67]....
        /*0a68*/ 	.word	0x0001f990


	//   ....[68]....
        /*0a6c*/ 	.word	0x0001f9c0


	//   ....[69]....
        /*0a70*/ 	.word	0x0001f9f0


	//   ....[70]....
        /*0a74*/ 	.word	0x0001fa20


	//   ....[71]....
        /*0a78*/ 	.word	0x0001fa50


	//   ....[72]....
        /*0a7c*/ 	.word	0x0001fa80


	//   ....[73]....
        /*0a80*/ 	.word	0x0001fab0


	//   ....[74]....
        /*0a84*/ 	.word	0x0001fae0


	//   ....[75]....
        /*0a88*/ 	.word	0x0001fb10


	//   ....[76]....
        /*0a8c*/ 	.word	0x0001fb40


	//   ....[77]....
        /*0a90*/ 	.word	0x0001fb70


	//   ....[78]....
        /*0a94*/ 	.word	0x0001fba0


	//   ....[79]....
        /*0a98*/ 	.word	0x0001fbd0


	//   ....[80]....
        /*0a9c*/ 	.word	0x0001fbe0


	//   ....[81]....
        /*0aa0*/ 	.word	0x0001fbf0


	//   ....[82]....
        /*0aa4*/ 	.word	0x0001fc20


	//   ....[83]....
        /*0aa8*/ 	.word	0x0001fc50


	//   ....[84]....
        /*0aac*/ 	.word	0x0001fc80


	//   ....[85]....
        /*0ab0*/ 	.word	0x0001fcb0


	//   ....[86]....
        /*0ab4*/ 	.word	0x0001fce0


	//   ....[87]....
        /*0ab8*/ 	.word	0x0001fd10


	//   ....[88]....
        /*0abc*/ 	.word	0x0001fd40


	//   ....[89]....
        /*0ac0*/ 	.word	0x0001fd70


	//   ....[90]....
        /*0ac4*/ 	.word	0x0001fdb0


	//   ....[91]....
        /*0ac8*/ 	.word	0x0001fdc0


	//   ....[92]....
        /*0acc*/ 	.word	0x0001fdd0


	//   ....[93]....
        /*0ad0*/ 	.word	0x0001fde0


	//   ....[94]....
        /*0ad4*/ 	.word	0x0001fdf0


	//   ....[95]....
        /*0ad8*/ 	.word	0x0001fe20


	//   ....[96]....
        /*0adc*/ 	.word	0x0001fe50


	//   ....[97]....
        /*0ae0*/ 	.word	0x0001fe80


	//   ....[98]....
        /*0ae4*/ 	.word	0x0001feb0


	//   ....[99]....
        /*0ae8*/ 	.word	0x0001fee0


	//   ....[100]....
        /*0aec*/ 	.word	0x0001ff10


	//   ....[101]....
        /*0af0*/ 	.word	0x0001ff40


	//   ....[102]....
        /*0af4*/ 	.word	0x0001ff70


	//   ....[103]....
        /*0af8*/ 	.word	0x0001ff80


	//   ....[104]....
        /*0afc*/ 	.word	0x0001ffb0


	//   ....[105]....
        /*0b00*/ 	.word	0x0001ffe0


	//   ....[106]....
        /*0b04*/ 	.word	0x00020010


	//   ....[107]....
        /*0b08*/ 	.word	0x00020040


	//   ....[108]....
        /*0b0c*/ 	.word	0x00020880


	//   ....[109]....
        /*0b10*/ 	.word	0x000208a0


	//   ....[110]....
        /*0b14*/ 	.word	0x000208b0


	//   ....[111]....
        /*0b18*/ 	.word	0x000208c0


	//   ....[112]....
        /*0b1c*/ 	.word	0x00020fe0


	//   ....[113]....
        /*0b20*/ 	.word	0x00020ff0


	//   ....[114]....
        /*0b24*/ 	.word	0x00021100


	//   ....[115]....
        /*0b28*/ 	.word	0x00021110


	//   ....[116]....
        /*0b2c*/ 	.word	0x00021220


	//   ....[117]....
        /*0b30*/ 	.word	0x00021230


	//   ....[118]....
        /*0b34*/ 	.word	0x00021340


	//   ....[119]....
        /*0b38*/ 	.word	0x00021350


	//   ....[120]....
        /*0b3c*/ 	.word	0x00021700


	//   ....[121]....
        /*0b40*/ 	.word	0x00021740


	//   ....[122]....
        /*0b44*/ 	.word	0x00021f40


	//   ....[123]....
        /*0b48*/ 	.word	0x00021f50


	//   ....[124]....
        /*0b4c*/ 	.word	0x00022e80


	//   ....[125]....
        /*0b50*/ 	.word	0x00022e90


	//   ....[126]....
        /*0b54*/ 	.word	0x00022fb0


	//   ....[127]....
        /*0b58*/ 	.word	0x00022fc0


	//   ....[128]....
        /*0b5c*/ 	.word	0x000230d0


	//   ....[129]....
        /*0b60*/ 	.word	0x000230e0


	//   ....[130]....
        /*0b64*/ 	.word	0x000231f0


	//   ....[131]....
        /*0b68*/ 	.word	0x00023200


	//   ....[132]....
        /*0b6c*/ 	.word	0x00023360


	//   ....[133]....
        /*0b70*/ 	.word	0x00023570


	//   ....[134]....
        /*0b74*/ 	.word	0x000235a0


	//   ....[135]....
        /*0b78*/ 	.word	0x000235d0


	//   ....[136]....
        /*0b7c*/ 	.word	0x00023600


	//   ....[137]....
        /*0b80*/ 	.word	0x00023630


	//   ....[138]....
        /*0b84*/ 	.word	0x00023660


	//   ....[139]....
        /*0b88*/ 	.word	0x000237f0


	//   ....[140]....
        /*0b8c*/ 	.word	0x00023820


	//   ....[141]....
        /*0b90*/ 	.word	0x00023850


	//   ....[142]....
        /*0b94*/ 	.word	0x00023880


	//   ....[143]....
        /*0b98*/ 	.word	0x000238b0


	//   ....[144]....
        /*0b9c*/ 	.word	0x000238e0


	//   ....[145]....
        /*0ba0*/ 	.word	0x00023970


	//   ....[146]....
        /*0ba4*/ 	.word	0x000239a0


	//   ....[147]....
        /*0ba8*/ 	.word	0x000239b0


	//   ....[148]....
        /*0bac*/ 	.word	0x00023a40


	//   ....[149]....
        /*0bb0*/ 	.word	0x00024bc0


	//   ....[150]....
        /*0bb4*/ 	.word	0x00026eb0


	//   ....[151]....
        /*0bb8*/ 	.word	0x00026ed0


	//   ....[152]....
        /*0bbc*/ 	.word	0x00026f30


	//   ....[153]....
        /*0bc0*/ 	.word	0x00026fc0


	//   ....[154]....
        /*0bc4*/ 	.word	0x00027020


	//   ....[155]....
        /*0bc8*/ 	.word	0x00027040


	//   ....[156]....
        /*0bcc*/ 	.word	0x00027050


	//   ....[157]....
        /*0bd0*/ 	.word	0x00027060


	//   ....[158]....
        /*0bd4*/ 	.word	0x00027160


	//   ....[159]....
        /*0bd8*/ 	.word	0x00027170


	//   ....[160]....
        /*0bdc*/ 	.word	0x00027620


	//   ....[161]....
        /*0be0*/ 	.word	0x00027640


	//   ....[162]....
        /*0be4*/ 	.word	0x00027660


	//   ....[163]....
        /*0be8*/ 	.word	0x00027720


	//   ....[164]....
        /*0bec*/ 	.word	0x00027740


	//   ....[165]....
        /*0bf0*/ 	.word	0x000277d0


	//   ....[166]....
        /*0bf4*/ 	.word	0x000277f0


	//   ....[167]....
        /*0bf8*/ 	.word	0x00027800


	//   ....[168]....
        /*0bfc*/ 	.word	0x00027890


	//   ....[169]....
        /*0c00*/ 	.word	0x000278f0


	//   ....[170]....
        /*0c04*/ 	.word	0x000280d0


	//   ....[171]....
        /*0c08*/ 	.word	0x00028100


	//   ....[172]....
        /*0c0c*/ 	.word	0x000281c0


	//   ....[173]....
        /*0c10*/ 	.word	0x000281e0


	//   ....[174]....
        /*0c14*/ 	.word	0x00028280


	//   ....[175]....
        /*0c18*/ 	.word	0x000282a0


	//   ....[176]....
        /*0c1c*/ 	.word	0x000282b0


	//   ....[177]....
        /*0c20*/ 	.word	0x000282c0


	//   ....[178]....
        /*0c24*/ 	.word	0x00028d00


	//   ....[179]....
        /*0c28*/ 	.word	0x00028d20


	//   ....[180]....
        /*0c2c*/ 	.word	0x00028d40


	//   ....[181]....
        /*0c30*/ 	.word	0x00028da0


	//   ....[182]....
        /*0c34*/ 	.word	0x00028db0


	//   ....[183]....
        /*0c38*/ 	.word	0x00028e00


	//   ....[184]....
        /*0c3c*/ 	.word	0x00028e10


	//   ....[185]....
        /*0c40*/ 	.word	0x00028e20


	//   ....[186]....
        /*0c44*/ 	.word	0x00028e70


	//   ....[187]....
        /*0c48*/ 	.word	0x00028ec0


	//   ....[188]....
        /*0c4c*/ 	.word	0x00029320


	//   ....[189]....
        /*0c50*/ 	.word	0x00029340


	//   ....[190]....
        /*0c54*/ 	.word	0x00029350


	//   ....[191]....
        /*0c58*/ 	.word	0x00029360


	//   ....[192]....
        /*0c5c*/ 	.word	0x000293c0


	//   ....[193]....
        /*0c60*/ 	.word	0x000293d0


	//   ....[194]....
        /*0c64*/ 	.word	0x00029430


	//   ....[195]....
        /*0c68*/ 	.word	0x00029460


	//   ....[196]....
        /*0c6c*/ 	.word	0x000294a0


	//   ....[197]....
        /*0c70*/ 	.word	0x00029500


	//   ....[198]....
        /*0c74*/ 	.word	0x0002a730


	//   ....[199]....
        /*0c78*/ 	.word	0x0002a760


	//   ....[200]....
        /*0c7c*/ 	.word	0x0002a7d0


	//   ....[201]....
        /*0c80*/ 	.word	0x0002a800


	//   ....[202]....
        /*0c84*/ 	.word	0x0002a830


	//   ....[203]....
        /*0c88*/ 	.word	0x0002a860


	//   ....[204]....
        /*0c8c*/ 	.word	0x0002a890


	//   ....[205]....
        /*0c90*/ 	.word	0x0002a8c0


	//   ....[206]....
        /*0c94*/ 	.word	0x0002aa60


	//   ....[207]....
        /*0c98*/ 	.word	0x0002aa90


	//   ....[208]....
        /*0c9c*/ 	.word	0x0002aac0


	//   ....[209]....
        /*0ca0*/ 	.word	0x0002aaf0


	//   ....[210]....
        /*0ca4*/ 	.word	0x0002ab20


	//   ....[211]....
        /*0ca8*/ 	.word	0x0002ab50


	//   ....[212]....
        /*0cac*/ 	.word	0x0002ac10


	//   ....[213]....
        /*0cb0*/ 	.word	0x0002ac30


	//   ....[214]....
        /*0cb4*/ 	.word	0x0002ac40


	//   ....[215]....
        /*0cb8*/ 	.word	0x0002aca0


	//   ....[216]....
        /*0cbc*/ 	.word	0x0002b2e0


	//   ....[217]....
        /*0cc0*/ 	.word	0x0002b680


	//   ....[218]....
        /*0cc4*/ 	.word	0x0002b710


	//   ....[219]....
        /*0cc8*/ 	.word	0x0002b7b0


	//   ....[220]....
        /*0ccc*/ 	.word	0x0002b840


	//   ....[221]....
        /*0cd0*/ 	.word	0x0002b930


	//   ....[222]....
        /*0cd4*/ 	.word	0x0002b9c0


	//   ....[223]....
        /*0cd8*/ 	.word	0x0002ba60


	//   ....[224]....
        /*0cdc*/ 	.word	0x0002baf0


	//   ....[225]....
        /*0ce0*/ 	.word	0x0002bbe0


	//   ....[226]....
        /*0ce4*/ 	.word	0x0002bc70


	//   ....[227]....
        /*0ce8*/ 	.word	0x0002bd10


	//   ....[228]....
        /*0cec*/ 	.word	0x0002bda0


	//   ....[229]....
        /*0cf0*/ 	.word	0x0002bee0


	//   ....[230]....
        /*0cf4*/ 	.word	0x0002bf90


	//   ....[231]....
        /*0cf8*/ 	.word	0x0002c020


	//   ....[232]....
        /*0cfc*/ 	.word	0x0002c070


	//   ....[233]....
        /*0d00*/ 	.word	0x0002c0c0


	//   ....[234]....
        /*0d04*/ 	.word	0x0002c1a0


	//   ....[235]....
        /*0d08*/ 	.word	0x0002c230


	//   ....[236]....
        /*0d0c*/ 	.word	0x0002c280


	//   ....[237]....
        /*0d10*/ 	.word	0x0002c2d0


	//   ....[238]....
        /*0d14*/ 	.word	0x0002c520


	//   ....[239]....
        /*0d18*/ 	.word	0x0002c640


	//   ....[240]....
        /*0d1c*/ 	.word	0x0002c760


	//   ....[241]....
        /*0d20*/ 	.word	0x0002c880


	//   ....[242]....
        /*0d24*/ 	.word	0x0002c9a0


	//   ....[243]....
        /*0d28*/ 	.word	0x0002caa0


	//   ....[244]....
        /*0d2c*/ 	.word	0x0002cb00


	//   ....[245]....
        /*0d30*/ 	.word	0x0002cb50


	//   ....[246]....
        /*0d34*/ 	.word	0x0002cbd0


	//   ....[247]....
        /*0d38*/ 	.word	0x0002cc40


	//   ....[248]....
        /*0d3c*/ 	.word	0x0002cca0


	//   ....[249]....
        /*0d40*/ 	.word	0x0002ccf0


	//   ....[250]....
        /*0d44*/ 	.word	0x0002cd70


	//   ....[251]....
        /*0d48*/ 	.word	0x0002cde0


	//   ....[252]....
        /*0d4c*/ 	.word	0x0002ce40


	//   ....[253]....
        /*0d50*/ 	.word	0x0002ce90


	//   ....[254]....
        /*0d54*/ 	.word	0x0002cf10


	//   ....[255]....
        /*0d58*/ 	.word	0x0002cf80


	//   ....[0]....
        /*0d5c*/ 	.word	0x0002cfe0


	//   ....[1]....
        /*0d60*/ 	.word	0x0002d030


	//   ....[2]....
        /*0d64*/ 	.word	0x0002d090


	//   ....[3]....
        /*0d68*/ 	.word	0x0002d0e0


	//   ....[4]....
        /*0d6c*/ 	.word	0x0002d140


	//   ....[5]....
        /*0d70*/ 	.word	0x0002d190


	//   ....[6]....
        /*0d74*/ 	.word	0x0002d1f0


	//   ....[7]....
        /*0d78*/ 	.word	0x0002d280


	//   ....[8]....
        /*0d7c*/ 	.word	0x0002d2e0


	//   ....[9]....
        /*0d80*/ 	.word	0x0002d330


	//   ....[10]....
        /*0d84*/ 	.word	0x0002d3b0


	//   ....[11]....
        /*0d88*/ 	.word	0x0002d440


	//   ....[12]....
        /*0d8c*/ 	.word	0x0002d4a0


	//   ....[13]....
        /*0d90*/ 	.word	0x0002d4f0


	//   ....[14]....
        /*0d94*/ 	.word	0x0002d590


	//   ....[15]....
        /*0d98*/ 	.word	0x0002d600


	//   ....[16]....
        /*0d9c*/ 	.word	0x0002d660


	//   ....[17]....
        /*0da0*/ 	.word	0x0002d6b0


	//   ....[18]....
        /*0da4*/ 	.word	0x0002d730


	//   ....[19]....
        /*0da8*/ 	.word	0x0002d780


	//   ....[20]....
        /*0dac*/ 	.word	0x0002d7e0


	//   ....[21]....
        /*0db0*/ 	.word	0x0002d830


	//   ....[22]....
        /*0db4*/ 	.word	0x0002d890


	//   ....[23]....
        /*0db8*/ 	.word	0x0002d8e0


	//   ....[24]....
        /*0dbc*/ 	.word	0x0002d960


	//   ....[25]....
        /*0dc0*/ 	.word	0x0002d9d0


	//   ....[26]....
        /*0dc4*/ 	.word	0x0002da30


	//   ....[27]....
        /*0dc8*/ 	.word	0x0002da80


	//   ....[28]....
        /*0dcc*/ 	.word	0x0002dae0


	//   ....[29]....
        /*0dd0*/ 	.word	0x0002db30


	//   ....[30]....
        /*0dd4*/ 	.word	0x0002dbb0


	//   ....[31]....
        /*0dd8*/ 	.word	0x0002dc20


	//   ....[32]....
        /*0ddc*/ 	.word	0x0002dc80


	//   ....[33]....
        /*0de0*/ 	.word	0x0002dcd0


	//   ....[34]....
        /*0de4*/ 	.word	0x0002dd50


	//   ....[35]....
        /*0de8*/ 	.word	0x0002ddc0


	//   ....[36]....
        /*0dec*/ 	.word	0x0002de70


	//   ....[37]....
        /*0df0*/ 	.word	0x0002dec0


	//   ....[38]....
        /*0df4*/ 	.word	0x0002df40


	//   ....[39]....
        /*0df8*/ 	.word	0x0002dfb0


	//   ....[40]....
        /*0dfc*/ 	.word	0x0002e030


	//   ....[41]....
        /*0e00*/ 	.word	0x0002e080


	//   ....[42]....
        /*0e04*/ 	.word	0x0002e100


	//   ....[43]....
        /*0e08*/ 	.word	0x0002e170


	//   ....[44]....
        /*0e0c*/ 	.word	0x0002e1d0


	//   ....[45]....
        /*0e10*/ 	.word	0x0002e220


	//   ....[46]....
        /*0e14*/ 	.word	0x0002e2a0


	//   ....[47]....
        /*0e18*/ 	.word	0x0002e2f0


	//   ....[48]....
        /*0e1c*/ 	.word	0x0002e380


	//   ....[49]....
        /*0e20*/ 	.word	0x0002e410


	//   ....[50]....
        /*0e24*/ 	.word	0x0002e4a0


	//   ....[51]....
        /*0e28*/ 	.word	0x0002e530


	//   ....[52]....
        /*0e2c*/ 	.word	0x0002e5c0


	//   ....[53]....
        /*0e30*/ 	.word	0x0002e650


	//   ....[54]....
        /*0e34*/ 	.word	0x0002e700


	//   ....[55]....
        /*0e38*/ 	.word	0x0002e770


	//   ....[56]....
        /*0e3c*/ 	.word	0x0002e800


	//   ....[57]....
        /*0e40*/ 	.word	0x0002e890


	//   ....[58]....
        /*0e44*/ 	.word	0x0002e910


	//   ....[59]....
        /*0e48*/ 	.word	0x0002e960


	//   ....[60]....
        /*0e4c*/ 	.word	0x0002e9f0


	//   ....[61]....
        /*0e50*/ 	.word	0x0002ea80


	//   ....[62]....
        /*0e54*/ 	.word	0x0002eb10


	//   ....[63]....
        /*0e58*/ 	.word	0x0002eba0


	//   ....[64]....
        /*0e5c*/ 	.word	0x0002ec30


	//   ....[65]....
        /*0e60*/ 	.word	0x0002ecc0


	//   ....[66]....
        /*0e64*/ 	.word	0x0002ed80


	//   ....[67]....
        /*0e68*/ 	.word	0x0002f050


	//   ....[68]....
        /*0e6c*/ 	.word	0x0002f150


	//   ....[69]....
        /*0e70*/ 	.word	0x0002f200


	//   ....[70]....
        /*0e74*/ 	.word	0x0002f2b0


	//   ....[71]....
        /*0e78*/ 	.word	0x0002f390


	//   ....[72]....
        /*0e7c*/ 	.word	0x0002f440


	//   ....[73]....
        /*0e80*/ 	.word	0x0002f500


	//   ....[74]....
        /*0e84*/ 	.word	0x0002f650


	//   ....[75]....
        /*0e88*/ 	.word	0x0002f6a0


	//   ....[76]....
        /*0e8c*/ 	.word	0x0002f720


	//   ....[77]....
        /*0e90*/ 	.word	0x0002f820


	//   ....[78]....
        /*0e94*/ 	.word	0x0002f950


	//   ....[79]....
        /*0e98*/ 	.word	0x0002fa10


	//   ....[80]....
        /*0e9c*/ 	.word	0x0002fb60


	//   ....[81]....
        /*0ea0*/ 	.word	0x0002fc10


	//   ....[82]....
        /*0ea4*/ 	.word	0x0002fd10


	//   ....[83]....
        /*0ea8*/ 	.word	0x0002fdd0


	//   ....[84]....
        /*0eac*/ 	.word	0x0002fe30


	//   ....[85]....
        /*0eb0*/ 	.word	0x0002fed0


	//   ....[86]....
        /*0eb4*/ 	.word	0x0002ff90


	//   ....[87]....
        /*0eb8*/ 	.word	0x00030060


	//   ....[88]....
        /*0ebc*/ 	.word	0x00030110


	//   ....[89]....
        /*0ec0*/ 	.word	0x00030180


	//   ....[90]....
        /*0ec4*/ 	.word	0x000301e0


	//   ....[91]....
        /*0ec8*/ 	.word	0x000302f0


	//   ....[92]....
        /*0ecc*/ 	.word	0x00030350


	//   ....[93]....
        /*0ed0*/ 	.word	0x00030470


	//   ....[94]....
        /*0ed4*/ 	.word	0x000304d0


	//   ....[95]....
        /*0ed8*/ 	.word	0x00030570


	//   ....[96]....
        /*0edc*/ 	.word	0x00030710


	//   ....[97]....
        /*0ee0*/ 	.word	0x000307c0


	//   ....[98]....
        /*0ee4*/ 	.word	0x00030840


	//   ....[99]....
        /*0ee8*/ 	.word	0x00030920


	//   ....[100]....
        /*0eec*/ 	.word	0x000309d0


	//   ....[101]....
        /*0ef0*/ 	.word	0x00030a80


	//   ....[102]....
        /*0ef4*/ 	.word	0x00030b30


	//   ....[103]....
        /*0ef8*/ 	.word	0x00030be0


	//   ....[104]....
        /*0efc*/ 	.word	0x00030c40


	//   ....[105]....
        /*0f00*/ 	.word	0x00030d20


	//   ....[106]....
        /*0f04*/ 	.word	0x00030e10


	//   ....[107]....
        /*0f08*/ 	.word	0x00030eb0


	//   ....[108]....
        /*0f0c*/ 	.word	0x00030f10


	//   ....[109]....
        /*0f10*/ 	.word	0x00030fe0


	//   ....[110]....
        /*0f14*/ 	.word	0x00031040


	//   ....[111]....
        /*0f18*/ 	.word	0x00031110


	//   ....[112]....
        /*0f1c*/ 	.word	0x00031170


	//   ....[113]....
        /*0f20*/ 	.word	0x00031240


	//   ....[114]....
        /*0f24*/ 	.word	0x000312a0


	//   ....[115]....
        /*0f28*/ 	.word	0x00031370


	//   ....[116]....
        /*0f2c*/ 	.word	0x00031550


	//   ....[117]....
        /*0f30*/ 	.word	0x000315f0


	//   ....[118]....
        /*0f34*/ 	.word	0x00031770


	//   ....[119]....
        /*0f38*/ 	.word	0x000317e0


	//   ....[120]....
        /*0f3c*/ 	.word	0x00031850


	//   ....[121]....
        /*0f40*/ 	.word	0x000318c0


	//   ....[122]....
        /*0f44*/ 	.word	0x00031930


	//   ....[123]....
        /*0f48*/ 	.word	0x000319b0


	//   ....[124]....
        /*0f4c*/ 	.word	0x00031a30


	//   ....[125]....
        /*0f50*/ 	.word	0x00031ac0


	//   ....[126]....
        /*0f54*/ 	.word	0x00031b30


	//   ....[127]....
        /*0f58*/ 	.word	0x00031ba0


	//   ....[128]....
        /*0f5c*/ 	.word	0x00031c10


	//   ....[129]....
        /*0f60*/ 	.word	0x00031c90


	//   ....[130]....
        /*0f64*/ 	.word	0x00031d00


	//   ....[131]....
        /*0f68*/ 	.word	0x00031da0


	//   ....[132]....
        /*0f6c*/ 	.word	0x00031df0


	//   ....[133]....
        /*0f70*/ 	.word	0x00031e80


	//   ....[134]....
        /*0f74*/ 	.word	0x00031fb0


	//----- nvinfo : EIATTR_REG_RECONFIG
	.align		4
.L_153:
        /*0f78*/ 	.byte	0x01, 0x54
	.zero		2


	//----- nvinfo : EIATTR_SYSCALL_OFFSETS
	.align		4
        /*0f7c*/ 	.byte	0x04, 0x46
        /*0f7e*/ 	.short	(.L_155 - .L_154)


	//   ....[0]....
.L_154:
        /*0f80*/ 	.word	0x00001fb0


	//   ....[1]....
        /*0f84*/ 	.word	0x00002100


	//   ....[2]....
        /*0f88*/ 	.word	0x00010d90


	//   ....[3]....
        /*0f8c*/ 	.word	0x000110c0


	//   ....[4]....
        /*0f90*/ 	.word	0x00026040


	//   ....[5]....
        /*0f94*/ 	.word	0x000261d0


	//   ....[6]....
        /*0f98*/ 	.word	0x00026320


	//   ....[7]....
        /*0f9c*/ 	.word	0x00026460


	//   ....[8]....
        /*0fa0*/ 	.word	0x00027d20


	//----- nvinfo : EIATTR_MBARRIER_INSTR_OFFSETS
	.align		4
.L_155:
        /*0fa4*/ 	.byte	0x04, 0x39
        /*0fa6*/ 	.short	(.L_157 - .L_156)


	//   ....[0]....
.L_156:
        /*0fa8*/ 	.word	0x00000270
        /*0fac*/ 	.word	0x000000ff
        /*0fb0*/ 	.word	0x00029800
        /*0fb4*/ 	.short	0x0100
        /*0fb6*/ 	.byte	0x08
	.zero		1


	//   ....[1]....
        /*0fb8*/ 	.word	0x00000280
        /*0fbc*/ 	.word	0x000000ff
        /*0fc0*/ 	.word	0x00029820
        /*0fc4*/ 	.short	0x0100
        /*0fc6*/ 	.byte	0x08
	.zero		1


	//   ....[2]....
        /*0fc8*/ 	.word	0x00000370
        /*0fcc*/ 	.word	0x000000ff
        /*0fd0*/ 	.word	0x00029830
        /*0fd4*/ 	.short	0x0100
        /*0fd6*/ 	.byte	0x08
	.zero		1


	//   ....[3]....
        /*0fd8*/ 	.word	0x00000380
        /*0fdc*/ 	.word	0x000000ff
        /*0fe0*/ 	.word	0x00029840
        /*0fe4*/ 	.short	0x0100
        /*0fe6*/ 	.byte	0x08
	.zero		1


	//   ....[4]....
        /*0fe8*/ 	.word	0x00000390
        /*0fec*/ 	.word	0x000000ff
        /*0ff0*/ 	.word	0x00029838
        /*0ff4*/ 	.short	0x0100
        /*0ff6*/ 	.byte	0x08
	.zero		1


	//   ....[5]....
        /*0ff8*/ 	.word	0x000003a0
        /*0ffc*/ 	.word	0x000000ff
        /*1000*/ 	.word	0x00029848
        /*1004*/ 	.short	0x0100
        /*1006*/ 	.byte	0x08
	.zero		1


	//   ....[6]....
        /*1008*/ 	.word	0x000004d0
        /*100c*/ 	.word	0x000000ff
        /*1010*/ 	.word	0x00029850
        /*1014*/ 	.short	0x0100
        /*1016*/ 	.byte	0x08
	.zero		1


	//   ....[7]....
        /*1018*/ 	.word	0x000004e0
        /*101c*/ 	.word	0x000000ff
        /*1020*/ 	.word	0x00029860
        /*1024*/ 	.short	0x0100
        /*1026*/ 	.byte	0x08
	.zero		1


	//   ....[8]....
        /*1028*/ 	.word	0x000004f0
        /*102c*/ 	.word	0x000000ff
        /*1030*/ 	.word	0x00029858
        /*1034*/ 	.short	0x0100
        /*1036*/ 	.byte	0x08
	.zero		1


	//   ....[9]....
        /*1038*/ 	.word	0x00000500
        /*103c*/ 	.word	0x000000ff
        /*1040*/ 	.word	0x00029868
        /*1044*/ 	.short	0x0100
        /*1046*/ 	.byte	0x08
	.zero		1


	//   ....[10]....
        /*1048*/ 	.word	0x000005f0
        /*104c*/ 	.word	0x000000ff
        /*1050*/ 	.word	0x00029870
        /*1054*/ 	.short	0x0100
        /*1056*/ 	.byte	0x06
	.zero		1


	//   ....[11]....
        /*1058*/ 	.word	0x00000600
        /*105c*/ 	.word	0x000000ff
        /*1060*/ 	.word	0x00029880
        /*1064*/ 	.short	0x0100
        /*1066*/ 	.byte	0x06
	.zero		1


	//   ....[12]....
        /*1068*/ 	.word	0x00000610
        /*106c*/ 	.word	0x000000ff
        /*1070*/ 	.word	0x00029878
        /*1074*/ 	.short	0x0100
        /*1076*/ 	.byte	0x06
	.zero		1


	//   ....[13]....
        /*1078*/ 	.word	0x00000620
        /*107c*/ 	.word	0x000000ff
        /*1080*/ 	.word	0x00029888
        /*1084*/ 	.short	0x0100
        /*1086*/ 	.byte	0x06
	.zero		1


	//   ....[14]....
        /*1088*/ 	.word	0x00000750
        /*108c*/ 	.word	0x000000ff
        /*1090*/ 	.word	0x00029890
        /*1094*/ 	.short	0x0100
        /*1096*/ 	.byte	0x08
	.zero		1


	//   ....[15]....
        /*1098*/ 	.word	0x00000760
        /*109c*/ 	.word	0x000000ff
        /*10a0*/ 	.word	0x000298a0
        /*10a4*/ 	.short	0x0100
        /*10a6*/ 	.byte	0x08
	.zero		1


	//   ....[16]....
        /*10a8*/ 	.word	0x00000770
        /*10ac*/ 	.word	0x000000ff
        /*10b0*/ 	.word	0x00029898
        /*10b4*/ 	.short	0x0100
        /*10b6*/ 	.byte	0x08
	.zero		1


	//   ....[17]....
        /*10b8*/ 	.word	0x00000780
        /*10bc*/ 	.word	0x000000ff
        /*10c0*/ 	.word	0x000298a8
        /*10c4*/ 	.short	0x0100
        /*10c6*/ 	.byte	0x08
	.zero		1


	//   ....[18]....
        /*10c8*/ 	.word	0x000008c0
        /*10cc*/ 	.word	0x000000ff
        /*10d0*/ 	.word	0x000298b0
        /*10d4*/ 	.short	0x0100
        /*10d6*/ 	.byte	0x08
	.zero		1


	//   ....[19]....
        /*10d8*/ 	.word	0x000008d0
        /*10dc*/ 	.word	0x000000ff
        /*10e0*/ 	.word	0x000298c0
        /*10e4*/ 	.short	0x0100
        /*10e6*/ 	.byte	0x08
	.zero		1


	//   ....[20]....
        /*10e8*/ 	.word	0x000008e0
        /*10ec*/ 	.word	0x000000ff
        /*10f0*/ 	.word	0x000298b8
        /*10f4*/ 	.short	0x0100
        /*10f6*/ 	.byte	0x08
	.zero		1


	//   ....[21]....
        /*10f8*/ 	.word	0x000008f0
        /*10fc*/ 	.word	0x000000ff
        /*1100*/ 	.word	0x000298c8
        /*1104*/ 	.short	0x0100
        /*1106*/ 	.byte	0x08
	.zero		1


	//   ....[22]....
        /*1108*/ 	.word	0x000038f0
        /*110c*/ 	.word	0x0000005b
        /*1110*/ 	.word	0x00029890
        /*1114*/ 	.short	0x010a
        /*1116*/ 	.byte	0x3f
	.zero		1


	//   ....[23]....
        /*1118*/ 	.word	0x000098d0
        /*111c*/ 	.word	0x0000005b
        /*1120*/ 	.word	0x00029890
        /*1124*/ 	.short	0x010a
        /*1126*/ 	.byte	0x3f
	.zero		1


	//   ....[24]....
        /*1128*/ 	.word	0x0000f5f0
        /*112c*/ 	.word	0x0000005b
        /*1130*/ 	.word	0x00029890
        /*1134*/ 	.short	0x010a
        /*1136*/ 	.byte	0x3f
	.zero		1


	//   ....[25]....
        /*1138*/ 	.word	0x0000fd40
        /*113c*/ 	.word	0x0000000b
        /*1140*/ 	.word	0x00000000
        /*1144*/ 	.short	0x0101
        /*1146*/ 	.byte	0x3f
	.zero		1


	//   ....[26]....
        /*1148*/ 	.word	0x0000fd80
        /*114c*/ 	.word	0x0000005b
        /*1150*/ 	.word	0x000298b0
        /*1154*/ 	.short	0x010a
        /*1156*/ 	.byte	0x3f
	.zero		1


	//   ....[27]....
        /*1158*/ 	.word	0x00010370
        /*115c*/ 	.word	0x0000005b
        /*1160*/ 	.word	0x00000000
        /*1164*/ 	.short	0x0101
        /*1166*/ 	.byte	0x3f
	.zero		1


	//   ....[28]....
        /*1168*/ 	.word	0x00010e20
        /*116c*/ 	.word	0x00000012
        /*1170*/ 	.word	0x00029800
        /*1174*/ 	.short	0x010a
        /*1176*/ 	.byte	0x3f
	.zero		1


	//   ....[29]....
        /*1178*/ 	.word	0x00010e70
        /*117c*/ 	.word	0x00000012
        /*1180*/ 	.word	0x00029800
        /*1184*/ 	.short	0x010a
        /*1186*/ 	.byte	0x3f
	.zero		1


	//   ....[30]....
        /*1188*/ 	.word	0x00011700
        /*118c*/ 	.word	0x00000012
        /*1190*/ 	.word	0x00029800
        /*1194*/ 	.short	0x010a
        /*1196*/ 	.byte	0x3f
	.zero		1


	//   ....[31]....
        /*1198*/ 	.word	0x00014a90
        /*119c*/ 	.word	0x00000012
        /*11a0*/ 	.word	0x00029800
        /*11a4*/ 	.short	0x010a
        /*11a6*/ 	.byte	0x3f
	.zero		1


	//   ....[32]....
        /*11a8*/ 	.word	0x00017bb0
        /*11ac*/ 	.word	0x00000000
        /*11b0*/ 	.word	0x00029830
        /*11b4*/ 	.short	0x010a
        /*11b6*/ 	.byte	0x3f
	.zero		1


	//   ....[33]....
        /*11b8*/ 	.word	0x00017c00
        /*11bc*/ 	.word	0x00000000
        /*11c0*/ 	.word	0x00029830
        /*11c4*/ 	.short	0x010a
        /*11c6*/ 	.byte	0x3f
	.zero		1


	//   ....[34]....
        /*11c8*/ 	.word	0x0001a1f0
        /*11cc*/ 	.word	0x00000041
        /*11d0*/ 	.word	0x00000000
        /*11d4*/ 	.short	0x0101
        /*11d6*/ 	.byte	0x3f
	.zero		1


	//   ....[35]....
        /*11d8*/ 	.word	0x0001b430
        /*11dc*/ 	.word	0x0000000b
        /*11e0*/ 	.word	0x00029830
        /*11e4*/ 	.short	0x010a
        /*11e6*/ 	.byte	0x3f
	.zero		1


	//   ....[36]....
        /*11e8*/ 	.word	0x0001b480
        /*11ec*/ 	.word	0x0000000b
        /*11f0*/ 	.word	0x00029830
        /*11f4*/ 	.short	0x010a
        /*11f6*/ 	.byte	0x3f
	.zero		1


	//   ....[37]....
        /*11f8*/ 	.word	0x0001c580
        /*11fc*/ 	.word	0x0000000a
        /*1200*/ 	.word	0x00029850
        /*1204*/ 	.short	0x010a
        /*1206*/ 	.byte	0x3f
	.zero		1


	//   ....[38]....
        /*1208*/ 	.word	0x0001c5c0
        /*120c*/ 	.word	0x0000000a
        /*1210*/ 	.word	0x00029850
        /*1214*/ 	.short	0x010a
        /*1216*/ 	.byte	0x3f
	.zero		1


	//   ....[39]....
        /*1218*/ 	.word	0x0001c900
        /*121c*/ 	.word	0x00000007
        /*1220*/ 	.word	0x00000000
        /*1224*/ 	.short	0x0101
        /*1226*/ 	.byte	0x3f
	.zero		1


	//   ....[40]....
        /*1228*/ 	.word	0x0001df10
        /*122c*/ 	.word	0x00000008
        /*1230*/ 	.word	0x00000000
        /*1234*/ 	.short	0x0101
        /*1236*/ 	.byte	0x3f
	.zero		1


	//   ....[41]....
        /*1238*/ 	.word	0x0001e5d0
        /*123c*/ 	.word	0x0000000f
        /*1240*/ 	.word	0x00029850
        /*1244*/ 	.short	0x010a
        /*1246*/ 	.byte	0x3f
	.zero		1


	//   ....[42]....
        /*1248*/ 	.word	0x0001e650
        /*124c*/ 	.word	0x0000000f
        /*1250*/ 	.word	0x00029850
        /*1254*/ 	.short	0x010a
        /*1256*/ 	.byte	0x3f
	.zero		1


	//   ....[43]....
        /*1258*/ 	.word	0x0001ec50
        /*125c*/ 	.word	0x00000002
        /*1260*/ 	.word	0x00000000
        /*1264*/ 	.short	0x0101
        /*1266*/ 	.byte	0x3f
	.zero		1


	//   ....[44]....
        /*1268*/ 	.word	0x00020f90
        /*126c*/ 	.word	0x00000000
        /*1270*/ 	.word	0x00000000
        /*1274*/ 	.short	0x0101
        /*1276*/ 	.byte	0x3f
	.zero		1


	//   ....[45]....
        /*1278*/ 	.word	0x00021650
        /*127c*/ 	.word	0x00000008
        /*1280*/ 	.word	0x00000000
        /*1284*/ 	.short	0x0101
        /*1286*/ 	.byte	0x3f
	.zero		1


	//   ....[46]....
        /*1288*/ 	.word	0x00024ca0
        /*128c*/ 	.word	0x00000016
        /*1290*/ 	.word	0x00029820
        /*1294*/ 	.short	0x010a
        /*1296*/ 	.byte	0x3f
	.zero		1


	//   ....[47]....
        /*1298*/ 	.word	0x00024d30
        /*129c*/ 	.word	0x0000000a
        /*12a0*/ 	.word	0x000298a0
        /*12a4*/ 	.short	0x010a
        /*12a6*/ 	.byte	0x3f
	.zero		1


	//   ....[48]....
        /*12a8*/ 	.word	0x00025160
        /*12ac*/ 	.word	0x0000000a
        /*12b0*/ 	.word	0x000298c0
        /*12b4*/ 	.short	0x010a
        /*12b6*/ 	.byte	0x3f
	.zero		1


	//   ....[49]....
        /*12b8*/ 	.word	0x000254a0
        /*12bc*/ 	.word	0x0000000a
        /*12c0*/ 	.word	0x000298a0
        /*12c4*/ 	.short	0x010a
        /*12c6*/ 	.byte	0x3f
	.zero		1


	//   ....[50]....
        /*12c8*/ 	.word	0x000258c0
        /*12cc*/ 	.word	0x0000000a
        /*12d0*/ 	.word	0x000298c0
        /*12d4*/ 	.short	0x010a
        /*12d6*/ 	.byte	0x3f
	.zero		1


	//   ....[51]....
        /*12d8*/ 	.word	0x00026b70
        /*12dc*/ 	.word	0x00000000
        /*12e0*/ 	.word	0x00029880
        /*12e4*/ 	.short	0x010a
        /*12e6*/ 	.byte	0x3f
	.zero		1


	//   ....[52]....
        /*12e8*/ 	.word	0x00027280
        /*12ec*/ 	.word	0x00000000
        /*12f0*/ 	.word	0x00029870
        /*12f4*/ 	.short	0x0107
        /*12f6*/ 	.byte	0x3f
	.zero		1


	//   ....[53]....
        /*12f8*/ 	.word	0x00027340
        /*12fc*/ 	.word	0x00000000
        /*1300*/ 	.word	0x00029870
        /*1304*/ 	.short	0x0101
        /*1306*/ 	.byte	0x3f
	.zero		1


	//   ....[54]....
        /*1308*/ 	.word	0x00027390
        /*130c*/ 	.word	0x00000000
        /*1310*/ 	.word	0x00029840
        /*1314*/ 	.short	0x010a
        /*1316*/ 	.byte	0x3f
	.zero		1


	//   ....[55]....
        /*1318*/ 	.word	0x00027a30
        /*131c*/ 	.word	0x00000000
        /*1320*/ 	.word	0x00029830
        /*1324*/ 	.short	0x0107
        /*1326*/ 	.byte	0x3f
	.zero		1


	//   ....[56]....
        /*1328*/ 	.word	0x00027b10
        /*132c*/ 	.word	0x00000000
        /*1330*/ 	.word	0x00029830
        /*1334*/ 	.short	0x0101
        /*1336*/ 	.byte	0x3f
	.zero		1


	//   ....[57]....
        /*1338*/ 	.word	0x00028420
        /*133c*/ 	.word	0x00000016
        /*1340*/ 	.word	0x00029800
        /*1344*/ 	.short	0x0107
        /*1346*/ 	.byte	0x3f
	.zero		1


	//   ....[58]....
        /*1348*/ 	.word	0x00028530
        /*134c*/ 	.word	0x00000016
        /*1350*/ 	.word	0x00029800
        /*1354*/ 	.short	0x0101
        /*1356*/ 	.byte	0x3f
	.zero		1


	//   ....[59]....
        /*1358*/ 	.word	0x00028550
        /*135c*/ 	.word	0x00000016
        /*1360*/ 	.word	0x00029820
        /*1364*/ 	.short	0x010a
        /*1366*/ 	.byte	0x3f
	.zero		1


	//   ....[60]....
        /*1368*/ 	.word	0x00028a30
        /*136c*/ 	.word	0x00000000
        /*1370*/ 	.word	0x00029880
        /*1374*/ 	.short	0x010a
        /*1376*/ 	.byte	0x3f
	.zero		1


	//   ....[61]....
        /*1378*/ 	.word	0x00028f80
        /*137c*/ 	.word	0x00000000
        /*1380*/ 	.word	0x00029870
        /*1384*/ 	.short	0x0107
        /*1386*/ 	.byte	0x3f
	.zero		1


	//   ....[62]....
        /*1388*/ 	.word	0x00029040
        /*138c*/ 	.word	0x00000000
        /*1390*/ 	.word	0x00029870
        /*1394*/ 	.short	0x0101
        /*1396*/ 	.byte	0x3f
	.zero		1


	//   ....[63]....
        /*1398*/ 	.word	0x00029070
        /*139c*/ 	.word	0x00000000
        /*13a0*/ 	.word	0x00029840
        /*13a4*/ 	.short	0x010a
        /*13a6*/ 	.byte	0x3f
	.zero		1


	//   ....[64]....
        /*13a8*/ 	.word	0x000295a0
        /*13ac*/ 	.word	0x00000000
        /*13b0*/ 	.word	0x00029830
        /*13b4*/ 	.short	0x0107
        /*13b6*/ 	.byte	0x3f
	.zero		1


	//   ....[65]....
        /*13b8*/ 	.word	0x00029660
        /*13bc*/ 	.word	0x00000000
        /*13c0*/ 	.word	0x00029830
        /*13c4*/ 	.short	0x0101
        /*13c6*/ 	.byte	0x3f
	.zero		1


	//   ....[66]....
        /*13c8*/ 	.word	0x000296f0
        /*13cc*/ 	.word	0x00000003
        /*13d0*/ 	.word	0x00029870
        /*13d4*/ 	.short	0x010a
        /*13d6*/ 	.byte	0x3f
	.zero		1


	//   ....[67]....
        /*13d8*/ 	.word	0x00029780
        /*13dc*/ 	.word	0x00000003
        /*13e0*/ 	.word	0x00029860
        /*13e4*/ 	.short	0x010a
        /*13e6*/ 	.byte	0x3f
	.zero		1


	//   ....[68]....
        /*13e8*/ 	.word	0x00029c90
        /*13ec*/ 	.word	0x00000003
        /*13f0*/ 	.word	0x00029850
        /*13f4*/ 	.short	0x0101
        /*13f6*/ 	.byte	0x3f
	.zero		1


	//   ....[69]....
        /*13f8*/ 	.word	0x00029d20
        /*13fc*/ 	.word	0x00000003
        /*1400*/ 	.word	0x00000000
        /*1404*/ 	.short	0x0101
        /*1406*/ 	.byte	0x3f
	.zero		1


	//   ....[70]....
        /*1408*/ 	.word	0x00029ee0
        /*140c*/ 	.word	0x00000011
        /*1410*/ 	.word	0x00029870
        /*1414*/ 	.short	0x010a
        /*1416*/ 	.byte	0x3f
	.zero		1


	//   ....[71]....
        /*1418*/ 	.word	0x00029f60
        /*141c*/ 	.word	0x00000011
        /*1420*/ 	.word	0x00029860
        /*1424*/ 	.short	0x010a
        /*1426*/ 	.byte	0x3f
	.zero		1


	//   ....[72]....
        /*1428*/ 	.word	0x0002a480
        /*142c*/ 	.word	0x00000011
        /*1430*/ 	.word	0x00029850
        /*1434*/ 	.short	0x0101
        /*1436*/ 	.byte	0x3f
	.zero		1


	//   ....[73]....
        /*1438*/ 	.word	0x0002a540
        /*143c*/ 	.word	0x00000011
        /*1440*/ 	.word	0x00000000
        /*1444*/ 	.short	0x0101
        /*1446*/ 	.byte	0x3f
	.zero		1


	//   ....[74]....
        /*1448*/ 	.word	0x0002b260
        /*144c*/ 	.word	0x00000004
        /*1450*/ 	.word	0x00029820
        /*1454*/ 	.short	0x010a
        /*1456*/ 	.byte	0x3f
	.zero		1


	//   ....[75]....
        /*1458*/ 	.word	0x0002b3d0
        /*145c*/ 	.word	0x00000005
        /*1460*/ 	.word	0x00029840
        /*1464*/ 	.short	0x010a
        /*1466*/ 	.byte	0x3f
	.zero		1


	//   ....[76]....
        /*1468*/ 	.word	0x0002b470
        /*146c*/ 	.word	0x00000017
        /*1470*/ 	.word	0x00029840
        /*1474*/ 	.short	0x010a
        /*1476*/ 	.byte	0x3f
	.zero		1


	//   ....[77]....
        /*1478*/ 	.word	0x0002b4b0
        /*147c*/ 	.word	0x00000005
        /*1480*/ 	.word	0x00029860
        /*1484*/ 	.short	0x010a
        /*1486*/ 	.byte	0x3f
	.zero		1


	//   ....[78]....
        /*1488*/ 	.word	0x0002b4f0
        /*148c*/ 	.word	0x00000017
        /*1490*/ 	.word	0x00029860
        /*1494*/ 	.short	0x010a
        /*1496*/ 	.byte	0x3f
	.zero		1


	//   ....[79]....
        /*1498*/ 	.word	0x0002b530
        /*149c*/ 	.word	0x00000005
        /*14a0*/ 	.word	0x00029880
        /*14a4*/ 	.short	0x010a
        /*14a6*/ 	.byte	0x3f
	.zero		1


	//   ....[80]....
        /*14a8*/ 	.word	0x0002b570
        /*14ac*/ 	.word	0x00000017
        /*14b0*/ 	.word	0x00029880
        /*14b4*/ 	.short	0x010a
        /*14b6*/ 	.byte	0x3f
	.zero		1


	//   ....[81]....
        /*14b8*/ 	.word	0x0002b5d0
        /*14bc*/ 	.word	0x0000005b
        /*14c0*/ 	.word	0x00029890
        /*14c4*/ 	.short	0x010a
        /*14c6*/ 	.byte	0x3f
	.zero		1


	//   ....[82]....
        /*14c8*/ 	.word	0x0002b880
        /*14cc*/ 	.word	0x0000005b
        /*14d0*/ 	.word	0x00029890
        /*14d4*/ 	.short	0x010a
        /*14d6*/ 	.byte	0x3f
	.zero		1


	//   ....[83]....
        /*14d8*/ 	.word	0x0002bb30
        /*14dc*/ 	.word	0x0000005b
        /*14e0*/ 	.word	0x00029890
        /*14e4*/ 	.short	0x010a
        /*14e6*/ 	.byte	0x3f
	.zero		1


	//   ....[84]....
        /*14e8*/ 	.word	0x0002bde0
        /*14ec*/ 	.word	0x0000005b
        /*14f0*/ 	.word	0x000298b0
        /*14f4*/ 	.short	0x010a
        /*14f6*/ 	.byte	0x3f
	.zero		1


	//   ....[85]....
        /*14f8*/ 	.word	0x0002c0f0
        /*14fc*/ 	.word	0x00000012
        /*1500*/ 	.word	0x00029800
        /*1504*/ 	.short	0x010a
        /*1506*/ 	.byte	0x3f
	.zero		1


	//   ....[86]....
        /*1508*/ 	.word	0x0002c310
        /*150c*/ 	.word	0x00000012
        /*1510*/ 	.word	0x00029800
        /*1514*/ 	.short	0x010a
        /*1516*/ 	.byte	0x3f
	.zero		1


	//   ....[87]....
        /*1518*/ 	.word	0x0002c360
        /*151c*/ 	.word	0x00000000
        /*1520*/ 	.word	0x00029830
        /*1524*/ 	.short	0x010a
        /*1526*/ 	.byte	0x3f
	.zero		1


	//   ....[88]....
        /*1528*/ 	.word	0x0002c3b0
        /*152c*/ 	.word	0x0000000b
        /*1530*/ 	.word	0x00029830
        /*1534*/ 	.short	0x010a
        /*1536*/ 	.byte	0x3f
	.zero		1


	//   ....[89]....
        /*1538*/ 	.word	0x0002c400
        /*153c*/ 	.word	0x0000000a
        /*1540*/ 	.word	0x00029850
        /*1544*/ 	.short	0x010a
        /*1546*/ 	.byte	0x3f
	.zero		1


	//   ....[90]....
        /*1548*/ 	.word	0x0002c450
        /*154c*/ 	.word	0x0000000f
        /*1550*/ 	.word	0x00029850
        /*1554*/ 	.short	0x010a
        /*1556*/ 	.byte	0x3f
	.zero		1


	//   ....[91]....
        /*1558*/ 	.word	0x0002ee40
        /*155c*/ 	.word	0x00000016
        /*1560*/ 	.word	0x00029820
        /*1564*/ 	.short	0x010a
        /*1566*/ 	.byte	0x3f
	.zero		1


	//   ....[92]....
        /*1568*/ 	.word	0x0002ee90
        /*156c*/ 	.word	0x0000000a
        /*1570*/ 	.word	0x000298a0
        /*1574*/ 	.short	0x010a
        /*1576*/ 	.byte	0x3f
	.zero		1


	//   ....[93]....
        /*1578*/ 	.word	0x0002eee0
        /*157c*/ 	.word	0x0000000a
        /*1580*/ 	.word	0x000298c0
        /*1584*/ 	.short	0x010a
        /*1586*/ 	.byte	0x3f
	.zero		1


	//   ....[94]....
        /*1588*/ 	.word	0x0002ef30
        /*158c*/ 	.word	0x0000000a
        /*1590*/ 	.word	0x000298a0
        /*1594*/ 	.short	0x010a
        /*1596*/ 	.byte	0x3f
	.zero		1


	//   ....[95]....
        /*1598*/ 	.word	0x0002ef80
        /*159c*/ 	.word	0x0000000a
        /*15a0*/ 	.word	0x000298c0
        /*15a4*/ 	.short	0x010a
        /*15a6*/ 	.byte	0x3f
	.zero		1


	//   ....[96]....
        /*15a8*/ 	.word	0x0002f0a0
        /*15ac*/ 	.word	0x00000000
        /*15b0*/ 	.word	0x00029880
        /*15b4*/ 	.short	0x010a
        /*15b6*/ 	.byte	0x3f
	.zero		1


	//   ....[97]....
        /*15b8*/ 	.word	0x0002f8a0
        /*15bc*/ 	.word	0x00000000
        /*15c0*/ 	.word	0x00029840
        /*15c4*/ 	.short	0x010a
        /*15c6*/ 	.byte	0x3f
	.zero		1


	//   ....[98]....
        /*15c8*/ 	.word	0x00030610
        /*15cc*/ 	.word	0x00000016
        /*15d0*/ 	.word	0x00029820
        /*15d4*/ 	.short	0x010a
        /*15d6*/ 	.byte	0x3f
	.zero		1


	//   ....[99]....
        /*15d8*/ 	.word	0x00030660
        /*15dc*/ 	.word	0x00000000
        /*15e0*/ 	.word	0x00029880
        /*15e4*/ 	.short	0x010a
        /*15e6*/ 	.byte	0x3f
	.zero		1


	//   ....[100]....
        /*15e8*/ 	.word	0x00030d60
        /*15ec*/ 	.word	0x00000000
        /*15f0*/ 	.word	0x00029840
        /*15f4*/ 	.short	0x010a
        /*15f6*/ 	.byte	0x3f
	.zero		1


	//   ....[101]....
        /*15f8*/ 	.word	0x000313b0
        /*15fc*/ 	.word	0x00000003
        /*1600*/ 	.word	0x00029870
        /*1604*/ 	.short	0x010a
        /*1606*/ 	.byte	0x3f
	.zero		1


	//   ....[102]....
        /*1608*/ 	.word	0x00031400
        /*160c*/ 	.word	0x00000003
        /*1610*/ 	.word	0x00029860
        /*1614*/ 	.short	0x010a
        /*1616*/ 	.byte	0x3f
	.zero		1


	//   ....[103]....
        /*1618*/ 	.word	0x00031450
        /*161c*/ 	.word	0x00000011
        /*1620*/ 	.word	0x00029870
        /*1624*/ 	.short	0x010a
        /*1626*/ 	.byte	0x3f
	.zero		1


	//   ....[104]....
        /*1628*/ 	.word	0x000314a0
        /*162c*/ 	.word	0x00000011
        /*1630*/ 	.word	0x00029860
        /*1634*/ 	.short	0x010a
        /*1636*/ 	.byte	0x3f
	.zero		1


	//   ....[105]....
        /*1638*/ 	.word	0x00031ed0
        /*163c*/ 	.word	0x00000004
        /*1640*/ 	.word	0x00029820
        /*1644*/ 	.short	0x010a
        /*1646*/ 	.byte	0x3f
	.zero		1


	//   ....[106]....
        /*1648*/ 	.word	0x00032070
        /*164c*/ 	.word	0x00000005
        /*1650*/ 	.word	0x00029840
        /*1654*/ 	.short	0x010a
        /*1656*/ 	.byte	0x3f
	.zero		1


	//   ....[107]....
        /*1658*/ 	.word	0x000320c0
        /*165c*/ 	.word	0x00000017
        /*1660*/ 	.word	0x00029840
        /*1664*/ 	.short	0x010a
        /*1666*/ 	.byte	0x3f
	.zero		1


	//   ....[108]....
        /*1668*/ 	.word	0x00032110
        /*166c*/ 	.word	0x00000005
        /*1670*/ 	.word	0x00029860
        /*1674*/ 	.short	0x010a
        /*1676*/ 	.byte	0x3f
	.zero		1


	//   ....[109]....
        /*1678*/ 	.word	0x00032160
        /*167c*/ 	.word	0x00000017
        /*1680*/ 	.word	0x00029860
        /*1684*/ 	.short	0x010a
        /*1686*/ 	.byte	0x3f
	.zero		1


	//   ....[110]....
        /*1688*/ 	.word	0x000321b0
        /*168c*/ 	.word	0x00000005
        /*1690*/ 	.word	0x00029880
        /*1694*/ 	.short	0x010a
        /*1696*/ 	.byte	0x3f
	.zero		1


	//----- nvinfo : EIATTR_NUM_MBARRIERS
	.align		4
.L_157:
        /*1698*/ 	.byte	0x03, 0x38
        /*169a*/ 	.short	0x0016


	//----- nvinfo : EIATTR_EXIT_INSTR_OFFSETS
	.align		4
        /*169c*/ 	.byte	0x04, 0x1c
        /*169e*/ 	.short	(.L_159 - .L_158)


	//   ....[0]....
.L_158:
        /*16a0*/ 	.word	0x0002b5c0


	//----- nvinfo : EIATTR_MAX_THREADS
	.align		4
.L_159:
        /*16a4*/ 	.byte	0x04, 0x05
        /*16a6*/ 	.short	(.L_161 - .L_160)
.L_160:
        /*16a8*/ 	.word	0x00000180
        /*16ac*/ 	.word	0x00000001
        /*16b0*/ 	.word	0x00000001


	//----- nvinfo : EIATTR_CRS_STACK_SIZE
	.align		4
.L_161:
        /*16b4*/ 	.byte	0x04, 0x1e
        /*16b6*/ 	.short	(.L_163 - .L_162)
.L_162:
        /*16b8*/ 	.word	0x00000000


	//----- nvinfo : EIATTR_CBANK_PARAM_SIZE
	.align		4
.L_163:
        /*16bc*/ 	.byte	0x03, 0x19
        /*16be*/ 	.short	0x0af0


	//----- nvinfo : EIATTR_PARAM_CBANK
	.align		4
        /*16c0*/ 	.byte	0x04, 0x0a
        /*16c2*/ 	.short	(.L_165 - .L_164)
	.align		4
.L_164:
        /*16c4*/ 	.word	index@(.nv.constant0._ZN7cutlass13device_kernelIN5flash11enable_sm90INS1_16FlashAttnFwdSm90INS1_25CollectiveMainloopFwdSm90ILi2EN4cute5tupleIJNS5_1CILi1EEES8_S8_EEENS6_IJNS7_ILi128EEENS7_ILi160EEENS7_ILi192EEEEEELi128ENS_12float_e4m3_tEfNS_4arch4Sm90ELb0ELb0ELb0ELb1ELb1ELb1ELb0ELb1ELb1ELb1ELb1ELb0EEENS1_21CollectiveEpilogueFwdINS6_IJSA_SA_SB_EEES9_NS_10bfloat16_tESG_Li256ELb1ELb1ELb1ELb1EEENS1_36VarlenDynamicPersistentTileSchedulerILi128ELi160ELi256ELi128ELb1ELb1ELb1ELb0ELb1ELb1EEEEEEEEEvNT_6ParamsE)
        /*16c8*/ 	.short	0x0210
        /*16ca*/ 	.short	0x0af0


	//----- nvinfo : EIATTR_SW_WAR
	.align		4
.L_165:
        /*16cc*/ 	.byte	0x04, 0x36
        /*16ce*/ 	.short	(.L_167 - .L_166)
.L_166:
        /*16d0*/ 	.word	0x00000008
.L_167:


//--------------------- .nv.info._ZN7cutlass13device_kernelIN5flash11enable_sm90INS1_16FlashAttnFwdSm90INS1_25CollectiveMainloopFwdSm90ILi2EN4cute5tupleIJNS5_1CILi1EEES8_S8_EEENS6_IJNS7_ILi128EEESA_NS7_ILi192EEEEEELi128ENS_12float_e4m3_tEfNS_4arch4Sm90ELb0ELb1ELb0ELb0ELb1ELb0ELb0ELb1ELb1ELb1ELb1ELb0EEENS1_21CollectiveEpilogueFwdINS6_IJSA_SA_SA_EEES9_NS_10bfloat16_tESF_Li256ELb0ELb1ELb1ELb1EEENS1_19SingleTileSchedulerILb0ELb1ELb1ELi128EEEEEEEEEvNT_6ParamsE --------------------------
	.section	.nv.info._ZN7cutlass13device_kernelIN5flash11enable_sm90INS1_16FlashAttnFwdSm90INS1_25CollectiveMainloopFwdSm90ILi2EN4cute5tupleIJNS5_1CILi1EEES8_S8_EEENS6_IJNS7_ILi128EEESA_NS7_ILi192EEEEEELi128ENS_12float_e4m3_tEfNS_4arch4Sm90ELb0ELb1ELb0ELb0ELb1ELb0ELb0ELb1ELb1ELb1ELb1ELb0EEENS1_21CollectiveEpilogueFwdINS6_IJSA_SA_SA_EEES9_NS_10bfloat16_tESF_Li256ELb0ELb1ELb1ELb1EEENS1_19SingleTileSchedulerILb0ELb1ELb1ELi128EEEEEEEEEvNT_6ParamsE,"",@"SHT_CUDA_INFO"
	.sectionflags	@""
	.align	4


	//----- nvinfo : EIATTR_CUDA_API_VERSION
	.align		4
        /*0000*/ 	.byte	0x04, 0x37
        /*0002*/ 	.short	(.L_169 - .L_168)
.L_168:
        /*0004*/ 	.word	0x00000082


	//----- nvinfo : EIATTR_KPARAM_INFO
	.align		4
.L_169:
        /*0008*/ 	.byte	0x04, 0x17
        /*000a*/ 	.short	(.L_171 - .L_170)
.L_170:
        /*000c*/ 	.word	0x00000000
        /*0010*/ 	.short	0x0000
        /*0012*/ 	.short	0x0070
        /*0014*/ 	.byte	0x00, 0xf0, 0x01, 0x28


	//----- nvinfo : EIATTR_SPARSE_MMA_MASK
	.align		4
.L_171:
        /*0018*/ 	.byte	0x03, 0x50
        /*001a*/ 	.short	0x0000


	//----- nvinfo : EIATTR_MAXREG_COUNT
	.align		4
        /*001c*/ 	.byte	0x03, 0x1b
        /*001e*/ 	.short	0x00a8


	//----- nvinfo : EIATTR_NUM_BARRIERS
	.align		4
        /*0020*/ 	.byte	0x02, 0x4c
        /*0022*/ 	.byte	0x10
	.zero		1


	//----- nvinfo : EIATTR_EXTERNS
	.align		4
        /*0024*/ 	.byte	0x04, 0x0f
        /*0026*/ 	.short	(.L_173 - .L_172)


	//   ....[0]....
	.align		4
.L_172:
        /*0028*/ 	.word	index@(__assertfail)


	//----- nvinfo : EIATTR_ANNOTATIONS
	.align		4
.L_173:
        /*002c*/ 	.byte	0x04, 0x55
        /*002e*/ 	.short	(.L_175 - .L_174)


	//   ....[0]....
.L_174:
        /* <DEDUP_REMOVED lines=12> */


	//----- nvinfo : EIATTR_MERCURY_ISA_VERSION
	.align		4
.L_175:
        /*00d8*/ 	.byte	0x03, 0x5f
        /*00da*/ 	.short	0x0101


	//----- nvinfo : EIATTR_INT_WARP_WIDE_INSTR_OFFSETS
	.align		4
        /*00dc*/ 	.byte	0x04, 0x31
        /*00de*/ 	.short	(.L_177 - .L_176)


	//   ....[0]....
.L_176:
        /*00e0*/ 	.word	0x000000c0


	//   ....[1]....
        /*00e4*/ 	.word	0x000000d0


	//   ....[2]....
        /*00e8*/ 	.word	0x00000170


	//----- nvinfo : EIATTR_COOP_GROUP_MASK_REGIDS
	.align		4
.L_177:
        /*00ec*/ 	.byte	0x04, 0x29
        /*00ee*/ 	.short	(.L_179 - .L_178)


	//   ....[0]....
.L_178:
        /*00f0*/ 	.word	0xffffffff


	//   ....[1]....
        /*00f4*/ 	.word	0xffffffff


	//   ....[2]....
        /*00f8*/ 	.word	0xffffffff


	//   ....[3]....
        /*00fc*/ 	.word	0xffffffff


	//   ....[4]....
        /*0100*/ 	.word	0xffffffff


	//   ....[5]....
        /*0104*/ 	.word	0xffffffff


	//   ....[6]....
        /*0108*/ 	.word	0xffffffff


	//   ....[7]....
        /*010c*/ 	.word	0xffffffff


	//   ....[8]....
        /*0110*/ 	.word	0xffffffff


	//   ....[9]....
        /*0114*/ 	.word	0xffffffff


	//   ....[10]....
        /*0118*/ 	.word	0xffffffff


	//   ....[11]....
        /*011c*/ 	.word	0xffffffff


	//   ....[12]....
        /*0120*/ 	.word	0xffffffff


	//   ....[13]....
        /*0124*/ 	.word	0xffffffff


	//   ....[14]....
        /*0128*/ 	.word	0xffffffff


	//   ....[15]....
        /*012c*/ 	.word	0xffffffff


	//   ....[16]....
        /*0130*/ 	.word	0xffffffff


	//   ....[17]....
        /*0134*/ 	.word	0xffffffff


	//   ....[18]....
        /*0138*/ 	.word	0xffffffff


	//   ....[19]....
        /*013c*/ 	.word	0xffffffff


	//   ....[20]....
        /*0140*/ 	.word	0xffffffff


	//   ....[21]....
        /*0144*/ 	.word	0xffffffff


	//   ....[22]....
        /*0148*/ 	.word	0xffffffff


	//   ....[23]....
        /*014c*/ 	.word	0xffffffff


	//   ....[24]....
        /*0150*/ 	.word	0xffffffff


	//   ....[25]....
        /*0154*/ 	.word	0xffffffff


	//   ....[26]....
        /*0158*/ 	.word	0xffffffff


	//   ....[27]....
        /*015c*/ 	.word	0xffffffff


	//   ....[28]....
        /*0160*/ 	.word	0xffffffff


	//   ....[29]....
        /*0164*/ 	.word	0xffffffff


	//   ....[30]....
        /*0168*/ 	.word	0xffffffff


	//   ....[31]....
        /*016c*/ 	.word	0xffffffff


	//   ....[32]....
        /*0170*/ 	.word	0xffffffff


	//   ....[33]....
        /*0174*/ 	.word	0xffffffff


	//   ....[34]....
        /*0178*/ 	.word	0xffffffff


	//   ....[35]....
        /*017c*/ 	.word	0xffffffff


	//   ....[36]....
        /*0180*/ 	.word	0xffffffff


	//   ....[37]....
        /*0184*/ 	.word	0xffffffff


	//   ....[38]....
        /*0188*/ 	.word	0xffffffff


	//   ....[39]....
        /*018c*/ 	.word	0xffffffff


	//   ....[40]....
        /*0190*/ 	.word	0xffffffff


	//   ....[41]....
        /*0194*/ 	.word	0xffffffff


	//   ....[42]....
        /*0198*/ 	.word	0xffffffff


	//   ....[43]....
        /*019c*/ 	.word	0xffffffff


	//   ....[44]....
        /*01a0*/ 	.word	0xffffffff


	//   ....[45]....
        /*01a4*/ 	.word	0xffffffff


	//   ....[46]....
        /*01a8*/ 	.word	0xffffffff


	//   ....[47]....
        /*01ac*/ 	.word	0xffffffff


	//   ....[48]....
        /*01b0*/ 	.word	0xffffffff


	//   ....[49]....
        /*01b4*/ 	.word	0xffffffff


	//   ....[50]....
        /*01b8*/ 	.word	0xffffffff


	//   ....[51]....
        /*01bc*/ 	.word	0xffffffff


	//   ....[52]....
        /*01c0*/ 	.word	0xffffffff


	//   ....[53]....
        /*01c4*/ 	.word	0xffffffff


	//   ....[54]....
        /*01c8*/ 	.word	0xffffffff


	//   ....[55]....
        /*01cc*/ 	.word	0xffffffff


	//   ....[56]....
        /*01d0*/ 	.word	0xffffffff


	//   ....[57]....
        /*01d4*/ 	.word	0xffffffff


	//   ....[58]....
        /*01d8*/ 	.word	0xffffffff


	//   ....[59]....
        /*01dc*/ 	.word	0xffffffff


	//   ....[60]....
        /*01e0*/ 	.word	0xffffffff


	//   ....[61]....
        /*01e4*/ 	.word	0xffffffff


	//   ....[62]....
        /*01e8*/ 	.word	0xffffffff


	//   ....[63]....
        /*01ec*/ 	.word	0xffffffff


	//   ....[64]....
        /*01f0*/ 	.word	0xffffffff


	//   ....[65]....
        /*01f4*/ 	.word	0xffffffff


	//   ....[66]....
        /*01f8*/ 	.word	0xffffffff


	//   ....[67]....
        /*01fc*/ 	.word	0xffffffff


	//   ....[68]....
        /*0200*/ 	.word	0xffffffff


	//   ....[69]....
        /*0204*/ 	.word	0xffffffff


	//   ....[70]....
        /*0208*/ 	.word	0xffffffff


	//   ....[71]....
        /*020c*/ 	.word	0xffffffff


	//   ....[72]....
        /*0210*/ 	.word	0xffffffff


	//   ....[73]....
        /*0214*/ 	.word	0xffffffff


	//   ....[74]....
        /*0218*/ 	.word	0xffffffff


	//   ....[75]....
        /*021c*/ 	.word	0xffffffff


	//   ....[76]....
        /*0220*/ 	.word	0xffffffff


	//   ....[77]....
        /*0224*/ 	.word	0xffffffff


	//   ....[78]....
        /*0228*/ 	.word	0xffffffff


	//   ....[79]....
        /*022c*/ 	.word	0xffffffff


	//   ....[80]....
        /*0230*/ 	.word	0xffffffff


	//   ....[81]....
        /*0234*/ 	.word	0xffffffff


	//   ....[82]....
        /*0238*/ 	.word	0xffffffff


	//   ....[83]....
        /*023c*/ 	.word	0xffffffff


	//   ....[84]....
        /*0240*/ 	.word	0xffffffff


	//   ....[85]....
        /*0244*/ 	.word	0xffffffff


	//   ....[86]....
        /*0248*/ 	.word	0xffffffff


	//   ....[87]....
        /*024c*/ 	.word	0xffffffff


	//   ....[88]....
        /*0250*/ 	.word	0xffffffff


	//   ....[89]....
        /*0254*/ 	.word	0xffffffff


	//   ....[90]....
        /*0258*/ 	.word	0xffffffff


	//   ....[91]....
        /*025c*/ 	.word	0xffffffff


	//   ....[92]....
        /*0260*/ 	.word	0xffffffff


	//   ....[93]....
        /*0264*/ 	.word	0xffffffff


	//   ....[94]....
        /*0268*/ 	.word	0xffffffff


	//   ....[95]....
        /*026c*/ 	.word	0xffffffff


	//   ....[96]....
        /*0270*/ 	.word	0xffffffff


	//   ....[97]....
        /*0274*/ 	.word	0xffffffff


	//   ....[98]....
        /*0278*/ 	.word	0xffffffff


	//   ....[99]....
        /*027c*/ 	.word	0xffffffff


	//   ....[100]....
        /*0280*/ 	.word	0xffffffff


	//   ....[101]....
        /*0284*/ 	.word	0xffffffff


	//   ....[102]....
        /*0288*/ 	.word	0xffffffff


	//   ....[103]....
        /*028c*/ 	.word	0xffffffff


	//   ....[104]....
        /*0290*/ 	.word	0xffffffff


	//   ....[105]....
        /*0294*/ 	.word	0xffffffff


	//   ....[106]....
        /*0298*/ 	.word	0xffffffff


	//   ....[107]....
        /*029c*/ 	.word	0xffffffff


	//   ....[108]....
        /*02a0*/ 	.word	0xffffffff


	//   ....[109]....
        /*02a4*/ 	.word	0xffffffff


	//   ....[110]....
        /*02a8*/ 	.word	0xffffffff


	//   ....[111]....
        /*02ac*/ 	.word	0xffffffff


	//   ....[112]....
        /*02b0*/ 	.word	0xffffffff


	//   ....[113]....
        /*02b4*/ 	.word	0xffffffff


	//   ....[114]....
        /*02b8*/ 	.word	0xffffffff


	//   ....[115]....
        /*02bc*/ 	.word	0xffffffff


	//   ....[116]....
        /*02c0*/ 	.word	0xffffffff


	//   ....[117]....
        /*02c4*/ 	.word	0xffffffff


	//   ....[118]....
        /*02c8*/ 	.word	0xffffffff


	//   ....[119]....
        /*02cc*/ 	.word	0xffffffff


	//   ....[120]....
        /*02d0*/ 	.word	0xffffffff


	//   ....[121]....
        /*02d4*/ 	.word	0xffffffff


	//   ....[122]....
        /*02d8*/ 	.word	0xffffffff


	//   ....[123]....
        /*02dc*/ 	.word	0xffffffff


	//   ....[124]....
        /*02e0*/ 	.word	0xffffffff


	//   ....[125]....
        /*02e4*/ 	.word	0xffffffff


	//   ....[126]....
        /*02e8*/ 	.word	0xffffffff


	//   ....[127]....
        /*02ec*/ 	.word	0xffffffff


	//   ....[128]....
        /*02f0*/ 	.word	0xffffffff


	//   ....[129]....
        /*02f4*/ 	.word	0xffffffff


	//   ....[130]....
        /*02f8*/ 	.word	0xffffffff


	//   ....[131]....
        /*02fc*/ 	.word	0xffffffff


	//   ....[132]....
        /*0300*/ 	.word	0xffffffff


	//   ....[133]....
        /*0304*/ 	.word	0xffffffff


	//   ....[134]....
        /*0308*/ 	.word	0xffffffff


	//   ....[135]....
        /*030c*/ 	.word	0xffffffff


	//   ....[136]....
        /*0310*/ 	.word	0xffffffff


	//   ....[137]....
        /*0314*/ 	.word	0xffffffff


	//   ....[138]....
        /*0318*/ 	.word	0xffffffff


	//   ....[139]....
        /*031c*/ 	.word	0xffffffff


	//   ....[140]....
        /*0320*/ 	.word	0xffffffff


	//   ....[141]....
        /*0324*/ 	.word	0xffffffff


	//   ....[142]....
        /*0328*/ 	.word	0xffffffff


	//   ....[143]....
        /*032c*/ 	.word	0xffffffff


	//   ....[144]....
        /*0330*/ 	.word	0xffffffff


	//   ....[145]....
        /*0334*/ 	.word	0xffffffff


	//   ....[146]....
        /*0338*/ 	.word	0xffffffff


	//   ....[147]....
        /*033c*/ 	.word	0x0500000f


	//   ....[148]....
        /*0340*/ 	.word	0x0500000f


	//   ....[149]....
        /*0344*/ 	.word	0x0500000f


	//   ....[150]....
        /*0348*/ 	.word	0x0500000f


	//   ....[151]....
        /*034c*/ 	.word	0x0500000f


	//   ....[152]....
        /*0350*/ 	.word	0x0500000f


	//   ....[153]....
        /*0354*/ 	.word	0x0500000f


	//   ....[154]....
        /*0358*/ 	.word	0x0500000f


	//   ....[155]....
        /*035c*/ 	.word	0x0500000f


	//   ....[156]....
        /*0360*/ 	.word	0x0500000f


	//   ....[157]....
        /*0364*/ 	.word	0x0500000f


	//   ....[158]....
        /*0368*/ 	.word	0x0500000f


	//   ....[159]....
        /*036c*/ 	.word	0x0500000f


	//   ....[160]....
        /*0370*/ 	.word	0x0500000f


	//   ....[161]....
        /*0374*/ 	.word	0x0500000f


	//   ....[162]....
        /*0378*/ 	.word	0x0500000f


	//   ....[163]....
        /*037c*/ 	.word	0x0500000f


	//   ....[164]....
        /*0380*/ 	.word	0x0500000f


	//   ....[165]....
        /*0384*/ 	.word	0x0500000f


	//   ....[166]....
        /*0388*/ 	.word	0x0500000f


	//   ....[167]....
        /*038c*/ 	.word	0x0500000f


	//   ....[168]....
        /*0390*/ 	.word	0x0500000f


	//   ....[169]....
        /*0394*/ 	.word	0x0500000f


	//   ....[170]....
        /*0398*/ 	.word	0x0500000f


	//   ....[171]....
        /*039c*/ 	.word	0x0500000f


	//   ....[172]....
        /*03a0*/ 	.word	0x0500000f


	//   ....[173]....
        /*03a4*/ 	.word	0x0500000f


	//   ....[174]....
        /*03a8*/ 	.word	0x0500000f


	//   ....[175]....
        /*03ac*/ 	.word	0x0500000f


	//   ....[176]....
        /*03b0*/ 	.word	0x0500000f


	//   ....[177]....
        /*03b4*/ 	.word	0x0500000f


	//   ....[178]....
        /*03b8*/ 	.word	0x0500000f


	//   ....[179]....
        /*03bc*/ 	.word	0x0500000f


	//   ....[180]....
        /*03c0*/ 	.word	0x0500000f


	//   ....[181]....
        /*03c4*/ 	.word	0x0500000f


	//   ....[182]....
        /*03c8*/ 	.word	0x0500000f


	//   ....[183]....
        /*03cc*/ 	.word	0x0500000f


	//   ....[184]....
        /*03d0*/ 	.word	0x0500000f


	//   ....[185]....
        /*03d4*/ 	.word	0x0500000f


	//   ....[186]....
        /*03d8*/ 	.word	0x0500000f


	//   ....[187]....
        /*03dc*/ 	.word	0x0500000f


	//----- nvinfo : EIATTR_COOP_GROUP_INSTR_OFFSETS
	.align		4
.L_179:
        /*03e0*/ 	.byte	0x04, 0x28
        /*03e2*/ 	.short	(.L_181 - .L_180)


	//   ....[0]....
.L_180:
        /*03e4*/ 	.word	0x00000080


	//   ....[1]....
        /*03e8*/ 	.word	0x00000090


	//   ....[2]....
        /*03ec*/ 	.word	0x000002d0


	//   ....[3]....
        /*03f0*/ 	.word	0x00000430


	//   ....[4]....
        /*03f4*/ 	.word	0x00000550


	//   ....[5]....
        /*03f8*/ 	.word	0x000006b0


	//   ....[6]....
        /*03fc*/ 	.word	0x000016d0


	//   ....[7]....
        /*0400*/ 	.word	0x00001f80


	//   ....[8]....
        /*0404*/ 	.word	0x00002200


	//   ....[9]....
        /*0408*/ 	.word	0x00003330


	//   ....[10]....
        /*040c*/ 	.word	0x00003430


	//   ....[11]....
        /*0410*/ 	.word	0x00003c50


	//   ....[12]....
        /*0414*/ 	.word	0x00003cb0


	//   ....[13]....
        /*0418*/ 	.word	0x00005570


	//   ....[14]....
        /*041c*/ 	.word	0x00005780


	//   ....[15]....
        /*0420*/ 	.word	0x00006340


	//   ....[16]....
        /*0424*/ 	.word	0x00006440


	//   ....[17]....
        /*0428*/ 	.word	0x00006ce0


	//   ....[18]....
        /*042c*/ 	.word	0x00006d50


	//   ....[19]....
        /*0430*/ 	.word	0x00008a40


	//   ....[20]....
        /*0434*/ 	.word	0x00008a50


	//   ....[21]....
        /*0438*/ 	.word	0x00008a80


	//   ....[22]....
        /*043c*/ 	.word	0x00008a90


	//   ....[23]....
        /*0440*/ 	.word	0x0000a540


	//   ....[24]....
        /*0444*/ 	.word	0x0000a750


	//   ....[25]....
        /*0448*/ 	.word	0x0000b310


	//   ....[26]....
        /*044c*/ 	.word	0x0000b410


	//   ....[27]....
        /*0450*/ 	.word	0x0000bcb0


	//   ....[28]....
        /*0454*/ 	.word	0x0000bd20


	//   ....[29]....
        /*0458*/ 	.word	0x0000d030


	//   ....[30]....
        /*045c*/ 	.word	0x0000d040


	//   ....[31]....
        /*0460*/ 	.word	0x0000d0c0


	//   ....[32]....
        /*0464*/ 	.word	0x0000d0d0


	//   ....[33]....
        /*0468*/ 	.word	0x0000df60


	//   ....[34]....
        /*046c*/ 	.word	0x0000df70


	//   ....[35]....
        /*0470*/ 	.word	0x0000df80


	//   ....[36]....
        /*0474*/ 	.word	0x0000dfa0


	//   ....[37]....
        /*0478*/ 	.word	0x0000dfb0


	//   ....[38]....
        /*047c*/ 	.word	0x0000dfc0


	//   ....[39]....
        /*0480*/ 	.word	0x0000dfd0


	//   ....[40]....
        /*0484*/ 	.word	0x0000dfe0


	//   ....[41]....
        /*0488*/ 	.word	0x0000dff0


	//   ....[42]....
        /*048c*/ 	.word	0x0000e000


	//   ....[43]....
        /*0490*/ 	.word	0x0000e010


	//   ....[44]....
        /*0494*/ 	.word	0x0000e030


	//   ....[45]....
        /*0498*/ 	.word	0x0000e040


	//   ....[46]....
        /*049c*/ 	.word	0x0000e050


	//   ....[47]....
        /*04a0*/ 	.word	0x0000e060


	//   ....[48]....
        /*04a4*/ 	.word	0x0000e070


	//   ....[49]....
        /*04a8*/ 	.word	0x0000e080


	//   ....[50]....
        /*04ac*/ 	.word	0x0000e090


	//   ....[51]....
        /*04b0*/ 	.word	0x0000e0a0


	//   ....[52]....
        /*04b4*/ 	.word	0x0000e0b0


	//   ....[53]....
        /*04b8*/ 	.word	0x0000e0c0


	//   ....[54]....
        /*04bc*/ 	.word	0x0000e0d0


	//   ....[55]....
        /*04c0*/ 	.word	0x0000e0e0


	//   ....[56]....
        /*04c4*/ 	.word	0x0000e0f0


	//   ....[57]....
        /*04c8*/ 	.word	0x0000e100


	//   ....[58]....
        /*04cc*/ 	.word	0x0000e110


	//   ....[59]....
        /*04d0*/ 	.word	0x0000e120


	//   ....[60]....
        /*04d4*/ 	.word	0x0000e130


	//   ....[61]....
        /*04d8*/ 	.word	0x0000e140


	//   ....[62]....
        /*04dc*/ 	.word	0x0000e150


	//   ....[63]....
        /*04e0*/ 	.word	0x0000e160


	//   ....[64]....
        /*04e4*/ 	.word	0x0000e170


	//   ....[65]....
        /*04e8*/ 	.word	0x0000e180


	//   ....[66]....
        /*04ec*/ 	.word	0x0000e190


	//   ....[67]....
        /*04f0*/ 	.word	0x0000e1c0


	//   ....[68]....
        /*04f4*/ 	.word	0x0000e1f0


	//   ....[69]....
        /*04f8*/ 	.word	0x0000e210


	//   ....[70]....
        /*04fc*/ 	.word	0x0000e220


	//   ....[71]....
        /*0500*/ 	.word	0x0000e230


	//   ....[72]....
        /*0504*/ 	.word	0x0000e240


	//   ....[73]....
        /*0508*/ 	.word	0x0000e250


	//   ....[74]....
        /*050c*/ 	.word	0x0000e260


	//   ....[75]....
        /*0510*/ 	.word	0x0000e270


	//   ....[76]....
        /*0514*/ 	.word	0x0000e280


	//   ....[77]....
        /*0518*/ 	.word	0x0000e290


	//   ....[78]....
        /*051c*/ 	.word	0x0000e2a0


	//   ....[79]....
        /*0520*/ 	.word	0x0000e2b0


	//   ....[80]....
        /*0524*/ 	.word	0x0000e2c0


	//   ....[81]....
        /*0528*/ 	.word	0x0000e2e0


	//   ....[82]....
        /*052c*/ 	.word	0x0000e310


	//   ....[83]....
        /*0530*/ 	.word	0x0000e340


	//   ....[84]....
        /*0534*/ 	.word	0x0000e370


	//   ....[85]....
        /*0538*/ 	.word	0x0000e3a0


	//   ....[86]....
        /*053c*/ 	.word	0x0000e3d0


	//   ....[87]....
        /*0540*/ 	.word	0x0000e400


	//   ....[88]....
        /*0544*/ 	.word	0x0000e440


	//   ....[89]....
        /*0548*/ 	.word	0x0000e470


	//   ....[90]....
        /*054c*/ 	.word	0x0000e480


	//   ....[91]....
        /*0550*/ 	.word	0x0000e490


	//   ....[92]....
        /*0554*/ 	.word	0x0000e4a0


	//   ....[93]....
        /*0558*/ 	.word	0x0000e4b0


	//   ....[94]....
        /*055c*/ 	.word	0x0000e4c0


	//   ....[95]....
        /*0560*/ 	.word	0x0000e4d0


	//   ....[96]....
        /*0564*/ 	.word	0x0000e4e0


	//   ....[97]....
        /*0568*/ 	.word	0x0000e8e0


	//   ....[98]....
        /*056c*/ 	.word	0x0000e920


	//   ....[99]....
        /*0570*/ 	.word	0x0000e960


	//   ....[100]....
        /*0574*/ 	.word	0x0000e990


	//   ....[101]....
        /*0578*/ 	.word	0x0000e9e0


	//   ....[102]....
        /*057c*/ 	.word	0x0000ea10


	//   ....[103]....
        /*0580*/ 	.word	0x0000f0d0


	//   ....[104]....
        /*0584*/ 	.word	0x0000f100


	//   ....[105]....
        /*0588*/ 	.word	0x0000fc20


	//   ....[106]....
        /*058c*/ 	.word	0x00011430


	//   ....[107]....
        /*0590*/ 	.word	0x00011470


	//   ....[108]....
        /*0594*/ 	.word	0x000114d0


	//   ....[109]....
        /*0598*/ 	.word	0x00011530


	//   ....[110]....
        /*059c*/ 	.word	0x00011550


	//   ....[111]....
        /*05a0*/ 	.word	0x000115b0


	//   ....[112]....
        /*05a4*/ 	.word	0x000115d0


	//   ....[113]....
        /*05a8*/ 	.word	0x000115e0


	//   ....[114]....
        /*05ac*/ 	.word	0x00011a00


	//   ....[115]....
        /*05b0*/ 	.word	0x00011a30


	//   ....[116]....
        /*05b4*/ 	.word	0x00011a50


	//   ....[117]....
        /*05b8*/ 	.word	0x00011a60


	//   ....[118]....
        /*05bc*/ 	.word	0x00011ab0


	//   ....[119]....
        /*05c0*/ 	.word	0x00011b30


	//   ....[120]....
        /*05c4*/ 	.word	0x00011b60


	//   ....[121]....
        /*05c8*/ 	.word	0x00011be0


	//   ....[122]....
        /*05cc*/ 	.word	0x000121d0


	//   ....[123]....
        /*05d0*/ 	.word	0x00012200


	//   ....[124]....
        /*05d4*/ 	.word	0x00012220


	//   ....[125]....
        /*05d8*/ 	.word	0x00012290


	//   ....[126]....
        /*05dc*/ 	.word	0x00012330


	//   ....[127]....
        /*05e0*/ 	.word	0x00012350


	//   ....[128]....
        /*05e4*/ 	.word	0x000123a0


	//   ....[129]....
        /*05e8*/ 	.word	0x00012400


	//   ....[130]....
        /*05ec*/ 	.word	0x00012b00


	//   ....[131]....
        /*05f0*/ 	.word	0x00012b20


	//   ....[132]....
        /*05f4*/ 	.word	0x00012b40


	//   ....[133]....
        /*05f8*/ 	.word	0x00012b60


	//   ....[134]....
        /*05fc*/ 	.word	0x00012bb0


	//   ....[135]....
        /*0600*/ 	.word	0x00012bc0


	//   ....[136]....
        /*0604*/ 	.word	0x00012be0


	//   ....[137]....
        /*0608*/ 	.word	0x00012c20


	//   ....[138]....
        /*060c*/ 	.word	0x00012fa0


	//   ....[139]....
        /*0610*/ 	.word	0x00012fc0


	//   ....[140]....
        /*0614*/ 	.word	0x00012fe0


	//   ....[141]....
        /*0618*/ 	.word	0x00013000


	//   ....[142]....
        /*061c*/ 	.word	0x00013050


	//   ....[143]....
        /*0620*/ 	.word	0x00013070


	//   ....[144]....
        /*0624*/ 	.word	0x000130b0


	//   ....[145]....
        /*0628*/ 	.word	0x000130d0


	//   ....[146]....
        /*062c*/ 	.word	0x00013fc0


	//   ....[147]....
        /*0630*/ 	.word	0x00014640


	//   ....[148]....
        /*0634*/ 	.word	0x00014730


	//   ....[149]....
        /*0638*/ 	.word	0x00014800


	//   ....[150]....
        /*063c*/ 	.word	0x00014880


	//   ....[151]....
        /*0640*/ 	.word	0x00014950


	//   ....[152]....
        /*0644*/ 	.word	0x000149b0


	//   ....[153]....
        /*0648*/ 	.word	0x00014a80


	//   ....[154]....
        /*064c*/ 	.word	0x00014ae0


	//   ....[155]....
        /*0650*/ 	.word	0x00014bb0


	//   ....[156]....
        /*0654*/ 	.word	0x00014ce0


	//   ....[157]....
        /*0658*/ 	.word	0x00014da0


	//   ....[158]....
        /*065c*/ 	.word	0x00014e80


	//   ....[159]....
        /*0660*/ 	.word	0x00014f30


	//   ....[160]....
        /*0664*/ 	.word	0x00014fa0


	//   ....[161]....
        /*0668*/ 	.word	0x00015080


	//   ....[162]....
        /*066c*/ 	.word	0x000150f0


	//   ....[163]....
        /*0670*/ 	.word	0x000151d0


	//   ....[164]....
        /*0674*/ 	.word	0x00015250


	//   ....[165]....
        /*0678*/ 	.word	0x000152a0


	//   ....[166]....
        /*067c*/ 	.word	0x00015380


	//   ....[167]....
        /*0680*/ 	.word	0x00015440


	//   ....[168]....
        /*0684*/ 	.word	0x000154c0


	//   ....[169]....
        /*0688*/ 	.word	0x000155b0


	//   ....[170]....
        /*068c*/ 	.word	0x00015630


	//   ....[171]....
        /*0690*/ 	.word	0x00015700


	//   ....[172]....
        /*0694*/ 	.word	0x00015840


	//   ....[173]....
        /*0698*/ 	.word	0x000158e0


	//   ....[174]....
        /*069c*/ 	.word	0x00015950


	//   ....[175]....
        /*06a0*/ 	.word	0x00015a00


	//   ....[176]....
        /*06a4*/ 	.word	0x00015a60


	//   ....[177]....
        /*06a8*/ 	.word	0x00015b10


	//   ....[178]....
        /*06ac*/ 	.word	0x00015b70


	//   ....[179]....
        /*06b0*/ 	.word	0x00015c20


	//   ....[180]....
        /*06b4*/ 	.word	0x00015d00


	//   ....[181]....
        /*06b8*/ 	.word	0x00015da0


	//   ....[182]....
        /*06bc*/ 	.word	0x00015e00


	//   ....[183]....
        /*06c0*/ 	.word	0x00015ec0


	//   ....[184]....
        /*06c4*/ 	.word	0x00015f20


	//   ....[185]....
        /*06c8*/ 	.word	0x00015fe0


	//   ....[186]....
        /*06cc*/ 	.word	0x00016040


	//   ....[187]....
        /*06d0*/ 	.word	0x00016100


	//----- nvinfo : EIATTR_REG_RECONFIG
	.align		4
.L_181:
        /*06d4*/ 	.byte	0x01, 0x54
	.zero		2


	//----- nvinfo : EIATTR_SYSCALL_OFFSETS
	.align		4
        /*06d8*/ 	.byte	0x04, 0x46
        /*06da*/ 	.short	(.L_183 - .L_182)


	//   ....[0]....
.L_182:
        /*06dc*/ 	.word	0x00001890


	//   ....[1]....
        /*06e0*/ 	.word	0x000107f0


	//   ....[2]....
        /*06e4*/ 	.word	0x00010930


	//   ....[3]....
        /*06e8*/ 	.word	0x00010a70


	//   ....[4]....
        /*06ec*/ 	.word	0x00010b90


	//   ....[5]....
        /*06f0*/ 	.word	0x00011f30


	//----- nvinfo : EIATTR_MBARRIER_INSTR_OFFSETS
	.align		4
.L_183:
        /*06f4*/ 	.byte	0x04, 0x39
        /*06f6*/ 	.short	(.L_185 - .L_184)


	//   ....[0]....
.L_184:
        /*06f8*/ 	.word	0x00000180
        /*06fc*/ 	.word	0x000000ff
        /*0700*/ 	.word	0x00022800
        /*0704*/ 	.short	0x0100
        /*0706*/ 	.byte	0x08
	.zero		1


	//   ....[1]....
        /*0708*/ 	.word	0x00000190
        /*070c*/ 	.word	0x000000ff
        /*0710*/ 	.word	0x00022820
        /*0714*/ 	.short	0x0100
        /*0716*/ 	.byte	0x08
	.zero		1


	//   ....[2]....
        /*0718*/ 	.word	0x00000280
        /*071c*/ 	.word	0x000000ff
        /*0720*/ 	.word	0x00022830
        /*0724*/ 	.short	0x0100
        /*0726*/ 	.byte	0x08
	.zero		1


	//   ....[3]....
        /*0728*/ 	.word	0x00000290
        /*072c*/ 	.word	0x000000ff
        /*0730*/ 	.word	0x00022840
        /*0734*/ 	.short	0x0100
        /*0736*/ 	.byte	0x08
	.zero		1


	//   ....[4]....
        /*0738*/ 	.word	0x000002a0
        /*073c*/ 	.word	0x000000ff
        /*0740*/ 	.word	0x00022838
        /*0744*/ 	.short	0x0100
        /*0746*/ 	.byte	0x08
	.zero		1


	//   ....[5]....
        /*0748*/ 	.word	0x000002b0
        /*074c*/ 	.word	0x000000ff
        /*0750*/ 	.word	0x00022848
        /*0754*/ 	.short	0x0100
        /*0756*/ 	.byte	0x08
	.zero		1


	//   ....[6]....
        /*0758*/ 	.word	0x000003e0
        /*075c*/ 	.word	0x000000ff
        /*0760*/ 	.word	0x00022850
        /*0764*/ 	.short	0x0100
        /*0766*/ 	.byte	0x08
	.zero		1


	//   ....[7]....
        /*0768*/ 	.word	0x000003f0
        /*076c*/ 	.word	0x000000ff
        /*0770*/ 	.word	0x00022860
        /*0774*/ 	.short	0x0100
        /*0776*/ 	.byte	0x08
	.zero		1


	//   ....[8]....
        /*0778*/ 	.word	0x00000400
        /*077c*/ 	.word	0x000000ff
        /*0780*/ 	.word	0x00022858
        /*0784*/ 	.short	0x0100
        /*0786*/ 	.byte	0x08
	.zero		1


	//   ....[9]....
        /*0788*/ 	.word	0x00000410
        /*078c*/ 	.word	0x000000ff
        /*0790*/ 	.word	0x00022868
        /*0794*/ 	.short	0x0100
        /*0796*/ 	.byte	0x08
	.zero		1


	//   ....[10]....
        /*0798*/ 	.word	0x00000500
        /*079c*/ 	.word	0x000000ff
        /*07a0*/ 	.word	0x00022870
        /*07a4*/ 	.short	0x0100
        /*07a6*/ 	.byte	0x06
	.zero		1


	//   ....[11]....
        /*07a8*/ 	.word	0x00000510
        /*07ac*/ 	.word	0x000000ff
        /*07b0*/ 	.word	0x00022880
        /*07b4*/ 	.short	0x0100
        /*07b6*/ 	.byte	0x06
	.zero		1


	//   ....[12]....
        /*07b8*/ 	.word	0x00000520
        /*07bc*/ 	.word	0x000000ff
        /*07c0*/ 	.word	0x00022878
        /*07c4*/ 	.short	0x0100
        /*07c6*/ 	.byte	0x06
	.zero		1


	//   ....[13]....
        /*07c8*/ 	.word	0x00000530
        /*07cc*/ 	.word	0x000000ff
        /*07d0*/ 	.word	0x00022888
        /*07d4*/ 	.short	0x0100
        /*07d6*/ 	.byte	0x06
	.zero		1


	//   ....[14]....
        /*07d8*/ 	.word	0x00000660
        /*07dc*/ 	.word	0x000000ff
        /*07e0*/ 	.word	0x00022890
        /*07e4*/ 	.short	0x0100
        /*07e6*/ 	.byte	0x08
	.zero		1


	//   ....[15]....
        /*07e8*/ 	.word	0x00000670
        /*07ec*/ 	.word	0x000000ff
        /*07f0*/ 	.word	0x000228a0
        /*07f4*/ 	.short	0x0100
        /*07f6*/ 	.byte	0x08
	.zero		1


	//   ....[16]....
        /*07f8*/ 	.word	0x00000680
        /*07fc*/ 	.word	0x000000ff
        /*0800*/ 	.word	0x00022898
        /*0804*/ 	.short	0x0100
        /*0806*/ 	.byte	0x08
	.zero		1


	//   ....[17]....
        /*0808*/ 	.word	0x00000690
        /*080c*/ 	.word	0x000000ff
        /*0810*/ 	.word	0x000228a8
        /*0814*/ 	.short	0x0100
        /*0816*/ 	.byte	0x08
	.zero		1


	//   ....[18]....
        /*0818*/ 	.word	0x000007d0
        /*081c*/ 	.word	0x000000ff
        /*0820*/ 	.word	0x000228b0
        /*0824*/ 	.short	0x0100
        /*0826*/ 	.byte	0x08
	.zero		1


	//   ....[19]....
        /*0828*/ 	.word	0x000007e0
        /*082c*/ 	.word	0x000000ff
        /*0830*/ 	.word	0x000228c0
        /*0834*/ 	.short	0x0100
        /*0836*/ 	.byte	0x08
	.zero		1


	//   ....[20]....
        /*0838*/ 	.word	0x000007f0
        /*083c*/ 	.word	0x000000ff
        /*0840*/ 	.word	0x000228b8
        /*0844*/ 	.short	0x0100
        /*0846*/ 	.byte	0x08
	.zero		1


	//   ....[21]....
        /*0848*/ 	.word	0x00000800
        /*084c*/ 	.word	0x000000ff
        /*0850*/ 	.word	0x000228c8
        /*0854*/ 	.short	0x0100
        /*0856*/ 	.byte	0x08
	.zero		1


	//   ....[22]....
        /*0858*/ 	.word	0x000018b0
        /*085c*/ 	.word	0x000000ff
        /*0860*/ 	.word	0x00022800
        /*0864*/ 	.short	0x010a
        /*0866*/ 	.byte	0x24
	.zero		1


	//   ....[23]....
        /*0868*/ 	.word	0x00001920
        /*086c*/ 	.word	0x000000ff
        /*0870*/ 	.word	0x00022830
        /*0874*/ 	.short	0x010a
        /*0876*/ 	.byte	0x24
	.zero		1


	//   ....[24]....
        /*0878*/ 	.word	0x00001980
        /*087c*/ 	.word	0x000000ff
        /*0880*/ 	.word	0x00022830
        /*0884*/ 	.short	0x010a
        /*0886*/ 	.byte	0x24
	.zero		1


	//   ....[25]....
        /*0888*/ 	.word	0x00001e90
        /*088c*/ 	.word	0x000000ff
        /*0890*/ 	.word	0x00000000
        /*0894*/ 	.short	0x0101
        /*0896*/ 	.byte	0x04
	.zero		1


	//   ....[26]....
        /*0898*/ 	.word	0x00004f50
        /*089c*/ 	.word	0x000000ff
        /*08a0*/ 	.word	0x00022830
        /*08a4*/ 	.short	0x010a
        /*08a6*/ 	.byte	0x04
	.zero		1


	//   ....[27]....
        /*08a8*/ 	.word	0x00004f90
        /*08ac*/ 	.word	0x000000ff
        /*08b0*/ 	.word	0x00022830
        /*08b4*/ 	.short	0x010a
        /*08b6*/ 	.byte	0x04
	.zero		1


	//   ....[28]....
        /*08b8*/ 	.word	0x00005250
        /*08bc*/ 	.word	0x000000ff
        /*08c0*/ 	.word	0x00022850
        /*08c4*/ 	.short	0x010a
        /*08c6*/ 	.byte	0x0a
	.zero		1


	//   ....[29]....
        /*08c8*/ 	.word	0x00005290
        /*08cc*/ 	.word	0x000000ff
        /*08d0*/ 	.word	0x00022850
        /*08d4*/ 	.short	0x010a
        /*08d6*/ 	.byte	0x0a
	.zero		1


	//   ....[30]....
        /*08d8*/ 	.word	0x00005500
        /*08dc*/ 	.word	0x000000ff
        /*08e0*/ 	.word	0x00000000
        /*08e4*/ 	.short	0x0101
        /*08e6*/ 	.byte	0x0a
	.zero		1


	//   ....[31]....
        /*08e8*/ 	.word	0x000077d0
        /*08ec*/ 	.word	0x000000ff
        /*08f0*/ 	.word	0x00000000
        /*08f4*/ 	.short	0x0101
        /*08f6*/ 	.byte	0x0a
	.zero		1


	//   ....[32]....
        /*08f8*/ 	.word	0x000080e0
        /*08fc*/ 	.word	0x000000ff
        /*0900*/ 	.word	0x00022830
        /*0904*/ 	.short	0x010a
        /*0906*/ 	.byte	0x04
	.zero		1


	//   ....[33]....
        /*0908*/ 	.word	0x00008120
        /*090c*/ 	.word	0x000000ff
        /*0910*/ 	.word	0x00022830
        /*0914*/ 	.short	0x010a
        /*0916*/ 	.byte	0x04
	.zero		1


	//   ....[34]....
        /*0918*/ 	.word	0x000083e0
        /*091c*/ 	.word	0x000000ff
        /*0920*/ 	.word	0x00022850
        /*0924*/ 	.short	0x010a
        /*0926*/ 	.byte	0x0a
	.zero		1


	//   ....[35]....
        /*0928*/ 	.word	0x00008420
        /*092c*/ 	.word	0x000000ff
        /*0930*/ 	.word	0x00022850
        /*0934*/ 	.short	0x010a
        /*0936*/ 	.byte	0x0a
	.zero		1


	//   ....[36]....
        /*0938*/ 	.word	0x000086d0
        /*093c*/ 	.word	0x000000ff
        /*0940*/ 	.word	0x00000000
        /*0944*/ 	.short	0x0101
        /*0946*/ 	.byte	0x0a
	.zero		1


	//   ....[37]....
        /*0948*/ 	.word	0x00009880
        /*094c*/ 	.word	0x000000ff
        /*0950*/ 	.word	0x00000000
        /*0954*/ 	.short	0x0101
        /*0956*/ 	.byte	0x0a
	.zero		1


	//   ....[38]....
        /*0958*/ 	.word	0x00009f80
        /*095c*/ 	.word	0x000000ff
        /*0960*/ 	.word	0x00022830
        /*0964*/ 	.short	0x010a
        /*0966*/ 	.byte	0x0a
	.zero		1


	//   ....[39]....
        /*0968*/ 	.word	0x00009fc0
        /*096c*/ 	.word	0x000000ff
        /*0970*/ 	.word	0x00022830
        /*0974*/ 	.short	0x010a
        /*0976*/ 	.byte	0x0a
	.zero		1


	//   ....[40]....
        /*0978*/ 	.word	0x0000a240
        /*097c*/ 	.word	0x000000ff
        /*0980*/ 	.word	0x00022850
        /*0984*/ 	.short	0x010a
        /*0986*/ 	.byte	0x0a
	.zero		1


	//   ....[41]....
        /*0988*/ 	.word	0x0000a280
        /*098c*/ 	.word	0x000000ff
        /*0990*/ 	.word	0x00022850
        /*0994*/ 	.short	0x010a
        /*0996*/ 	.byte	0x0a
	.zero		1


	//   ....[42]....
        /*0998*/ 	.word	0x0000a4d0
        /*099c*/ 	.word	0x000000ff
        /*09a0*/ 	.word	0x00000000
        /*09a4*/ 	.short	0x0101
        /*09a6*/ 	.byte	0x0a
	.zero		1


	//   ....[43]....
        /*09a8*/ 	.word	0x0000c7a0
        /*09ac*/ 	.word	0x000000ff
        /*09b0*/ 	.word	0x00000000
        /*09b4*/ 	.short	0x0101
        /*09b6*/ 	.byte	0x0a
	.zero		1


	//   ....[44]....
        /*09b8*/ 	.word	0x0000cd80
        /*09bc*/ 	.word	0x000000ff
        /*09c0*/ 	.word	0x00022850
        /*09c4*/ 	.short	0x010a
        /*09c6*/ 	.byte	0x05
	.zero		1


	//   ....[45]....
        /*09c8*/ 	.word	0x0000cdc0
        /*09cc*/ 	.word	0x000000ff
        /*09d0*/ 	.word	0x00022850
        /*09d4*/ 	.short	0x010a
        /*09d6*/ 	.byte	0x05
	.zero		1


	//   ....[46]....
        /*09d8*/ 	.word	0x0000d390
        /*09dc*/ 	.word	0x000000ff
        /*09e0*/ 	.word	0x00000000
        /*09e4*/ 	.short	0x0101
        /*09e6*/ 	.byte	0x04
	.zero		1


	//   ....[47]....
        /*09e8*/ 	.word	0x0000e9d0
        /*09ec*/ 	.word	0x000000ff
        /*09f0*/ 	.word	0x00000000
        /*09f4*/ 	.short	0x0101
        /*09f6*/ 	.byte	0x04
	.zero		1


	//   ....[48]....
        /*09f8*/ 	.word	0x000111d0
        /*09fc*/ 	.word	0x000000ff
        /*0a00*/ 	.word	0x00022880
        /*0a04*/ 	.short	0x010a
        /*0a06*/ 	.byte	0x30
	.zero		1


	//   ....[49]....
        /*0a08*/ 	.word	0x000116e0
        /*0a0c*/ 	.word	0x000000ff
        /*0a10*/ 	.word	0x00022870
        /*0a14*/ 	.short	0x0107
        /*0a16*/ 	.byte	0x30
	.zero		1


	//   ....[50]....
        /*0a18*/ 	.word	0x00011770
        /*0a1c*/ 	.word	0x000000ff
        /*0a20*/ 	.word	0x00022870
        /*0a24*/ 	.short	0x0101
        /*0a26*/ 	.byte	0x30
	.zero		1


	//   ....[51]....
        /*0a28*/ 	.word	0x000117a0
        /*0a2c*/ 	.word	0x000000ff
        /*0a30*/ 	.word	0x00022840
        /*0a34*/ 	.short	0x010a
        /*0a36*/ 	.byte	0x30
	.zero		1


	//   ....[52]....
        /*0a38*/ 	.word	0x00011cd0
        /*0a3c*/ 	.word	0x000000ff
        /*0a40*/ 	.word	0x00022830
        /*0a44*/ 	.short	0x0107
        /*0a46*/ 	.byte	0x30
	.zero		1


	//   ....[53]....
        /*0a48*/ 	.word	0x00011d60
        /*0a4c*/ 	.word	0x000000ff
        /*0a50*/ 	.word	0x00022830
        /*0a54*/ 	.short	0x0101
        /*0a56*/ 	.byte	0x30
	.zero		1


	//   ....[54]....
        /*0a58*/ 	.word	0x00012520
        /*0a5c*/ 	.word	0x000000ff
        /*0a60*/ 	.word	0x00022800
        /*0a64*/ 	.short	0x0107
        /*0a66*/ 	.byte	0x30
	.zero		1


	//   ....[55]....
        /*0a68*/ 	.word	0x000125a0
        /*0a6c*/ 	.word	0x000000ff
        /*0a70*/ 	.word	0x00022800
        /*0a74*/ 	.short	0x0101
        /*0a76*/ 	.byte	0x30
	.zero		1


	//   ....[56]....
        /*0a78*/ 	.word	0x000125b0
        /*0a7c*/ 	.word	0x000000ff
        /*0a80*/ 	.word	0x00022820
        /*0a84*/ 	.short	0x010a
        /*0a86*/ 	.byte	0x30
	.zero		1


	//   ....[57]....
        /*0a88*/ 	.word	0x000128e0
        /*0a8c*/ 	.word	0x00000008
        /*0a90*/ 	.word	0x00022880
        /*0a94*/ 	.short	0x010a
        /*0a96*/ 	.byte	0x3f
	.zero		1


	//   ....[58]....
        /*0a98*/ 	.word	0x00012ce0
        /*0a9c*/ 	.word	0x00000008
        /*0aa0*/ 	.word	0x00022870
        /*0aa4*/ 	.short	0x0107
        /*0aa6*/ 	.byte	0x3f
	.zero		1


	//   ....[59]....
        /*0aa8*/ 	.word	0x00012d70
        /*0aac*/ 	.word	0x00000008
        /*0ab0*/ 	.word	0x00022870
        /*0ab4*/ 	.short	0x0101
        /*0ab6*/ 	.byte	0x3f
	.zero		1


	//   ....[60]....
        /*0ab8*/ 	.word	0x00012da0
        /*0abc*/ 	.word	0x00000008
        /*0ac0*/ 	.word	0x00022840
        /*0ac4*/ 	.short	0x010a
        /*0ac6*/ 	.byte	0x3f
	.zero		1


	//   ....[61]....
        /*0ac8*/ 	.word	0x000131b0
        /*0acc*/ 	.word	0x00000008
        /*0ad0*/ 	.word	0x00022830
        /*0ad4*/ 	.short	0x0107
        /*0ad6*/ 	.byte	0x3f
	.zero		1


	//   ....[62]....
        /*0ad8*/ 	.word	0x00013250
        /*0adc*/ 	.word	0x00000008
        /*0ae0*/ 	.word	0x00022830
        /*0ae4*/ 	.short	0x0101
        /*0ae6*/ 	.byte	0x3f
	.zero		1


	//   ....[63]....
        /*0ae8*/ 	.word	0x000132d0
        /*0aec*/ 	.word	0x00000002
        /*0af0*/ 	.word	0x00022870
        /*0af4*/ 	.short	0x010a
        /*0af6*/ 	.byte	0x3f
	.zero		1


	//   ....[64]....
        /*0af8*/ 	.word	0x00013360
        /*0afc*/ 	.word	0x00000002
        /*0b00*/ 	.word	0x00022860
        /*0b04*/ 	.short	0x010a
        /*0b06*/ 	.byte	0x3f
	.zero		1


	//   ....[65]....
        /*0b08*/ 	.word	0x000137d0
        /*0b0c*/ 	.word	0x00000002
        /*0b10*/ 	.word	0x00022850
        /*0b14*/ 	.short	0x0101
        /*0b16*/ 	.byte	0x3f
	.zero		1


	//   ....[66]....
        /*0b18*/ 	.word	0x00013870
        /*0b1c*/ 	.word	0x00000002
        /*0b20*/ 	.word	0x00000000
        /*0b24*/ 	.short	0x0101
        /*0b26*/ 	.byte	0x3f
	.zero		1


	//   ....[67]....
        /*0b28*/ 	.word	0x00013940
        /*0b2c*/ 	.word	0x00000011
        /*0b30*/ 	.word	0x00022870
        /*0b34*/ 	.short	0x010a
        /*0b36*/ 	.byte	0x3f
	.zero		1


	//   ....[68]....
        /*0b38*/ 	.word	0x000139f0
        /*0b3c*/ 	.word	0x00000011
        /*0b40*/ 	.word	0x00022860
        /*0b44*/ 	.short	0x010a
        /*0b46*/ 	.byte	0x3f
	.zero		1


	//   ....[69]....
        /*0b48*/ 	.word	0x00013e50
        /*0b4c*/ 	.word	0x00000011
        /*0b50*/ 	.word	0x00022850
        /*0b54*/ 	.short	0x0101
        /*0b56*/ 	.byte	0x3f
	.zero		1


	//   ....[70]....
        /*0b58*/ 	.word	0x00013f20
        /*0b5c*/ 	.word	0x00000011
        /*0b60*/ 	.word	0x00000000
        /*0b64*/ 	.short	0x0101
        /*0b66*/ 	.byte	0x3f
	.zero		1


	//   ....[71]....
        /*0b68*/ 	.word	0x00013f70
        /*0b6c*/ 	.word	0x00000005
        /*0b70*/ 	.word	0x00022820
        /*0b74*/ 	.short	0x010a
        /*0b76*/ 	.byte	0x3f
	.zero		1


	//   ....[72]....
        /*0b78*/ 	.word	0x00014090
        /*0b7c*/ 	.word	0x00000004
        /*0b80*/ 	.word	0x00022840
        /*0b84*/ 	.short	0x010a
        /*0b86*/ 	.byte	0x3f
	.zero		1


	//   ....[73]....
        /*0b88*/ 	.word	0x00014130
        /*0b8c*/ 	.word	0x00000005
        /*0b90*/ 	.word	0x00022840
        /*0b94*/ 	.short	0x010a
        /*0b96*/ 	.byte	0x3f
	.zero		1


	//   ....[74]....
        /*0b98*/ 	.word	0x00014170
        /*0b9c*/ 	.word	0x00000004
        /*0ba0*/ 	.word	0x00022860
        /*0ba4*/ 	.short	0x010a
        /*0ba6*/ 	.byte	0x3f
	.zero		1


	//   ....[75]....
        /*0ba8*/ 	.word	0x000141b0
        /*0bac*/ 	.word	0x00000005
        /*0bb0*/ 	.word	0x00022860
        /*0bb4*/ 	.short	0x010a
        /*0bb6*/ 	.byte	0x3f
	.zero		1


	//   ....[76]....
        /*0bb8*/ 	.word	0x000141f0
        /*0bbc*/ 	.word	0x00000004
        /*0bc0*/ 	.word	0x00022880
        /*0bc4*/ 	.short	0x010a
        /*0bc6*/ 	.byte	0x3f
	.zero		1


	//   ....[77]....
        /*0bc8*/ 	.word	0x00014230
        /*0bcc*/ 	.word	0x00000005
        /*0bd0*/ 	.word	0x00022880
        /*0bd4*/ 	.short	0x010a
        /*0bd6*/ 	.byte	0x3f
	.zero		1


	//   ....[78]....
        /*0bd8*/ 	.word	0x000142a0
        /*0bdc*/ 	.word	0x00000003
        /*0be0*/ 	.word	0x00022800
        /*0be4*/ 	.short	0x010a
        /*0be6*/ 	.byte	0x3f
	.zero		1


	//   ....[79]....
        /*0be8*/ 	.word	0x00014300
        /*0bec*/ 	.word	0x00000003
        /*0bf0*/ 	.word	0x00022830
        /*0bf4*/ 	.short	0x010a
        /*0bf6*/ 	.byte	0x3f
	.zero		1


	//   ....[80]....
        /*0bf8*/ 	.word	0x00014360
        /*0bfc*/ 	.word	0x0000000a
        /*0c00*/ 	.word	0x00022830
        /*0c04*/ 	.short	0x010a
        /*0c06*/ 	.byte	0x3f
	.zero		1


	//   ....[81]....
        /*0c08*/ 	.word	0x000143c0
        /*0c0c*/ 	.word	0x0000000a
        /*0c10*/ 	.word	0x00022850
        /*0c14*/ 	.short	0x010a
        /*0c16*/ 	.byte	0x3f
	.zero		1


	//   ....[82]....
        /*0c18*/ 	.word	0x00014420
        /*0c1c*/ 	.word	0x00000014
        /*0c20*/ 	.word	0x00022830
        /*0c24*/ 	.short	0x010a
        /*0c26*/ 	.byte	0x3f
	.zero		1


	//   ....[83]....
        /*0c28*/ 	.word	0x00014480
        /*0c2c*/ 	.word	0x0000000e
        /*0c30*/ 	.word	0x00022850
        /*0c34*/ 	.short	0x010a
        /*0c36*/ 	.byte	0x3f
	.zero		1


	//   ....[84]....
        /*0c38*/ 	.word	0x000144e0
        /*0c3c*/ 	.word	0x00000014
        /*0c40*/ 	.word	0x00022830
        /*0c44*/ 	.short	0x010a
        /*0c46*/ 	.byte	0x3f
	.zero		1


	//   ....[85]....
        /*0c48*/ 	.word	0x00014540
        /*0c4c*/ 	.word	0x0000000e
        /*0c50*/ 	.word	0x00022850
        /*0c54*/ 	.short	0x010a
        /*0c56*/ 	.byte	0x3f
	.zero		1


	//   ....[86]....
        /*0c58*/ 	.word	0x000145a0
        /*0c5c*/ 	.word	0x00000005
        /*0c60*/ 	.word	0x00022850
        /*0c64*/ 	.short	0x010a
        /*0c66*/ 	.byte	0x3f
	.zero		1


	//   ....[87]....
        /*0c68*/ 	.word	0x00014680
        /*0c6c*/ 	.word	0x00000002
        /*0c70*/ 	.word	0x00022880
        /*0c74*/ 	.short	0x010a
        /*0c76*/ 	.byte	0x3f
	.zero		1


	//   ....[88]....
        /*0c78*/ 	.word	0x00014c30
        /*0c7c*/ 	.word	0x00000002
        /*0c80*/ 	.word	0x00022840
        /*0c84*/ 	.short	0x010a
        /*0c86*/ 	.byte	0x3f
	.zero		1


	//   ....[89]....
        /*0c88*/ 	.word	0x00015740
        /*0c8c*/ 	.word	0x00000003
        /*0c90*/ 	.word	0x00022820
        /*0c94*/ 	.short	0x010a
        /*0c96*/ 	.byte	0x3f
	.zero		1


	//   ....[90]....
        /*0c98*/ 	.word	0x00015790
        /*0c9c*/ 	.word	0x00000008
        /*0ca0*/ 	.word	0x00022880
        /*0ca4*/ 	.short	0x010a
        /*0ca6*/ 	.byte	0x3f
	.zero		1


	//   ....[91]....
        /*0ca8*/ 	.word	0x00015c50
        /*0cac*/ 	.word	0x00000008
        /*0cb0*/ 	.word	0x00022840
        /*0cb4*/ 	.short	0x010a
        /*0cb6*/ 	.byte	0x3f
	.zero		1


	//   ....[92]....
        /*0cb8*/ 	.word	0x00016130
        /*0cbc*/ 	.word	0x00000002
        /*0cc0*/ 	.word	0x00022870
        /*0cc4*/ 	.short	0x010a
        /*0cc6*/ 	.byte	0x3f
	.zero		1


	//   ....[93]....
        /*0cc8*/ 	.word	0x00016180
        /*0ccc*/ 	.word	0x00000002
        /*0cd0*/ 	.word	0x00022860
        /*0cd4*/ 	.short	0x010a
        /*0cd6*/ 	.byte	0x3f
	.zero		1


	//   ....[94]....
        /*0cd8*/ 	.word	0x000161d0
        /*0cdc*/ 	.word	0x00000011
        /*0ce0*/ 	.word	0x00022870
        /*0ce4*/ 	.short	0x010a
        /*0ce6*/ 	.byte	0x3f
	.zero		1


	//   ....[95]....
        /*0ce8*/ 	.word	0x00016220
        /*0cec*/ 	.word	0x00000011
        /*0cf0*/ 	.word	0x00022860
        /*0cf4*/ 	.short	0x010a
        /*0cf6*/ 	.byte	0x3f
	.zero		1


	//   ....[96]....
        /*0cf8*/ 	.word	0x00016270
        /*0cfc*/ 	.word	0x00000005
        /*0d00*/ 	.word	0x00022820
        /*0d04*/ 	.short	0x010a
        /*0d06*/ 	.byte	0x3f
	.zero		1


	//   ....[97]....
        /*0d08*/ 	.word	0x000162c0
        /*0d0c*/ 	.word	0x00000004
        /*0d10*/ 	.word	0x00022840
        /*0d14*/ 	.short	0x010a
        /*0d16*/ 	.byte	0x3f
	.zero		1


	//   ....[98]....
        /*0d18*/ 	.word	0x00016310
        /*0d1c*/ 	.word	0x00000005
        /*0d20*/ 	.word	0x00022840
        /*0d24*/ 	.short	0x010a
        /*0d26*/ 	.byte	0x3f
	.zero		1


	//   ....[99]....
        /*0d28*/ 	.word	0x00016360
        /*0d2c*/ 	.word	0x00000004
        /*0d30*/ 	.word	0x00022860
        /*0d34*/ 	.short	0x010a
        /*0d36*/ 	.byte	0x3f
	.zero		1


	//   ....[100]....
        /*0d38*/ 	.word	0x000163b0
        /*0d3c*/ 	.word	0x00000005
        /*0d40*/ 	.word	0x00022860
        /*0d44*/ 	.short	0x010a
        /*0d46*/ 	.byte	0x3f
	.zero		1


	//   ....[101]....
        /*0d48*/ 	.word	0x00016400
        /*0d4c*/ 	.word	0x00000004
        /*0d50*/ 	.word	0x00022880
        /*0d54*/ 	.short	0x010a
        /*0d56*/ 	.byte	0x3f
	.zero		1


	//----- nvinfo : EIATTR_NUM_MBARRIERS
	.align		4
.L_185:
        /*0d58*/ 	.byte	0x03, 0x38
        /*0d5a*/ 	.short	0x0016


	//----- nvinfo : EIATTR_EXIT_INSTR_OFFSETS
	.align		4
        /*0d5c*/ 	.byte	0x04, 0x1c
        /*0d5e*/ 	.short	(.L_187 - .L_186)


	//   ....[0]....
.L_186:
        /*0d60*/ 	.word	0x00014280


	//----- nvinfo : EIATTR_MAX_THREADS
	.align		4
.L_187:
        /*0d64*/ 	.byte	0x04, 0x05
        /*0d66*/ 	.short	(.L_189 - .L_188)
.L_188:
        /*0d68*/ 	.word	0x00000180
        /*0d6c*/ 	.word	0x00000001
        /*0d70*/ 	.word	0x00000001


	//----- nvinfo : EIATTR_CRS_STACK_SIZE
	.align		4
.L_189:
        /*0d74*/ 	.byte	0x04, 0x1e
        /*0d76*/ 	.short	(.L_191 - .L_190)
.L_190:
        /*0d78*/ 	.word	0x00000000


	//----- nvinfo : EIATTR_CBANK_PARAM_SIZE
	.align		4
.L_191:
        /*0d7c*/ 	.byte	0x03, 0x19
        /*0d7e*/ 	.short	0x0a70


	//----- nvinfo : EIATTR_PARAM_CBANK
	.align		4
        /*0d80*/ 	.byte	0x04, 0x0a
        /*0d82*/ 	.short	(.L_193 - .L_192)
	.align		4
.L_192:
        /*0d84*/ 	.word	index@(.nv.constant0._ZN7cutlass13device_kernelIN5flash11enable_sm90INS1_16FlashAttnFwdSm90INS1_25CollectiveMainloopFwdSm90ILi2EN4cute5tupleIJNS5_1CILi1EEES8_S8_EEENS6_IJNS7_ILi128EEESA_NS7_ILi192EEEEEELi128ENS_12float_e4m3_tEfNS_4arch4Sm90ELb0ELb1ELb0ELb0ELb1ELb0ELb0ELb1ELb1ELb1ELb1ELb0EEENS1_21CollectiveEpilogueFwdINS6_IJSA_SA_SA_EEES9_NS_10bfloat16_tESF_Li256ELb0ELb1ELb1ELb1EEENS1_19SingleTileSchedulerILb0ELb1ELb1ELi128EEEEEEEEEvNT_6ParamsE)
        /*0d88*/ 	.short	0x0210
        /*0d8a*/ 	.short	0x0a70


	//----- nvinfo : EIATTR_SW_WAR
	.align		4
.L_193:
        /*0d8c*/ 	.byte	0x04, 0x36
        /*0d8e*/ 	.short	(.L_195 - .L_194)
.L_194:
        /*0d90*/ 	.word	0x00000008
.L_195:


//--------------------- .nv.info._ZN7cutlass13device_kernelIN5flash11enable_sm90INS1_16FlashAttnFwdSm90INS1_25CollectiveMainloopFwdSm90ILi2EN4cute5tupleIJNS5_1CILi1EEES8_S8_EEENS6_IJNS7_ILi128EEESA_NS7_ILi192EEEEEELi128ENS_12float_e4m3_tEfNS_4arch4Sm90ELb0ELb1ELb0ELb1ELb1ELb0ELb0ELb1ELb1ELb1ELb1ELb0EEENS1_21CollectiveEpilogueFwdINS6_IJSA_SA_SA_EEES9_NS_10bfloat16_tESF_Li256ELb1ELb1ELb1ELb1EEENS1_36VarlenDynamicPersistentTileSchedulerILi128ELi128ELi256ELi128ELb1ELb1ELb1ELb1ELb0ELb1EEEEEEEEEvNT_6ParamsE --------------------------
	.section	.nv.info._ZN7cutlass13device_kernelIN5flash11enable_sm90INS1_16FlashAttnFwdSm90INS1_25CollectiveMainloopFwdSm90ILi2EN4cute5tupleIJNS5_1CILi1EEES8_S8_EEENS6_IJNS7_ILi128EEESA_NS7_ILi192EEEEEELi128ENS_12float_e4m3_tEfNS_4arch4Sm90ELb0ELb1ELb0ELb1ELb1ELb0ELb0ELb1ELb1ELb1ELb1ELb0EEENS1_21CollectiveEpilogueFwdINS6_IJSA_SA_SA_EEES9_NS_10bfloat16_tESF_Li256ELb1ELb1ELb1ELb1EEENS1_36VarlenDynamicPersistentTileSchedulerILi128ELi128ELi256ELi128ELb1ELb1ELb1ELb1ELb0ELb1EEEEEEEEEvNT_6ParamsE,"",@"SHT_CUDA_INFO"
	.sectionflags	@""
	.align	4


	//----- nvinfo : EIATTR_CUDA_API_VERSION
	.align		4
        /*0000*/ 	.byte	0x04, 0x37
        /*0002*/ 	.short	(.L_197 - .L_196)
.L_196:
        /*0004*/ 	.word	0x00000082


	//----- nvinfo : EIATTR_KPARAM_INFO
	.align		4
.L_197:
        /*0008*/ 	.byte	0x04, 0x17
        /*000a*/ 	.short	(.L_199 - .L_198)
.L_198:
        /*000c*/ 	.word	0x00000000
        /*0010*/ 	.short	0x0000
        /*0012*/ 	.short	0x0070
        /*0014*/ 	.byte	0x00, 0xf0, 0x01, 0x2a


	//----- nvinfo : EIATTR_SPARSE_MMA_MASK
	.align		4
.L_199:
        /*0018*/ 	.byte	0x03, 0x50
        /*001a*/ 	.short	0x0000


	//----- nvinfo : EIATTR_MAXREG_COUNT
	.align		4
        /*001c*/ 	.byte	0x03, 0x1b
        /*001e*/ 	.short	0x00a8


	//----- nvinfo : EIATTR_NUM_BARRIERS
	.align		4
        /*0020*/ 	.byte	0x02, 0x4c
        /*0022*/ 	.byte	0x10
	.zero		1


	//----- nvinfo : EIATTR_EXTERNS
	.align		4
        /*0024*/ 	.byte	0x04, 0x0f
        /*0026*/ 	.short	(.L_201 - .L_200)


	//   ....[0]....
	.align		4
.L_200:
        /*0028*/ 	.word	index@(__assertfail)


	//----- nvinfo : EIATTR_ANNOTATIONS
	.align		4
.L_201:
        /*002c*/ 	.byte	0x04, 0x55
        /*002e*/ 	.short	(.L_203 - .L_202)


	//   ....[0]....
.L_202:
        /* <DEDUP_REMOVED lines=9> */


	//----- nvinfo : EIATTR_MERCURY_ISA_VERSION
	.align		4
.L_203:
        /*00b0*/ 	.byte	0x03, 0x5f
        /*00b2*/ 	.short	0x0101


	//----- nvinfo : EIATTR_UNUSED_LOAD_BYTE_OFFSET
	.align		4
        /*00b4*/ 	.byte	0x04, 0x44
        /*00b6*/ 	.short	(.L_205 - .L_204)


	//   ....[0]....
.L_204:
        /*00b8*/ 	.word	0x00000980
        /*00bc*/ 	.word	0x0000fff0


	//   ....[1]....
        /*00c0*/ 	.word	0x0000e2e0
        /*00c4*/ 	.word	0x0000fff0


	//----- nvinfo : EIATTR_INT_WARP_WIDE_INSTR_OFFSETS
	.align		4
.L_205:
        /*00c8*/ 	.byte	0x04, 0x31
        /*00ca*/ 	.short	(.L_207 - .L_206)


	//   ....[0]....
.L_206:
        /*00cc*/ 	.word	0x000000c0


	//   ....[1]....
        /*00d0*/ 	.word	0x000000d0


	//   ....[2]....
        /*00d4*/ 	.word	0x00000170


	//   ....[3]....
        /*00d8*/ 	.word	0x00013e70


	//   ....[4]....
        /*00dc*/ 	.word	0x00013f00


	//   ....[5]....
        /*00e0*/ 	.word	0x00017150


	//   ....[6]....
        /*00e4*/ 	.word	0x000171e0


	//----- nvinfo : EIATTR_COOP_GROUP_MASK_REGIDS
	.align		4
.L_207:
        /*00e8*/ 	.byte	0x04, 0x29
        /*00ea*/ 	.short	(.L_209 - .L_208)


	//   ....[0]....
.L_208:
        /*00ec*/ 	.word	0xffffffff


	//   ....[1]....
        /*00f0*/ 	.word	0xffffffff


	//   ....[2]....
        /*00f4*/ 	.word	0xffffffff


	//   ....[3]....
        /*00f8*/ 	.word	0xffffffff


	//   ....[4]....
        /*00fc*/ 	.word	0xffffffff


	//   ....[5]....
        /*0100*/ 	.word	0xffffffff


	//   ....[6]....
        /*0104*/ 	.word	0xffffffff


	//   ....[7]....
        /*0108*/ 	.word	0xffffffff


	//   ....[8]....
        /*010c*/ 	.word	0xffffffff


	//   ....[9]....
        /*0110*/ 	.word	0xffffffff


	//   ....[10]....
        /*0114*/ 	.word	0xffffffff


	//   ....[11]....
        /*0118*/ 	.word	0xffffffff


	//   ....[12]....
        /*011c*/ 	.word	0xffffffff


	//   ....[13]....
        /*0120*/ 	.word	0xffffffff


	//   ....[14]....
        /*0124*/ 	.word	0xffffffff


	//   ....[15]....
        /*0128*/ 	.word	0xffffffff


	//   ....[16]....
        /*012c*/ 	.word	0xffffffff


	//   ....[17]....
        /*0130*/ 	.word	0xffffffff


	//   ....[18]....
        /*0134*/ 	.word	0xffffffff


	//   ....[19]....
        /*0138*/ 	.word	0xffffffff


	//   ....[20]....
        /*013c*/ 	.word	0xffffffff


	//   ....[21]....
        /*0140*/ 	.word	0xffffffff


	//   ....[22]....
        /*0144*/ 	.word	0xffffffff


	//   ....[23]....
        /*0148*/ 	.word	0xffffffff


	//   ....[24]....
        /*014c*/ 	.word	0xffffffff


	//   ....[25]....
        /*0150*/ 	.word	0xffffffff


	//   ....[26]....
        /*0154*/ 	.word	0xffffffff


	//   ....[27]....
        /*0158*/ 	.word	0xffffffff


	//   ....[28]....
        /*015c*/ 	.word	0xffffffff


	//   ....[29]....
        /*0160*/ 	.word	0xffffffff


	//   ....[30]....
        /*0164*/ 	.word	0xffffffff


	//   ....[31]....
        /*0168*/ 	.word	0xffffffff


	//   ....[32]....
        /*016c*/ 	.word	0xffffffff


	//   ....[33]....
        /*0170*/ 	.word	0xffffffff


	//   ....[34]....
        /*0174*/ 	.word	0xffffffff


	//   ....[35]....
        /*0178*/ 	.word	0xffffffff


	//   ....[36]....
        /*017c*/ 	.word	0xffffffff


	//   ....[37]....
        /*0180*/ 	.word	0xffffffff


	//   ....[38]....
        /*0184*/ 	.word	0xffffffff


	//   ....[39]....
        /*0188*/ 	.word	0xffffffff


	//   ....[40]....
        /*018c*/ 	.word	0xffffffff


	//   ....[41]....
        /*0190*/ 	.word	0xffffffff


	//   ....[42]....
        /*0194*/ 	.word	0xffffffff


	//   ....[43]....
        /*0198*/ 	.word	0xffffffff


	//   ....[44]....
        /*019c*/ 	.word	0xffffffff


	//   ....[45]....
        /*01a0*/ 	.word	0xffffffff


	//   ....[46]....
        /*01a4*/ 	.word	0xffffffff


	//   ....[47]....
        /*01a8*/ 	.word	0xffffffff


	//   ....[48]....
        /*01ac*/ 	.word	0xffffffff


	//   ....[49]....
        /*01b0*/ 	.word	0xffffffff


	//   ....[50]....
        /*01b4*/ 	.word	0xffffffff


	//   ....[51]....
        /*01b8*/ 	.word	0xffffffff


	//   ....[52]....
        /*01bc*/ 	.word	0xffffffff


	//   ....[53]....
        /*01c0*/ 	.word	0xffffffff


	//   ....[54]....
        /*01c4*/ 	.word	0xffffffff


	//   ....[55]....
        /*01c8*/ 	.word	0xffffffff


	//   ....[56]....
        /*01cc*/ 	.word	0xffffffff


	//   ....[57]....
        /*01d0*/ 	.word	0xffffffff


	//   ....[58]....
        /*01d4*/ 	.word	0xffffffff


	//   ....[59]....
        /*01d8*/ 	.word	0xffffffff


	//   ....[60]....
        /*01dc*/ 	.word	0xffffffff


	//   ....[61]....
        /*01e0*/ 	.word	0xffffffff


	//   ....[62]....
        /*01e4*/ 	.word	0xffffffff


	//   ....[63]....
        /*01e8*/ 	.word	0xffffffff


	//   ....[64]....
        /*01ec*/ 	.word	0xffffffff


	//   ....[65]....
        /*01f0*/ 	.word	0xffffffff


	//   ....[66]....
        /*01f4*/ 	.word	0xffffffff


	//   ....[67]....
        /*01f8*/ 	.word	0xffffffff


	//   ....[68]....
        /*01fc*/ 	.word	0xffffffff


	//   ....[69]....
        /*0200*/ 	.word	0xffffffff


	//   ....[70]....
        /*0204*/ 	.word	0xffffffff


	//   ....[71]....
        /*0208*/ 	.word	0xffffffff


	//   ....[72]....
        /*020c*/ 	.word	0xffffffff


	//   ....[73]....
        /*0210*/ 	.word	0xffffffff


	//   ....[74]....
        /*0214*/ 	.word	0xffffffff


	//   ....[75]....
        /*0218*/ 	.word	0xffffffff


	//   ....[76]....
        /*021c*/ 	.word	0xffffffff


	//   ....[77]....
        /*0220*/ 	.word	0xffffffff


	//   ....[78]....
        /*0224*/ 	.word	0xffffffff


	//   ....[79]....
        /*0228*/ 	.word	0xffffffff


	//   ....[80]....
        /*022c*/ 	.word	0xffffffff


	//   ....[81]....
        /*0230*/ 	.word	0xffffffff


	//   ....[82]....
        /*0234*/ 	.word	0xffffffff


	//   ....[83]....
        /*0238*/ 	.word	0xffffffff


	//   ....[84]....
        /*023c*/ 	.word	0xffffffff


	//   ....[85]....
        /*0240*/ 	.word	0xffffffff


	//   ....[86]....
        /*0244*/ 	.word	0xffffffff


	//   ....[87]....
        /*0248*/ 	.word	0xffffffff


	//   ....[88]....
        /*024c*/ 	.word	0xffffffff


	//   ....[89]....
        /*0250*/ 	.word	0xffffffff


	//   ....[90]....
        /*0254*/ 	.word	0xffffffff


	//   ....[91]....
        /*0258*/ 	.word	0xffffffff


	//   ....[92]....
        /*025c*/ 	.word	0xffffffff


	//   ....[93]....
        /*0260*/ 	.word	0xffffffff


	//   ....[94]....
        /*0264*/ 	.word	0xffffffff


	//   ....[95]....
        /*0268*/ 	.word	0xffffffff


	//   ....[96]....
        /*026c*/ 	.word	0xffffffff


	//   ....[97]....
        /*0270*/ 	.word	0xffffffff


	//   ....[98]....
        /*0274*/ 	.word	0xffffffff


	//   ....[99]....
        /*0278*/ 	.word	0xffffffff


	//   ....[100]....
        /*027c*/ 	.word	0xffffffff


	//   ....[101]....
        /*0280*/ 	.word	0xffffffff


	//   ....[102]....
        /*0284*/ 	.word	0xffffffff


	//   ....[103]....
        /*0288*/ 	.word	0xffffffff


	//   ....[104]....
        /*028c*/ 	.word	0xffffffff


	//   ....[105]....
        /*0290*/ 	.word	0xffffffff


	//   ....[106]....
        /*0294*/ 	.word	0xffffffff


	//   ....[107]....
        /*0298*/ 	.word	0xffffffff


	//   ....[108]....
        /*029c*/ 	.word	0xffffffff


	//   ....[109]....
        /*02a0*/ 	.word	0xffffffff


	//   ....[110]....
        /*02a4*/ 	.word	0xffffffff


	//   ....[111]....
        /*02a8*/ 	.word	0xffffffff


	//   ....[112]....
        /*02ac*/ 	.word	0xffffffff


	//   ....[113]....
        /*02b0*/ 	.word	0xffffffff


	//   ....[114]....
        /*02b4*/ 	.word	0xffffffff


	//   ....[115]....
        /*02b8*/ 	.word	0xffffffff


	//   ....[116]....
        /*02bc*/ 	.word	0xffffffff


	//   ....[117]....
        /*02c0*/ 	.word	0xffffffff


	//   ....[118]....
        /*02c4*/ 	.word	0xffffffff


	//   ....[119]....
        /*02c8*/ 	.word	0xffffffff


	//   ....[120]....
        /*02cc*/ 	.word	0xffffffff


	//   ....[121]....
        /*02d0*/ 	.word	0xffffffff


	//   ....[122]....
        /*02d4*/ 	.word	0xffffffff


	//   ....[123]....
        /*02d8*/ 	.word	0xffffffff


	//   ....[124]....
        /*02dc*/ 	.word	0xffffffff


	//   ....[125]....
        /*02e0*/ 	.word	0xffffffff


	//   ....[126]....
        /*02e4*/ 	.word	0xffffffff


	//   ....[127]....
        /*02e8*/ 	.word	0xffffffff


	//   ....[128]....
        /*02ec*/ 	.word	0xffffffff


	//   ....[129]....
        /*02f0*/ 	.word	0xffffffff


	//   ....[130]....
        /*02f4*/ 	.word	0xffffffff


	//   ....[131]....
        /*02f8*/ 	.word	0xffffffff


	//   ....[132]....
        /*02fc*/ 	.word	0xffffffff


	//   ....[133]....
        /*0300*/ 	.word	0xffffffff


	//   ....[134]....
        /*0304*/ 	.word	0xffffffff


	//   ....[135]....
        /*0308*/ 	.word	0xffffffff


	//   ....[136]....
        /*030c*/ 	.word	0xffffffff


	//   ....[137]....
        /*0310*/ 	.word	0xffffffff


	//   ....[138]....
        /*0314*/ 	.word	0xffffffff


	//   ....[139]....
        /*0318*/ 	.word	0xffffffff


	//   ....[140]....
        /*031c*/ 	.word	0xffffffff


	//   ....[141]....
        /*0320*/ 	.word	0xffffffff


	//   ....[142]....
        /*0324*/ 	.word	0xffffffff


	//   ....[143]....
        /*0328*/ 	.word	0xffffffff


	//   ....[144]....
        /*032c*/ 	.word	0xffffffff


	//   ....[145]....
        /*0330*/ 	.word	0xffffffff


	//   ....[146]....
        /*0334*/ 	.word	0xffffffff


	//   ....[147]....
        /*0338*/ 	.word	0xffffffff


	//   ....[148]....
        /*033c*/ 	.word	0xffffffff


	//   ....[149]....
        /*0340*/ 	.word	0xffffffff


	//   ....[150]....
        /*0344*/ 	.word	0xffffffff


	//   ....[151]....
        /*0348*/ 	.word	0xffffffff


	//   ....[152]....
        /*034c*/ 	.word	0xffffffff


	//   ....[153]....
        /*0350*/ 	.word	0xffffffff


	//   ....[154]....
        /*0354*/ 	.word	0xffffffff


	//   ....[155]....
        /*0358*/ 	.word	0xffffffff


	//   ....[156]....
        /*035c*/ 	.word	0xffffffff


	//   ....[157]....
        /*0360*/ 	.word	0xffffffff


	//   ....[158]....
        /*0364*/ 	.word	0xffffffff


	//   ....[159]....
        /*0368*/ 	.word	0xffffffff


	//   ....[160]....
        /*036c*/ 	.word	0xffffffff


	//   ....[161]....
        /*0370*/ 	.word	0xffffffff


	//   ....[162]....
        /*0374*/ 	.word	0xffffffff


	//   ....[163]....
        /*0378*/ 	.word	0xffffffff


	//   ....[164]....
        /*037c*/ 	.word	0xffffffff


	//   ....[165]....
        /*0380*/ 	.word	0xffffffff


	//   ....[166]....
        /*0384*/ 	.word	0xffffffff


	//   ....[167]....
        /*0388*/ 	.word	0xffffffff


	//   ....[168]....
        /*038c*/ 	.word	0xffffffff


	//   ....[169]....
        /*0390*/ 	.word	0xffffffff


	//   ....[170]....
        /*0394*/ 	.word	0xffffffff


	//   ....[171]....
        /*0398*/ 	.word	0xffffffff


	//   ....[172]....
        /*039c*/ 	.word	0xffffffff


	//   ....[173]....
        /*03a0*/ 	.word	0xffffffff


	//   ....[174]....
        /*03a4*/ 	.word	0xffffffff


	//   ....[175]....
        /*03a8*/ 	.word	0xffffffff


	//   ....[176]....
        /*03ac*/ 	.word	0xffffffff


	//   ....[177]....
        /*03b0*/ 	.word	0xffffffff


	//   ....[178]....
        /*03b4*/ 	.word	0xffffffff


	//   ....[179]....
        /*03b8*/ 	.word	0xffffffff


	//   ....[180]....
        /*03bc*/ 	.word	0xffffffff


	//   ....[181]....
        /*03c0*/ 	.word	0xffffffff


	//   ....[182]....
        /*03c4*/ 	.word	0xffffffff


	//   ....[183]....
        /*03c8*/ 	.word	0xffffffff


	//   ....[184]....
        /*03cc*/ 	.word	0xffffffff


	//   ....[185]....
        /*03d0*/ 	.word	0xffffffff


	//   ....[186]....
        /*03d4*/ 	.word	0xffffffff


	//   ....[187]....
        /*03d8*/ 	.word	0xffffffff


	//   ....[188]....
        /*03dc*/ 	.word	0xffffffff


	//   ....[189]....
        /*03e0*/ 	.word	0xffffffff


	//   ....[190]....
        /*03e4*/ 	.word	0xffffffff


	//   ....[191]....
        /*03e8*/ 	.word	0xffffffff


	//   ....[192]....
        /*03ec*/ 	.word	0xffffffff


	//   ....[193]....
        /*03f0*/ 	.word	0xffffffff


	//   ....[194]....
        /*03f4*/ 	.word	0xffffffff


	//   ....[195]....
        /*03f8*/ 	.word	0xffffffff


	//   ....[196]....
        /*03fc*/ 	.word	0xffffffff


	//   ....[197]....
        /*0400*/ 	.word	0x0500000f


	//   ....[198]....
        /*0404*/ 	.word	0x0500000f


	//   ....[199]....
        /*0408*/ 	.word	0x0500000f


	//   ....[200]....
        /*040c*/ 	.word	0x0500000f


	//   ....[201]....
        /*0410*/ 	.word	0x0500000f


	//   ....[202]....
        /*0414*/ 	.word	0x0500000f


	//   ....[203]....
        /*0418*/ 	.word	0x0500000f


	//   ....[204]....
        /*041c*/ 	.word	0x0500000f


	//   ....[205]....
        /*0420*/ 	.word	0x0500000f


	//   ....[206]....
        /*0424*/ 	.word	0x0500000f


	//   ....[207]....
        /*0428*/ 	.word	0x0500000f


	//   ....[208]....
        /*042c*/ 	.word	0x0500000f


	//   ....[209]....
        /*0430*/ 	.word	0x0500000f


	//   ....[210]....
        /*0434*/ 	.word	0x0500000f


	//   ....[211]....
        /*0438*/ 	.word	0x0500000f


	//   ....[212]....
        /*043c*/ 	.word	0x0500000f


	//   ....[213]....
        /*0440*/ 	.word	0x0500000f


	//   ....[214]....
        /*0444*/ 	.word	0x0500000f


	//   ....[215]....
        /*0448*/ 	.word	0x0500000f


	//   ....[216]....
        /*044c*/ 	.word	0x0500000f


	//   ....[217]....
        /*0450*/ 	.word	0x0500000f


	//   ....[218]....
        /*0454*/ 	.word	0x0500000f


	//   ....[219]....
        /*0458*/ 	.word	0x0500000f


	//   ....[220]....
        /*045c*/ 	.word	0x0500000f


	//   ....[221]....
        /*0460*/ 	.word	0x0500000f


	//   ....[222]....
        /*0464*/ 	.word	0x0500000f


	//   ....[223]....
        /*0468*/ 	.word	0x0500000f


	//   ....[224]....
        /*046c*/ 	.word	0x0500000f


	//   ....[225]....
        /*0470*/ 	.word	0x0500000f


	//   ....[226]....
        /*0474*/ 	.word	0x0500000f


	//   ....[227]....
        /*0478*/ 	.word	0x0500000f


	//   ....[228]....
        /*047c*/ 	.word	0x0500000f


	//   ....[229]....
        /*0480*/ 	.word	0x0500000f


	//   ....[230]....
        /*0484*/ 	.word	0x0500000f


	//   ....[231]....
        /*0488*/ 	.word	0x0500000f


	//   ....[232]....
        /*048c*/ 	.word	0x0500000f


	//   ....[233]....
        /*0490*/ 	.word	0x0500000f


	//   ....[234]....
        /*0494*/ 	.word	0x0500000f


	//   ....[235]....
        /*0498*/ 	.word	0x0500000f


	//   ....[236]....
        /*049c*/ 	.word	0x0500000f


	//   ....[237]....
        /*04a0*/ 	.word	0x0500000f


	//   ....[238]....
        /*04a4*/ 	.word	0x0500000f


	//----- nvinfo : EIATTR_COOP_GROUP_INSTR_OFFSETS
	.align		4
.L_209:
        /*04a8*/ 	.byte	0x04, 0x28
        /*04aa*/ 	.short	(.L_211 - .L_210)


	//   ....[0]....
.L_210:
        /*04ac*/ 	.word	0x00000080


	//   ....[1]....
        /*04b0*/ 	.word	0x00000090


	//   ....[2]....
        /*04b4*/ 	.word	0x000002d0


	//   ....[3]....
        /*04b8*/ 	.word	0x00000430


	//   ....[4]....
        /*04bc*/ 	.word	0x00000550


	//   ....[5]....
        /*04c0*/ 	.word	0x000006b0


	//   ....[6]....
        /*04c4*/ 	.word	0x00002150


	//   ....[7]....
        /*04c8*/ 	.word	0x00002910


	//   ....[8]....
        /*04cc*/ 	.word	0x00002b20


	//   ....[9]....
        /*04d0*/ 	.word	0x00003ce0


	//   ....[10]....
        /*04d4*/ 	.word	0x00003df0


	//   ....[11]....
        /*04d8*/ 	.word	0x00004600


	//   ....[12]....
        /*04dc*/ 	.word	0x00004680


	//   ....[13]....
        /*04e0*/ 	.word	0x00005f30


	//   ....[14]....
        /*04e4*/ 	.word	0x00006130


	//   ....[15]....
        /*04e8*/ 	.word	0x00006d20


	//   ....[16]....
        /*04ec*/ 	.word	0x00006e20


	//   ....[17]....
        /*04f0*/ 	.word	0x00007680


	//   ....[18]....
        /*04f4*/ 	.word	0x000076f0


	//   ....[19]....
        /*04f8*/ 	.word	0x00009490


	//   ....[20]....
        /*04fc*/ 	.word	0x000094a0


	//   ....[21]....
        /*0500*/ 	.word	0x000094d0


	//   ....[22]....
        /*0504*/ 	.word	0x000094e0


	//   ....[23]....
        /*0508*/ 	.word	0x0000b000


	//   ....[24]....
        /*050c*/ 	.word	0x0000b200


	//   ....[25]....
        /*0510*/ 	.word	0x0000bdf0


	//   ....[26]....
        /*0514*/ 	.word	0x0000bef0


	//   ....[27]....
        /*0518*/ 	.word	0x0000c750


	//   ....[28]....
        /*051c*/ 	.word	0x0000c7c0


	//   ....[29]....
        /*0520*/ 	.word	0x0000db20


	//   ....[30]....
        /*0524*/ 	.word	0x0000db30


	//   ....[31]....
        /*0528*/ 	.word	0x0000dbb0


	//   ....[32]....
        /*052c*/ 	.word	0x0000dbc0


	//   ....[33]....
        /*0530*/ 	.word	0x0000eb40


	//   ....[34]....
        /*0534*/ 	.word	0x0000eb50


	//   ....[35]....
        /*0538*/ 	.word	0x0000eb60


	//   ....[36]....
        /*053c*/ 	.word	0x0000eb70


	//   ....[37]....
        /*0540*/ 	.word	0x0000eb80


	//   ....[38]....
        /*0544*/ 	.word	0x0000eb90


	//   ....[39]....
        /*0548*/ 	.word	0x0000eba0


	//   ....[40]....
        /*054c*/ 	.word	0x0000ebb0


	//   ....[41]....
        /*0550*/ 	.word	0x0000ebc0


	//   ....[42]....
        /*0554*/ 	.word	0x0000ebd0


	//   ....[43]....
        /*0558*/ 	.word	0x0000ebe0


	//   ....[44]....
        /*055c*/ 	.word	0x0000ebf0


	//   ....[45]....
        /*0560*/ 	.word	0x0000ec00


	//   ....[46]....
        /*0564*/ 	.word	0x0000ec10


	//   ....[47]....
        /*0568*/ 	.word	0x0000ec20


	//   ....[48]....
        /*056c*/ 	.word	0x0000ec30


	//   ....[49]....
        /*0570*/ 	.word	0x0000ec40


	//   ....[50]....
        /*0574*/ 	.word	0x0000ec50


	//   ....[51]....
        /*0578*/ 	.word	0x0000ec60


	//   ....[52]....
        /*057c*/ 	.word	0x0000ec80


	//   ....[53]....
        /*0580*/ 	.word	0x0000ec90


	//   ....[54]....
        /*0584*/ 	.word	0x0000eca0


	//   ....[55]....
        /*0588*/ 	.word	0x0000ecb0


	//   ....[56]....
        /*058c*/ 	.word	0x0000ecc0


	//   ....[57]....
        /*0590*/ 	.word	0x0000ecd0


	//   ....[58]....
        /*0594*/ 	.word	0x0000ece0


	//   ....[59]....
        /*0598*/ 	.word	0x0000ed10


	//   ....[60]....
        /*059c*/ 	.word	0x0000ed20


	//   ....[61]....
        /*05a0*/ 	.word	0x0000ed30


	//   ....[62]....
        /*05a4*/ 	.word	0x0000ed40


	//   ....[63]....
        /*05a8*/ 	.word	0x0000ed60


	//   ....[64]....
        /*05ac*/ 	.word	0x0000ed80


	//   ....[65]....
        /*05b0*/ 	.word	0x0000ed90


	//   ....[66]....
        /*05b4*/ 	.word	0x0000eda0


	//   ....[67]....
        /*05b8*/ 	.word	0x0000edb0


	//   ....[68]....
        /*05bc*/ 	.word	0x0000edc0


	//   ....[69]....
        /*05c0*/ 	.word	0x0000edd0


	//   ....[70]....
        /*05c4*/ 	.word	0x0000ede0


	//   ....[71]....
        /*05c8*/ 	.word	0x0000edf0


	//   ....[72]....
        /*05cc*/ 	.word	0x0000ee10


	//   ....[73]....
        /*05d0*/ 	.word	0x0000ee20


	//   ....[74]....
        /*05d4*/ 	.word	0x0000ee50


	//   ....[75]....
        /*05d8*/ 	.word	0x0000ee60


	//   ....[76]....
        /*05dc*/ 	.word	0x0000ee70


	//   ....[77]....
        /*05e0*/ 	.word	0x0000ee80


	//   ....[78]....
        /*05e4*/ 	.word	0x0000ee90


	//   ....[79]....
        /*05e8*/ 	.word	0x0000eea0


	//   ....[80]....
        /*05ec*/ 	.word	0x0000eec0


	//   ....[81]....
        /*05f0*/ 	.word	0x0000eed0


	//   ....[82]....
        /*05f4*/ 	.word	0x0000eef0


	//   ....[83]....
        /*05f8*/ 	.word	0x0000ef00


	//   ....[84]....
        /*05fc*/ 	.word	0x0000ef10


	//   ....[85]....
        /*0600*/ 	.word	0x0000ef40


	//   ....[86]....
        /*0604*/ 	.word	0x0000ef50


	//   ....[87]....
        /*0608*/ 	.word	0x0000ef70


	//   ....[88]....
        /*060c*/ 	.word	0x0000efa0


	//   ....[89]....
        /*0610*/ 	.word	0x0000efd0


	//   ....[90]....
        /*0614*/ 	.word	0x0000f000


	//   ....[91]....
        /*0618*/ 	.word	0x0000f030


	//   ....[92]....
        /*061c*/ 	.word	0x0000f050


	//   ....[93]....
        /*0620*/ 	.word	0x0000f080


	//   ....[94]....
        /*0624*/ 	.word	0x0000f0b0


	//   ....[95]....
        /*0628*/ 	.word	0x0000f0e0


	//   ....[96]....
        /*062c*/ 	.word	0x0000f110


	//   ....[97]....
        /*0630*/ 	.word	0x0000fa80


	//   ....[98]....
        /*0634*/ 	.word	0x0000fac0


	//   ....[99]....
        /*0638*/ 	.word	0x0000faf0


	//   ....[100]....
        /*063c*/ 	.word	0x0000fb20


	//   ....[101]....
        /*0640*/ 	.word	0x000101f0


	//   ....[102]....
        /*0644*/ 	.word	0x00010210


	//   ....[103]....
        /*0648*/ 	.word	0x000102e0


	//   ....[104]....
        /*064c*/ 	.word	0x00010300


	//   ....[105]....
        /*0650*/ 	.word	0x000103c0


	//   ....[106]....
        /*0654*/ 	.word	0x000103e0


	//   ....[107]....
        /*0658*/ 	.word	0x000104b0


	//   ....[108]....
        /*065c*/ 	.word	0x000104d0


	//   ....[109]....
        /*0660*/ 	.word	0x00010860


	//   ....[110]....
        /*0664*/ 	.word	0x00010890


	//   ....[111]....
        /*0668*/ 	.word	0x00010cd0


	//   ....[112]....
        /*066c*/ 	.word	0x00010ce0


	//   ....[113]....
        /*0670*/ 	.word	0x000119f0


	//   ....[114]....
        /*0674*/ 	.word	0x00011a10


	//   ....[115]....
        /*0678*/ 	.word	0x00011ad0


	//   ....[116]....
        /*067c*/ 	.word	0x00011af0


	//   ....[117]....
        /*0680*/ 	.word	0x00011bb0


	//   ....[118]....
        /*0684*/ 	.word	0x00011bd0


	//   ....[119]....
        /*0688*/ 	.word	0x00011ca0


	//   ....[120]....
        /*068c*/ 	.word	0x00011cc0


	//   ....[121]....
        /*0690*/ 	.word	0x00011e10


	//   ....[122]....
        /*0694*/ 	.word	0x00011ff0


	//   ....[123]....
        /*0698*/ 	.word	0x00012020


	//   ....[124]....
        /*069c*/ 	.word	0x00012050


	//   ....[125]....
        /*06a0*/ 	.word	0x00012080


	//   ....[126]....
        /*06a4*/ 	.word	0x000120b0


	//   ....[127]....
        /*06a8*/ 	.word	0x00012100


	//   ....[128]....
        /*06ac*/ 	.word	0x00012280


	//   ....[129]....
        /*06b0*/ 	.word	0x000122b0


	//   ....[130]....
        /*06b4*/ 	.word	0x000122e0


	//   ....[131]....
        /*06b8*/ 	.word	0x00012310


	//   ....[132]....
        /*06bc*/ 	.word	0x00012340


	//   ....[133]....
        /*06c0*/ 	.word	0x00012370


	//   ....[134]....
        /*06c4*/ 	.word	0x00012420


	//   ....[135]....
        /*06c8*/ 	.word	0x00012480


	//   ....[136]....
        /*06cc*/ 	.word	0x00012490


	//   ....[137]....
        /*06d0*/ 	.word	0x000124e0


	//   ....[138]....
        /*06d4*/ 	.word	0x00014b30


	//   ....[139]....
        /*06d8*/ 	.word	0x00014b60


	//   ....[140]....
        /*06dc*/ 	.word	0x00014c20


	//   ....[141]....
        /*06e0*/ 	.word	0x00014c30


	//   ....[142]....
        /*06e4*/ 	.word	0x00014ca0


	//   ....[143]....
        /*06e8*/ 	.word	0x00014cb0


	//   ....[144]....
        /*06ec*/ 	.word	0x00014cc0


	//   ....[145]....
        /*06f0*/ 	.word	0x00014d30


	//   ....[146]....
        /*06f4*/ 	.word	0x00015070


	//   ....[147]....
        /*06f8*/ 	.word	0x000150a0


	//   ....[148]....
        /*06fc*/ 	.word	0x000150c0


	//   ....[149]....
        /*0700*/ 	.word	0x00015170


	//   ....[150]....
        /*0704*/ 	.word	0x00015190


	//   ....[151]....
        /*0708*/ 	.word	0x00015220


	//   ....[152]....
        /*070c*/ 	.word	0x00015230


	//   ....[153]....
        /*0710*/ 	.word	0x00015240


	//   ....[154]....
        /*0714*/ 	.word	0x00015a20


	//   ....[155]....
        /*0718*/ 	.word	0x00015a50


	//   ....[156]....
        /*071c*/ 	.word	0x00015a80


	//   ....[157]....
        /*0720*/ 	.word	0x00015b00


	//   ....[158]....
        /*0724*/ 	.word	0x00015b20


	//   ....[159]....
        /*0728*/ 	.word	0x00015bb0


	//   ....[160]....
        /*072c*/ 	.word	0x00015bd0


	//   ....[161]....
        /*0730*/ 	.word	0x00015be0


	//   ....[162]....
        /*0734*/ 	.word	0x00016350


	//   ....[163]....
        /*0738*/ 	.word	0x00016370


	//   ....[164]....
        /*073c*/ 	.word	0x000163e0


	//   ....[165]....
        /*0740*/ 	.word	0x000163f0


	//   ....[166]....
        /*0744*/ 	.word	0x00016440


	//   ....[167]....
        /*0748*/ 	.word	0x00016450


	//   ....[168]....
        /*074c*/ 	.word	0x00016460


	//   ....[169]....
        /*0750*/ 	.word	0x000164b0


	//   ....[170]....
        /*0754*/ 	.word	0x000167e0


	//   ....[171]....
        /*0758*/ 	.word	0x00016800


	//   ....[172]....
        /*075c*/ 	.word	0x00016810


	//   ....[173]....
        /*0760*/ 	.word	0x00016870


	//   ....[174]....
        /*0764*/ 	.word	0x00016880


	//   ....[175]....
        /*0768*/ 	.word	0x000168e0


	//   ....[176]....
        /*076c*/ 	.word	0x00016910


	//   ....[177]....
        /*0770*/ 	.word	0x00016950


	//   ....[178]....
        /*0774*/ 	.word	0x00017a40


	//   ....[179]....
        /*0778*/ 	.word	0x00017a70


	//   ....[180]....
        /*077c*/ 	.word	0x00017aa0


	//   ....[181]....
        /*0780*/ 	.word	0x00017ac0


	//   ....[182]....
        /*0784*/ 	.word	0x00017ae0


	//   ....[183]....
        /*0788*/ 	.word	0x00017b10


	//   ....[184]....
        /*078c*/ 	.word	0x00017b40


	//   ....[185]....
        /*0790*/ 	.word	0x00017b50


	//   ....[186]....
        /*0794*/ 	.word	0x00017cc0


	//   ....[187]....
        /*0798*/ 	.word	0x00017cf0


	//   ....[188]....
        /*079c*/ 	.word	0x00017d20


	//   ....[189]....
        /*07a0*/ 	.word	0x00017d60


	//   ....[190]....
        /*07a4*/ 	.word	0x00017d90


	//   ....[191]....
        /*07a8*/ 	.word	0x00017dc0


	//   ....[192]....
        /*07ac*/ 	.word	0x00017e40


	//   ....[193]....
        /*07b0*/ 	.word	0x00017e90


	//   ....[194]....
        /*07b4*/ 	.word	0x00017ea0


	//   ....[195]....
        /*07b8*/ 	.word	0x00017ee0


	//   ....[196]....
        /*07bc*/ 	.word	0x00018900


	//   ....[197]....
        /*07c0*/ 	.word	0x00018fd0


	//   ....[198]....
        /*07c4*/ 	.word	0x000190b0


	//   ....[199]....
        /*07c8*/ 	.word	0x00019190


	//   ....[200]....
        /*07cc*/ 	.word	0x000191f0


	//   ....[201]....
        /*07d0*/ 	.word	0x000192d0


	//   ....[202]....
        /*07d4*/ 	.word	0x00019330


	//   ....[203]....
        /*07d8*/ 	.word	0x00019410


	//   ....[204]....
        /*07dc*/ 	.word	0x00019470


	//   ....[205]....
        /*07e0*/ 	.word	0x00019550


	//   ....[206]....
        /*07e4*/ 	.word	0x00019680


	//   ....[207]....
        /*07e8*/ 	.word	0x00019750


	//   ....[208]....
        /*07ec*/ 	.word	0x00019860


	//   ....[209]....
        /*07f0*/ 	.word	0x00019920


	//   ....[210]....
        /*07f4*/ 	.word	0x00019980


	//   ....[211]....
        /*07f8*/ 	.word	0x00019a80


	//   ....[212]....
        /*07fc*/ 	.word	0x00019ae0


	//   ....[213]....
        /*0800*/ 	.word	0x00019bf0


	//   ....[214]....
        /*0804*/ 	.word	0x00019c90


	//   ....[215]....
        /*0808*/ 	.word	0x00019d00


	//   ....[216]....
        /*080c*/ 	.word	0x00019d60


	//   ....[217]....
        /*0810*/ 	.word	0x00019e50


	//   ....[218]....
        /*0814*/ 	.word	0x00019eb0


	//   ....[219]....
        /*0818*/ 	.word	0x00019fb0


	//   ....[220]....
        /*081c*/ 	.word	0x0001a010


	//   ....[221]....
        /*0820*/ 	.word	0x0001a0f0


	//   ....[222]....
        /*0824*/ 	.word	0x0001a220


	//   ....[223]....
        /*0828*/ 	.word	0x0001a2d0


	//   ....[224]....
        /*082c*/ 	.word	0x0001a330


	//   ....[225]....
        /*0830*/ 	.word	0x0001a3f0


	//   ....[226]....
        /*0834*/ 	.word	0x0001a450


	//   ....[227]....
        /*0838*/ 	.word	0x0001a510


	//   ....[228]....
        /*083c*/ 	.word	0x0001a570


	//   ....[229]....
        /*0840*/ 	.word	0x0001a630


	//   ....[230]....
        /*0844*/ 	.word	0x0001a720


	//   ....[231]....
        /*0848*/ 	.word	0x0001a7c0


	//   ....[232]....
        /*084c*/ 	.word	0x0001a820


	//   ....[233]....
        /*0850*/ 	.word	0x0001a8f0


	//   ....[234]....
        /*0854*/ 	.word	0x0001a950


	//   ....[235]....
        /*0858*/ 	.word	0x0001aa20


	//   ....[236]....
        /*085c*/ 	.word	0x0001aa80


	//   ....[237]....
        /*0860*/ 	.word	0x0001ab50


	//   ....[238]....
        /*0864*/ 	.word	0x0001adb0


	//----- nvinfo : EIATTR_REG_RECONFIG
	.align		4
.L_211:
        /*0868*/ 	.byte	0x01, 0x54
	.zero		2


	//----- nvinfo : EIATTR_SYSCALL_OFFSETS
	.align		4
        /*086c*/ 	.byte	0x04, 0x46
        /*086e*/ 	.short	(.L_213 - .L_212)


	//   ....[0]....
.L_212:
        /*0870*/ 	.word	0x00002330


	//   ....[1]....
        /*0874*/ 	.word	0x00014060


	//   ....[2]....
        /*0878*/ 	.word	0x000141d0


	//   ....[3]....
        /*087c*/ 	.word	0x00014320


	//   ....[4]....
        /*0880*/ 	.word	0x00014460


	//   ....[5]....
        /*0884*/ 	.word	0x00015610


	//----- nvinfo : EIATTR_MBARRIER_INSTR_OFFSETS
	.align		4
.L_213:
        /*0888*/ 	.byte	0x04, 0x39
        /*088a*/ 	.short	(.L_215 - .L_214)


	//   ....[0]....
.L_214:
        /*088c*/ 	.word	0x00000180
        /*0890*/ 	.word	0x000000ff
        /*0894*/ 	.word	0x00022800
        /*0898*/ 	.short	0x0100
        /*089a*/ 	.byte	0x08
	.zero		1


	//   ....[1]....
        /*089c*/ 	.word	0x00000190
        /*08a0*/ 	.word	0x000000ff
        /*08a4*/ 	.word	0x00022820
        /*08a8*/ 	.short	0x0100
        /*08aa*/ 	.byte	0x08
	.zero		1


	//   ....[2]....
        /*08ac*/ 	.word	0x00000280
        /*08b0*/ 	.word	0x000000ff
        /*08b4*/ 	.word	0x00022830
        /*08b8*/ 	.short	0x0100
        /*08ba*/ 	.byte	0x08
	.zero		1


	//   ....[3]....
        /*08bc*/ 	.word	0x00000290
        /*08c0*/ 	.word	0x000000ff
        /*08c4*/ 	.word	0x00022840
        /*08c8*/ 	.short	0x0100
        /*08ca*/ 	.byte	0x08
	.zero		1


	//   ....[4]....
        /*08cc*/ 	.word	0x000002a0
        /*08d0*/ 	.word	0x000000ff
        /*08d4*/ 	.word	0x00022838
        /*08d8*/ 	.short	0x0100
        /*08da*/ 	.byte	0x08
	.zero		1


	//   ....[5]....
        /*08dc*/ 	.word	0x000002b0
        /*08e0*/ 	.word	0x000000ff
        /*08e4*/ 	.word	0x00022848
        /*08e8*/ 	.short	0x0100
        /*08ea*/ 	.byte	0x08
	.zero		1


	//   ....[6]....
        /*08ec*/ 	.word	0x000003e0
        /*08f0*/ 	.word	0x000000ff
        /*08f4*/ 	.word	0x00022850
        /*08f8*/ 	.short	0x0100
        /*08fa*/ 	.byte	0x08
	.zero		1


	//   ....[7]....
        /*08fc*/ 	.word	0x000003f0
        /*0900*/ 	.word	0x000000ff
        /*0904*/ 	.word	0x00022860
        /*0908*/ 	.short	0x0100
        /*090a*/ 	.byte	0x08
	.zero		1


	//   ....[8]....
        /*090c*/ 	.word	0x00000400
        /*0910*/ 	.word	0x000000ff
        /*0914*/ 	.word	0x00022858
        /*0918*/ 	.short	0x0100
        /*091a*/ 	.byte	0x08
	.zero		1


	//   ....[9]....
        /*091c*/ 	.word	0x00000410
        /*0920*/ 	.word	0x000000ff
        /*0924*/ 	.word	0x00022868
        /*0928*/ 	.short	0x0100
        /*092a*/ 	.byte	0x08
	.zero		1


	//   ....[10]....
        /*092c*/ 	.word	0x00000500
        /*0930*/ 	.word	0x000000ff
        /*0934*/ 	.word	0x00022870
        /*0938*/ 	.short	0x0100
        /*093a*/ 	.byte	0x06
	.zero		1


	//   ....[11]....
        /*093c*/ 	.word	0x00000510
        /*0940*/ 	.word	0x000000ff
        /*0944*/ 	.word	0x00022880
        /*0948*/ 	.short	0x0100
        /*094a*/ 	.byte	0x06
	.zero		1


	//   ....[12]....
        /*094c*/ 	.word	0x00000520
        /*0950*/ 	.word	0x000000ff
        /*0954*/ 	.word	0x00022878
        /*0958*/ 	.short	0x0100
        /*095a*/ 	.byte	0x06
	.zero		1


	//   ....[13]....
        /*095c*/ 	.word	0x00000530
        /*0960*/ 	.word	0x000000ff
        /*0964*/ 	.word	0x00022888
        /*0968*/ 	.short	0x0100
        /*096a*/ 	.byte	0x06
	.zero		1


	//   ....[14]....
        /*096c*/ 	.word	0x00000660
        /*0970*/ 	.word	0x000000ff
        /*0974*/ 	.word	0x00022890
        /*0978*/ 	.short	0x0100
        /*097a*/ 	.byte	0x08
	.zero		1


	//   ....[15]....
        /*097c*/ 	.word	0x00000670
        /*0980*/ 	.word	0x000000ff
        /*0984*/ 	.word	0x000228a0
        /*0988*/ 	.short	0x0100
        /*098a*/ 	.byte	0x08
	.zero		1


	//   ....[16]....
        /*098c*/ 	.word	0x00000680
        /*0990*/ 	.word	0x000000ff
        /*0994*/ 	.word	0x00022898
        /*0998*/ 	.short	0x0100
        /*099a*/ 	.byte	0x08
	.zero		1


	//   ....[17]....
        /*099c*/ 	.word	0x00000690
        /*09a0*/ 	.word	0x000000ff
        /*09a4*/ 	.word	0x000228a8
        /*09a8*/ 	.short	0x0100
        /*09aa*/ 	.byte	0x08
	.zero		1


	//   ....[18]....
        /*09ac*/ 	.word	0x000007e0
        /*09b0*/ 	.word	0x000000ff
        /*09b4*/ 	.word	0x000228b0
        /*09b8*/ 	.short	0x0100
        /*09ba*/ 	.byte	0x08
	.zero		1


	//   ....[19]....
        /*09bc*/ 	.word	0x000007f0
        /*09c0*/ 	.word	0x000000ff
        /*09c4*/ 	.word	0x000228c0
        /*09c8*/ 	.short	0x0100
        /*09ca*/ 	.byte	0x08
	.zero		1


	//   ....[20]....
        /*09cc*/ 	.word	0x00000800
        /*09d0*/ 	.word	0x000000ff
        /*09d4*/ 	.word	0x000228b8
        /*09d8*/ 	.short	0x0100
        /*09da*/ 	.byte	0x08
	.zero		1


	//   ....[21]....
        /*09dc*/ 	.word	0x00000810
        /*09e0*/ 	.word	0x000000ff
        /*09e4*/ 	.word	0x000228c8
        /*09e8*/ 	.short	0x0100
        /*09ea*/ 	.byte	0x08
	.zero		1


	//   ....[22]....
        /*09ec*/ 	.word	0x000023b0
        /*09f0*/ 	.word	0x000000ff
        /*09f4*/ 	.word	0x00022800
        /*09f8*/ 	.short	0x010a
        /*09fa*/ 	.byte	0x24
	.zero		1


	//   ....[23]....
        /*09fc*/ 	.word	0x00002430
        /*0a00*/ 	.word	0x00000003
        /*0a04*/ 	.word	0x00022830
        /*0a08*/ 	.short	0x010a
        /*0a0a*/ 	.byte	0x3f
	.zero		1


	//   ....[24]....
        /*0a0c*/ 	.word	0x00002470
        /*0a10*/ 	.word	0x00000003
        /*0a14*/ 	.word	0x00022830
        /*0a18*/ 	.short	0x010a
        /*0a1a*/ 	.byte	0x3f
	.zero		1


	//   ....[25]....
        /*0a1c*/ 	.word	0x000028f0
        /*0a20*/ 	.word	0x000000ff
        /*0a24*/ 	.word	0x00000000
        /*0a28*/ 	.short	0x0101
        /*0a2a*/ 	.byte	0x06
	.zero		1


	//   ....[26]....
        /*0a2c*/ 	.word	0x000058c0
        /*0a30*/ 	.word	0x000000ff
        /*0a34*/ 	.word	0x00022830
        /*0a38*/ 	.short	0x010a
        /*0a3a*/ 	.byte	0x06
	.zero		1


	//   ....[27]....
        /*0a3c*/ 	.word	0x00005900
        /*0a40*/ 	.word	0x000000ff
        /*0a44*/ 	.word	0x00022830
        /*0a48*/ 	.short	0x010a
        /*0a4a*/ 	.byte	0x06
	.zero		1


	//   ....[28]....
        /*0a4c*/ 	.word	0x00005bd0
        /*0a50*/ 	.word	0x000000ff
        /*0a54*/ 	.word	0x00022850
        /*0a58*/ 	.short	0x010a
        /*0a5a*/ 	.byte	0x06
	.zero		1


	//   ....[29]....
        /*0a5c*/ 	.word	0x00005c10
        /*0a60*/ 	.word	0x000000ff
        /*0a64*/ 	.word	0x00022850
        /*0a68*/ 	.short	0x010a
        /*0a6a*/ 	.byte	0x06
	.zero		1


	//   ....[30]....
        /*0a6c*/ 	.word	0x00005ef0
        /*0a70*/ 	.word	0x000000ff
        /*0a74*/ 	.word	0x00000000
        /*0a78*/ 	.short	0x0101
        /*0a7a*/ 	.byte	0x06
	.zero		1


	//   ....[31]....
        /*0a7c*/ 	.word	0x000081c0
        /*0a80*/ 	.word	0x000000ff
        /*0a84*/ 	.word	0x00000000
        /*0a88*/ 	.short	0x0101
        /*0a8a*/ 	.byte	0x06
	.zero		1


	//   ....[32]....
        /*0a8c*/ 	.word	0x00008ae0
        /*0a90*/ 	.word	0x000000ff
        /*0a94*/ 	.word	0x00022830
        /*0a98*/ 	.short	0x010a
        /*0a9a*/ 	.byte	0x06
	.zero		1


	//   ....[33]....
        /*0a9c*/ 	.word	0x00008b20
        /*0aa0*/ 	.word	0x000000ff
        /*0aa4*/ 	.word	0x00022830
        /*0aa8*/ 	.short	0x010a
        /*0aaa*/ 	.byte	0x06
	.zero		1


	//   ....[34]....
        /*0aac*/ 	.word	0x00008df0
        /*0ab0*/ 	.word	0x000000ff
        /*0ab4*/ 	.word	0x00022850
        /*0ab8*/ 	.short	0x010a
        /*0aba*/ 	.byte	0x06
	.zero		1


	//   ....[35]....
        /*0abc*/ 	.word	0x00008e30
        /*0ac0*/ 	.word	0x000000ff
        /*0ac4*/ 	.word	0x00022850
        /*0ac8*/ 	.short	0x010a
        /*0aca*/ 	.byte	0x06
	.zero		1


	//   ....[36]....
        /*0acc*/ 	.word	0x00009130
        /*0ad0*/ 	.word	0x000000ff
        /*0ad4*/ 	.word	0x00000000
        /*0ad8*/ 	.short	0x0101
        /*0ada*/ 	.byte	0x06
	.zero		1


	//   ....[37]....
        /*0adc*/ 	.word	0x0000a2e0
        /*0ae0*/ 	.word	0x000000ff
        /*0ae4*/ 	.word	0x00000000
        /*0ae8*/ 	.short	0x0101
        /*0aea*/ 	.byte	0x06
	.zero		1


	//   ....[38]....
        /*0aec*/ 	.word	0x0000a9c0
        /*0af0*/ 	.word	0x000000ff
        /*0af4*/ 	.word	0x00022830
        /*0af8*/ 	.short	0x010a
        /*0afa*/ 	.byte	0x06
	.zero		1


	//   ....[39]....
        /*0afc*/ 	.word	0x0000aa00
        /*0b00*/ 	.word	0x000000ff
        /*0b04*/ 	.word	0x00022830
        /*0b08*/ 	.short	0x010a
        /*0b0a*/ 	.byte	0x06
	.zero		1


	//   ....[40]....
        /*0b0c*/ 	.word	0x0000aca0
        /*0b10*/ 	.word	0x000000ff
        /*0b14*/ 	.word	0x00022850
        /*0b18*/ 	.short	0x010a
        /*0b1a*/ 	.byte	0x06
	.zero		1


	//   ....[41]....
        /*0b1c*/ 	.word	0x0000ace0
        /*0b20*/ 	.word	0x000000ff
        /*0b24*/ 	.word	0x00022850
        /*0b28*/ 	.short	0x010a
        /*0b2a*/ 	.byte	0x06
	.zero		1


	//   ....[42]....
        /*0b2c*/ 	.word	0x0000afc0
        /*0b30*/ 	.word	0x000000ff
        /*0b34*/ 	.word	0x00000000
        /*0b38*/ 	.short	0x0101
        /*0b3a*/ 	.byte	0x06
	.zero		1


	//   ....[43]....
        /*0b3c*/ 	.word	0x0000d290
        /*0b40*/ 	.word	0x000000ff
        /*0b44*/ 	.word	0x00000000
        /*0b48*/ 	.short	0x0101
        /*0b4a*/ 	.byte	0x06
	.zero		1


	//   ....[44]....
        /*0b4c*/ 	.word	0x0000d880
        /*0b50*/ 	.word	0x000000ff
        /*0b54*/ 	.word	0x00022850
        /*0b58*/ 	.short	0x010a
        /*0b5a*/ 	.byte	0x09
	.zero		1


	//   ....[45]....
        /*0b5c*/ 	.word	0x0000d8c0
        /*0b60*/ 	.word	0x000000ff
        /*0b64*/ 	.word	0x00022850
        /*0b68*/ 	.short	0x010a
        /*0b6a*/ 	.byte	0x09
	.zero		1


	//   ....[46]....
        /*0b6c*/ 	.word	0x0000dea0
        /*0b70*/ 	.word	0x000000ff
        /*0b74*/ 	.word	0x00000000
        /*0b78*/ 	.short	0x0101
        /*0b7a*/ 	.byte	0x04
	.zero		1


	//   ....[47]....
        /*0b7c*/ 	.word	0x000101e0
        /*0b80*/ 	.word	0x00000003
        /*0b84*/ 	.word	0x00000000
        /*0b88*/ 	.short	0x0101
        /*0b8a*/ 	.byte	0x3f
	.zero		1


	//   ....[48]....
        /*0b8c*/ 	.word	0x00010880
        /*0b90*/ 	.word	0x00000002
        /*0b94*/ 	.word	0x00000000
        /*0b98*/ 	.short	0x0101
        /*0b9a*/ 	.byte	0x3f
	.zero		1


	//   ....[49]....
        /*0b9c*/ 	.word	0x00014940
        /*0ba0*/ 	.word	0x00000000
        /*0ba4*/ 	.word	0x00022880
        /*0ba8*/ 	.short	0x010a
        /*0baa*/ 	.byte	0x3f
	.zero		1


	//   ....[50]....
        /*0bac*/ 	.word	0x00014df0
        /*0bb0*/ 	.word	0x00000000
        /*0bb4*/ 	.word	0x00022870
        /*0bb8*/ 	.short	0x0107
        /*0bba*/ 	.byte	0x3f
	.zero		1


	//   ....[51]....
        /*0bbc*/ 	.word	0x00014eb0
        /*0bc0*/ 	.word	0x00000000
        /*0bc4*/ 	.word	0x00022870
        /*0bc8*/ 	.short	0x0101
        /*0bca*/ 	.byte	0x3f
	.zero		1


	//   ....[52]....
        /*0bcc*/ 	.word	0x00014ee0
        /*0bd0*/ 	.word	0x00000000
        /*0bd4*/ 	.word	0x00022840
        /*0bd8*/ 	.short	0x010a
        /*0bda*/ 	.byte	0x3f
	.zero		1


	//   ....[53]....
        /*0bdc*/ 	.word	0x00015390
        /*0be0*/ 	.word	0x00000000
        /*0be4*/ 	.word	0x00022830
        /*0be8*/ 	.short	0x0107
        /*0bea*/ 	.byte	0x3f
	.zero		1


	//   ....[54]....
        /*0bec*/ 	.word	0x00015450
        /*0bf0*/ 	.word	0x00000000
        /*0bf4*/ 	.word	0x00022830
        /*0bf8*/ 	.short	0x0101
        /*0bfa*/ 	.byte	0x3f
	.zero		1


	//   ....[55]....
        /*0bfc*/ 	.word	0x00015d20
        /*0c00*/ 	.word	0x00000010
        /*0c04*/ 	.word	0x00022800
        /*0c08*/ 	.short	0x0107
        /*0c0a*/ 	.byte	0x3f
	.zero		1


	//   ....[56]....
        /*0c0c*/ 	.word	0x00015e30
        /*0c10*/ 	.word	0x00000010
        /*0c14*/ 	.word	0x00022800
        /*0c18*/ 	.short	0x0101
        /*0c1a*/ 	.byte	0x3f
	.zero		1


	//   ....[57]....
        /*0c1c*/ 	.word	0x00015e50
        /*0c20*/ 	.word	0x00000010
        /*0c24*/ 	.word	0x00022820
        /*0c28*/ 	.short	0x010a
        /*0c2a*/ 	.byte	0x3f
	.zero		1


	//   ....[58]....
        /*0c2c*/ 	.word	0x00016190
        /*0c30*/ 	.word	0x00000000
        /*0c34*/ 	.word	0x00022880
        /*0c38*/ 	.short	0x010a
        /*0c3a*/ 	.byte	0x3f
	.zero		1


	//   ....[59]....
        /*0c3c*/ 	.word	0x00016540
        /*0c40*/ 	.word	0x00000000
        /*0c44*/ 	.word	0x00022870
        /*0c48*/ 	.short	0x0107
        /*0c4a*/ 	.byte	0x3f
	.zero		1


	//   ....[60]....
        /*0c4c*/ 	.word	0x00016600
        /*0c50*/ 	.word	0x00000000
        /*0c54*/ 	.word	0x00022870
        /*0c58*/ 	.short	0x0101
        /*0c5a*/ 	.byte	0x3f
	.zero		1


	//   ....[61]....
        /*0c5c*/ 	.word	0x00016630
        /*0c60*/ 	.word	0x00000000
        /*0c64*/ 	.word	0x00022840
        /*0c68*/ 	.short	0x010a
        /*0c6a*/ 	.byte	0x3f
	.zero		1


	//   ....[62]....
        /*0c6c*/ 	.word	0x000169f0
        /*0c70*/ 	.word	0x00000000
        /*0c74*/ 	.word	0x00022830
        /*0c78*/ 	.short	0x0107
        /*0c7a*/ 	.byte	0x3f
	.zero		1


	//   ....[63]....
        /*0c7c*/ 	.word	0x00016ab0
        /*0c80*/ 	.word	0x00000000
        /*0c84*/ 	.word	0x00022830
        /*0c88*/ 	.short	0x0101
        /*0c8a*/ 	.byte	0x3f
	.zero		1


	//   ....[64]....
        /*0c8c*/ 	.word	0x00016b40
        /*0c90*/ 	.word	0x00000000
        /*0c94*/ 	.word	0x00022870
        /*0c98*/ 	.short	0x010a
        /*0c9a*/ 	.byte	0x3f
	.zero		1


	//   ....[65]....
        /*0c9c*/ 	.word	0x00016bd0
        /*0ca0*/ 	.word	0x00000000
        /*0ca4*/ 	.word	0x00022860
        /*0ca8*/ 	.short	0x010a
        /*0caa*/ 	.byte	0x3f
	.zero		1


	//   ....[66]....
        /*0cac*/ 	.word	0x00017030
        /*0cb0*/ 	.word	0x00000000
        /*0cb4*/ 	.word	0x00022850
        /*0cb8*/ 	.short	0x0101
        /*0cba*/ 	.byte	0x3f
	.zero		1


	//   ....[67]....
        /*0cbc*/ 	.word	0x000170b0
        /*0cc0*/ 	.word	0x00000000
        /*0cc4*/ 	.word	0x00000000
        /*0cc8*/ 	.short	0x0101
        /*0cca*/ 	.byte	0x3f
	.zero		1


	//   ....[68]....
        /*0ccc*/ 	.word	0x00017270
        /*0cd0*/ 	.word	0x00000012
        /*0cd4*/ 	.word	0x00022870
        /*0cd8*/ 	.short	0x010a
        /*0cda*/ 	.byte	0x3f
	.zero		1


	//   ....[69]....
        /*0cdc*/ 	.word	0x000172f0
        /*0ce0*/ 	.word	0x00000012
        /*0ce4*/ 	.word	0x00022860
        /*0ce8*/ 	.short	0x010a
        /*0cea*/ 	.byte	0x3f
	.zero		1


	//   ....[70]....
        /*0cec*/ 	.word	0x00017760
        /*0cf0*/ 	.word	0x00000012
        /*0cf4*/ 	.word	0x00022850
        /*0cf8*/ 	.short	0x0101
        /*0cfa*/ 	.byte	0x3f
	.zero		1


	//   ....[71]....
        /*0cfc*/ 	.word	0x000177e0
        /*0d00*/ 	.word	0x00000012
        /*0d04*/ 	.word	0x00000000
        /*0d08*/ 	.short	0x0101
        /*0d0a*/ 	.byte	0x3f
	.zero		1


	//   ....[72]....
        /*0d0c*/ 	.word	0x00018880
        /*0d10*/ 	.word	0x00000005
        /*0d14*/ 	.word	0x00022820
        /*0d18*/ 	.short	0x010a
        /*0d1a*/ 	.byte	0x3f
	.zero		1


	//   ....[73]....
        /*0d1c*/ 	.word	0x00018a00
        /*0d20*/ 	.word	0x00000003
        /*0d24*/ 	.word	0x00022840
        /*0d28*/ 	.short	0x010a
        /*0d2a*/ 	.byte	0x3f
	.zero		1


	//   ....[74]....
        /*0d2c*/ 	.word	0x00018aa0
        /*0d30*/ 	.word	0x00000013
        /*0d34*/ 	.word	0x00022840
        /*0d38*/ 	.short	0x010a
        /*0d3a*/ 	.byte	0x3f
	.zero		1


	//   ....[75]....
        /*0d3c*/ 	.word	0x00018ae0
        /*0d40*/ 	.word	0x00000003
        /*0d44*/ 	.word	0x00022860
        /*0d48*/ 	.short	0x010a
        /*0d4a*/ 	.byte	0x3f
	.zero		1


	//   ....[76]....
        /*0d4c*/ 	.word	0x00018b20
        /*0d50*/ 	.word	0x00000013
        /*0d54*/ 	.word	0x00022860
        /*0d58*/ 	.short	0x010a
        /*0d5a*/ 	.byte	0x3f
	.zero		1


	//   ....[77]....
        /*0d5c*/ 	.word	0x00018b60
        /*0d60*/ 	.word	0x00000003
        /*0d64*/ 	.word	0x00022880
        /*0d68*/ 	.short	0x010a
        /*0d6a*/ 	.byte	0x3f
	.zero		1


	//   ....[78]....
        /*0d6c*/ 	.word	0x00018ba0
        /*0d70*/ 	.word	0x00000013
        /*0d74*/ 	.word	0x00022880
        /*0d78*/ 	.short	0x010a
        /*0d7a*/ 	.byte	0x3f
	.zero		1


	//   ....[79]....
        /*0d7c*/ 	.word	0x00018c10
        /*0d80*/ 	.word	0x00000003
        /*0d84*/ 	.word	0x00022800
        /*0d88*/ 	.short	0x010a
        /*0d8a*/ 	.byte	0x3f
	.zero		1


	//   ....[80]....
        /*0d8c*/ 	.word	0x00018c60
        /*0d90*/ 	.word	0x00000003
        /*0d94*/ 	.word	0x00022830
        /*0d98*/ 	.short	0x010a
        /*0d9a*/ 	.byte	0x3f
	.zero		1


	//   ....[81]....
        /*0d9c*/ 	.word	0x00018cc0
        /*0da0*/ 	.word	0x00000004
        /*0da4*/ 	.word	0x00022830
        /*0da8*/ 	.short	0x010a
        /*0daa*/ 	.byte	0x3f
	.zero		1


	//   ....[82]....
        /*0dac*/ 	.word	0x00018d20
        /*0db0*/ 	.word	0x00000004
        /*0db4*/ 	.word	0x00022850
        /*0db8*/ 	.short	0x010a
        /*0dba*/ 	.byte	0x3f
	.zero		1


	//   ....[83]....
        /*0dbc*/ 	.word	0x00018d80
        /*0dc0*/ 	.word	0x00000004
        /*0dc4*/ 	.word	0x00022830
        /*0dc8*/ 	.short	0x010a
        /*0dca*/ 	.byte	0x3f
	.zero		1


	//   ....[84]....
        /*0dcc*/ 	.word	0x00018de0
        /*0dd0*/ 	.word	0x00000004
        /*0dd4*/ 	.word	0x00022850
        /*0dd8*/ 	.short	0x010a
        /*0dda*/ 	.byte	0x3f
	.zero		1


	//   ....[85]....
        /*0ddc*/ 	.word	0x00018e40
        /*0de0*/ 	.word	0x00000004
        /*0de4*/ 	.word	0x00022830
        /*0de8*/ 	.short	0x010a
        /*0dea*/ 	.byte	0x3f
	.zero		1


	//   ....[86]....
        /*0dec*/ 	.word	0x00018ea0
        /*0df0*/ 	.word	0x00000004
        /*0df4*/ 	.word	0x00022850
        /*0df8*/ 	.short	0x010a
        /*0dfa*/ 	.byte	0x3f
	.zero		1


	//   ....[87]....
        /*0dfc*/ 	.word	0x00018f00
        /*0e00*/ 	.word	0x00000006
        /*0e04*/ 	.word	0x00022850
        /*0e08*/ 	.short	0x010a
        /*0e0a*/ 	.byte	0x3f
	.zero		1


	//   ....[88]....
        /*0e0c*/ 	.word	0x00019000
        /*0e10*/ 	.word	0x00000000
        /*0e14*/ 	.word	0x00022880
        /*0e18*/ 	.short	0x010a
        /*0e1a*/ 	.byte	0x3f
	.zero		1


	//   ....[89]....
        /*0e1c*/ 	.word	0x000195d0
        /*0e20*/ 	.word	0x00000000
        /*0e24*/ 	.word	0x00022840
        /*0e28*/ 	.short	0x010a
        /*0e2a*/ 	.byte	0x3f
	.zero		1


	//   ....[90]....
        /*0e2c*/ 	.word	0x0001a120
        /*0e30*/ 	.word	0x00000010
        /*0e34*/ 	.word	0x00022820
        /*0e38*/ 	.short	0x010a
        /*0e3a*/ 	.byte	0x3f
	.zero		1


	//   ....[91]....
        /*0e3c*/ 	.word	0x0001a170
        /*0e40*/ 	.word	0x00000000
        /*0e44*/ 	.word	0x00022880
        /*0e48*/ 	.short	0x010a
        /*0e4a*/ 	.byte	0x3f
	.zero		1


	//   ....[92]....
        /*0e4c*/ 	.word	0x0001a670
        /*0e50*/ 	.word	0x00000000
        /*0e54*/ 	.word	0x00022840
        /*0e58*/ 	.short	0x010a
        /*0e5a*/ 	.byte	0x3f
	.zero		1


	//   ....[93]....
        /*0e5c*/ 	.word	0x0001ab90
        /*0e60*/ 	.word	0x00000000
        /*0e64*/ 	.word	0x00022870
        /*0e68*/ 	.short	0x010a
        /*0e6a*/ 	.byte	0x3f
	.zero		1


	//   ....[94]....
        /*0e6c*/ 	.word	0x0001abe0
        /*0e70*/ 	.word	0x00000000
        /*0e74*/ 	.word	0x00022860
        /*0e78*/ 	.short	0x010a
        /*0e7a*/ 	.byte	0x3f
	.zero		1


	//   ....[95]....
        /*0e7c*/ 	.word	0x0001ac30
        /*0e80*/ 	.word	0x00000012
        /*0e84*/ 	.word	0x00022870
        /*0e88*/ 	.short	0x010a
        /*0e8a*/ 	.byte	0x3f
	.zero		1


	//   ....[96]....
        /*0e8c*/ 	.word	0x0001ac80
        /*0e90*/ 	.word	0x00000012
        /*0e94*/ 	.word	0x00022860
        /*0e98*/ 	.short	0x010a
        /*0e9a*/ 	.byte	0x3f
	.zero		1


	//   ....[97]....
        /*0e9c*/ 	.word	0x0001acd0
        /*0ea0*/ 	.word	0x00000005
        /*0ea4*/ 	.word	0x00022820
        /*0ea8*/ 	.short	0x010a
        /*0eaa*/ 	.byte	0x3f
	.zero		1


	//   ....[98]....
        /*0eac*/ 	.word	0x0001ae70
        /*0eb0*/ 	.word	0x00000003
        /*0eb4*/ 	.word	0x00022840
        /*0eb8*/ 	.short	0x010a
        /*0eba*/ 	.byte	0x3f
	.zero		1


	//   ....[99]....
        /*0ebc*/ 	.word	0x0001aec0
        /*0ec0*/ 	.word	0x00000013
        /*0ec4*/ 	.word	0x00022840
        /*0ec8*/ 	.short	0x010a
        /*0eca*/ 	.byte	0x3f
	.zero		1


	//   ....[100]....
        /*0ecc*/ 	.word	0x0001af10
        /*0ed0*/ 	.word	0x00000003
        /*0ed4*/ 	.word	0x00022860
        /*0ed8*/ 	.short	0x010a
        /*0eda*/ 	.byte	0x3f
	.zero		1


	//   ....[101]....
        /*0edc*/ 	.word	0x0001af60
        /*0ee0*/ 	.word	0x00000013
        /*0ee4*/ 	.word	0x00022860
        /*0ee8*/ 	.short	0x010a
        /*0eea*/ 	.byte	0x3f
	.zero		1


	//   ....[102]....
        /*0eec*/ 	.word	0x0001afb0
        /*0ef0*/ 	.word	0x00000003
        /*0ef4*/ 	.word	0x00022880
        /*0ef8*/ 	.short	0x010a
        /*0efa*/ 	.byte	0x3f
	.zero		1


	//----- nvinfo : EIATTR_NUM_MBARRIERS
	.align		4
.L_215:
        /*0efc*/ 	.byte	0x03, 0x38
        /*0efe*/ 	.short	0x0016


	//----- nvinfo : EIATTR_EXIT_INSTR_OFFSETS
	.align		4
        /*0f00*/ 	.byte	0x04, 0x1c
        /*0f02*/ 	.short	(.L_217 - .L_216)


	//   ....[0]....
.L_216:
        /*0f04*/ 	.word	0x000009c0


	//   ....[1]....
        /*0f08*/ 	.word	0x00011dc0


	//   ....[2]....
        /*0f0c*/ 	.word	0x00018bf0


	//----- nvinfo : EIATTR_MAX_THREADS
	.align		4
.L_217:
        /*0f10*/ 	.byte	0x04, 0x05
        /*0f12*/ 	.short	(.L_219 - .L_218)
.L_218:
        /*0f14*/ 	.word	0x00000180
        /*0f18*/ 	.word	0x00000001
        /*0f1c*/ 	.word	0x00000001


	//----- nvinfo : EIATTR_CRS_STACK_SIZE
	.align		4
.L_219:
        /*0f20*/ 	.byte	0x04, 0x1e
        /*0f22*/ 	.short	(.L_221 - .L_220)
.L_220:
        /*0f24*/ 	.word	0x00000000


	//----- nvinfo : EIATTR_CBANK_PARAM_SIZE
	.align		4
.L_221:
        /*0f28*/ 	.byte	0x03, 0x19
        /*0f2a*/ 	.short	0x0af0


	//----- nvinfo : EIATTR_PARAM_CBANK
	.align		4
        /*0f2c*/ 	.byte	0x04, 0x0a
        /*0f2e*/ 	.short	(.L_223 - .L_222)
	.align		4
.L_222:
        /*0f30*/ 	.word	index@(.nv.constant0._ZN7cutlass13device_kernelIN5flash11enable_sm90INS1_16FlashAttnFwdSm90INS1_25CollectiveMainloopFwdSm90ILi2EN4cute5tupleIJNS5_1CILi1EEES8_S8_EEENS6_IJNS7_ILi128EEESA_NS7_ILi192EEEEEELi128ENS_12float_e4m3_tEfNS_4arch4Sm90ELb0ELb1ELb0ELb1ELb1ELb0ELb0ELb1ELb1ELb1ELb1ELb0EEENS1_21CollectiveEpilogueFwdINS6_IJSA_SA_SA_EEES9_NS_10bfloat16_tESF_Li256ELb1ELb1ELb1ELb1EEENS1_36VarlenDynamicPersistentTileSchedulerILi128ELi128ELi256ELi128ELb1ELb1ELb1ELb1ELb0ELb1EEEEEEEEEvNT_6ParamsE)
        /*0f34*/ 	.short	0x0210
        /*0f36*/ 	.short	0x0af0


	//----- nvinfo : EIATTR_SW_WAR
	.align		4
.L_223:
        /*0f38*/ 	.byte	0x04, 0x36
        /*0f3a*/ 	.short	(.L_225 - .L_224)
.L_224:
        /*0f3c*/ 	.word	0x00000008
.L_225:


//--------------------- .nv.info._ZN7cutlass13device_kernelIN5flash11enable_sm90INS1_16FlashAttnFwdSm90INS1_25CollectiveMainloopFwdSm90ILi2EN4cute5tupleIJNS5_1CILi1EEES8_S8_EEENS6_IJNS7_ILi128EEESA_NS7_ILi192EEEEEELi128ENS_12float_e4m3_tEfNS_4arch4Sm90ELb0ELb1ELb0ELb1ELb1ELb1ELb0ELb1ELb1ELb1ELb1ELb0EEENS1_21CollectiveEpilogueFwdINS6_IJSA_SA_SA_EEES9_NS_10bfloat16_tESF_Li256ELb1ELb1ELb1ELb1EEENS1_36VarlenDynamicPersistentTileSchedulerILi128ELi128ELi256ELi128ELb1ELb1ELb1ELb1ELb0ELb1EEEEEEEEEvNT_6ParamsE --------------------------
	.section	.nv.info._ZN7cutlass13device_kernelIN5flash11enable_sm90INS1_16FlashAttnFwdSm90INS1_25CollectiveMainloopFwdSm90ILi2EN4cute5tupleIJNS5_1CILi1EEES8_S8_EEENS6_IJNS7_ILi128EEESA_NS7_ILi192EEEEEELi128ENS_12float_e4m3_tEfNS_4arch4Sm90ELb0ELb1ELb0ELb1ELb1ELb1ELb0ELb1ELb1ELb1ELb1ELb0EEENS1_21CollectiveEpilogueFwdINS6_IJSA_SA_SA_EEES9_NS_10bfloat16_tESF_Li256ELb1ELb1ELb1ELb1EEENS1_36VarlenDynamicPersistentTileSchedulerILi128ELi128ELi256ELi128ELb1ELb1ELb1ELb1ELb0ELb1EEEEEEEEEvNT_6ParamsE,"",@"SHT_CUDA_INFO"
	.sectionflags	@""
	.align	4


	//----- nvinfo : EIATTR_CUDA_API_VERSION
	.align		4
        /*0000*/ 	.byte	0x04, 0x37
        /*0002*/ 	.short	(.L_227 - .L_226)
.L_226:
        /*0004*/ 	.word	0x00000082


	//----- nvinfo : EIATTR_KPARAM_INFO
	.align		4
.L_227:
        /*0008*/ 	.byte	0x04, 0x17
        /*000a*/ 	.short	(.L_229 - .L_228)
.L_228:
        /*000c*/ 	.word	0x00000000
        /*0010*/ 	.short	0x0000
        /*0012*/ 	.short	0x0070
        /*0014*/ 	.byte	0x00, 0xf0, 0x01, 0x2a


	//----- nvinfo : EIATTR_SPARSE_MMA_MASK
	.align		4
.L_229:
        /*0018*/ 	.byte	0x03, 0x50
        /*001a*/ 	.short	0x0000


	//----- nvinfo : EIATTR_MAXREG_COUNT
	.align		4
        /*001c*/ 	.byte	0x03, 0x1b
        /*001e*/ 	.short	0x00a8


	//----- nvinfo : EIATTR_NUM_BARRIERS
	.align		4
        /*0020*/ 	.byte	0x02, 0x4c
        /*0022*/ 	.byte	0x10
	.zero		1


	//----- nvinfo : EIATTR_EXTERNS
	.align		4
        /*0024*/ 	.byte	0x04, 0x0f
        /*0026*/ 	.short	(.L_231 - .L_230)


	//   ....[0]....
	.align		4
.L_230:
        /*0028*/ 	.word	index@(__assertfail)


	//----- nvinfo : EIATTR_ANNOTATIONS
	.align		4
.L_231:
        /*002c*/ 	.byte	0x04, 0x55
        /*002e*/ 	.short	(.L_233 - .L_232)


	//   ....[0]....
.L_232:
        /* <DEDUP_REMOVED lines=32> */


	//----- nvinfo : EIATTR_MERCURY_ISA_VERSION
	.align		4
.L_233:
        /*0218*/ 	.byte	0x03, 0x5f
        /*021a*/ 	.short	0x0101


	//----- nvinfo : EIATTR_UNUSED_LOAD_BYTE_OFFSET
	.align		4
        /*021c*/ 	.byte	0x04, 0x44
        /*021e*/ 	.short	(.L_235 - .L_234)


	//   ....[0]....
.L_234:
        /*0220*/ 	.word	0x00000aa0
        /*0224*/ 	.word	0x0000fff0


	//   ....[1]....
        /*0228*/ 	.word	0x0001e090
        /*022c*/ 	.word	0x0000fff0


	//----- nvinfo : EIATTR_INT_WARP_WIDE_INSTR_OFFSETS
	.align		4
.L_235:
        /*0230*/ 	.byte	0x04, 0x31
        /*0232*/ 	.short	(.L_237 - .L_236)


	//   ....[0]....
.L_236:
        /*0234*/ 	.word	0x00000130


	//   ....[1]....
        /*0238*/ 	.word	0x00000170


	//   ....[2]....
        /*023c*/ 	.word	0x000001e0


	//   ....[3]....
        /*0240*/ 	.word	0x00025800


	//   ....[4]....
        /*0244*/ 	.word	0x00025890


	//   ....[5]....
        /*0248*/ 	.word	0x00028b60


	//   ....[6]....
        /*024c*/ 	.word	0x00028bf0


	//----- nvinfo : EIATTR_COOP_GROUP_MASK_REGIDS
	.align		4
.L_237:
        /*0250*/ 	.byte	0x04, 0x29
        /*0252*/ 	.short	(.L_239 - .L_238)


	//   ....[0]....
.L_238:
        /*0254*/ 	.word	0xffffffff


	//   ....[1]....
        /*0258*/ 	.word	0xffffffff


	//   ....[2]....
        /*025c*/ 	.word	0xffffffff


	//   ....[3]....
        /*0260*/ 	.word	0xffffffff


	//   ....[4]....
        /*0264*/ 	.word	0xffffffff


	//   ....[5]....
        /*0268*/ 	.word	0xffffffff


	//   ....[6]....
        /*026c*/ 	.word	0xffffffff


	//   ....[7]....
        /*0270*/ 	.word	0xffffffff


	//   ....[8]....
        /*0274*/ 	.word	0xffffffff


	//   ....[9]....
        /*0278*/ 	.word	0xffffffff


	//   ....[10]....
        /*027c*/ 	.word	0xffffffff


	//   ....[11]....
        /*0280*/ 	.word	0xffffffff


	//   ....[12]....
        /*0284*/ 	.word	0xffffffff


	//   ....[13]....
        /*0288*/ 	.word	0xffffffff


	//   ....[14]....
        /*028c*/ 	.word	0xffffffff


	//   ....[15]....
        /*0290*/ 	.word	0xffffffff


	//   ....[16]....
        /*0294*/ 	.word	0xffffffff


	//   ....[17]....
        /*0298*/ 	.word	0xffffffff


	//   ....[18]....
        /*029c*/ 	.word	0xffffffff


	//   ....[19]....
        /*02a0*/ 	.word	0xffffffff


	//   ....[20]....
        /*02a4*/ 	.word	0xffffffff


	//   ....[21]....
        /*02a8*/ 	.word	0xffffffff


	//   ....[22]....
        /*02ac*/ 	.word	0xffffffff


	//   ....[23]....
        /*02b0*/ 	.word	0xffffffff


	//   ....[24]....
        /*02b4*/ 	.word	0xffffffff


	//   ....[25]....
        /*02b8*/ 	.word	0xffffffff


	//   ....[26]....
        /*02bc*/ 	.word	0xffffffff


	//   ....[27]....
        /*02c0*/ 	.word	0xffffffff


	//   ....[28]....
        /*02c4*/ 	.word	0xffffffff


	//   ....[29]....
        /*02c8*/ 	.word	0xffffffff


	//   ....[30]....
        /*02cc*/ 	.word	0xffffffff


	//   ....[31]....
        /*02d0*/ 	.word	0xffffffff


	//   ....[32]....
        /*02d4*/ 	.word	0xffffffff


	//   ....[33]....
        /*02d8*/ 	.word	0xffffffff


	//   ....[34]....
        /*02dc*/ 	.word	0xffffffff


	//   ....[35]....
        /*02e0*/ 	.word	0xffffffff


	//   ....[36]....
        /*02e4*/ 	.word	0xffffffff


	//   ....[37]....
        /*02e8*/ 	.word	0xffffffff


	//   ....[38]....
        /*02ec*/ 	.word	0xffffffff


	//   ....[39]....
        /*02f0*/ 	.word	0xffffffff


	//   ....[40]....
        /*02f4*/ 	.word	0xffffffff


	//   ....[41]....
        /*02f8*/ 	.word	0xffffffff


	//   ....[42]....
        /*02fc*/ 	.word	0xffffffff


	//   ....[43]....
        /*0300*/ 	.word	0xffffffff


	//   ....[44]....
        /*0304*/ 	.word	0xffffffff


	//   ....[45]....
        /*0308*/ 	.word	0xffffffff


	//   ....[46]....
        /*030c*/ 	.word	0xffffffff


	//   ....[47]....
        /*0310*/ 	.word	0xffffffff


	//   ....[48]....
        /*0314*/ 	.word	0xffffffff


	//   ....[49]....
        /*0318*/ 	.word	0xffffffff


	//   ....[50]....
        /*031c*/ 	.word	0xffffffff


	//   ....[51]....
        /*0320*/ 	.word	0xffffffff


	//   ....[52]....
        /*0324*/ 	.word	0xffffffff


	//   ....[53]....
        /*0328*/ 	.word	0xffffffff


	//   ....[54]....
        /*032c*/ 	.word	0xffffffff


	//   ....[55]....
        /*0330*/ 	.word	0xffffffff


	//   ....[56]....
        /*0334*/ 	.word	0xffffffff


	//   ....[57]....
        /*0338*/ 	.word	0xffffffff


	//   ....[58]....
        /*033c*/ 	.word	0xffffffff


	//   ....[59]....
        /*0340*/ 	.word	0xffffffff


	//   ....[60]....
        /*0344*/ 	.word	0xffffffff


	//   ....[61]....
        /*0348*/ 	.word	0xffffffff


	//   ....[62]....
        /*034c*/ 	.word	0xffffffff


	//   ....[63]....
        /*0350*/ 	.word	0xffffffff


	//   ....[64]....
        /*0354*/ 	.word	0xffffffff


	//   ....[65]....
        /*0358*/ 	.word	0xffffffff


	//   ....[66]....
        /*035c*/ 	.word	0xffffffff


	//   ....[67]....
        /*0360*/ 	.word	0xffffffff


	//   ....[68]....
        /*0364*/ 	.word	0xffffffff


	//   ....[69]....
        /*0368*/ 	.word	0xffffffff


	//   ....[70]....
        /*036c*/ 	.word	0xffffffff


	//   ....[71]....
        /*0370*/ 	.word	0xffffffff


	//   ....[72]....
        /*0374*/ 	.word	0xffffffff


	//   ....[73]....
        /*0378*/ 	.word	0xffffffff


	//   ....[74]....
        /*037c*/ 	.word	0xffffffff


	//   ....[75]....
        /*0380*/ 	.word	0xffffffff


	//   ....[76]....
        /*0384*/ 	.word	0xffffffff


	//   ....[77]....
        /*0388*/ 	.word	0xffffffff


	//   ....[78]....
        /*038c*/ 	.word	0xffffffff


	//   ....[79]....
        /*0390*/ 	.word	0xffffffff


	//   ....[80]....
        /*0394*/ 	.word	0xffffffff


	//   ....[81]....
        /*0398*/ 	.word	0xffffffff


	//   ....[82]....
        /*039c*/ 	.word	0xffffffff


	//   ....[83]....
        /*03a0*/ 	.word	0xffffffff


	//   ....[84]....
        /*03a4*/ 	.word	0xffffffff


	//   ....[85]....
        /*03a8*/ 	.word	0xffffffff


	//   ....[86]....
        /*03ac*/ 	.word	0xffffffff


	//   ....[87]....
        /*03b0*/ 	.word	0xffffffff


	//   ....[88]....
        /*03b4*/ 	.word	0xffffffff


	//   ....[89]....
        /*03b8*/ 	.word	0xffffffff


	//   ....[90]....
        /*03bc*/ 	.word	0xffffffff


	//   ....[91]....
        /*03c0*/ 	.word	0xffffffff


	//   ....[92]....
        /*03c4*/ 	.word	0xffffffff


	//   ....[93]....
        /*03c8*/ 	.word	0xffffffff


	//   ....[94]....
        /*03cc*/ 	.word	0xffffffff


	//   ....[95]....
        /*03d0*/ 	.word	0xffffffff


	//   ....[96]....
        /*03d4*/ 	.word	0xffffffff


	//   ....[97]....
        /*03d8*/ 	.word	0xffffffff


	//   ....[98]....
        /*03dc*/ 	.word	0xffffffff


	//   ....[99]....
        /*03e0*/ 	.word	0xffffffff


	//   ....[100]....
        /*03e4*/ 	.word	0xffffffff


	//   ....[101]....
        /*03e8*/ 	.word	0xffffffff


	//   ....[102]....
        /*03ec*/ 	.word	0xffffffff


	//   ....[103]....
        /*03f0*/ 	.word	0xffffffff


	//   ....[104]....
        /*03f4*/ 	.word	0xffffffff


	//   ....[105]....
        /*03f8*/ 	.word	0xffffffff


	//   ....[106]....
        /*03fc*/ 	.word	0xffffffff


	//   ....[107]....
        /*0400*/ 	.word	0xffffffff


	//   ....[108]....
        /*0404*/ 	.word	0xffffffff


	//   ....[109]....
        /*0408*/ 	.word	0xffffffff


	//   ....[110]....
        /*040c*/ 	.word	0xffffffff


	//   ....[111]....
        /*0410*/ 	.word	0xffffffff


	//   ....[112]....
        /*0414*/ 	.word	0xffffffff


	//   ....[113]....
        /*0418*/ 	.word	0xffffffff


	//   ....[114]....
        /*041c*/ 	.word	0xffffffff


	//   ....[115]....
        /*0420*/ 	.word	0xffffffff


	//   ....[116]....
        /*0424*/ 	.word	0xffffffff


	//   ....[117]....
        /*0428*/ 	.word	0xffffffff


	//   ....[118]....
        /*042c*/ 	.word	0xffffffff


	//   ....[119]....
        /*0430*/ 	.word	0xffffffff


	//   ....[120]....
        /*0434*/ 	.word	0xffffffff


	//   ....[121]....
        /*0438*/ 	.word	0xffffffff


	//   ....[122]....
        /*043c*/ 	.word	0xffffffff


	//   ....[123]....
        /*0440*/ 	.word	0xffffffff


	//   ....[124]....
        /*0444*/ 	.word	0xffffffff


	//   ....[125]....
        /*0448*/ 	.word	0xffffffff


	//   ....[126]....
        /*044c*/ 	.word	0xffffffff


	//   ....[127]....
        /*0450*/ 	.word	0xffffffff


	//   ....[128]....
        /*0454*/ 	.word	0xffffffff


	//   ....[129]....
        /*0458*/ 	.word	0xffffffff


	//   ....[130]....
        /*045c*/ 	.word	0xffffffff


	//   ....[131]....
        /*0460*/ 	.word	0xffffffff


	//   ....[132]....
        /*0464*/ 	.word	0xffffffff


	//   ....[133]....
        /*0468*/ 	.word	0xffffffff


	//   ....[134]....
        /*046c*/ 	.word	0xffffffff


	//   ....[135]....
        /*0470*/ 	.word	0xffffffff


	//   ....[136]....
        /*0474*/ 	.word	0xffffffff


	//   ....[137]....
        /*0478*/ 	.word	0xffffffff


	//   ....[138]....
        /*047c*/ 	.word	0xffffffff


	//   ....[139]....
        /*0480*/ 	.word	0xffffffff


	//   ....[140]....
        /*0484*/ 	.word	0xffffffff


	//   ....[141]....
        /*0488*/ 	.word	0xffffffff


	//   ....[142]....
        /*048c*/ 	.word	0xffffffff


	//   ....[143]....
        /*0490*/ 	.word	0xffffffff


	//   ....[144]....
        /*0494*/ 	.word	0xffffffff


	//   ....[145]....
        /*0498*/ 	.word	0xffffffff


	//   ....[146]....
        /*049c*/ 	.word	0xffffffff


	//   ....[147]....
        /*04a0*/ 	.word	0xffffffff


	//   ....[148]....
        /*04a4*/ 	.word	0xffffffff


	//   ....[149]....
        /*04a8*/ 	.word	0xffffffff


	//   ....[150]....
        /*04ac*/ 	.word	0xffffffff


	//   ....[151]....
        /*04b0*/ 	.word	0xffffffff


	//   ....[152]....
        /*04b4*/ 	.word	0xffffffff


	//   ....[153]....
        /*04b8*/ 	.word	0xffffffff


	//   ....[154]....
        /*04bc*/ 	.word	0xffffffff


	//   ....[155]....
        /*04c0*/ 	.word	0xffffffff


	//   ....[156]....
        /*04c4*/ 	.word	0xffffffff


	//   ....[157]....
        /*04c8*/ 	.word	0xffffffff


	//   ....[158]....
        /*04cc*/ 	.word	0xffffffff


	//   ....[159]....
        /*04d0*/ 	.word	0xffffffff


	//   ....[160]....
        /*04d4*/ 	.word	0xffffffff


	//   ....[161]....
        /*04d8*/ 	.word	0xffffffff


	//   ....[162]....
        /*04dc*/ 	.word	0xffffffff


	//   ....[163]....
        /*04e0*/ 	.word	0xffffffff


	//   ....[164]....
        /*04e4*/ 	.word	0xffffffff


	//   ....[165]....
        /*04e8*/ 	.word	0xffffffff


	//   ....[166]....
        /*04ec*/ 	.word	0xffffffff


	//   ....[167]....
        /*04f0*/ 	.word	0xffffffff


	//   ....[168]....
        /*04f4*/ 	.word	0xffffffff


	//   ....[169]....
        /*04f8*/ 	.word	0xffffffff


	//   ....[170]....
        /*04fc*/ 	.word	0xffffffff


	//   ....[171]....
        /*0500*/ 	.word	0xffffffff


	//   ....[172]....
        /*0504*/ 	.word	0xffffffff


	//   ....[173]....
        /*0508*/ 	.word	0xffffffff


	//   ....[174]....
        /*050c*/ 	.word	0xffffffff


	//   ....[175]....
        /*0510*/ 	.word	0xffffffff


	//   ....[176]....
        /*0514*/ 	.word	0xffffffff


	//   ....[177]....
        /*0518*/ 	.word	0xffffffff


	//   ....[178]....
        /*051c*/ 	.word	0xffffffff


	//   ....[179]....
        /*0520*/ 	.word	0xffffffff


	//   ....[180]....
        /*0524*/ 	.word	0xffffffff


	//   ....[181]....
        /*0528*/ 	.word	0xffffffff


	//   ....[182]....
        /*052c*/ 	.word	0xffffffff


	//   ....[183]....
        /*0530*/ 	.word	0xffffffff


	//   ....[184]....
        /*0534*/ 	.word	0xffffffff


	//   ....[185]....
        /*0538*/ 	.word	0xffffffff


	//   ....[186]....
        /*053c*/ 	.word	0xffffffff


	//   ....[187]....
        /*0540*/ 	.word	0xffffffff


	//   ....[188]....
        /*0544*/ 	.word	0xffffffff


	//   ....[189]....
        /*0548*/ 	.word	0xffffffff


	//   ....[190]....
        /*054c*/ 	.word	0xffffffff


	//   ....[191]....
        /*0550*/ 	.word	0xffffffff


	//   ....[192]....
        /*0554*/ 	.word	0xffffffff


	//   ....[193]....
        /*0558*/ 	.word	0xffffffff


	//   ....[194]....
        /*055c*/ 	.word	0xffffffff


	//   ....[195]....
        /*0560*/ 	.word	0xffffffff


	//   ....[196]....
        /*0564*/ 	.word	0xffffffff


	//   ....[197]....
        /*0568*/ 	.word	0xffffffff


	//   ....[198]....
        /*056c*/ 	.word	0xffffffff


	//   ....[199]....
        /*0570*/ 	.word	0xffffffff


	//   ....[200]....
        /*0574*/ 	.word	0xffffffff


	//   ....[201]....
        /*0578*/ 	.word	0xffffffff


	//   ....[202]....
        /*057c*/ 	.word	0xffffffff


	//   ....[203]....
        /*0580*/ 	.word	0xffffffff


	//   ....[204]....
        /*0584*/ 	.word	0xffffffff


	//   ....[205]....
        /*0588*/ 	.word	0xffffffff


	//   ....[206]....
        /*058c*/ 	.word	0xffffffff


	//   ....[207]....
        /*0590*/ 	.word	0xffffffff


	//   ....[208]....
        /*0594*/ 	.word	0xffffffff


	//   ....[209]....
        /*0598*/ 	.word	0xffffffff


	//   ....[210]....
        /*059c*/ 	.word	0xffffffff


	//   ....[211]....
        /*05a0*/ 	.word	0xffffffff


	//   ....[212]....
        /*05a4*/ 	.word	0xffffffff


	//   ....[213]....
        /*05a8*/ 	.word	0xffffffff


	//   ....[214]....
        /*05ac*/ 	.word	0xffffffff


	//   ....[215]....
        /*05b0*/ 	.word	0x0500000f


	//   ....[216]....
        /*05b4*/ 	.word	0x0500000f


	//   ....[217]....
        /*05b8*/ 	.word	0x0500000f


	//   ....[218]....
        /*05bc*/ 	.word	0x0500000f


	//   ....[219]....
        /*05c0*/ 	.word	0x0500000f


	//   ....[220]....
        /*05c4*/ 	.word	0x0500000f


	//   ....[221]....
        /*05c8*/ 	.word	0x0500000f


	//   ....[222]....
        /*05cc*/ 	.word	0x0500000f


	//   ....[223]....
        /*05d0*/ 	.word	0x0500000f


	//   ....[224]....
        /*05d4*/ 	.word	0x0500000f


	//   ....[225]....
        /*05d8*/ 	.word	0x0500000f


	//   ....[226]....
        /*05dc*/ 	.word	0x0500000f


	//   ....[227]....
        /*05e0*/ 	.word	0x0500000f


	//   ....[228]....
        /*05e4*/ 	.word	0x0500000f


	//   ....[229]....
        /*05e8*/ 	.word	0x0500000f


	//   ....[230]....
        /*05ec*/ 	.word	0x0500000f


	//   ....[231]....
        /*05f0*/ 	.word	0x0500000f


	//   ....[232]....
        /*05f4*/ 	.word	0x0500000f


	//   ....[233]....
        /*05f8*/ 	.word	0x0500000f


	//   ....[234]....
        /*05fc*/ 	.word	0x0500000f


	//   ....[235]....
        /*0600*/ 	.word	0x0500000f


	//   ....[236]....
        /*0604*/ 	.word	0x0500000f


	//   ....[237]....
        /*0608*/ 	.word	0x0500000f


	//   ....[238]....
        /*060c*/ 	.word	0x0500000f


	//   ....[239]....
        /*0610*/ 	.word	0x0500000f


	//   ....[240]....
        /*0614*/ 	.word	0x0500000f


	//   ....[241]....
        /*0618*/ 	.word	0x0500000f


	//   ....[242]....
        /*061c*/ 	.word	0x0500000f


	//   ....[243]....
        /*0620*/ 	.word	0x0500000f


	//   ....[244]....
        /*0624*/ 	.word	0x0500000f


	//   ....[245]....
        /*0628*/ 	.word	0x0500000f


	//   ....[246]....
        /*062c*/ 	.word	0x0500000f


	//   ....[247]....
        /*0630*/ 	.word	0x0500000f


	//   ....[248]....
        /*0634*/ 	.word	0x0500000f


	//   ....[249]....
        /*0638*/ 	.word	0x0500000f


	//   ....[250]....
        /*063c*/ 	.word	0x0500000f


	//   ....[251]....
        /*0640*/ 	.word	0x0500000f


	//   ....[252]....
        /*0644*/ 	.word	0x0500000f


	//   ....[253]....
        /*0648*/ 	.word	0x0500000f


	//   ....[254]....
        /*064c*/ 	.word	0x0500000f


	//   ....[255]....
        /*0650*/ 	.word	0x0500000f


	//   ....[0]....
        /*0654*/ 	.word	0x0500000f


	//   ....[1]....
        /*0658*/ 	.word	0x0500000f


	//   ....[2]....
        /*065c*/ 	.word	0x0500000f


	//   ....[3]....
        /*0660*/ 	.word	0x0500000f


	//   ....[4]....
        /*0664*/ 	.word	0x0500000f


	//   ....[5]....
        /*0668*/ 	.word	0x0500000f


	//   ....[6]....
        /*066c*/ 	.word	0x0500000f


	//   ....[7]....
        /*0670*/ 	.word	0x0500000f


	//   ....[8]....
        /*0674*/ 	.word	0x0500000f


	//   ....[9]....
        /*0678*/ 	.word	0x0500000f


	//   ....[10]....
        /*067c*/ 	.word	0x0500000f


	//   ....[11]....
        /*0680*/ 	.word	0x0500000f


	//   ....[12]....
        /*0684*/ 	.word	0x0500000f


	//   ....[13]....
        /*0688*/ 	.word	0x0500000f


	//   ....[14]....
        /*068c*/ 	.word	0x0500000f


	//   ....[15]....
        /*0690*/ 	.word	0x0500000f


	//   ....[16]....
        /*0694*/ 	.word	0x0500000f


	//   ....[17]....
        /*0698*/ 	.word	0x0500000f


	//   ....[18]....
        /*069c*/ 	.word	0x0500000f


	//   ....[19]....
        /*06a0*/ 	.word	0x0500000f


	//   ....[20]....
        /*06a4*/ 	.word	0x0500000f


	//   ....[21]....
        /*06a8*/ 	.word	0x0500000f


	//   ....[22]....
        /*06ac*/ 	.word	0x0500000f


	//   ....[23]....
        /*06b0*/ 	.word	0x0500000f


	//   ....[24]....
        /*06b4*/ 	.word	0x0500000f


	//   ....[25]....
        /*06b8*/ 	.word	0x0500000f


	//   ....[26]....
        /*06bc*/ 	.word	0x0500000f


	//   ....[27]....
        /*06c0*/ 	.word	0x0500000f


	//   ....[28]....
        /*06c4*/ 	.word	0x0500000f


	//   ....[29]....
        /*06c8*/ 	.word	0x0500000f


	//   ....[30]....
        /*06cc*/ 	.word	0x0500000f


	//   ....[31]....
        /*06d0*/ 	.word	0x0500000f


	//   ....[32]....
        /*06d4*/ 	.word	0x0500000f


	//   ....[33]....
        /*06d8*/ 	.word	0x0500000f


	//   ....[34]....
        /*06dc*/ 	.word	0x0500000f


	//   ....[35]....
        /*06e0*/ 	.word	0x0500000f


	//   ....[36]....
        /*06e4*/ 	.word	0x0500000f


	//   ....[37]....
        /*06e8*/ 	.word	0x0500000f


	//   ....[38]....
        /*06ec*/ 	.word	0x0500000f


	//   ....[39]....
        /*06f0*/ 	.word	0x0500000f


	//   ....[40]....
        /*06f4*/ 	.word	0x0500000f


	//   ....[41]....
        /*06f8*/ 	.word	0x0500000f


	//   ....[42]....
        /*06fc*/ 	.word	0x0500000f


	//   ....[43]....
        /*0700*/ 	.word	0x0500000f


	//   ....[44]....
        /*0704*/ 	.word	0x0500000f


	//   ....[45]....
        /*0708*/ 	.word	0x0500000f


	//   ....[46]....
        /*070c*/ 	.word	0x0500000f


	//   ....[47]....
        /*0710*/ 	.word	0x0500000f


	//   ....[48]....
        /*0714*/ 	.word	0x0500000f


	//   ....[49]....
        /*0718*/ 	.word	0x0500000f


	//   ....[50]....
        /*071c*/ 	.word	0x0500000f


	//   ....[51]....
        /*0720*/ 	.word	0x0500000f


	//   ....[52]....
        /*0724*/ 	.word	0x0500000f


	//   ....[53]....
        /*0728*/ 	.word	0x0500000f


	//   ....[54]....
        /*072c*/ 	.word	0x0500000f


	//   ....[55]....
        /*0730*/ 	.word	0x0500000f


	//   ....[56]....
        /*0734*/ 	.word	0x0500000f


	//   ....[57]....
        /*0738*/ 	.word	0x0500000f


	//   ....[58]....
        /*073c*/ 	.word	0x0500000f


	//   ....[59]....
        /*0740*/ 	.word	0x0500000f


	//   ....[60]....
        /*0744*/ 	.word	0x0500000f


	//   ....[61]....
        /*0748*/ 	.word	0x0500000f


	//   ....[62]....
        /*074c*/ 	.word	0x0500000f


	//   ....[63]....
        /*0750*/ 	.word	0x0500000f


	//   ....[64]....
        /*0754*/ 	.word	0x0500000f


	//   ....[65]....
        /*0758*/ 	.word	0x0500000f


	//   ....[66]....
        /*075c*/ 	.word	0x0500000f


	//   ....[67]....
        /*0760*/ 	.word	0x0500000f


	//   ....[68]....
        /*0764*/ 	.word	0x0500000f


	//   ....[69]....
        /*0768*/ 	.word	0x0500000f


	//   ....[70]....
        /*076c*/ 	.word	0x0500000f


	//   ....[71]....
        /*0770*/ 	.word	0x0500000f


	//   ....[72]....
        /*0774*/ 	.word	0x0500000f


	//   ....[73]....
        /*0778*/ 	.word	0x0500000f


	//   ....[74]....
        /*077c*/ 	.word	0x0500000f


	//   ....[75]....
        /*0780*/ 	.word	0x0500000f


	//   ....[76]....
        /*0784*/ 	.word	0x0500000f


	//   ....[77]....
        /*0788*/ 	.word	0x0500000f


	//   ....[78]....
        /*078c*/ 	.word	0x0500000f


	//   ....[79]....
        /*0790*/ 	.word	0x0500000f


	//   ....[80]....
        /*0794*/ 	.word	0x0500000f


	//   ....[81]....
        /*0798*/ 	.word	0x0500000f


	//   ....[82]....
        /*079c*/ 	.word	0x0500000f


	//   ....[83]....
        /*07a0*/ 	.word	0x0500000f


	//   ....[84]....
        /*07a4*/ 	.word	0x0500000f


	//   ....[85]....
        /*07a8*/ 	.word	0x0500000f


	//   ....[86]....
        /*07ac*/ 	.word	0x0500000f


	//   ....[87]....
        /*07b0*/ 	.word	0x0500000f


	//   ....[88]....
        /*07b4*/ 	.word	0x0500000f


	//   ....[89]....
        /*07b8*/ 	.word	0x0500000f


	//   ....[90]....
        /*07bc*/ 	.word	0x0500000f


	//   ....[91]....
        /*07c0*/ 	.word	0x0500000f


	//   ....[92]....
        /*07c4*/ 	.word	0x0500000f


	//   ....[93]....
        /*07c8*/ 	.word	0x0500000f


	//   ....[94]....
        /*07cc*/ 	.word	0x0500000f


	//   ....[95]....
        /*07d0*/ 	.word	0x0500000f


	//   ....[96]....
        /*07d4*/ 	.word	0x0500000f


	//   ....[97]....
        /*07d8*/ 	.word	0x0500000f


	//   ....[98]....
        /*07dc*/ 	.word	0x0500000f


	//   ....[99]....
        /*07e0*/ 	.word	0x0500000f


	//   ....[100]....
        /*07e4*/ 	.word	0x0500000f


	//   ....[101]....
        /*07e8*/ 	.word	0x0500000f


	//   ....[102]....
        /*07ec*/ 	.word	0x0500000f


	//   ....[103]....
        /*07f0*/ 	.word	0x0500000f


	//   ....[104]....
        /*07f4*/ 	.word	0x0500000f


	//   ....[105]....
        /*07f8*/ 	.word	0x0500000f


	//   ....[106]....
        /*07fc*/ 	.word	0x0500000f


	//   ....[107]....
        /*0800*/ 	.word	0x0500000f


	//   ....[108]....
        /*0804*/ 	.word	0x0500000f


	//   ....[109]....
        /*0808*/ 	.word	0x0500000f


	//   ....[110]....
        /*080c*/ 	.word	0x0500000f


	//   ....[111]....
        /*0810*/ 	.word	0x0500000f


	//   ....[112]....
        /*0814*/ 	.word	0x0500000f


	//   ....[113]....
        /*0818*/ 	.word	0x0500000f


	//   ....[114]....
        /*081c*/ 	.word	0x0500000f


	//   ....[115]....
        /*0820*/ 	.word	0x0500000f


	//   ....[116]....
        /*0824*/ 	.word	0x0500000f


	//   ....[117]....
        /*0828*/ 	.word	0x0500000f


	//   ....[118]....
        /*082c*/ 	.word	0x0500000f


	//----- nvinfo : EIATTR_COOP_GROUP_INSTR_OFFSETS
	.align		4
.L_239:
        /*0830*/ 	.byte	0x04, 0x28
        /*0832*/ 	.short	(.L_241 - .L_240)


	//   ....[0]....
.L_240:
        /*0834*/ 	.word	0x00000070


	//   ....[1]....
        /*0838*/ 	.word	0x00000140


	//   ....[2]....
        /*083c*/ 	.word	0x00000190


	//   ....[3]....
        /*0840*/ 	.word	0x000003c0


	//   ....[4]....
        /*0844*/ 	.word	0x00000520


	//   ....[5]....
        /*0848*/ 	.word	0x00000640


	//   ....[6]....
        /*084c*/ 	.word	0x000007a0


	//   ....[7]....
        /*0850*/ 	.word	0x00003630


	//   ....[8]....
        /*0854*/ 	.word	0x00003640


	//   ....[9]....
        /*0858*/ 	.word	0x000065d0


	//   ....[10]....
        /*085c*/ 	.word	0x000065e0


	//   ....[11]....
        /*0860*/ 	.word	0x00009600


	//   ....[12]....
        /*0864*/ 	.word	0x00009610


	//   ....[13]....
        /*0868*/ 	.word	0x00009ab0


	//   ....[14]....
        /*086c*/ 	.word	0x00009ad0


	//   ....[15]....
        /*0870*/ 	.word	0x0000abd0


	//   ....[16]....
        /*0874*/ 	.word	0x0000b290


	//   ....[17]....
        /*0878*/ 	.word	0x0000b2a0


	//   ....[18]....
        /*087c*/ 	.word	0x0000b2b0


	//   ....[19]....
        /*0880*/ 	.word	0x0000b2c0


	//   ....[20]....
        /*0884*/ 	.word	0x0000e8c0


	//   ....[21]....
        /*0888*/ 	.word	0x0000e8d0


	//   ....[22]....
        /*088c*/ 	.word	0x0000e8e0


	//   ....[23]....
        /*0890*/ 	.word	0x0000e8f0


	//   ....[24]....
        /*0894*/ 	.word	0x00012360


	//   ....[25]....
        /*0898*/ 	.word	0x00012570


	//   ....[26]....
        /*089c*/ 	.word	0x00013650


	//   ....[27]....
        /*08a0*/ 	.word	0x00013750


	//   ....[28]....
        /*08a4*/ 	.word	0x00013fb0


	//   ....[29]....
        /*08a8*/ 	.word	0x00014030


	//   ....[30]....
        /*08ac*/ 	.word	0x000159b0


	//   ....[31]....
        /*08b0*/ 	.word	0x00015b90


	//   ....[32]....
        /*08b4*/ 	.word	0x00016770


	//   ....[33]....
        /*08b8*/ 	.word	0x00016940


	//   ....[34]....
        /*08bc*/ 	.word	0x00016ff0


	//   ....[35]....
        /*08c0*/ 	.word	0x00017120


	//   ....[36]....
        /*08c4*/ 	.word	0x00018eb0


	//   ....[37]....
        /*08c8*/ 	.word	0x00018ed0


	//   ....[38]....
        /*08cc*/ 	.word	0x000193f0


	//   ....[39]....
        /*08d0*/ 	.word	0x00019450


	//   ....[40]....
        /*08d4*/ 	.word	0x0001ad20


	//   ....[41]....
        /*08d8*/ 	.word	0x0001af40


	//   ....[42]....
        /*08dc*/ 	.word	0x0001baf0


	//   ....[43]....
        /*08e0*/ 	.word	0x0001bbf0


	//   ....[44]....
        /*08e4*/ 	.word	0x0001c520


	//   ....[45]....
        /*08e8*/ 	.word	0x0001c580


	//   ....[46]....
        /*08ec*/ 	.word	0x0001d8c0


	//   ....[47]....
        /*08f0*/ 	.word	0x0001d920


	//   ....[48]....
        /*08f4*/ 	.word	0x0001d940


	//   ....[49]....
        /*08f8*/ 	.word	0x0001d960


	//   ....[50]....
        /*08fc*/ 	.word	0x0001e4f0


	//   ....[51]....
        /*0900*/ 	.word	0x0001e540


	//   ....[52]....
        /*0904*/ 	.word	0x0001e570


	//   ....[53]....
        /*0908*/ 	.word	0x0001e5a0


	//   ....[54]....
        /*090c*/ 	.word	0x0001e5d0


	//   ....[55]....
        /*0910*/ 	.word	0x0001e600


	//   ....[56]....
        /*0914*/ 	.word	0x0001e630


	//   ....[57]....
        /*0918*/ 	.word	0x0001e660


	//   ....[58]....
        /*091c*/ 	.word	0x0001e690


	//   ....[59]....
        /*0920*/ 	.word	0x0001e6c0


	//   ....[60]....
        /*0924*/ 	.word	0x0001e6f0


	//   ....[61]....
        /*0928*/ 	.word	0x0001e720


	//   ....[62]....
        /*092c*/ 	.word	0x0001e750


	//   ....[63]....
        /*0930*/ 	.word	0x0001e780


	//   ....[64]....
        /*0934*/ 	.word	0x0001e7b0


	//   ....[65]....
        /*0938*/ 	.word	0x0001e7e0


	//   ....[66]....
        /*093c*/ 	.word	0x0001e810


	//   ....[67]....
        /*0940*/ 	.word	0x0001e840


	//   ....[68]....
        /*0944*/ 	.word	0x0001e870


	//   ....[69]....
        /*0948*/ 	.word	0x0001e8a0


	//   ....[70]....
        /*094c*/ 	.word	0x0001e8d0


	//   ....[71]....
        /*0950*/ 	.word	0x0001e900


	//   ....[72]....
        /*0954*/ 	.word	0x0001e930


	//   ....[73]....
        /*0958*/ 	.word	0x0001e960


	//   ....[74]....
        /*095c*/ 	.word	0x0001e990


	//   ....[75]....
        /*0960*/ 	.word	0x0001e9c0


	//   ....[76]....
        /*0964*/ 	.word	0x0001e9f0


	//   ....[77]....
        /*0968*/ 	.word	0x0001ea20


	//   ....[78]....
        /*096c*/ 	.word	0x0001ea50


	//   ....[79]....
        /*0970*/ 	.word	0x0001ea80


	//   ....[80]....
        /*0974*/ 	.word	0x0001eab0


	//   ....[81]....
        /*0978*/ 	.word	0x0001eae0


	//   ....[82]....
        /*097c*/ 	.word	0x0001eb10


	//   ....[83]....
        /*0980*/ 	.word	0x0001eb30


	//   ....[84]....
        /*0984*/ 	.word	0x0001eb40


	//   ....[85]....
        /*0988*/ 	.word	0x0001eb50


	//   ....[86]....
        /*098c*/ 	.word	0x0001eb70


	//   ....[87]....
        /*0990*/ 	.word	0x0001eba0


	//   ....[88]....
        /*0994*/ 	.word	0x0001ebc0


	//   ....[89]....
        /*0998*/ 	.word	0x0001ebd0


	//   ....[90]....
        /*099c*/ 	.word	0x0001ebf0


	//   ....[91]....
        /*09a0*/ 	.word	0x0001ec20


	//   ....[92]....
        /*09a4*/ 	.word	0x0001ec50


	//   ....[93]....
        /*09a8*/ 	.word	0x0001ec80


	//   ....[94]....
        /*09ac*/ 	.word	0x0001ecb0


	//   ....[95]....
        /*09b0*/ 	.word	0x0001ece0


	//   ....[96]....
        /*09b4*/ 	.word	0x0001ed10


	//   ....[97]....
        /*09b8*/ 	.word	0x0001ed30


	//   ....[98]....
        /*09bc*/ 	.word	0x0001ed40


	//   ....[99]....
        /*09c0*/ 	.word	0x0001ed60


	//   ....[100]....
        /*09c4*/ 	.word	0x0001ed90


	//   ....[101]....
        /*09c8*/ 	.word	0x0001edb0


	//   ....[102]....
        /*09cc*/ 	.word	0x0001edd0


	//   ....[103]....
        /*09d0*/ 	.word	0x0001ee00


	//   ....[104]....
        /*09d4*/ 	.word	0x0001ee30


	//   ....[105]....
        /*09d8*/ 	.word	0x0001ee40


	//   ....[106]....
        /*09dc*/ 	.word	0x0001ee70


	//   ....[107]....
        /*09e0*/ 	.word	0x0001eea0


	//   ....[108]....
        /*09e4*/ 	.word	0x0001eed0


	//   ....[109]....
        /*09e8*/ 	.word	0x0001ef00


	//   ....[110]....
        /*09ec*/ 	.word	0x0001ef30


	//   ....[111]....
        /*09f0*/ 	.word	0x0001ef60


	//   ....[112]....
        /*09f4*/ 	.word	0x0001ef90


	//   ....[113]....
        /*09f8*/ 	.word	0x0001efc0


	//   ....[114]....
        /*09fc*/ 	.word	0x0001f7c0


	//   ....[115]....
        /*0a00*/ 	.word	0x0001f7e0


	//   ....[116]....
        /*0a04*/ 	.word	0x0001f800


	//   ....[117]....
        /*0a08*/ 	.word	0x0001f810


	//   ....[118]....
        /*0a0c*/ 	.word	0x0001fea0


	//   ....[119]....
        /*0a10*/ 	.word	0x0001feb0


	//   ....[120]....
        /*0a14*/ 	.word	0x0001ffe0


	//   ....[121]....
        /*0a18*/ 	.word	0x0001fff0


	//   ....[122]....
        /*0a1c*/ 	.word	0x00020120


	//   ....[123]....
        /*0a20*/ 	.word	0x00020130


	//   ....[124]....
        /*0a24*/ 	.word	0x00020260


	//   ....[125]....
        /*0a28*/ 	.word	0x00020270


	//   ....[126]....
        /*0a2c*/ 	.word	0x00020640


	//   ....[127]....
        /*0a30*/ 	.word	0x00020650


	//   ....[128]....
        /*0a34*/ 	.word	0x00020dd0


	//   ....[129]....
        /*0a38*/ 	.word	0x00020de0


	//   ....[130]....
        /*0a3c*/ 	.word	0x00021c20


	//   ....[131]....
        /*0a40*/ 	.word	0x00021c30


	//   ....[132]....
        /*0a44*/ 	.word	0x00021d70


	//   ....[133]....
        /*0a48*/ 	.word	0x00021d80


	//   ....[134]....
        /*0a4c*/ 	.word	0x00021eb0


	//   ....[135]....
        /*0a50*/ 	.word	0x00021ec0


	//   ....[136]....
        /*0a54*/ 	.word	0x00021ff0


	//   ....[137]....
        /*0a58*/ 	.word	0x00022000


	//   ....[138]....
        /*0a5c*/ 	.word	0x00022180


	//   ....[139]....
        /*0a60*/ 	.word	0x00022370


	//   ....[140]....
        /*0a64*/ 	.word	0x000223a0


	//   ....[141]....
        /*0a68*/ 	.word	0x000223d0


	//   ....[142]....
        /*0a6c*/ 	.word	0x00022400


	//   ....[143]....
        /*0a70*/ 	.word	0x00022430


	//   ....[144]....
        /*0a74*/ 	.word	0x00022460


	//   ....[145]....
        /*0a78*/ 	.word	0x000225f0


	//   ....[146]....
        /*0a7c*/ 	.word	0x00022620


	//   ....[147]....
        /*0a80*/ 	.word	0x00022650


	//   ....[148]....
        /*0a84*/ 	.word	0x00022680


	//   ....[149]....
        /*0a88*/ 	.word	0x000226b0


	//   ....[150]....
        /*0a8c*/ 	.word	0x000226e0


	//   ....[151]....
        /*0a90*/ 	.word	0x00022770


	//   ....[152]....
        /*0a94*/ 	.word	0x000227a0


	//   ....[153]....
        /*0a98*/ 	.word	0x000227b0


	//   ....[154]....
        /*0a9c*/ 	.word	0x000227f0


	//   ....[155]....
        /*0aa0*/ 	.word	0x00024140


	//   ....[156]....
        /*0aa4*/ 	.word	0x000264c0


	//   ....[157]....
        /*0aa8*/ 	.word	0x000264f0


	//   ....[158]....
        /*0aac*/ 	.word	0x00026520


	//   ....[159]....
        /*0ab0*/ 	.word	0x000265b0


	//   ....[160]....
        /*0ab4*/ 	.word	0x000265f0


	//   ....[161]....
        /*0ab8*/ 	.word	0x00026600


	//   ....[162]....
        /*0abc*/ 	.word	0x00026640


	//   ....[163]....
        /*0ac0*/ 	.word	0x00026650


	//   ....[164]....
        /*0ac4*/ 	.word	0x00026a10


	//   ....[165]....
        /*0ac8*/ 	.word	0x00026a40


	//   ....[166]....
        /*0acc*/ 	.word	0x00026b10


	//   ....[167]....
        /*0ad0*/ 	.word	0x00026b30


	//   ....[168]....
        /*0ad4*/ 	.word	0x00026bc0


	//   ....[169]....
        /*0ad8*/ 	.word	0x00026bd0


	//   ....[170]....
        /*0adc*/ 	.word	0x00026be0


	//   ....[171]....
        /*0ae0*/ 	.word	0x00026c70


	//   ....[172]....
        /*0ae4*/ 	.word	0x000273d0


	//   ....[173]....
        /*0ae8*/ 	.word	0x00027400


	//   ....[174]....
        /*0aec*/ 	.word	0x000274c0


	//   ....[175]....
        /*0af0*/ 	.word	0x000274e0


	//   ....[176]....
        /*0af4*/ 	.word	0x00027580


	//   ....[177]....
        /*0af8*/ 	.word	0x000275a0


	//   ....[178]....
        /*0afc*/ 	.word	0x000275b0


	//   ....[179]....
        /*0b00*/ 	.word	0x00027640


	//   ....[180]....
        /*0b04*/ 	.word	0x00027d50


	//   ....[181]....
        /*0b08*/ 	.word	0x00027d70


	//   ....[182]....
        /*0b0c*/ 	.word	0x00027de0


	//   ....[183]....
        /*0b10*/ 	.word	0x00027df0


	//   ....[184]....
        /*0b14*/ 	.word	0x00027e40


	//   ....[185]....
        /*0b18*/ 	.word	0x00027e50


	//   ....[186]....
        /*0b1c*/ 	.word	0x00027e60


	//   ....[187]....
        /*0b20*/ 	.word	0x00027eb0


	//   ....[188]....
        /*0b24*/ 	.word	0x000281e0


	//   ....[189]....
        /*0b28*/ 	.word	0x00028200


	//   ....[190]....
        /*0b2c*/ 	.word	0x00028210


	//   ....[191]....
        /*0b30*/ 	.word	0x00028270


	//   ....[192]....
        /*0b34*/ 	.word	0x00028280


	//   ....[193]....
        /*0b38*/ 	.word	0x000282e0


	//   ....[194]....
        /*0b3c*/ 	.word	0x00028310


	//   ....[195]....
        /*0b40*/ 	.word	0x00028350


	//   ....[196]....
        /*0b44*/ 	.word	0x00029420


	//   ....[197]....
        /*0b48*/ 	.word	0x00029450


	//   ....[198]....
        /*0b4c*/ 	.word	0x000294b0


	//   ....[199]....
        /*0b50*/ 	.word	0x000294e0


	//   ....[200]....
        /*0b54*/ 	.word	0x00029510


	//   ....[201]....
        /*0b58*/ 	.word	0x00029540


	//   ....[202]....
        /*0b5c*/ 	.word	0x00029570


	//   ....[203]....
        /*0b60*/ 	.word	0x000295a0


	//   ....[204]....
        /*0b64*/ 	.word	0x00029740


	//   ....[205]....
        /*0b68*/ 	.word	0x00029770


	//   ....[206]....
        /*0b6c*/ 	.word	0x000297a0


	//   ....[207]....
        /*0b70*/ 	.word	0x000297d0


	//   ....[208]....
        /*0b74*/ 	.word	0x00029800


	//   ....[209]....
        /*0b78*/ 	.word	0x00029830


	//   ....[210]....
        /*0b7c*/ 	.word	0x000298f0


	//   ....[211]....
        /*0b80*/ 	.word	0x00029910


	//   ....[212]....
        /*0b84*/ 	.word	0x00029930


	//   ....[213]....
        /*0b88*/ 	.word	0x00029990


	//   ....[214]....
        /*0b8c*/ 	.word	0x0002a3e0


	//   ....[215]....
        /*0b90*/ 	.word	0x0002a780


	//   ....[216]....
        /*0b94*/ 	.word	0x0002a810


	//   ....[217]....
        /*0b98*/ 	.word	0x0002a900


	//   ....[218]....
        /*0b9c*/ 	.word	0x0002a990


	//   ....[219]....
        /*0ba0*/ 	.word	0x0002aa70


	//   ....[220]....
        /*0ba4*/ 	.word	0x0002ab00


	//   ....[221]....
        /*0ba8*/ 	.word	0x0002ac30


	//   ....[222]....
        /*0bac*/ 	.word	0x0002acd0


	//   ....[223]....
        /*0bb0*/ 	.word	0x0002ad60


	//   ....[224]....
        /*0bb4*/ 	.word	0x0002adb0


	//   ....[225]....
        /*0bb8*/ 	.word	0x0002ae00


	//   ....[226]....
        /*0bbc*/ 	.word	0x0002aee0


	//   ....[227]....
        /*0bc0*/ 	.word	0x0002af70


	//   ....[228]....
        /*0bc4*/ 	.word	0x0002afc0


	//   ....[229]....
        /*0bc8*/ 	.word	0x0002b010


	//   ....[230]....
        /*0bcc*/ 	.word	0x0002b3b0


	//   ....[231]....
        /*0bd0*/ 	.word	0x0002b4d0


	//   ....[232]....
        /*0bd4*/ 	.word	0x0002b600


	//   ....[233]....
        /*0bd8*/ 	.word	0x0002b720


	//   ....[234]....
        /*0bdc*/ 	.word	0x0002b850


	//   ....[235]....
        /*0be0*/ 	.word	0x0002b920


	//   ....[236]....
        /*0be4*/ 	.word	0x0002b980


	//   ....[237]....
        /*0be8*/ 	.word	0x0002b9d0


	//   ....[238]....
        /*0bec*/ 	.word	0x0002ba50


	//   ....[239]....
        /*0bf0*/ 	.word	0x0002bab0


	//   ....[240]....
        /*0bf4*/ 	.word	0x0002bb10


	//   ....[241]....
        /*0bf8*/ 	.word	0x0002bb60


	//   ....[242]....
        /*0bfc*/ 	.word	0x0002bbf0


	//   ....[243]....
        /*0c00*/ 	.word	0x0002bc60


	//   ....[244]....
        /*0c04*/ 	.word	0x0002bcc0


	//   ....[245]....
        /*0c08*/ 	.word	0x0002bd10


	//   ....[246]....
        /*0c0c*/ 	.word	0x0002bd80


	//   ....[247]....
        /*0c10*/ 	.word	0x0002bdd0


	//   ....[248]....
        /*0c14*/ 	.word	0x0002be30


	//   ....[249]....
        /*0c18*/ 	.word	0x0002be80


	//   ....[250]....
        /*0c1c*/ 	.word	0x0002bee0


	//   ....[251]....
        /*0c20*/ 	.word	0x0002bf30


	//   ....[252]....
        /*0c24*/ 	.word	0x0002bf90


	//   ....[253]....
        /*0c28*/ 	.word	0x0002c000


	//   ....[254]....
        /*0c2c*/ 	.word	0x0002c060


	//   ....[255]....
        /*0c30*/ 	.word	0x0002c0b0


	//   ....[0]....
        /*0c34*/ 	.word	0x0002c130


	//   ....[1]....
        /*0c38*/ 	.word	0x0002c180


	//   ....[2]....
        /*0c3c*/ 	.word	0x0002c1f0


	//   ....[3]....
        /*0c40*/ 	.word	0x0002c250


	//   ....[4]....
        /*0c44*/ 	.word	0x0002c2c0


	//   ....[5]....
        /*0c48*/ 	.word	0x0002c320


	//   ....[6]....
        /*0c4c*/ 	.word	0x0002c3a0


	//   ....[7]....
        /*0c50*/ 	.word	0x0002c420


	//   ....[8]....
        /*0c54*/ 	.word	0x0002c4b0


	//   ....[9]....
        /*0c58*/ 	.word	0x0002c510


	//   ....[10]....
        /*0c5c*/ 	.word	0x0002c590


	//   ....[11]....
        /*0c60*/ 	.word	0x0002c5e0


	//   ....[12]....
        /*0c64*/ 	.word	0x0002c670


	//   ....[13]....
        /*0c68*/ 	.word	0x0002c6c0


	//   ....[14]....
        /*0c6c*/ 	.word	0x0002c750


	//   ....[15]....
        /*0c70*/ 	.word	0x0002c7b0


	//   ....[16]....
        /*0c74*/ 	.word	0x0002c810


	//   ....[17]....
        /*0c78*/ 	.word	0x0002c860


	//   ....[18]....
        /*0c7c*/ 	.word	0x0002c8d0


	//   ....[19]....
        /*0c80*/ 	.word	0x0002c930


	//   ....[20]....
        /*0c84*/ 	.word	0x0002c990


	//   ....[21]....
        /*0c88*/ 	.word	0x0002c9e0


	//   ....[22]....
        /*0c8c*/ 	.word	0x0002ca50


	//   ....[23]....
        /*0c90*/ 	.word	0x0002cab0


	//   ....[24]....
        /*0c94*/ 	.word	0x0002cb10


	//   ....[25]....
        /*0c98*/ 	.word	0x0002cb60


	//   ....[26]....
        /*0c9c*/ 	.word	0x0002cbd0


	//   ....[27]....
        /*0ca0*/ 	.word	0x0002cc30


	//   ....[28]....
        /*0ca4*/ 	.word	0x0002ccc0


	//   ....[29]....
        /*0ca8*/ 	.word	0x0002cd20


	//   ....[30]....
        /*0cac*/ 	.word	0x0002cdb0


	//   ....[31]....
        /*0cb0*/ 	.word	0x0002ce20


	//   ....[32]....
        /*0cb4*/ 	.word	0x0002ceb0


	//   ....[33]....
        /*0cb8*/ 	.word	0x0002cf00


	//   ....[34]....
        /*0cbc*/ 	.word	0x0002cf80


	//   ....[35]....
        /*0cc0*/ 	.word	0x0002cff0


	//   ....[36]....
        /*0cc4*/ 	.word	0x0002d050


	//   ....[37]....
        /*0cc8*/ 	.word	0x0002d0a0


	//   ....[38]....
        /*0ccc*/ 	.word	0x0002d120


	//   ....[39]....
        /*0cd0*/ 	.word	0x0002d170


	//   ....[40]....
        /*0cd4*/ 	.word	0x0002d200


	//   ....[41]....
        /*0cd8*/ 	.word	0x0002d290


	//   ....[42]....
        /*0cdc*/ 	.word	0x0002d320


	//   ....[43]....
        /*0ce0*/ 	.word	0x0002d3b0


	//   ....[44]....
        /*0ce4*/ 	.word	0x0002d440


	//   ....[45]....
        /*0ce8*/ 	.word	0x0002d4d0


	//   ....[46]....
        /*0cec*/ 	.word	0x0002d550


	//   ....[47]....
        /*0cf0*/ 	.word	0x0002d5a0


	//   ....[48]....
        /*0cf4*/ 	.word	0x0002d630


	//   ....[49]....
        /*0cf8*/ 	.word	0x0002d6c0


	//   ....[50]....
        /*0cfc*/ 	.word	0x0002d740


	//   ....[51]....
        /*0d00*/ 	.word	0x0002d790


	//   ....[52]....
        /*0d04*/ 	.word	0x0002d820


	//   ....[53]....
        /*0d08*/ 	.word	0x0002d8b0


	//   ....[54]....
        /*0d0c*/ 	.word	0x0002d940


	//   ....[55]....
        /*0d10*/ 	.word	0x0002d9d0


	//   ....[56]....
        /*0d14*/ 	.word	0x0002da60


	//   ....[57]....
        /*0d18*/ 	.word	0x0002daf0


	//   ....[58]....
        /*0d1c*/ 	.word	0x0002dbb0


	//   ....[59]....
        /*0d20*/ 	.word	0x0002de90


	//   ....[60]....
        /*0d24*/ 	.word	0x0002df90


	//   ....[61]....
        /*0d28*/ 	.word	0x0002e050


	//   ....[62]....
        /*0d2c*/ 	.word	0x0002e0b0


	//   ....[63]....
        /*0d30*/ 	.word	0x0002e1a0


	//   ....[64]....
        /*0d34*/ 	.word	0x0002e240


	//   ....[65]....
        /*0d38*/ 	.word	0x0002e310


	//   ....[66]....
        /*0d3c*/ 	.word	0x0002e3b0


	//   ....[67]....
        /*0d40*/ 	.word	0x0002e490


	//   ....[68]....
        /*0d44*/ 	.word	0x0002e5d0


	//   ....[69]....
        /*0d48*/ 	.word	0x0002e6a0


	//   ....[70]....
        /*0d4c*/ 	.word	0x0002e7b0


	//   ....[71]....
        /*0d50*/ 	.word	0x0002e870


	//   ....[72]....
        /*0d54*/ 	.word	0x0002e8d0


	//   ....[73]....
        /*0d58*/ 	.word	0x0002e9d0


	//   ....[74]....
        /*0d5c*/ 	.word	0x0002ea30


	//   ....[75]....
        /*0d60*/ 	.word	0x0002ead0


	//   ....[76]....
        /*0d64*/ 	.word	0x0002ebf0


	//   ....[77]....
        /*0d68*/ 	.word	0x0002ec60


	//   ....[78]....
        /*0d6c*/ 	.word	0x0002ecc0


	//   ....[79]....
        /*0d70*/ 	.word	0x0002edd0


	//   ....[80]....
        /*0d74*/ 	.word	0x0002ee30


	//   ....[81]....
        /*0d78*/ 	.word	0x0002ef50


	//   ....[82]....
        /*0d7c*/ 	.word	0x0002efb0


	//   ....[83]....
        /*0d80*/ 	.word	0x0002f050


	//   ....[84]....
        /*0d84*/ 	.word	0x0002f1f0


	//   ....[85]....
        /*0d88*/ 	.word	0x0002f2a0


	//   ....[86]....
        /*0d8c*/ 	.word	0x0002f300


	//   ....[87]....
        /*0d90*/ 	.word	0x0002f3c0


	//   ....[88]....
        /*0d94*/ 	.word	0x0002f420


	//   ....[89]....
        /*0d98*/ 	.word	0x0002f4e0


	//   ....[90]....
        /*0d9c*/ 	.word	0x0002f540


	//   ....[91]....
        /*0da0*/ 	.word	0x0002f600


	//   ....[92]....
        /*0da4*/ 	.word	0x0002f6f0


	//   ....[93]....
        /*0da8*/ 	.word	0x0002f790


	//   ....[94]....
        /*0dac*/ 	.word	0x0002f7f0


	//   ....[95]....
        /*0db0*/ 	.word	0x0002f8c0


	//   ....[96]....
        /*0db4*/ 	.word	0x0002f920


	//   ....[97]....
        /*0db8*/ 	.word	0x0002f9f0


	//   ....[98]....
        /*0dbc*/ 	.word	0x0002fa50


	//   ....[99]....
        /*0dc0*/ 	.word	0x0002fb20


	//   ....[100]....
        /*0dc4*/ 	.word	0x0002fd00


	//   ....[101]....
        /*0dc8*/ 	.word	0x0002fda0


	//   ....[102]....
        /*0dcc*/ 	.word	0x0002ff10


	//   ....[103]....
        /*0dd0*/ 	.word	0x0002ff80


	//   ....[104]....
        /*0dd4*/ 	.word	0x0002fff0


	//   ....[105]....
        /*0dd8*/ 	.word	0x00030060


	//   ....[106]....
        /*0ddc*/ 	.word	0x000300d0


	//   ....[107]....
        /*0de0*/ 	.word	0x00030150


	//   ....[108]....
        /*0de4*/ 	.word	0x000301d0


	//   ....[109]....
        /*0de8*/ 	.word	0x00030260


	//   ....[110]....
        /*0dec*/ 	.word	0x000302d0


	//   ....[111]....
        /*0df0*/ 	.word	0x00030340


	//   ....[112]....
        /*0df4*/ 	.word	0x000303b0


	//   ....[113]....
        /*0df8*/ 	.word	0x00030430


	//   ....[114]....
        /*0dfc*/ 	.word	0x000304a0


	//   ....[115]....
        /*0e00*/ 	.word	0x00030550


	//   ....[116]....
        /*0e04*/ 	.word	0x000305a0


	//   ....[117]....
        /*0e08*/ 	.word	0x00030630


	//   ....[118]....
        /*0e0c*/ 	.word	0x00030760


	//----- nvinfo : EIATTR_REG_RECONFIG
	.align		4
.L_241:
        /*0e10*/ 	.byte	0x01, 0x54
	.zero		2


	//----- nvinfo : EIATTR_SYSCALL_OFFSETS
	.align		4
        /*0e14*/ 	.byte	0x04, 0x46
        /*0e16*/ 	.short	(.L_243 - .L_242)


	//   ....[0]....
.L_242:
        /*0e18*/ 	.word	0x000023f0


	//   ....[1]....
        /*0e1c*/ 	.word	0x00002540


	//   ....[2]....
        /*0e20*/ 	.word	0x0000ad60


	//   ....[3]....
        /*0e24*/ 	.word	0x0000b070


	//   ....[4]....
        /*0e28*/ 	.word	0x000259f0


	//   ....[5]....
        /*0e2c*/ 	.word	0x00025b60


	//   ....[6]....
        /*0e30*/ 	.word	0x00025cb0


	//   ....[7]....
        /*0e34*/ 	.word	0x00025df0


	//   ....[8]....
        /*0e38*/ 	.word	0x00027060


	//----- nvinfo : EIATTR_MBARRIER_INSTR_OFFSETS
	.align		4
.L_243:
        /*0e3c*/ 	.byte	0x04, 0x39
        /*0e3e*/ 	.short	(.L_245 - .L_244)


	//   ....[0]....
.L_244:
        /*0e40*/ 	.word	0x00000270
        /*0e44*/ 	.word	0x000000ff
        /*0e48*/ 	.word	0x00022800
        /*0e4c*/ 	.short	0x0100
        /*0e4e*/ 	.byte	0x08
	.zero		1


	//   ....[1]....
        /*0e50*/ 	.word	0x00000280
        /*0e54*/ 	.word	0x000000ff
        /*0e58*/ 	.word	0x00022820
        /*0e5c*/ 	.short	0x0100
        /*0e5e*/ 	.byte	0x08
	.zero		1


	//   ....[2]....
        /*0e60*/ 	.word	0x00000370
        /*0e64*/ 	.word	0x000000ff
        /*0e68*/ 	.word	0x00022830
        /*0e6c*/ 	.short	0x0100
        /*0e6e*/ 	.byte	0x08
	.zero		1


	//   ....[3]....
        /*0e70*/ 	.word	0x00000380
        /*0e74*/ 	.word	0x000000ff
        /*0e78*/ 	.word	0x00022840
        /*0e7c*/ 	.short	0x0100
        /*0e7e*/ 	.byte	0x08
	.zero		1


	//   ....[4]....
        /*0e80*/ 	.word	0x00000390
        /*0e84*/ 	.word	0x000000ff
        /*0e88*/ 	.word	0x00022838
        /*0e8c*/ 	.short	0x0100
        /*0e8e*/ 	.byte	0x08
	.zero		1


	//   ....[5]....
        /*0e90*/ 	.word	0x000003a0
        /*0e94*/ 	.word	0x000000ff
        /*0e98*/ 	.word	0x00022848
        /*0e9c*/ 	.short	0x0100
        /*0e9e*/ 	.byte	0x08
	.zero		1


	//   ....[6]....
        /*0ea0*/ 	.word	0x000004d0
        /*0ea4*/ 	.word	0x000000ff
        /*0ea8*/ 	.word	0x00022850
        /*0eac*/ 	.short	0x0100
        /*0eae*/ 	.byte	0x08
	.zero		1


	//   ....[7]....
        /*0eb0*/ 	.word	0x000004e0
        /*0eb4*/ 	.word	0x000000ff
        /*0eb8*/ 	.word	0x00022860
        /*0ebc*/ 	.short	0x0100
        /*0ebe*/ 	.byte	0x08
	.zero		1


	//   ....[8]....
        /*0ec0*/ 	.word	0x000004f0
        /*0ec4*/ 	.word	0x000000ff
        /*0ec8*/ 	.word	0x00022858
        /*0ecc*/ 	.short	0x0100
        /*0ece*/ 	.byte	0x08
	.zero		1


	//   ....[9]....
        /*0ed0*/ 	.word	0x00000500
        /*0ed4*/ 	.word	0x000000ff
        /*0ed8*/ 	.word	0x00022868
        /*0edc*/ 	.short	0x0100
        /*0ede*/ 	.byte	0x08
	.zero		1


	//   ....[10]....
        /*0ee0*/ 	.word	0x000005f0
        /*0ee4*/ 	.word	0x000000ff
        /*0ee8*/ 	.word	0x00022870
        /*0eec*/ 	.short	0x0100
        /*0eee*/ 	.byte	0x06
	.zero		1


	//   ....[11]....
        /*0ef0*/ 	.word	0x00000600
        /*0ef4*/ 	.word	0x000000ff
        /*0ef8*/ 	.word	0x00022880
        /*0efc*/ 	.short	0x0100
        /*0efe*/ 	.byte	0x06
	.zero		1


	//   ....[12]....
        /*0f00*/ 	.word	0x00000610
        /*0f04*/ 	.word	0x000000ff
        /*0f08*/ 	.word	0x00022878
        /*0f0c*/ 	.short	0x0100
        /*0f0e*/ 	.byte	0x06
	.zero		1


	//   ....[13]....
        /*0f10*/ 	.word	0x00000620
        /*0f14*/ 	.word	0x000000ff
        /*0f18*/ 	.word	0x00022888
        /*0f1c*/ 	.short	0x0100
        /*0f1e*/ 	.byte	0x06
	.zero		1


	//   ....[14]....
        /*0f20*/ 	.word	0x00000750
        /*0f24*/ 	.word	0x000000ff
        /*0f28*/ 	.word	0x00022890
        /*0f2c*/ 	.short	0x0100
        /*0f2e*/ 	.byte	0x08
	.zero		1


	//   ....[15]....
        /*0f30*/ 	.word	0x00000760
        /*0f34*/ 	.word	0x000000ff
        /*0f38*/ 	.word	0x000228a0
        /*0f3c*/ 	.short	0x0100
        /*0f3e*/ 	.byte	0x08
	.zero		1


	//   ....[16]....
        /*0f40*/ 	.word	0x00000770
        /*0f44*/ 	.word	0x000000ff
        /*0f48*/ 	.word	0x00022898
        /*0f4c*/ 	.short	0x0100
        /*0f4e*/ 	.byte	0x08
	.zero		1


	//   ....[17]....
        /*0f50*/ 	.word	0x00000780
        /*0f54*/ 	.word	0x000000ff
        /*0f58*/ 	.word	0x000228a8
        /*0f5c*/ 	.short	0x0100
        /*0f5e*/ 	.byte	0x08
	.zero		1


	//   ....[18]....
        /*0f60*/ 	.word	0x000008c0
        /*0f64*/ 	.word	0x000000ff
        /*0f68*/ 	.word	0x000228b0
        /*0f6c*/ 	.short	0x0100
        /*0f6e*/ 	.byte	0x08
	.zero		1


	//   ....[19]....
        /*0f70*/ 	.word	0x000008d0
        /*0f74*/ 	.word	0x000000ff
        /*0f78*/ 	.word	0x000228c0
        /*0f7c*/ 	.short	0x0100
        /*0f7e*/ 	.byte	0x08
	.zero		1


	//   ....[20]....
        /*0f80*/ 	.word	0x000008e0
        /*0f84*/ 	.word	0x000000ff
        /*0f88*/ 	.word	0x000228b8
        /*0f8c*/ 	.short	0x0100
        /*0f8e*/ 	.byte	0x08
	.zero		1


	//   ....[21]....
        /*0f90*/ 	.word	0x000008f0
        /*0f94*/ 	.word	0x000000ff
        /*0f98*/ 	.word	0x000228c8
        /*0f9c*/ 	.short	0x0100
        /*0f9e*/ 	.byte	0x08
	.zero		1


	//   ....[22]....
        /*0fa0*/ 	.word	0x000035e0
        /*0fa4*/ 	.word	0x00000053
        /*0fa8*/ 	.word	0x00022890
        /*0fac*/ 	.short	0x010a
        /*0fae*/ 	.byte	0x3f
	.zero		1


	//   ....[23]....
        /*0fb0*/ 	.word	0x00006580
        /*0fb4*/ 	.word	0x00000053
        /*0fb8*/ 	.word	0x00022890
        /*0fbc*/ 	.short	0x010a
        /*0fbe*/ 	.byte	0x3f
	.zero		1


	//   ....[24]....
        /*0fc0*/ 	.word	0x00009470
        /*0fc4*/ 	.word	0x00000053
        /*0fc8*/ 	.word	0x00022890
        /*0fcc*/ 	.short	0x010a
        /*0fce*/ 	.byte	0x3f
	.zero		1


	//   ....[25]....
        /*0fd0*/ 	.word	0x00009920
        /*0fd4*/ 	.word	0x00000004
        /*0fd8*/ 	.word	0x00000000
        /*0fdc*/ 	.short	0x0101
        /*0fde*/ 	.byte	0x3f
	.zero		1


	//   ....[26]....
        /*0fe0*/ 	.word	0x00009960
        /*0fe4*/ 	.word	0x00000053
        /*0fe8*/ 	.word	0x000228b0
        /*0fec*/ 	.short	0x010a
        /*0fee*/ 	.byte	0x3f
	.zero		1


	//   ....[27]....
        /*0ff0*/ 	.word	0x00009ed0
        /*0ff4*/ 	.word	0x00000053
        /*0ff8*/ 	.word	0x00000000
        /*0ffc*/ 	.short	0x0101
        /*0ffe*/ 	.byte	0x3f
	.zero		1


	//   ....[28]....
        /*1000*/ 	.word	0x0000adf0
        /*1004*/ 	.word	0x00000010
        /*1008*/ 	.word	0x00022800
        /*100c*/ 	.short	0x010a
        /*100e*/ 	.byte	0x3f
	.zero		1


	//   ....[29]....
        /*1010*/ 	.word	0x0000ae40
        /*1014*/ 	.word	0x00000010
        /*1018*/ 	.word	0x00022800
        /*101c*/ 	.short	0x010a
        /*101e*/ 	.byte	0x3f
	.zero		1


	//   ....[30]....
        /*1020*/ 	.word	0x0000b830
        /*1024*/ 	.word	0x00000010
        /*1028*/ 	.word	0x00022800
        /*102c*/ 	.short	0x010a
        /*102e*/ 	.byte	0x3f
	.zero		1


	//   ....[31]....
        /*1030*/ 	.word	0x0000ed20
        /*1034*/ 	.word	0x00000010
        /*1038*/ 	.word	0x00022800
        /*103c*/ 	.short	0x010a
        /*103e*/ 	.byte	0x3f
	.zero		1


	//   ....[32]....
        /*1040*/ 	.word	0x00011df0
        /*1044*/ 	.word	0x00000003
        /*1048*/ 	.word	0x00022830
        /*104c*/ 	.short	0x010a
        /*104e*/ 	.byte	0x3f
	.zero		1


	//   ....[33]....
        /*1050*/ 	.word	0x00011e30
        /*1054*/ 	.word	0x00000003
        /*1058*/ 	.word	0x00022830
        /*105c*/ 	.short	0x010a
        /*105e*/ 	.byte	0x3f
	.zero		1


	//   ....[34]....
        /*1060*/ 	.word	0x00012390
        /*1064*/ 	.word	0x00000000
        /*1068*/ 	.word	0x00000000
        /*106c*/ 	.short	0x0101
        /*106e*/ 	.byte	0x3f
	.zero		1


	//   ....[35]....
        /*1070*/ 	.word	0x00015240
        /*1074*/ 	.word	0x00000009
        /*1078*/ 	.word	0x00022830
        /*107c*/ 	.short	0x010a
        /*107e*/ 	.byte	0x3f
	.zero		1


	//   ....[36]....
        /*1080*/ 	.word	0x00015290
        /*1084*/ 	.word	0x00000009
        /*1088*/ 	.word	0x00022830
        /*108c*/ 	.short	0x010a
        /*108e*/ 	.byte	0x3f
	.zero		1


	//   ....[37]....
        /*1090*/ 	.word	0x000155e0
        /*1094*/ 	.word	0x00000009
        /*1098*/ 	.word	0x00022850
        /*109c*/ 	.short	0x010a
        /*109e*/ 	.byte	0x3f
	.zero		1


	//   ....[38]....
        /*10a0*/ 	.word	0x00015620
        /*10a4*/ 	.word	0x00000009
        /*10a8*/ 	.word	0x00022850
        /*10ac*/ 	.short	0x010a
        /*10ae*/ 	.byte	0x3f
	.zero		1


	//   ....[39]....
        /*10b0*/ 	.word	0x000159e0
        /*10b4*/ 	.word	0x00000008
        /*10b8*/ 	.word	0x00000000
        /*10bc*/ 	.short	0x0101
        /*10be*/ 	.byte	0x3f
	.zero		1


	//   ....[40]....
        /*10c0*/ 	.word	0x00017bf0
        /*10c4*/ 	.word	0x0000000f
        /*10c8*/ 	.word	0x00000000
        /*10cc*/ 	.short	0x0101
        /*10ce*/ 	.byte	0x3f
	.zero		1


	//   ....[41]....
        /*10d0*/ 	.word	0x000185c0
        /*10d4*/ 	.word	0x00000003
        /*10d8*/ 	.word	0x00022830
        /*10dc*/ 	.short	0x010a
        /*10de*/ 	.byte	0x3f
	.zero		1


	//   ....[42]....
        /*10e0*/ 	.word	0x00018610
        /*10e4*/ 	.word	0x00000003
        /*10e8*/ 	.word	0x00022830
        /*10ec*/ 	.short	0x010a
        /*10ee*/ 	.byte	0x3f
	.zero		1


	//   ....[43]....
        /*10f0*/ 	.word	0x00018990
        /*10f4*/ 	.word	0x00000005
        /*10f8*/ 	.word	0x00022850
        /*10fc*/ 	.short	0x010a
        /*10fe*/ 	.byte	0x3f
	.zero		1


	//   ....[44]....
        /*1100*/ 	.word	0x000189d0
        /*1104*/ 	.word	0x00000005
        /*1108*/ 	.word	0x00022850
        /*110c*/ 	.short	0x010a
        /*110e*/ 	.byte	0x3f
	.zero		1


	//   ....[45]....
        /*1110*/ 	.word	0x00018ca0
        /*1114*/ 	.word	0x00000003
        /*1118*/ 	.word	0x00000000
        /*111c*/ 	.short	0x0101
        /*111e*/ 	.byte	0x3f
	.zero		1


	//   ....[46]....
        /*1120*/ 	.word	0x00019eb0
        /*1124*/ 	.word	0x0000000d
        /*1128*/ 	.word	0x00000000
        /*112c*/ 	.short	0x0101
        /*112e*/ 	.byte	0x3f
	.zero		1


	//   ....[47]....
        /*1130*/ 	.word	0x0001a5c0
        /*1134*/ 	.word	0x00000003
        /*1138*/ 	.word	0x00022830
        /*113c*/ 	.short	0x010a
        /*113e*/ 	.byte	0x3f
	.zero		1


	//   ....[48]....
        /*1140*/ 	.word	0x0001a610
        /*1144*/ 	.word	0x00000003
        /*1148*/ 	.word	0x00022830
        /*114c*/ 	.short	0x010a
        /*114e*/ 	.byte	0x3f
	.zero		1


	//   ....[49]....
        /*1150*/ 	.word	0x0001a990
        /*1154*/ 	.word	0x00000005
        /*1158*/ 	.word	0x00022850
        /*115c*/ 	.short	0x010a
        /*115e*/ 	.byte	0x3f
	.zero		1


	//   ....[50]....
        /*1160*/ 	.word	0x0001a9d0
        /*1164*/ 	.word	0x00000005
        /*1168*/ 	.word	0x00022850
        /*116c*/ 	.short	0x010a
        /*116e*/ 	.byte	0x3f
	.zero		1


	//   ....[51]....
        /*1170*/ 	.word	0x0001ad40
        /*1174*/ 	.word	0x00000003
        /*1178*/ 	.word	0x00000000
        /*117c*/ 	.short	0x0101
        /*117e*/ 	.byte	0x3f
	.zero		1


	//   ....[52]....
        /*1180*/ 	.word	0x0001cfa0
        /*1184*/ 	.word	0x0000000a
        /*1188*/ 	.word	0x00000000
        /*118c*/ 	.short	0x0101
        /*118e*/ 	.byte	0x3f
	.zero		1


	//   ....[53]....
        /*1190*/ 	.word	0x0001d5e0
        /*1194*/ 	.word	0x0000000e
        /*1198*/ 	.word	0x00022850
        /*119c*/ 	.short	0x010a
        /*119e*/ 	.byte	0x3f
	.zero		1


	//   ....[54]....
        /*11a0*/ 	.word	0x0001d660
        /*11a4*/ 	.word	0x0000000e
        /*11a8*/ 	.word	0x00022850
        /*11ac*/ 	.short	0x010a
        /*11ae*/ 	.byte	0x3f
	.zero		1


	//   ....[55]....
        /*11b0*/ 	.word	0x0001dc00
        /*11b4*/ 	.word	0x0000000e
        /*11b8*/ 	.word	0x00000000
        /*11bc*/ 	.short	0x0101
        /*11be*/ 	.byte	0x3f
	.zero		1


	//   ....[56]....
        /*11c0*/ 	.word	0x0001fdc0
        /*11c4*/ 	.word	0x00000000
        /*11c8*/ 	.word	0x00000000
        /*11cc*/ 	.short	0x0101
        /*11ce*/ 	.byte	0x3f
	.zero		1


	//   ....[57]....
        /*11d0*/ 	.word	0x00020540
        /*11d4*/ 	.word	0x00000008
        /*11d8*/ 	.word	0x00000000
        /*11dc*/ 	.short	0x0101
        /*11de*/ 	.byte	0x3f
	.zero		1


	//   ....[58]....
        /*11e0*/ 	.word	0x00024220
        /*11e4*/ 	.word	0x00000010
        /*11e8*/ 	.word	0x00022820
        /*11ec*/ 	.short	0x010a
        /*11ee*/ 	.byte	0x3f
	.zero		1


	//   ....[59]....
        /*11f0*/ 	.word	0x000242b0
        /*11f4*/ 	.word	0x0000000a
        /*11f8*/ 	.word	0x000228a0
        /*11fc*/ 	.short	0x010a
        /*11fe*/ 	.byte	0x3f
	.zero		1


	//   ....[60]....
        /*1200*/ 	.word	0x000246e0
        /*1204*/ 	.word	0x0000000a
        /*1208*/ 	.word	0x000228c0
        /*120c*/ 	.short	0x010a
        /*120e*/ 	.byte	0x3f
	.zero		1


	//   ....[61]....
        /*1210*/ 	.word	0x00024a20
        /*1214*/ 	.word	0x00000009
        /*1218*/ 	.word	0x000228a0
        /*121c*/ 	.short	0x010a
        /*121e*/ 	.byte	0x3f
	.zero		1


	//   ....[62]....
        /*1220*/ 	.word	0x00024e40
        /*1224*/ 	.word	0x00000009
        /*1228*/ 	.word	0x000228c0
        /*122c*/ 	.short	0x010a
        /*122e*/ 	.byte	0x3f
	.zero		1


	//   ....[63]....
        /*1230*/ 	.word	0x000262d0
        /*1234*/ 	.word	0x00000004
        /*1238*/ 	.word	0x00022880
        /*123c*/ 	.short	0x010a
        /*123e*/ 	.byte	0x3f
	.zero		1


	//   ....[64]....
        /*1240*/ 	.word	0x00026770
        /*1244*/ 	.word	0x00000004
        /*1248*/ 	.word	0x00022870
        /*124c*/ 	.short	0x0107
        /*124e*/ 	.byte	0x3f
	.zero		1


	//   ....[65]....
        /*1250*/ 	.word	0x00026830
        /*1254*/ 	.word	0x00000004
        /*1258*/ 	.word	0x00022870
        /*125c*/ 	.short	0x0101
        /*125e*/ 	.byte	0x3f
	.zero		1


	//   ....[66]....
        /*1260*/ 	.word	0x00026880
        /*1264*/ 	.word	0x00000004
        /*1268*/ 	.word	0x00022840
        /*126c*/ 	.short	0x010a
        /*126e*/ 	.byte	0x3f
	.zero		1


	//   ....[67]....
        /*1270*/ 	.word	0x00026d40
        /*1274*/ 	.word	0x00000004
        /*1278*/ 	.word	0x00022830
        /*127c*/ 	.short	0x0107
        /*127e*/ 	.byte	0x3f
	.zero		1


	//   ....[68]....
        /*1280*/ 	.word	0x00026e10
        /*1284*/ 	.word	0x00000004
        /*1288*/ 	.word	0x00022830
        /*128c*/ 	.short	0x0101
        /*128e*/ 	.byte	0x3f
	.zero		1


	//   ....[69]....
        /*1290*/ 	.word	0x00027720
        /*1294*/ 	.word	0x00000010
        /*1298*/ 	.word	0x00022800
        /*129c*/ 	.short	0x0107
        /*129e*/ 	.byte	0x3f
	.zero		1


	//   ....[70]....
        /*12a0*/ 	.word	0x00027840
        /*12a4*/ 	.word	0x00000010
        /*12a8*/ 	.word	0x00022800
        /*12ac*/ 	.short	0x0101
        /*12ae*/ 	.byte	0x3f
	.zero		1


	//   ....[71]....
        /*12b0*/ 	.word	0x00027860
        /*12b4*/ 	.word	0x00000010
        /*12b8*/ 	.word	0x00022820
        /*12bc*/ 	.short	0x010a
        /*12be*/ 	.byte	0x3f
	.zero		1


	//   ....[72]....
        /*12c0*/ 	.word	0x00027b90
        /*12c4*/ 	.word	0x00000000
        /*12c8*/ 	.word	0x00022880
        /*12cc*/ 	.short	0x010a
        /*12ce*/ 	.byte	0x3f
	.zero		1


	//   ....[73]....
        /*12d0*/ 	.word	0x00027f40
        /*12d4*/ 	.word	0x00000000
        /*12d8*/ 	.word	0x00022870
        /*12dc*/ 	.short	0x0107
        /*12de*/ 	.byte	0x3f
	.zero		1


	//   ....[74]....
        /*12e0*/ 	.word	0x00028000
        /*12e4*/ 	.word	0x00000000
        /*12e8*/ 	.word	0x00022870
        /*12ec*/ 	.short	0x0101
        /*12ee*/ 	.byte	0x3f
	.zero		1


	//   ....[75]....
        /*12f0*/ 	.word	0x00028030
        /*12f4*/ 	.word	0x00000000
        /*12f8*/ 	.word	0x00022840
        /*12fc*/ 	.short	0x010a
        /*12fe*/ 	.byte	0x3f
	.zero		1


	//   ....[76]....
        /*1300*/ 	.word	0x000283f0
        /*1304*/ 	.word	0x00000000
        /*1308*/ 	.word	0x00022830
        /*130c*/ 	.short	0x0107
        /*130e*/ 	.byte	0x3f
	.zero		1


	//   ....[77]....
        /*1310*/ 	.word	0x000284b0
        /*1314*/ 	.word	0x00000000
        /*1318*/ 	.word	0x00022830
        /*131c*/ 	.short	0x0101
        /*131e*/ 	.byte	0x3f
	.zero		1


	//   ....[78]....
        /*1320*/ 	.word	0x00028540
        /*1324*/ 	.word	0x00000012
        /*1328*/ 	.word	0x00022870
        /*132c*/ 	.short	0x010a
        /*132e*/ 	.byte	0x3f
	.zero		1


	//   ....[79]....
        /*1330*/ 	.word	0x000285d0
        /*1334*/ 	.word	0x00000012
        /*1338*/ 	.word	0x00022860
        /*133c*/ 	.short	0x010a
        /*133e*/ 	.byte	0x3f
	.zero		1


	//   ....[80]....
        /*1340*/ 	.word	0x00028a30
        /*1344*/ 	.word	0x00000012
        /*1348*/ 	.word	0x00022850
        /*134c*/ 	.short	0x0101
        /*134e*/ 	.byte	0x3f
	.zero		1


	//   ....[81]....
        /*1350*/ 	.word	0x00028ac0
        /*1354*/ 	.word	0x00000012
        /*1358*/ 	.word	0x00000000
        /*135c*/ 	.short	0x0101
        /*135e*/ 	.byte	0x3f
	.zero		1


	//   ....[82]....
        /*1360*/ 	.word	0x00028c80
        /*1364*/ 	.word	0x00000012
        /*1368*/ 	.word	0x00022870
        /*136c*/ 	.short	0x010a
        /*136e*/ 	.byte	0x3f
	.zero		1


	//   ....[83]....
        /*1370*/ 	.word	0x00028d00
        /*1374*/ 	.word	0x00000012
        /*1378*/ 	.word	0x00022860
        /*137c*/ 	.short	0x010a
        /*137e*/ 	.byte	0x3f
	.zero		1


	//   ....[84]....
        /*1380*/ 	.word	0x00029170
        /*1384*/ 	.word	0x00000012
        /*1388*/ 	.word	0x00022850
        /*138c*/ 	.short	0x0101
        /*138e*/ 	.byte	0x3f
	.zero		1


	//   ....[85]....
        /*1390*/ 	.word	0x00029230
        /*1394*/ 	.word	0x00000012
        /*1398*/ 	.word	0x00000000
        /*139c*/ 	.short	0x0101
        /*139e*/ 	.byte	0x3f
	.zero		1


	//   ....[86]....
        /*13a0*/ 	.word	0x0002a360
        /*13a4*/ 	.word	0x00000004
        /*13a8*/ 	.word	0x00022820
        /*13ac*/ 	.short	0x010a
        /*13ae*/ 	.byte	0x3f
	.zero		1


	//   ....[87]....
        /*13b0*/ 	.word	0x0002a4d0
        /*13b4*/ 	.word	0x00000005
        /*13b8*/ 	.word	0x00022840
        /*13bc*/ 	.short	0x010a
        /*13be*/ 	.byte	0x3f
	.zero		1


	//   ....[88]....
        /*13c0*/ 	.word	0x0002a570
        /*13c4*/ 	.word	0x00000013
        /*13c8*/ 	.word	0x00022840
        /*13cc*/ 	.short	0x010a
        /*13ce*/ 	.byte	0x3f
	.zero		1


	//   ....[89]....
        /*13d0*/ 	.word	0x0002a5b0
        /*13d4*/ 	.word	0x00000005
        /*13d8*/ 	.word	0x00022860
        /*13dc*/ 	.short	0x010a
        /*13de*/ 	.byte	0x3f
	.zero		1


	//   ....[90]....
        /*13e0*/ 	.word	0x0002a5f0
        /*13e4*/ 	.word	0x00000013
        /*13e8*/ 	.word	0x00022860
        /*13ec*/ 	.short	0x010a
        /*13ee*/ 	.byte	0x3f
	.zero		1


	//   ....[91]....
        /*13f0*/ 	.word	0x0002a630
        /*13f4*/ 	.word	0x00000005
        /*13f8*/ 	.word	0x00022880
        /*13fc*/ 	.short	0x010a
        /*13fe*/ 	.byte	0x3f
	.zero		1


	//   ....[92]....
        /*1400*/ 	.word	0x0002a670
        /*1404*/ 	.word	0x00000013
        /*1408*/ 	.word	0x00022880
        /*140c*/ 	.short	0x010a
        /*140e*/ 	.byte	0x3f
	.zero		1


	//   ....[93]....
        /*1410*/ 	.word	0x0002a6d0
        /*1414*/ 	.word	0x00000053
        /*1418*/ 	.word	0x00022890
        /*141c*/ 	.short	0x010a
        /*141e*/ 	.byte	0x3f
	.zero		1


	//   ....[94]....
        /*1420*/ 	.word	0x0002a850
        /*1424*/ 	.word	0x00000053
        /*1428*/ 	.word	0x00022890
        /*142c*/ 	.short	0x010a
        /*142e*/ 	.byte	0x3f
	.zero		1


	//   ....[95]....
        /*1430*/ 	.word	0x0002a9d0
        /*1434*/ 	.word	0x00000053
        /*1438*/ 	.word	0x00022890
        /*143c*/ 	.short	0x010a
        /*143e*/ 	.byte	0x3f
	.zero		1


	//   ....[96]....
        /*1440*/ 	.word	0x0002ab30
        /*1444*/ 	.word	0x00000053
        /*1448*/ 	.word	0x000228b0
        /*144c*/ 	.short	0x010a
        /*144e*/ 	.byte	0x3f
	.zero		1


	//   ....[97]....
        /*1450*/ 	.word	0x0002ae40
        /*1454*/ 	.word	0x00000010
        /*1458*/ 	.word	0x00022800
        /*145c*/ 	.short	0x010a
        /*145e*/ 	.byte	0x3f
	.zero		1


	//   ....[98]....
        /*1460*/ 	.word	0x0002b050
        /*1464*/ 	.word	0x00000010
        /*1468*/ 	.word	0x00022800
        /*146c*/ 	.short	0x010a
        /*146e*/ 	.byte	0x3f
	.zero		1


	//   ....[99]....
        /*1470*/ 	.word	0x0002b0a0
        /*1474*/ 	.word	0x00000003
        /*1478*/ 	.word	0x00022830
        /*147c*/ 	.short	0x010a
        /*147e*/ 	.byte	0x3f
	.zero		1


	//   ....[100]....
        /*1480*/ 	.word	0x0002b0f0
        /*1484*/ 	.word	0x00000009
        /*1488*/ 	.word	0x00022830
        /*148c*/ 	.short	0x010a
        /*148e*/ 	.byte	0x3f
	.zero		1


	//   ....[101]....
        /*1490*/ 	.word	0x0002b140
        /*1494*/ 	.word	0x00000009
        /*1498*/ 	.word	0x00022850
        /*149c*/ 	.short	0x010a
        /*149e*/ 	.byte	0x3f
	.zero		1


	//   ....[102]....
        /*14a0*/ 	.word	0x0002b190
        /*14a4*/ 	.word	0x00000003
        /*14a8*/ 	.word	0x00022830
        /*14ac*/ 	.short	0x010a
        /*14ae*/ 	.byte	0x3f
	.zero		1


	//   ....[103]....
        /*14b0*/ 	.word	0x0002b1e0
        /*14b4*/ 	.word	0x00000005
        /*14b8*/ 	.word	0x00022850
        /*14bc*/ 	.short	0x010a
        /*14be*/ 	.byte	0x3f
	.zero		1


	//   ....[104]....
        /*14c0*/ 	.word	0x0002b230
        /*14c4*/ 	.word	0x00000003
        /*14c8*/ 	.word	0x00022830
        /*14cc*/ 	.short	0x010a
        /*14ce*/ 	.byte	0x3f
	.zero		1


	//   ....[105]....
        /*14d0*/ 	.word	0x0002b280
        /*14d4*/ 	.word	0x00000005
        /*14d8*/ 	.word	0x00022850
        /*14dc*/ 	.short	0x010a
        /*14de*/ 	.byte	0x3f
	.zero		1


	//   ....[106]....
        /*14e0*/ 	.word	0x0002b2d0
        /*14e4*/ 	.word	0x0000000e
        /*14e8*/ 	.word	0x00022850
        /*14ec*/ 	.short	0x010a
        /*14ee*/ 	.byte	0x3f
	.zero		1


	//   ....[107]....
        /*14f0*/ 	.word	0x0002dc70
        /*14f4*/ 	.word	0x00000010
        /*14f8*/ 	.word	0x00022820
        /*14fc*/ 	.short	0x010a
        /*14fe*/ 	.byte	0x3f
	.zero		1


	//   ....[108]....
        /*1500*/ 	.word	0x0002dcc0
        /*1504*/ 	.word	0x0000000a
        /*1508*/ 	.word	0x000228a0
        /*150c*/ 	.short	0x010a
        /*150e*/ 	.byte	0x3f
	.zero		1


	//   ....[109]....
        /*1510*/ 	.word	0x0002dd10
        /*1514*/ 	.word	0x0000000a
        /*1518*/ 	.word	0x000228c0
        /*151c*/ 	.short	0x010a
        /*151e*/ 	.byte	0x3f
	.zero		1


	//   ....[110]....
        /*1520*/ 	.word	0x0002dd60
        /*1524*/ 	.word	0x00000009
        /*1528*/ 	.word	0x000228a0
        /*152c*/ 	.short	0x010a
        /*152e*/ 	.byte	0x3f
	.zero		1


	//   ....[111]....
        /*1530*/ 	.word	0x0002ddb0
        /*1534*/ 	.word	0x00000009
        /*1538*/ 	.word	0x000228c0
        /*153c*/ 	.short	0x010a
        /*153e*/ 	.byte	0x3f
	.zero		1


	//   ....[112]....
        /*1540*/ 	.word	0x0002dee0
        /*1544*/ 	.word	0x00000004
        /*1548*/ 	.word	0x00022880
        /*154c*/ 	.short	0x010a
        /*154e*/ 	.byte	0x3f
	.zero		1


	//   ....[113]....
        /*1550*/ 	.word	0x0002e520
        /*1554*/ 	.word	0x00000004
        /*1558*/ 	.word	0x00022840
        /*155c*/ 	.short	0x010a
        /*155e*/ 	.byte	0x3f
	.zero		1


	//   ....[114]....
        /*1560*/ 	.word	0x0002f0f0
        /*1564*/ 	.word	0x00000010
        /*1568*/ 	.word	0x00022820
        /*156c*/ 	.short	0x010a
        /*156e*/ 	.byte	0x3f
	.zero		1


	//   ....[115]....
        /*1570*/ 	.word	0x0002f140
        /*1574*/ 	.word	0x00000000
        /*1578*/ 	.word	0x00022880
        /*157c*/ 	.short	0x010a
        /*157e*/ 	.byte	0x3f
	.zero		1


	//   ....[116]....
        /*1580*/ 	.word	0x0002f640
        /*1584*/ 	.word	0x00000000
        /*1588*/ 	.word	0x00022840
        /*158c*/ 	.short	0x010a
        /*158e*/ 	.byte	0x3f
	.zero		1


	//   ....[117]....
        /*1590*/ 	.word	0x0002fb60
        /*1594*/ 	.word	0x00000012
        /*1598*/ 	.word	0x00022870
        /*159c*/ 	.short	0x010a
        /*159e*/ 	.byte	0x3f
	.zero		1


	//   ....[118]....
        /*15a0*/ 	.word	0x0002fbb0
        /*15a4*/ 	.word	0x00000012
        /*15a8*/ 	.word	0x00022860
        /*15ac*/ 	.short	0x010a
        /*15ae*/ 	.byte	0x3f
	.zero		1


	//   ....[119]....
        /*15b0*/ 	.word	0x0002fc00
        /*15b4*/ 	.word	0x00000012
        /*15b8*/ 	.word	0x00022870
        /*15bc*/ 	.short	0x010a
        /*15be*/ 	.byte	0x3f
	.zero		1


	//   ....[120]....
        /*15c0*/ 	.word	0x0002fc50
        /*15c4*/ 	.word	0x00000012
        /*15c8*/ 	.word	0x00022860
        /*15cc*/ 	.short	0x010a
        /*15ce*/ 	.byte	0x3f
	.zero		1


	//   ....[121]....
        /*15d0*/ 	.word	0x00030680
        /*15d4*/ 	.word	0x00000004
        /*15d8*/ 	.word	0x00022820
        /*15dc*/ 	.short	0x010a
        /*15de*/ 	.byte	0x3f
	.zero		1


	//   ....[122]....
        /*15e0*/ 	.word	0x00030820
        /*15e4*/ 	.word	0x00000005
        /*15e8*/ 	.word	0x00022840
        /*15ec*/ 	.short	0x010a
        /*15ee*/ 	.byte	0x3f
	.zero		1


	//   ....[123]....
        /*15f0*/ 	.word	0x00030870
        /*15f4*/ 	.word	0x00000013
        /*15f8*/ 	.word	0x00022840
        /*15fc*/ 	.short	0x010a
        /*15fe*/ 	.byte	0x3f
	.zero		1


	//   ....[124]....
        /*1600*/ 	.word	0x000308c0
        /*1604*/ 	.word	0x00000005
        /*1608*/ 	.word	0x00022860
        /*160c*/ 	.short	0x010a
        /*160e*/ 	.byte	0x3f
	.zero		1


	//   ....[125]....
        /*1610*/ 	.word	0x00030910
        /*1614*/ 	.word	0x00000013
        /*1618*/ 	.word	0x00022860
        /*161c*/ 	.short	0x010a
        /*161e*/ 	.byte	0x3f
	.zero		1


	//   ....[126]....
        /*1620*/ 	.word	0x00030960
        /*1624*/ 	.word	0x00000005
        /*1628*/ 	.word	0x00022880
        /*162c*/ 	.short	0x010a
        /*162e*/ 	.byte	0x3f
	.zero		1


	//----- nvinfo : EIATTR_NUM_MBARRIERS
	.align		4
.L_245:
        /*1630*/ 	.byte	0x03, 0x38
        /*1632*/ 	.short	0x0016


	//----- nvinfo : EIATTR_EXIT_INSTR_OFFSETS
	.align		4
        /*1634*/ 	.byte	0x04, 0x1c
        /*1636*/ 	.short	(.L_247 - .L_246)


	//   ....[0]....
.L_246:
        /*1638*/ 	.word	0x0002a6c0


	//----- nvinfo : EIATTR_MAX_THREADS
	.align		4
.L_247:
        /*163c*/ 	.byte	0x04, 0x05
        /*163e*/ 	.short	(.L_249 - .L_248)
.L_248:
        /*1640*/ 	.word	0x00000180
        /*1644*/ 	.word	0x00000001
        /*1648*/ 	.word	0x00000001


	//----- nvinfo : EIATTR_CRS_STACK_SIZE
	.align		4
.L_249:
        /*164c*/ 	.byte	0x04, 0x1e
        /*164e*/ 	.short	(.L_251 - .L_250)
.L_250:
        /*1650*/ 	.word	0x00000000


	//----- nvinfo : EIATTR_CBANK_PARAM_SIZE
	.align		4
.L_251:
        /*1654*/ 	.byte	0x03, 0x19
        /*1656*/ 	.short	0x0af0


	//----- nvinfo : EIATTR_PARAM_CBANK
	.align		4
        /*1658*/ 	.byte	0x04, 0x0a
        /*165a*/ 	.short	(.L_253 - .L_252)
	.align		4
.L_252:
        /*165c*/ 	.word	index@(.nv.constant0._ZN7cutlass13device_kernelIN5flash11enable_sm90INS1_16FlashAttnFwdSm90INS1_25CollectiveMainloopFwdSm90ILi2EN4cute5tupleIJNS5_1CILi1EEES8_S8_EEENS6_IJNS7_ILi128EEESA_NS7_ILi192EEEEEELi128ENS_12float_e4m3_tEfNS_4arch4Sm90ELb0ELb1ELb0ELb1ELb1ELb1ELb0ELb1ELb1ELb1ELb1ELb0EEENS1_21CollectiveEpilogueFwdINS6_IJSA_SA_SA_EEES9_NS_10bfloat16_tESF_Li256ELb1ELb1ELb1ELb1EEENS1_36VarlenDynamicPersistentTileSchedulerILi128ELi128ELi256ELi128ELb1ELb1ELb1ELb1ELb0ELb1EEEEEEEEEvNT_6ParamsE)
        /*1660*/ 	.short	0x0210
        /*1662*/ 	.short	0x0af0


	//----- nvinfo : EIATTR_SW_WAR
	.align		4
.L_253:
        /*1664*/ 	.byte	0x04, 0x36
        /*1666*/ 	.short	(.L_255 - .L_254)
.L_254:
        /*1668*/ 	.word	0x00000008
.L_255:


//--------------------- .nv.info._ZN7cutlass13device_kernelIN5flash11enable_sm90INS1_16FlashAttnFwdSm90INS1_25CollectiveMainloopFwdSm90ILi2EN4cute5tupleIJNS5_1CILi1EEES8_S8_EEENS6_IJNS7_ILi128EEENS7_ILi160EEENS7_ILi192EEEEEELi128ENS_12float_e4m3_tEfNS_4arch4Sm90ELb1ELb0ELb0ELb0ELb1ELb0ELb0ELb1ELb1ELb1ELb1ELb0EEENS1_21CollectiveEpilogueFwdINS6_IJSA_SA_SB_EEES9_NS_10bfloat16_tESG_Li256ELb0ELb1ELb1ELb1EEENS1_19SingleTileSchedulerILb0ELb1ELb1ELi128EEEEEEEEEvNT_6ParamsE --------------------------
	.section	.nv.info._ZN7cutlass13device_kernelIN5flash11enable_sm90INS1_16FlashAttnFwdSm90INS1_25CollectiveMainloopFwdSm90ILi2EN4cute5tupleIJNS5_1CILi1EEES8_S8_EEENS6_IJNS7_ILi128EEENS7_ILi160EEENS7_ILi192EEEEEELi128ENS_12float_e4m3_tEfNS_4arch4Sm90ELb1ELb0ELb0ELb0ELb1ELb0ELb0ELb1ELb1ELb1ELb1ELb0EEENS1_21CollectiveEpilogueFwdINS6_IJSA_SA_SB_EEES9_NS_10bfloat16_tESG_Li256ELb0ELb1ELb1ELb1EEENS1_19SingleTileSchedulerILb0ELb1ELb1ELi128EEEEEEEEEvNT_6ParamsE,"",@"SHT_CUDA_INFO"
	.sectionflags	@""
	.align	4


	//----- nvinfo : EIATTR_CUDA_API_VERSION
	.align		4
        /*0000*/ 	.byte	0x04, 0x37
        /*0002*/ 	.short	(.L_257 - .L_256)
.L_256:
        /*0004*/ 	.word	0x00000082


	//----- nvinfo : EIATTR_KPARAM_INFO
	.align		4
.L_257:
        /*0008*/ 	.byte	0x04, 0x17
        /*000a*/ 	.short	(.L_259 - .L_258)
.L_258:
        /*000c*/ 	.word	0x00000000
        /*0010*/ 	.short	0x0000
        /*0012*/ 	.short	0x0070
        /*0014*/ 	.byte	0x00, 0xf0, 0x01, 0x28


	//----- nvinfo : EIATTR_SPARSE_MMA_MASK
	.align		4
.L_259:
        /*0018*/ 	.byte	0x03, 0x50
        /*001a*/ 	.short	0x0000


	//----- nvinfo : EIATTR_MAXREG_COUNT
	.align		4
        /*001c*/ 	.byte	0x03, 0x1b
        /*001e*/ 	.short	0x00a8


	//----- nvinfo : EIATTR_NUM_BARRIERS
	.align		4
        /*0020*/ 	.byte	0x02, 0x4c
        /*0022*/ 	.byte	0x10
	.zero		1


	//----- nvinfo : EIATTR_EXTERNS
	.align		4
        /*0024*/ 	.byte	0x04, 0x0f
        /*0026*/ 	.short	(.L_261 - .L_260)


	//   ....[0]....
	.align		4
.L_260:
        /*0028*/ 	.word	index@(__assertfail)


	//----- nvinfo : EIATTR_ANNOTATIONS
	.align		4
.L_261:
        /*002c*/ 	.byte	0x04, 0x55
        /*002e*/ 	.short	(.L_263 - .L_262)


	//   ....[0]....
.L_262:
        /* <DEDUP_REMOVED lines=11> */


	//----- nvinfo : EIATTR_MERCURY_ISA_VERSION
	.align		4
.L_263:
        /*00c8*/ 	.byte	0x03, 0x5f
        /*00ca*/ 	.short	0x0101


	//----- nvinfo : EIATTR_INT_WARP_WIDE_INSTR_OFFSETS
	.align		4
        /*00cc*/ 	.byte	0x04, 0x31
        /*00ce*/ 	.short	(.L_265 - .L_264)


	//   ....[0]....
.L_264:
        /*00d0*/ 	.word	0x000000c0


	//   ....[1]....
        /*00d4*/ 	.word	0x000000d0


	//   ....[2]....
        /*00d8*/ 	.word	0x00000170


	//----- nvinfo : EIATTR_COOP_GROUP_MASK_REGIDS
	.align		4
.L_265:
        /*00dc*/ 	.byte	0x04, 0x29
        /*00de*/ 	.short	(.L_267 - .L_266)


	//   ....[0]....
.L_266:
        /*00e0*/ 	.word	0xffffffff


	//   ....[1]....
        /*00e4*/ 	.word	0xffffffff


	//   ....[2]....
        /*00e8*/ 	.word	0xffffffff


	//   ....[3]....
        /*00ec*/ 	.word	0xffffffff


	//   ....[4]....
        /*00f0*/ 	.word	0xffffffff


	//   ....[5]....
        /*00f4*/ 	.word	0xffffffff


	//   ....[6]....
        /*00f8*/ 	.word	0xffffffff


	//   ....[7]....
        /*00fc*/ 	.word	0xffffffff


	//   ....[8]....
        /*0100*/ 	.word	0xffffffff


	//   ....[9]....
        /*0104*/ 	.word	0xffffffff


	//   ....[10]....
        /*0108*/ 	.word	0xffffffff


	//   ....[11]....
        /*010c*/ 	.word	0xffffffff


	//   ....[12]....
        /*0110*/ 	.word	0xffffffff


	//   ....[13]....
        /*0114*/ 	.word	0xffffffff


	//   ....[14]....
        /*0118*/ 	.word	0xffffffff


	//   ....[15]....
        /*011c*/ 	.word	0xffffffff


	//   ....[16]....
        /*0120*/ 	.word	0xffffffff


	//   ....[17]....
        /*0124*/ 	.word	0xffffffff


	//   ....[18]....
        /*0128*/ 	.word	0xffffffff


	//   ....[19]....
        /*012c*/ 	.word	0xffffffff


	//   ....[20]....
        /*0130*/ 	.word	0xffffffff


	//   ....[21]....
        /*0134*/ 	.word	0xffffffff


	//   ....[22]....
        /*0138*/ 	.word	0xffffffff


	//   ....[23]....
        /*013c*/ 	.word	0xffffffff


	//   ....[24]....
        /*0140*/ 	.word	0xffffffff


	//   ....[25]....
        /*0144*/ 	.word	0xffffffff


	//   ....[26]....
        /*0148*/ 	.word	0xffffffff


	//   ....[27]....
        /*014c*/ 	.word	0xffffffff


	//   ....[28]....
        /*0150*/ 	.word	0xffffffff


	//   ....[29]....
        /*0154*/ 	.word	0xffffffff


	//   ....[30]....
        /*0158*/ 	.word	0xffffffff


	//   ....[31]....
        /*015c*/ 	.word	0xffffffff


	//   ....[32]....
        /*0160*/ 	.word	0xffffffff


	//   ....[33]....
        /*0164*/ 	.word	0xffffffff


	//   ....[34]....
        /*0168*/ 	.word	0xffffffff


	//   ....[35]....
        /*016c*/ 	.word	0xffffffff


	//   ....[36]....
        /*0170*/ 	.word	0xffffffff


	//   ....[37]....
        /*0174*/ 	.word	0xffffffff


	//   ....[38]....
        /*0178*/ 	.word	0xffffffff


	//   ....[39]....
        /*017c*/ 	.word	0xffffffff


	//   ....[40]....
        /*0180*/ 	.word	0xffffffff


	//   ....[41]....
        /*0184*/ 	.word	0xffffffff


	//   ....[42]....
        /*0188*/ 	.word	0xffffffff


	//   ....[43]....
        /*018c*/ 	.word	0xffffffff


	//   ....[44]....
        /*0190*/ 	.word	0xffffffff


	//   ....[45]....
        /*0194*/ 	.word	0xffffffff


	//   ....[46]....
        /*0198*/ 	.word	0xffffffff


	//   ....[47]....
        /*019c*/ 	.word	0xffffffff


	//   ....[48]....
        /*01a0*/ 	.word	0xffffffff


	//   ....[49]....
        /*01a4*/ 	.word	0xffffffff


	//   ....[50]....
        /*01a8*/ 	.word	0xffffffff


	//   ....[51]....
        /*01ac*/ 	.word	0xffffffff


	//   ....[52]....
        /*01b0*/ 	.word	0xffffffff


	//   ....[53]....
        /*01b4*/ 	.word	0xffffffff


	//   ....[54]....
        /*01b8*/ 	.word	0xffffffff


	//   ....[55]....
        /*01bc*/ 	.word	0xffffffff


	//   ....[56]....
        /*01c0*/ 	.word	0xffffffff


	//   ....[57]....
        /*01c4*/ 	.word	0xffffffff


	//   ....[58]....
        /*01c8*/ 	.word	0xffffffff


	//   ....[59]....
        /*01cc*/ 	.word	0xffffffff


	//   ....[60]....
        /*01d0*/ 	.word	0xffffffff


	//   ....[61]....
        /*01d4*/ 	.word	0xffffffff


	//   ....[62]....
        /*01d8*/ 	.word	0xffffffff


	//   ....[63]....
        /*01dc*/ 	.word	0xffffffff


	//   ....[64]....
        /*01e0*/ 	.word	0xffffffff


	//   ....[65]....
        /*01e4*/ 	.word	0xffffffff


	//   ....[66]....
        /*01e8*/ 	.word	0xffffffff


	//   ....[67]....
        /*01ec*/ 	.word	0xffffffff


	//   ....[68]....
        /*01f0*/ 	.word	0xffffffff


	//   ....[69]....
        /*01f4*/ 	.word	0xffffffff


	//   ....[70]....
        /*01f8*/ 	.word	0xffffffff


	//   ....[71]....
        /*01fc*/ 	.word	0xffffffff


	//   ....[72]....
        /*0200*/ 	.word	0xffffffff


	//   ....[73]....
        /*0204*/ 	.word	0xffffffff


	//   ....[74]....
        /*0208*/ 	.word	0xffffffff


	//   ....[75]....
        /*020c*/ 	.word	0xffffffff


	//   ....[76]....
        /*0210*/ 	.word	0xffffffff


	//   ....[77]....
        /*0214*/ 	.word	0xffffffff


	//   ....[78]....
        /*0218*/ 	.word	0xffffffff


	//   ....[79]....
        /*021c*/ 	.word	0xffffffff


	//   ....[80]....
        /*0220*/ 	.word	0xffffffff


	//   ....[81]....
        /*0224*/ 	.word	0xffffffff


	//   ....[82]....
        /*0228*/ 	.word	0xffffffff


	//   ....[83]....
        /*022c*/ 	.word	0xffffffff


	//   ....[84]....
        /*0230*/ 	.word	0xffffffff


	//   ....[85]....
        /*0234*/ 	.word	0xffffffff


	//   ....[86]....
        /*0238*/ 	.word	0xffffffff


	//   ....[87]....
        /*023c*/ 	.word	0xffffffff


	//   ....[88]....
        /*0240*/ 	.word	0xffffffff


	//   ....[89]....
        /*0244*/ 	.word	0xffffffff


	//   ....[90]....
        /*0248*/ 	.word	0xffffffff


	//   ....[91]....
        /*024c*/ 	.word	0xffffffff


	//   ....[92]....
        /*0250*/ 	.word	0xffffffff


	//   ....[93]....
        /*0254*/ 	.word	0xffffffff


	//   ....[94]....
        /*0258*/ 	.word	0xffffffff


	//   ....[95]....
        /*025c*/ 	.word	0xffffffff


	//   ....[96]....
        /*0260*/ 	.word	0xffffffff


	//   ....[97]....
        /*0264*/ 	.word	0xffffffff


	//   ....[98]....
        /*0268*/ 	.word	0xffffffff


	//   ....[99]....
        /*026c*/ 	.word	0xffffffff


	//   ....[100]....
        /*0270*/ 	.word	0xffffffff


	//   ....[101]....
        /*0274*/ 	.word	0xffffffff


	//   ....[102]....
        /*0278*/ 	.word	0xffffffff


	//   ....[103]....
        /*027c*/ 	.word	0xffffffff


	//   ....[104]....
        /*0280*/ 	.word	0xffffffff


	//   ....[105]....
        /*0284*/ 	.word	0xffffffff


	//   ....[106]....
        /*0288*/ 	.word	0xffffffff


	//   ....[107]....
        /*028c*/ 	.word	0xffffffff


	//   ....[108]....
        /*0290*/ 	.word	0xffffffff


	//   ....[109]....
        /*0294*/ 	.word	0xffffffff


	//   ....[110]....
        /*0298*/ 	.word	0xffffffff


	//   ....[111]....
        /*029c*/ 	.word	0xffffffff


	//   ....[112]....
        /*02a0*/ 	.word	0xffffffff


	//   ....[113]....
        /*02a4*/ 	.word	0xffffffff


	//   ....[114]....
        /*02a8*/ 	.word	0xffffffff


	//   ....[115]....
        /*02ac*/ 	.word	0xffffffff


	//   ....[116]....
        /*02b0*/ 	.word	0xffffffff


	//   ....[117]....
        /*02b4*/ 	.word	0xffffffff


	//   ....[118]....
        /*02b8*/ 	.word	0xffffffff


	//   ....[119]....
        /*02bc*/ 	.word	0xffffffff


	//   ....[120]....
        /*02c0*/ 	.word	0xffffffff


	//   ....[121]....
        /*02c4*/ 	.word	0xffffffff


	//   ....[122]....
        /*02c8*/ 	.word	0xffffffff


	//   ....[123]....
        /*02cc*/ 	.word	0xffffffff


	//   ....[124]....
        /*02d0*/ 	.word	0xffffffff


	//   ....[125]....
        /*02d4*/ 	.word	0xffffffff


	//   ....[126]....
        /*02d8*/ 	.word	0xffffffff


	//   ....[127]....
        /*02dc*/ 	.word	0xffffffff


	//   ....[128]....
        /*02e0*/ 	.word	0xffffffff


	//   ....[129]....
        /*02e4*/ 	.word	0xffffffff


	//   ....[130]....
        /*02e8*/ 	.word	0xffffffff


	//   ....[131]....
        /*02ec*/ 	.word	0xffffffff


	//   ....[132]....
        /*02f0*/ 	.word	0xffffffff


	//   ....[133]....
        /*02f4*/ 	.word	0xffffffff


	//   ....[134]....
        /*02f8*/ 	.word	0xffffffff


	//   ....[135]....
        /*02fc*/ 	.word	0xffffffff


	//   ....[136]....
        /*0300*/ 	.word	0xffffffff


	//   ....[137]....
        /*0304*/ 	.word	0xffffffff


	//   ....[138]....
        /*0308*/ 	.word	0xffffffff


	//   ....[139]....
        /*030c*/ 	.word	0xffffffff


	//   ....[140]....
        /*0310*/ 	.word	0xffffffff


	//   ....[141]....
        /*0314*/ 	.word	0xffffffff


	//   ....[142]....
        /*0318*/ 	.word	0xffffffff


	//   ....[143]....
        /*031c*/ 	.word	0xffffffff


	//   ....[144]....
        /*0320*/ 	.word	0xffffffff


	//   ....[145]....
        /*0324*/ 	.word	0xffffffff


	//   ....[146]....
        /*0328*/ 	.word	0xffffffff


	//   ....[147]....
        /*032c*/ 	.word	0xffffffff


	//   ....[148]....
        /*0330*/ 	.word	0xffffffff


	//   ....[149]....
        /*0334*/ 	.word	0x0500000f


	//   ....[150]....
        /*0338*/ 	.word	0x0500000f


	//   ....[151]....
        /*033c*/ 	.word	0x0500000f


	//   ....[152]....
        /*0340*/ 	.word	0x0500000f


	//   ....[153]....
        /*0344*/ 	.word	0x0500000f


	//   ....[154]....
        /*0348*/ 	.word	0x0500000f


	//   ....[155]....
        /*034c*/ 	.word	0x0500000f


	//   ....[156]....
        /*0350*/ 	.word	0x0500000f


	//   ....[157]....
        /*0354*/ 	.word	0x0500000f


	//   ....[158]....
        /*0358*/ 	.word	0x0500000f


	//   ....[159]....
        /*035c*/ 	.word	0x0500000f


	//   ....[160]....
        /*0360*/ 	.word	0x0500000f


	//   ....[161]....
        /*0364*/ 	.word	0x0500000f


	//   ....[162]....
        /*0368*/ 	.word	0x0500000f


	//   ....[163]....
        /*036c*/ 	.word	0x0500000f


	//   ....[164]....
        /*0370*/ 	.word	0x0500000f


	//   ....[165]....
        /*0374*/ 	.word	0x0500000f


	//   ....[166]....
        /*0378*/ 	.word	0x0500000f


	//   ....[167]....
        /*037c*/ 	.word	0x0500000f


	//   ....[168]....
        /*0380*/ 	.word	0x0500000f


	//   ....[169]....
        /*0384*/ 	.word	0x0500000f


	//   ....[170]....
        /*0388*/ 	.word	0x0500000f


	//   ....[171]....
        /*038c*/ 	.word	0x0500000f


	//   ....[172]....
        /*0390*/ 	.word	0x0500000f


	//   ....[173]....
        /*0394*/ 	.word	0x0500000f


	//   ....[174]....
        /*0398*/ 	.word	0x0500000f


	//   ....[175]....
        /*039c*/ 	.word	0x0500000f


	//   ....[176]....
        /*03a0*/ 	.word	0x0500000f


	//   ....[177]....
        /*03a4*/ 	.word	0x0500000f


	//   ....[178]....
        /*03a8*/ 	.word	0x0500000f


	//   ....[179]....
        /*03ac*/ 	.word	0x0500000f


	//   ....[180]....
        /*03b0*/ 	.word	0x0500000f


	//   ....[181]....
        /*03b4*/ 	.word	0x0500000f


	//   ....[182]....
        /*03b8*/ 	.word	0x0500000f


	//   ....[183]....
        /*03bc*/ 	.word	0x0500000f


	//   ....[184]....
        /*03c0*/ 	.word	0x0500000f


	//   ....[185]....
        /*03c4*/ 	.word	0x0500000f


	//   ....[186]....
        /*03c8*/ 	.word	0x0500000f


	//   ....[187]....
        /*03cc*/ 	.word	0x0500000f


	//   ....[188]....
        /*03d0*/ 	.word	0x0500000f


	//   ....[189]....
        /*03d4*/ 	.word	0x0500000f


	//   ....[190]....
        /*03d8*/ 	.word	0x0500000f


	//   ....[191]....
        /*03dc*/ 	.word	0x0500000f


	//   ....[192]....
        /*03e0*/ 	.word	0x0500000f


	//   ....[193]....
        /*03e4*/ 	.word	0x0500000f


	//   ....[194]....
        /*03e8*/ 	.word	0x0500000f


	//   ....[195]....
        /*03ec*/ 	.word	0x0500000f


	//   ....[196]....
        /*03f0*/ 	.word	0x0500000f


	//   ....[197]....
        /*03f4*/ 	.word	0x0500000f


	//----- nvinfo : EIATTR_COOP_GROUP_INSTR_OFFSETS
	.align		4
.L_267:
        /*03f8*/ 	.byte	0x04, 0x28
        /*03fa*/ 	.short	(.L_269 - .L_268)


	//   ....[0]....
.L_268:
        /*03fc*/ 	.word	0x00000080


	//   ....[1]....
        /*0400*/ 	.word	0x00000090


	//   ....[2]....
        /*0404*/ 	.word	0x000002d0


	//   ....[3]....
        /*0408*/ 	.word	0x00000430


	//   ....[4]....
        /*040c*/ 	.word	0x00000550


	//   ....[5]....
        /*0410*/ 	.word	0x000006b0


	//   ....[6]....
        /*0414*/ 	.word	0x000014c0


	//   ....[7]....
        /*0418*/ 	.word	0x000028a0


	//   ....[8]....
        /*041c*/ 	.word	0x000028e0


	//   ....[9]....
        /*0420*/ 	.word	0x00003190


	//   ....[10]....
        /*0424*/ 	.word	0x00003260


	//   ....[11]....
        /*0428*/ 	.word	0x00003d00


	//   ....[12]....
        /*042c*/ 	.word	0x00003d70


	//   ....[13]....
        /*0430*/ 	.word	0x00006080


	//   ....[14]....
        /*0434*/ 	.word	0x000060a0


	//   ....[15]....
        /*0438*/ 	.word	0x000068d0


	//   ....[16]....
        /*043c*/ 	.word	0x000069d0


	//   ....[17]....
        /*0440*/ 	.word	0x000073b0


	//   ....[18]....
        /*0444*/ 	.word	0x00007400


	//   ....[19]....
        /*0448*/ 	.word	0x00009d90


	//   ....[20]....
        /*044c*/ 	.word	0x00009da0


	//   ....[21]....
        /*0450*/ 	.word	0x00009dd0


	//   ....[22]....
        /*0454*/ 	.word	0x00009de0


	//   ....[23]....
        /*0458*/ 	.word	0x0000b8d0


	//   ....[24]....
        /*045c*/ 	.word	0x0000b8e0


	//   ....[25]....
        /*0460*/ 	.word	0x0000b960


	//   ....[26]....
        /*0464*/ 	.word	0x0000b970


	//   ....[27]....
        /*0468*/ 	.word	0x0000c830


	//   ....[28]....
        /*046c*/ 	.word	0x0000c840


	//   ....[29]....
        /*0470*/ 	.word	0x0000c850


	//   ....[30]....
        /*0474*/ 	.word	0x0000c870


	//   ....[31]....
        /*0478*/ 	.word	0x0000c880


	//   ....[32]....
        /*047c*/ 	.word	0x0000c890


	//   ....[33]....
        /*0480*/ 	.word	0x0000c8a0


	//   ....[34]....
        /*0484*/ 	.word	0x0000c8c0


	//   ....[35]....
        /*0488*/ 	.word	0x0000c8d0


	//   ....[36]....
        /*048c*/ 	.word	0x0000c8e0


	//   ....[37]....
        /*0490*/ 	.word	0x0000c8f0


	//   ....[38]....
        /*0494*/ 	.word	0x0000c900


	//   ....[39]....
        /*0498*/ 	.word	0x0000c910


	//   ....[40]....
        /*049c*/ 	.word	0x0000c930


	//   ....[41]....
        /*04a0*/ 	.word	0x0000c940


	//   ....[42]....
        /*04a4*/ 	.word	0x0000c950


	//   ....[43]....
        /*04a8*/ 	.word	0x0000c960


	//   ....[44]....
        /*04ac*/ 	.word	0x0000c970


	//   ....[45]....
        /*04b0*/ 	.word	0x0000c980


	//   ....[46]....
        /*04b4*/ 	.word	0x0000c990


	//   ....[47]....
        /*04b8*/ 	.word	0x0000c9a0


	//   ....[48]....
        /*04bc*/ 	.word	0x0000c9b0


	//   ....[49]....
        /*04c0*/ 	.word	0x0000c9c0


	//   ....[50]....
        /*04c4*/ 	.word	0x0000c9d0


	//   ....[51]....
        /*04c8*/ 	.word	0x0000c9e0


	//   ....[52]....
        /*04cc*/ 	.word	0x0000c9f0


	//   ....[53]....
        /*04d0*/ 	.word	0x0000ca00


	//   ....[54]....
        /*04d4*/ 	.word	0x0000ca20


	//   ....[55]....
        /*04d8*/ 	.word	0x0000ca30


	//   ....[56]....
        /*04dc*/ 	.word	0x0000ca40


	//   ....[57]....
        /*04e0*/ 	.word	0x0000ca60


	//   ....[58]....
        /*04e4*/ 	.word	0x0000ca70


	//   ....[59]....
        /*04e8*/ 	.word	0x0000ca80


	//   ....[60]....
        /*04ec*/ 	.word	0x0000ca90


	//   ....[61]....
        /*04f0*/ 	.word	0x0000cab0


	//   ....[62]....
        /*04f4*/ 	.word	0x0000cac0


	//   ....[63]....
        /*04f8*/ 	.word	0x0000cae0


	//   ....[64]....
        /*04fc*/ 	.word	0x0000caf0


	//   ....[65]....
        /*0500*/ 	.word	0x0000cb00


	//   ....[66]....
        /*0504*/ 	.word	0x0000cb10


	//   ....[67]....
        /*0508*/ 	.word	0x0000cb20


	//   ....[68]....
        /*050c*/ 	.word	0x0000cb30


	//   ....[69]....
        /*0510*/ 	.word	0x0000cb40


	//   ....[70]....
        /*0514*/ 	.word	0x0000cb50


	//   ....[71]....
        /*0518*/ 	.word	0x0000cb60


	//   ....[72]....
        /*051c*/ 	.word	0x0000cb70


	//   ....[73]....
        /*0520*/ 	.word	0x0000cb80


	//   ....[74]....
        /*0524*/ 	.word	0x0000cba0


	//   ....[75]....
        /*0528*/ 	.word	0x0000cbd0


	//   ....[76]....
        /*052c*/ 	.word	0x0000cc00


	//   ....[77]....
        /*0530*/ 	.word	0x0000cc30


	//   ....[78]....
        /*0534*/ 	.word	0x0000cc60


	//   ....[79]....
        /*0538*/ 	.word	0x0000cc90


	//   ....[80]....
        /*053c*/ 	.word	0x0000ccc0


	//   ....[81]....
        /*0540*/ 	.word	0x0000ccd0


	//   ....[82]....
        /*0544*/ 	.word	0x0000ccf0


	//   ....[83]....
        /*0548*/ 	.word	0x0000cd20


	//   ....[84]....
        /*054c*/ 	.word	0x0000cd50


	//   ....[85]....
        /*0550*/ 	.word	0x0000cd80


	//   ....[86]....
        /*0554*/ 	.word	0x0000cd90


	//   ....[87]....
        /*0558*/ 	.word	0x0000cda0


	//   ....[88]....
        /*055c*/ 	.word	0x0000cdb0


	//   ....[89]....
        /*0560*/ 	.word	0x0000cdc0


	//   ....[90]....
        /*0564*/ 	.word	0x0000cdd0


	//   ....[91]....
        /*0568*/ 	.word	0x0000d230


	//   ....[92]....
        /*056c*/ 	.word	0x0000d270


	//   ....[93]....
        /*0570*/ 	.word	0x0000d2b0


	//   ....[94]....
        /*0574*/ 	.word	0x0000d2e0


	//   ....[95]....
        /*0578*/ 	.word	0x0000d330


	//   ....[96]....
        /*057c*/ 	.word	0x0000d360


	//   ....[97]....
        /*0580*/ 	.word	0x0000da20


	//   ....[98]....
        /*0584*/ 	.word	0x0000da50


	//   ....[99]....
        /*0588*/ 	.word	0x0000e5d0


	//   ....[100]....
        /*058c*/ 	.word	0x0000fcf0


	//   ....[101]....
        /*0590*/ 	.word	0x0000fd30


	//   ....[102]....
        /*0594*/ 	.word	0x0000fd70


	//   ....[103]....
        /*0598*/ 	.word	0x0000fe00


	//   ....[104]....
        /*059c*/ 	.word	0x0000fe10


	//   ....[105]....
        /*05a0*/ 	.word	0x0000fe80


	//   ....[106]....
        /*05a4*/ 	.word	0x0000fe90


	//   ....[107]....
        /*05a8*/ 	.word	0x0000fea0


	//   ....[108]....
        /*05ac*/ 	.word	0x0000ff10


	//   ....[109]....
        /*05b0*/ 	.word	0x0000ff90


	//   ....[110]....
        /*05b4*/ 	.word	0x000103e0


	//   ....[111]....
        /*05b8*/ 	.word	0x00010420


	//   ....[112]....
        /*05bc*/ 	.word	0x00010450


	//   ....[113]....
        /*05c0*/ 	.word	0x00010460


	//   ....[114]....
        /*05c4*/ 	.word	0x000104b0


	//   ....[115]....
        /*05c8*/ 	.word	0x00010530


	//   ....[116]....
        /*05cc*/ 	.word	0x00010560


	//   ....[117]....
        /*05d0*/ 	.word	0x000105d0


	//   ....[118]....
        /*05d4*/ 	.word	0x000105f0


	//   ....[119]....
        /*05d8*/ 	.word	0x00010680


	//   ....[120]....
        /*05dc*/ 	.word	0x00010cc0


	//   ....[121]....
        /*05e0*/ 	.word	0x00010cf0


	//   ....[122]....
        /*05e4*/ 	.word	0x00010d20


	//   ....[123]....
        /*05e8*/ 	.word	0x00010d90


	//   ....[124]....
        /*05ec*/ 	.word	0x00010e30


	//   ....[125]....
        /*05f0*/ 	.word	0x00010e50


	//   ....[126]....
        /*05f4*/ 	.word	0x00010ea0


	//   ....[127]....
        /*05f8*/ 	.word	0x00010f00


	//   ....[128]....
        /*05fc*/ 	.word	0x000117f0


	//   ....[129]....
        /*0600*/ 	.word	0x00011810


	//   ....[130]....
        /*0604*/ 	.word	0x00011830


	//   ....[131]....
        /*0608*/ 	.word	0x00011840


	//   ....[132]....
        /*060c*/ 	.word	0x00011890


	//   ....[133]....
        /*0610*/ 	.word	0x000118a0


	//   ....[134]....
        /*0614*/ 	.word	0x000118f0


	//   ....[135]....
        /*0618*/ 	.word	0x00011900


	//   ....[136]....
        /*061c*/ 	.word	0x00011910


	//   ....[137]....
        /*0620*/ 	.word	0x00011960


	//   ....[138]....
        /*0624*/ 	.word	0x00011d40


	//   ....[139]....
        /*0628*/ 	.word	0x00011d60


	//   ....[140]....
        /*062c*/ 	.word	0x00011d70


	//   ....[141]....
        /*0630*/ 	.word	0x00011d90


	//   ....[142]....
        /*0634*/ 	.word	0x00011db0


	//   ....[143]....
        /*0638*/ 	.word	0x00011e00


	//   ....[144]....
        /*063c*/ 	.word	0x00011e20


	//   ....[145]....
        /*0640*/ 	.word	0x00011e30


	//   ....[146]....
        /*0644*/ 	.word	0x00011e80


	//   ....[147]....
        /*0648*/ 	.word	0x00011ee0


	//   ....[148]....
        /*064c*/ 	.word	0x00012ea0


	//   ....[149]....
        /*0650*/ 	.word	0x00013480


	//   ....[150]....
        /*0654*/ 	.word	0x00013590


	//   ....[151]....
        /*0658*/ 	.word	0x00013670


	//   ....[152]....
        /*065c*/ 	.word	0x000136f0


	//   ....[153]....
        /*0660*/ 	.word	0x000137d0


	//   ....[154]....
        /*0664*/ 	.word	0x00013830


	//   ....[155]....
        /*0668*/ 	.word	0x00013910


	//   ....[156]....
        /*066c*/ 	.word	0x00013970


	//   ....[157]....
        /*0670*/ 	.word	0x00013a40


	//   ....[158]....
        /*0674*/ 	.word	0x00013ae0


	//   ....[159]....
        /*0678*/ 	.word	0x00013bd0


	//   ....[160]....
        /*067c*/ 	.word	0x00013d30


	//   ....[161]....
        /*0680*/ 	.word	0x00013df0


	//   ....[162]....
        /*0684*/ 	.word	0x00013ef0


	//   ....[163]....
        /*0688*/ 	.word	0x00013f90


	//   ....[164]....
        /*068c*/ 	.word	0x00014080


	//   ....[165]....
        /*0690*/ 	.word	0x00014140


	//   ....[166]....
        /*0694*/ 	.word	0x000141b0


	//   ....[167]....
        /*0698*/ 	.word	0x00014280


	//   ....[168]....
        /*069c*/ 	.word	0x000142f0


	//   ....[169]....
        /*06a0*/ 	.word	0x000143d0


	//   ....[170]....
        /*06a4*/ 	.word	0x00014460


	//   ....[171]....
        /*06a8*/ 	.word	0x000144b0


	//   ....[172]....
        /*06ac*/ 	.word	0x00014590


	//   ....[173]....
        /*06b0*/ 	.word	0x00014650


	//   ....[174]....
        /*06b4*/ 	.word	0x000146d0


	//   ....[175]....
        /*06b8*/ 	.word	0x000147c0


	//   ....[176]....
        /*06bc*/ 	.word	0x00014840


	//   ....[177]....
        /*06c0*/ 	.word	0x00014910


	//   ....[178]....
        /*06c4*/ 	.word	0x00014a50


	//   ....[179]....
        /*06c8*/ 	.word	0x00014af0


	//   ....[180]....
        /*06cc*/ 	.word	0x00014b60


	//   ....[181]....
        /*06d0*/ 	.word	0x00014c20


	//   ....[182]....
        /*06d4*/ 	.word	0x00014c80


	//   ....[183]....
        /*06d8*/ 	.word	0x00014d40


	//   ....[184]....
        /*06dc*/ 	.word	0x00014da0


	//   ....[185]....
        /*06e0*/ 	.word	0x00014e60


	//   ....[186]....
        /*06e4*/ 	.word	0x00014ec0


	//   ....[187]....
        /*06e8*/ 	.word	0x00014f80


	//   ....[188]....
        /*06ec*/ 	.word	0x00015060


	//   ....[189]....
        /*06f0*/ 	.word	0x00015100


	//   ....[190]....
        /*06f4*/ 	.word	0x00015160


	//   ....[191]....
        /*06f8*/ 	.word	0x00015220


	//   ....[192]....
        /*06fc*/ 	.word	0x00015280


	//   ....[193]....
        /*0700*/ 	.word	0x00015340


	//   ....[194]....
        /*0704*/ 	.word	0x000153a0


	//   ....[195]....
        /*0708*/ 	.word	0x00015460


	//   ....[196]....
        /*070c*/ 	.word	0x000154c0


	//   ....[197]....
        /*0710*/ 	.word	0x00015580


	//----- nvinfo : EIATTR_REG_RECONFIG
	.align		4
.L_269:
        /*0714*/ 	.byte	0x01, 0x54
	.zero		2


	//----- nvinfo : EIATTR_SYSCALL_OFFSETS
	.align		4
        /*0718*/ 	.byte	0x04, 0x46
        /*071a*/ 	.short	(.L_271 - .L_270)


	//   ....[0]....
.L_270:
        /*071c*/ 	.word	0x00001680


	//   ....[1]....
        /*0720*/ 	.word	0x0000ee20


	//   ....[2]....
        /*0724*/ 	.word	0x0000ef60


	//   ....[3]....
        /*0728*/ 	.word	0x0000f0a0


	//   ....[4]....
        /*072c*/ 	.word	0x0000f1c0


	//   ....[5]....
        /*0730*/ 	.word	0x00010a10


	//----- nvinfo : EIATTR_MBARRIER_INSTR_OFFSETS
	.align		4
.L_271:
        /*0734*/ 	.byte	0x04, 0x39
        /*0736*/ 	.short	(.L_273 - .L_272)


	//   ....[0]....
.L_272:
        /*0738*/ 	.word	0x00000180
        /*073c*/ 	.word	0x000000ff
        /*0740*/ 	.word	0x00029800
        /*0744*/ 	.short	0x0100
        /*0746*/ 	.byte	0x08
	.zero		1


	//   ....[1]....
        /*0748*/ 	.word	0x00000190
        /*074c*/ 	.word	0x000000ff
        /*0750*/ 	.word	0x00029820
        /*0754*/ 	.short	0x0100
        /*0756*/ 	.byte	0x08
	.zero		1


	//   ....[2]....
        /*0758*/ 	.word	0x00000280
        /*075c*/ 	.word	0x000000ff
        /*0760*/ 	.word	0x00029830
        /*0764*/ 	.short	0x0100
        /*0766*/ 	.byte	0x08
	.zero		1


	//   ....[3]....
        /*0768*/ 	.word	0x00000290
        /*076c*/ 	.word	0x000000ff
        /*0770*/ 	.word	0x00029840
        /*0774*/ 	.short	0x0100
        /*0776*/ 	.byte	0x08
	.zero		1


	//   ....[4]....
        /*0778*/ 	.word	0x000002a0
        /*077c*/ 	.word	0x000000ff
        /*0780*/ 	.word	0x00029838
        /*0784*/ 	.short	0x0100
        /*0786*/ 	.byte	0x08
	.zero		1


	//   ....[5]....
        /*0788*/ 	.word	0x000002b0
        /*078c*/ 	.word	0x000000ff
        /*0790*/ 	.word	0x00029848
        /*0794*/ 	.short	0x0100
        /*0796*/ 	.byte	0x08
	.zero		1


	//   ....[6]....
        /*0798*/ 	.word	0x000003e0
        /*079c*/ 	.word	0x000000ff
        /*07a0*/ 	.word	0x00029850
        /*07a4*/ 	.short	0x0100
        /*07a6*/ 	.byte	0x08
	.zero		1


	//   ....[7]....
        /*07a8*/ 	.word	0x000003f0
        /*07ac*/ 	.word	0x000000ff
        /*07b0*/ 	.word	0x00029860
        /*07b4*/ 	.short	0x0100
        /*07b6*/ 	.byte	0x08
	.zero		1


	//   ....[8]....
        /*07b8*/ 	.word	0x00000400
        /*07bc*/ 	.word	0x000000ff
        /*07c0*/ 	.word	0x00029858
        /*07c4*/ 	.short	0x0100
        /*07c6*/ 	.byte	0x08
	.zero		1


	//   ....[9]....
        /*07c8*/ 	.word	0x00000410
        /*07cc*/ 	.word	0x000000ff
        /*07d0*/ 	.word	0x00029868
        /*07d4*/ 	.short	0x0100
        /*07d6*/ 	.byte	0x08
	.zero		1


	//   ....[10]....
        /*07d8*/ 	.word	0x00000500
        /*07dc*/ 	.word	0x000000ff
        /*07e0*/ 	.word	0x00029870
        /*07e4*/ 	.short	0x0100
        /*07e6*/ 	.byte	0x06
	.zero		1


	//   ....[11]....
        /*07e8*/ 	.word	0x00000510
        /*07ec*/ 	.word	0x000000ff
        /*07f0*/ 	.word	0x00029880
        /*07f4*/ 	.short	0x0100
        /*07f6*/ 	.byte	0x06
	.zero		1


	//   ....[12]....
        /*07f8*/ 	.word	0x00000520
        /*07fc*/ 	.word	0x000000ff
        /*0800*/ 	.word	0x00029878
        /*0804*/ 	.short	0x0100
        /*0806*/ 	.byte	0x06
	.zero		1


	//   ....[13]....
        /*0808*/ 	.word	0x00000530
        /*080c*/ 	.word	0x000000ff
        /*0810*/ 	.word	0x00029888
        /*0814*/ 	.short	0x0100
        /*0816*/ 	.byte	0x06
	.zero		1


	//   ....[14]....
        /*0818*/ 	.word	0x00000660
        /*081c*/ 	.word	0x000000ff
        /*0820*/ 	.word	0x00029890
        /*0824*/ 	.short	0x0100
        /*0826*/ 	.byte	0x08
	.zero		1


	//   ....[15]....
        /*0828*/ 	.word	0x00000670
        /*082c*/ 	.word	0x000000ff
        /*0830*/ 	.word	0x000298a0
        /*0834*/ 	.short	0x0100
        /*0836*/ 	.byte	0x08
	.zero		1


	//   ....[16]....
        /*0838*/ 	.word	0x00000680
        /*083c*/ 	.word	0x000000ff
        /*0840*/ 	.word	0x00029898
        /*0844*/ 	.short	0x0100
        /*0846*/ 	.byte	0x08
	.zero		1


	//   ....[17]....
        /*0848*/ 	.word	0x00000690
        /*084c*/ 	.word	0x000000ff
        /*0850*/ 	.word	0x000298a8
        /*0854*/ 	.short	0x0100
        /*0856*/ 	.byte	0x08
	.zero		1


	//   ....[18]....
        /*0858*/ 	.word	0x000007d0
        /*085c*/ 	.word	0x000000ff
        /*0860*/ 	.word	0x000298b0
        /*0864*/ 	.short	0x0100
        /*0866*/ 	.byte	0x08
	.zero		1


	//   ....[19]....
        /*0868*/ 	.word	0x000007e0
        /*086c*/ 	.word	0x000000ff
        /*0870*/ 	.word	0x000298c0
        /*0874*/ 	.short	0x0100
        /*0876*/ 	.byte	0x08
	.zero		1


	//   ....[20]....
        /*0878*/ 	.word	0x000007f0
        /*087c*/ 	.word	0x000000ff
        /*0880*/ 	.word	0x000298b8
        /*0884*/ 	.short	0x0100
        /*0886*/ 	.byte	0x08
	.zero		1


	//   ....[21]....
        /*0888*/ 	.word	0x00000800
        /*088c*/ 	.word	0x000000ff
        /*0890*/ 	.word	0x000298c8
        /*0894*/ 	.short	0x0100
        /*0896*/ 	.byte	0x08
	.zero		1


	//   ....[22]....
        /*0898*/ 	.word	0x000016a0
        /*089c*/ 	.word	0x000000ff
        /*08a0*/ 	.word	0x00029800
        /*08a4*/ 	.short	0x010a
        /*08a6*/ 	.byte	0x27
	.zero		1


	//   ....[23]....
        /*08a8*/ 	.word	0x00001730
        /*08ac*/ 	.word	0x000000ff
        /*08b0*/ 	.word	0x00029830
        /*08b4*/ 	.short	0x010a
        /*08b6*/ 	.byte	0x27
	.zero		1


	//   ....[24]....
        /*08b8*/ 	.word	0x00001790
        /*08bc*/ 	.word	0x000000ff
        /*08c0*/ 	.word	0x00029830
        /*08c4*/ 	.short	0x010a
        /*08c6*/ 	.byte	0x27
	.zero		1


	//   ....[25]....
        /*08c8*/ 	.word	0x000027c0
        /*08cc*/ 	.word	0x000000ff
        /*08d0*/ 	.word	0x00000000
        /*08d4*/ 	.short	0x0101
        /*08d6*/ 	.byte	0x06
	.zero		1


	//   ....[26]....
        /*08d8*/ 	.word	0x00005080
        /*08dc*/ 	.word	0x000000ff
        /*08e0*/ 	.word	0x00029830
        /*08e4*/ 	.short	0x010a
        /*08e6*/ 	.byte	0x04
	.zero		1


	//   ....[27]....
        /*08e8*/ 	.word	0x000050c0
        /*08ec*/ 	.word	0x000000ff
        /*08f0*/ 	.word	0x00029830
        /*08f4*/ 	.short	0x010a
        /*08f6*/ 	.byte	0x04
	.zero		1


	//   ....[28]....
        /*08f8*/ 	.word	0x00005d30
        /*08fc*/ 	.word	0x000000ff
        /*0900*/ 	.word	0x00029850
        /*0904*/ 	.short	0x010a
        /*0906*/ 	.byte	0x0a
	.zero		1


	//   ....[29]....
        /*0908*/ 	.word	0x00005d70
        /*090c*/ 	.word	0x000000ff
        /*0910*/ 	.word	0x00029850
        /*0914*/ 	.short	0x010a
        /*0916*/ 	.byte	0x0a
	.zero		1


	//   ....[30]....
        /*0918*/ 	.word	0x00006100
        /*091c*/ 	.word	0x000000ff
        /*0920*/ 	.word	0x00000000
        /*0924*/ 	.short	0x0101
        /*0926*/ 	.byte	0x0a
	.zero		1


	//   ....[31]....
        /*0928*/ 	.word	0x000081e0
        /*092c*/ 	.word	0x000000ff
        /*0930*/ 	.word	0x00000000
        /*0934*/ 	.short	0x0101
        /*0936*/ 	.byte	0x06
	.zero		1


	//   ....[32]....
        /*0938*/ 	.word	0x00008960
        /*093c*/ 	.word	0x000000ff
        /*0940*/ 	.word	0x00029830
        /*0944*/ 	.short	0x010a
        /*0946*/ 	.byte	0x07
	.zero		1


	//   ....[33]....
        /*0948*/ 	.word	0x000089a0
        /*094c*/ 	.word	0x000000ff
        /*0950*/ 	.word	0x00029830
        /*0954*/ 	.short	0x010a
        /*0956*/ 	.byte	0x07
	.zero		1


	//   ....[34]....
        /*0958*/ 	.word	0x000095d0
        /*095c*/ 	.word	0x000000ff
        /*0960*/ 	.word	0x00029850
        /*0964*/ 	.short	0x010a
        /*0966*/ 	.byte	0x07
	.zero		1


	//   ....[35]....
        /*0968*/ 	.word	0x00009610
        /*096c*/ 	.word	0x000000ff
        /*0970*/ 	.word	0x00029850
        /*0974*/ 	.short	0x010a
        /*0976*/ 	.byte	0x07
	.zero		1


	//   ....[36]....
        /*0978*/ 	.word	0x00009930
        /*097c*/ 	.word	0x000000ff
        /*0980*/ 	.word	0x00000000
        /*0984*/ 	.short	0x0101
        /*0986*/ 	.byte	0x07
	.zero		1


	//   ....[37]....
        /*0988*/ 	.word	0x0000aee0
        /*098c*/ 	.word	0x000000ff
        /*0990*/ 	.word	0x00000000
        /*0994*/ 	.short	0x0101
        /*0996*/ 	.byte	0x06
	.zero		1


	//   ....[38]....
        /*0998*/ 	.word	0x0000b560
        /*099c*/ 	.word	0x000000ff
        /*09a0*/ 	.word	0x00029850
        /*09a4*/ 	.short	0x010a
        /*09a6*/ 	.byte	0x09
	.zero		1


	//   ....[39]....
        /*09a8*/ 	.word	0x0000b5a0
        /*09ac*/ 	.word	0x000000ff
        /*09b0*/ 	.word	0x00029850
        /*09b4*/ 	.short	0x010a
        /*09b6*/ 	.byte	0x09
	.zero		1


	//   ....[40]....
        /*09b8*/ 	.word	0x0000bc50
        /*09bc*/ 	.word	0x000000ff
        /*09c0*/ 	.word	0x00000000
        /*09c4*/ 	.short	0x0101
        /*09c6*/ 	.byte	0x04
	.zero		1


	//   ....[41]....
        /*09c8*/ 	.word	0x0000d320
        /*09cc*/ 	.word	0x000000ff
        /*09d0*/ 	.word	0x00000000
        /*09d4*/ 	.short	0x0101
        /*09d6*/ 	.byte	0x04
	.zero		1


	//   ....[42]....
        /*09d8*/ 	.word	0x0000f9d0
        /*09dc*/ 	.word	0x000000ff
        /*09e0*/ 	.word	0x00029880
        /*09e4*/ 	.short	0x010a
        /*09e6*/ 	.byte	0x2d
	.zero		1


	//   ....[43]....
        /*09e8*/ 	.word	0x00010050
        /*09ec*/ 	.word	0x000000ff
        /*09f0*/ 	.word	0x00029870
        /*09f4*/ 	.short	0x0107
        /*09f6*/ 	.byte	0x2d
	.zero		1


	//   ....[44]....
        /*09f8*/ 	.word	0x000100c0
        /*09fc*/ 	.word	0x000000ff
        /*0a00*/ 	.word	0x00029870
        /*0a04*/ 	.short	0x0101
        /*0a06*/ 	.byte	0x2d
	.zero		1


	//   ....[45]....
        /*0a08*/ 	.word	0x00010110
        /*0a0c*/ 	.word	0x000000ff
        /*0a10*/ 	.word	0x00029840
        /*0a14*/ 	.short	0x010a
        /*0a16*/ 	.byte	0x2d
	.zero		1


	//   ....[46]....
        /*0a18*/ 	.word	0x000107c0
        /*0a1c*/ 	.word	0x000000ff
        /*0a20*/ 	.word	0x00029830
        /*0a24*/ 	.short	0x0107
        /*0a26*/ 	.byte	0x2d
	.zero		1


	//   ....[47]....
        /*0a28*/ 	.word	0x00010830
        /*0a2c*/ 	.word	0x000000ff
        /*0a30*/ 	.word	0x00029830
        /*0a34*/ 	.short	0x0101
        /*0a36*/ 	.byte	0x2d
	.zero		1


	//   ....[48]....
        /*0a38*/ 	.word	0x00011020
        /*0a3c*/ 	.word	0x000000ff
        /*0a40*/ 	.word	0x00029800
        /*0a44*/ 	.short	0x0107
        /*0a46*/ 	.byte	0x2d
	.zero		1


	//   ....[49]....
        /*0a48*/ 	.word	0x00011080
        /*0a4c*/ 	.word	0x000000ff
        /*0a50*/ 	.word	0x00029800
        /*0a54*/ 	.short	0x0101
        /*0a56*/ 	.byte	0x2d
	.zero		1


	//   ....[50]....
        /*0a58*/ 	.word	0x00011090
        /*0a5c*/ 	.word	0x000000ff
        /*0a60*/ 	.word	0x00029820
        /*0a64*/ 	.short	0x010a
        /*0a66*/ 	.byte	0x2d
	.zero		1


	//   ....[51]....
        /*0a68*/ 	.word	0x00011520
        /*0a6c*/ 	.word	0x0000000a
        /*0a70*/ 	.word	0x00029880
        /*0a74*/ 	.short	0x010a
        /*0a76*/ 	.byte	0x3f
	.zero		1


	//   ....[52]....
        /*0a78*/ 	.word	0x00011a30
        /*0a7c*/ 	.word	0x0000000a
        /*0a80*/ 	.word	0x00029870
        /*0a84*/ 	.short	0x0107
        /*0a86*/ 	.byte	0x3f
	.zero		1


	//   ....[53]....
        /*0a88*/ 	.word	0x00011aa0
        /*0a8c*/ 	.word	0x0000000a
        /*0a90*/ 	.word	0x00029870
        /*0a94*/ 	.short	0x0101
        /*0a96*/ 	.byte	0x3f
	.zero		1


	//   ....[54]....
        /*0a98*/ 	.word	0x00011ad0
        /*0a9c*/ 	.word	0x0000000a
        /*0aa0*/ 	.word	0x00029840
        /*0aa4*/ 	.short	0x010a
        /*0aa6*/ 	.byte	0x3f
	.zero		1


	//   ....[55]....
        /*0aa8*/ 	.word	0x00011fc0
        /*0aac*/ 	.word	0x0000000a
        /*0ab0*/ 	.word	0x00029830
        /*0ab4*/ 	.short	0x0107
        /*0ab6*/ 	.byte	0x3f
	.zero		1


	//   ....[56]....
        /*0ab8*/ 	.word	0x00012040
        /*0abc*/ 	.word	0x0000000a
        /*0ac0*/ 	.word	0x00029830
        /*0ac4*/ 	.short	0x0101
        /*0ac6*/ 	.byte	0x3f
	.zero		1


	//   ....[57]....
        /*0ac8*/ 	.word	0x000120b0
        /*0acc*/ 	.word	0x00000013
        /*0ad0*/ 	.word	0x00029870
        /*0ad4*/ 	.short	0x010a
        /*0ad6*/ 	.byte	0x3f
	.zero		1


	//   ....[58]....
        /*0ad8*/ 	.word	0x00012120
        /*0adc*/ 	.word	0x00000013
        /*0ae0*/ 	.word	0x00029860
        /*0ae4*/ 	.short	0x010a
        /*0ae6*/ 	.byte	0x3f
	.zero		1


	//   ....[59]....
        /*0ae8*/ 	.word	0x00012620
        /*0aec*/ 	.word	0x00000013
        /*0af0*/ 	.word	0x00029850
        /*0af4*/ 	.short	0x0101
        /*0af6*/ 	.byte	0x3f
	.zero		1


	//   ....[60]....
        /*0af8*/ 	.word	0x000126c0
        /*0afc*/ 	.word	0x00000013
        /*0b00*/ 	.word	0x00000000
        /*0b04*/ 	.short	0x0101
        /*0b06*/ 	.byte	0x3f
	.zero		1


	//   ....[61]....
        /*0b08*/ 	.word	0x000127b0
        /*0b0c*/ 	.word	0x00000011
        /*0b10*/ 	.word	0x00029870
        /*0b14*/ 	.short	0x010a
        /*0b16*/ 	.byte	0x3f
	.zero		1


	//   ....[62]....
        /*0b18*/ 	.word	0x00012850
        /*0b1c*/ 	.word	0x00000011
        /*0b20*/ 	.word	0x00029860
        /*0b24*/ 	.short	0x010a
        /*0b26*/ 	.byte	0x3f
	.zero		1


	//   ....[63]....
        /*0b28*/ 	.word	0x00012d30
        /*0b2c*/ 	.word	0x00000011
        /*0b30*/ 	.word	0x00029850
        /*0b34*/ 	.short	0x0101
        /*0b36*/ 	.byte	0x3f
	.zero		1


	//   ....[64]....
        /*0b38*/ 	.word	0x00012df0
        /*0b3c*/ 	.word	0x00000011
        /*0b40*/ 	.word	0x00000000
        /*0b44*/ 	.short	0x0101
        /*0b46*/ 	.byte	0x3f
	.zero		1


	//   ....[65]....
        /*0b48*/ 	.word	0x00012e50
        /*0b4c*/ 	.word	0x00000006
        /*0b50*/ 	.word	0x00029820
        /*0b54*/ 	.short	0x010a
        /*0b56*/ 	.byte	0x3f
	.zero		1


	//   ....[66]....
        /*0b58*/ 	.word	0x00012f90
        /*0b5c*/ 	.word	0x00000005
        /*0b60*/ 	.word	0x00029840
        /*0b64*/ 	.short	0x010a
        /*0b66*/ 	.byte	0x3f
	.zero		1


	//   ....[67]....
        /*0b68*/ 	.word	0x00013030
        /*0b6c*/ 	.word	0x00000003
        /*0b70*/ 	.word	0x00029840
        /*0b74*/ 	.short	0x010a
        /*0b76*/ 	.byte	0x3f
	.zero		1


	//   ....[68]....
        /*0b78*/ 	.word	0x00013070
        /*0b7c*/ 	.word	0x00000005
        /*0b80*/ 	.word	0x00029860
        /*0b84*/ 	.short	0x010a
        /*0b86*/ 	.byte	0x3f
	.zero		1


	//   ....[69]....
        /*0b88*/ 	.word	0x000130b0
        /*0b8c*/ 	.word	0x00000003
        /*0b90*/ 	.word	0x00029860
        /*0b94*/ 	.short	0x010a
        /*0b96*/ 	.byte	0x3f
	.zero		1


	//   ....[70]....
        /*0b98*/ 	.word	0x000130f0
        /*0b9c*/ 	.word	0x00000005
        /*0ba0*/ 	.word	0x00029880
        /*0ba4*/ 	.short	0x010a
        /*0ba6*/ 	.byte	0x3f
	.zero		1


	//   ....[71]....
        /*0ba8*/ 	.word	0x00013130
        /*0bac*/ 	.word	0x00000003
        /*0bb0*/ 	.word	0x00029880
        /*0bb4*/ 	.short	0x010a
        /*0bb6*/ 	.byte	0x3f
	.zero		1


	//   ....[72]....
        /*0bb8*/ 	.word	0x000131a0
        /*0bbc*/ 	.word	0x00000003
        /*0bc0*/ 	.word	0x00029800
        /*0bc4*/ 	.short	0x010a
        /*0bc6*/ 	.byte	0x3f
	.zero		1


	//   ....[73]....
        /*0bc8*/ 	.word	0x00013200
        /*0bcc*/ 	.word	0x00000005
        /*0bd0*/ 	.word	0x00029830
        /*0bd4*/ 	.short	0x010a
        /*0bd6*/ 	.byte	0x3f
	.zero		1


	//   ....[74]....
        /*0bd8*/ 	.word	0x00013260
        /*0bdc*/ 	.word	0x00000008
        /*0be0*/ 	.word	0x00029830
        /*0be4*/ 	.short	0x010a
        /*0be6*/ 	.byte	0x3f
	.zero		1


	//   ....[75]....
        /*0be8*/ 	.word	0x000132c0
        /*0bec*/ 	.word	0x00000008
        /*0bf0*/ 	.word	0x00029850
        /*0bf4*/ 	.short	0x010a
        /*0bf6*/ 	.byte	0x3f
	.zero		1


	//   ....[76]....
        /*0bf8*/ 	.word	0x00013320
        /*0bfc*/ 	.word	0x00000008
        /*0c00*/ 	.word	0x00029830
        /*0c04*/ 	.short	0x010a
        /*0c06*/ 	.byte	0x3f
	.zero		1


	//   ....[77]....
        /*0c08*/ 	.word	0x00013380
        /*0c0c*/ 	.word	0x00000008
        /*0c10*/ 	.word	0x00029850
        /*0c14*/ 	.short	0x010a
        /*0c16*/ 	.byte	0x3f
	.zero		1


	//   ....[78]....
        /*0c18*/ 	.word	0x000133e0
        /*0c1c*/ 	.word	0x00000003
        /*0c20*/ 	.word	0x00029850
        /*0c24*/ 	.short	0x010a
        /*0c26*/ 	.byte	0x3f
	.zero		1


	//   ....[79]....
        /*0c28*/ 	.word	0x000134e0
        /*0c2c*/ 	.word	0x00000002
        /*0c30*/ 	.word	0x00029880
        /*0c34*/ 	.short	0x010a
        /*0c36*/ 	.byte	0x3f
	.zero		1


	//   ....[80]....
        /*0c38*/ 	.word	0x00013c80
        /*0c3c*/ 	.word	0x00000002
        /*0c40*/ 	.word	0x00029840
        /*0c44*/ 	.short	0x010a
        /*0c46*/ 	.byte	0x3f
	.zero		1


	//   ....[81]....
        /*0c48*/ 	.word	0x00014950
        /*0c4c*/ 	.word	0x00000003
        /*0c50*/ 	.word	0x00029820
        /*0c54*/ 	.short	0x010a
        /*0c56*/ 	.byte	0x3f
	.zero		1


	//   ....[82]....
        /*0c58*/ 	.word	0x000149a0
        /*0c5c*/ 	.word	0x0000000a
        /*0c60*/ 	.word	0x00029880
        /*0c64*/ 	.short	0x010a
        /*0c66*/ 	.byte	0x3f
	.zero		1


	//   ....[83]....
        /*0c68*/ 	.word	0x00014fb0
        /*0c6c*/ 	.word	0x0000000a
        /*0c70*/ 	.word	0x00029840
        /*0c74*/ 	.short	0x010a
        /*0c76*/ 	.byte	0x3f
	.zero		1


	//   ....[84]....
        /*0c78*/ 	.word	0x000155b0
        /*0c7c*/ 	.word	0x00000013
        /*0c80*/ 	.word	0x00029870
        /*0c84*/ 	.short	0x010a
        /*0c86*/ 	.byte	0x3f
	.zero		1


	//   ....[85]....
        /*0c88*/ 	.word	0x00015600
        /*0c8c*/ 	.word	0x00000013
        /*0c90*/ 	.word	0x00029860
        /*0c94*/ 	.short	0x010a
        /*0c96*/ 	.byte	0x3f
	.zero		1


	//   ....[86]....
        /*0c98*/ 	.word	0x00015650
        /*0c9c*/ 	.word	0x00000011
        /*0ca0*/ 	.word	0x00029870
        /*0ca4*/ 	.short	0x010a
        /*0ca6*/ 	.byte	0x3f
	.zero		1


	//   ....[87]....
        /*0ca8*/ 	.word	0x000156a0
        /*0cac*/ 	.word	0x00000011
        /*0cb0*/ 	.word	0x00029860
        /*0cb4*/ 	.short	0x010a
        /*0cb6*/ 	.byte	0x3f
	.zero		1


	//   ....[88]....
        /*0cb8*/ 	.word	0x000156f0
        /*0cbc*/ 	.word	0x00000006
        /*0cc0*/ 	.word	0x00029820
        /*0cc4*/ 	.short	0x010a
        /*0cc6*/ 	.byte	0x3f
	.zero		1


	//   ....[89]....
        /*0cc8*/ 	.word	0x00015740
        /*0ccc*/ 	.word	0x00000005
        /*0cd0*/ 	.word	0x00029840
        /*0cd4*/ 	.short	0x010a
        /*0cd6*/ 	.byte	0x3f
	.zero		1


	//   ....[90]....
        /*0cd8*/ 	.word	0x00015790
        /*0cdc*/ 	.word	0x00000003
        /*0ce0*/ 	.word	0x00029840
        /*0ce4*/ 	.short	0x010a
        /*0ce6*/ 	.byte	0x3f
	.zero		1


	//   ....[91]....
        /*0ce8*/ 	.word	0x000157e0
        /*0cec*/ 	.word	0x00000005
        /*0cf0*/ 	.word	0x00029860
        /*0cf4*/ 	.short	0x010a
        /*0cf6*/ 	.byte	0x3f
	.zero		1


	//   ....[92]....
        /*0cf8*/ 	.word	0x00015830
        /*0cfc*/ 	.word	0x00000003
        /*0d00*/ 	.word	0x00029860
        /*0d04*/ 	.short	0x010a
        /*0d06*/ 	.byte	0x3f
	.zero		1


	//   ....[93]....
        /*0d08*/ 	.word	0x00015880
        /*0d0c*/ 	.word	0x00000005
        /*0d10*/ 	.word	0x00029880
        /*0d14*/ 	.short	0x010a
        /*0d16*/ 	.byte	0x3f
	.zero		1


	//----- nvinfo : EIATTR_NUM_MBARRIERS
	.align		4
.L_273:
        /*0d18*/ 	.byte	0x03, 0x38
        /*0d1a*/ 	.short	0x0016


	//----- nvinfo : EIATTR_EXIT_INSTR_OFFSETS
	.align		4
        /*0d1c*/ 	.byte	0x04, 0x1c
        /*0d1e*/ 	.short	(.L_275 - .L_274)


	//   ....[0]....
.L_274:
        /*0d20*/ 	.word	0x00013180


	//----- nvinfo : EIATTR_MAX_THREADS
	.align		4
.L_275:
        /*0d24*/ 	.byte	0x04, 0x05
        /*0d26*/ 	.short	(.L_277 - .L_276)
.L_276:
        /*0d28*/ 	.word	0x00000180
        /*0d2c*/ 	.word	0x00000001
        /*0d30*/ 	.word	0x00000001


	//----- nvinfo : EIATTR_CRS_STACK_SIZE
	.align		4
.L_277:
        /*0d34*/ 	.byte	0x04, 0x1e
        /*0d36*/ 	.short	(.L_279 - .L_278)
.L_278:
        /*0d38*/ 	.word	0x00000000


	//----- nvinfo : EIATTR_CBANK_PARAM_SIZE
	.align		4
.L_279:
        /*0d3c*/ 	.byte	0x03, 0x19
        /*0d3e*/ 	.short	0x0a70


	//----- nvinfo : EIATTR_PARAM_CBANK
	.align		4
        /*0d40*/ 	.byte	0x04, 0x0a
        /*0d42*/ 	.short	(.L_281 - .L_280)
	.align		4
.L_280:
        /*0d44*/ 	.word	index@(.nv.constant0._ZN7cutlass13device_kernelIN5flash11enable_sm90INS1_16FlashAttnFwdSm90INS1_25CollectiveMainloopFwdSm90ILi2EN4cute5tupleIJNS5_1CILi1EEES8_S8_EEENS6_IJNS7_ILi128EEENS7_ILi160EEENS7_ILi192EEEEEELi128ENS_12float_e4m3_tEfNS_4arch4Sm90ELb1ELb0ELb0ELb0ELb1ELb0ELb0ELb1ELb1ELb1ELb1ELb0EEENS1_21CollectiveEpilogueFwdINS6_IJSA_SA_SB_EEES9_NS_10bfloat16_tESG_Li256ELb0ELb1ELb1ELb1EEENS1_19SingleTileSchedulerILb0ELb1ELb1ELi128EEEEEEEEEvNT_6ParamsE)
        /*0d48*/ 	.short	0x0210
        /*0d4a*/ 	.short	0x0a70


	//----- nvinfo : EIATTR_SW_WAR
	.align		4
.L_281:
        /*0d4c*/ 	.byte	0x04, 0x36
        /*0d4e*/ 	.short	(.L_283 - .L_282)
.L_282:
        /*0d50*/ 	.word	0x00000008
.L_283:


//--------------------- .nv.info._ZN7cutlass13device_kernelIN5flash11enable_sm90INS1_16FlashAttnFwdSm90INS1_25CollectiveMainloopFwdSm90ILi2EN4cute5tupleIJNS5_1CILi1EEES8_S8_EEENS6_IJNS7_ILi128EEENS7_ILi160EEENS7_ILi192EEEEEELi128ENS_12float_e4m3_tEfNS_4arch4Sm90ELb1ELb0ELb0ELb1ELb1ELb0ELb0ELb1ELb1ELb1ELb1ELb0EEENS1_21CollectiveEpilogueFwdINS6_IJSA_SA_SB_EEES9_NS_10bfloat16_tESG_Li256ELb1ELb1ELb1ELb1EEENS1_36VarlenDynamicPersistentTileSchedulerILi128ELi160ELi256ELi128ELb1ELb1ELb1ELb1ELb1ELb1EEEEEEEEEvNT_6ParamsE --------------------------
	.section	.nv.info._ZN7cutlass13device_kernelIN5flash11enable_sm90INS1_16FlashAttnFwdSm90INS1_25CollectiveMainloopFwdSm90ILi2EN4cute5tupleIJNS5_1CILi1EEES8_S8_EEENS6_IJNS7_ILi128EEENS7_ILi160EEENS7_ILi192EEEEEELi128ENS_12float_e4m3_tEfNS_4arch4Sm90ELb1ELb0ELb0ELb1ELb1ELb0ELb0ELb1ELb1ELb1ELb1ELb0EEENS1_21CollectiveEpilogueFwdINS6_IJSA_SA_SB_EEES9_NS_10bfloat16_tESG_Li256ELb1ELb1ELb1ELb1EEENS1_36VarlenDynamicPersistentTileSchedulerILi128ELi160ELi256ELi128ELb1ELb1ELb1ELb1ELb1ELb1EEEEEEEEEvNT_6ParamsE,"",@"SHT_CUDA_INFO"
	.sectionflags	@""
	.align	4


	//----- nvinfo : EIATTR_CUDA_API_VERSION
	.align		4
        /*0000*/ 	.byte	0x04, 0x37
        /*0002*/ 	.short	(.L_285 - .L_284)
.L_284:
        /*0004*/ 	.word	0x00000082


	//----- nvinfo : EIATTR_KPARAM_INFO
	.align		4
.L_285:
        /*0008*/ 	.byte	0x04, 0x17
        /*000a*/ 	.short	(.L_287 - .L_286)
.L_286:
        /*000c*/ 	.word	0x00000000
        /*0010*/ 	.short	0x0000
        /*0012*/ 	.short	0x0070
        /*0014*/ 	.byte	0x00, 0xf0, 0x01, 0x2a


	//----- nvinfo : EIATTR_SPARSE_MMA_MASK
	.align		4
.L_287:
        /*0018*/ 	.byte	0x03, 0x50
        /*001a*/ 	.short	0x0000


	//----- nvinfo : EIATTR_MAXREG_COUNT
	.align		4
        /*001c*/ 	.byte	0x03, 0x1b
        /*001e*/ 	.short	0x00a8


	//----- nvinfo : EIATTR_NUM_BARRIERS
	.align		4
        /*0020*/ 	.byte	0x02, 0x4c
        /*0022*/ 	.byte	0x10
	.zero		1


	//----- nvinfo : EIATTR_EXTERNS
	.align		4
        /*0024*/ 	.byte	0x04, 0x0f
        /*0026*/ 	.short	(.L_289 - .L_288)


	//   ....[0]....
	.align		4
.L_288:
        /*0028*/ 	.word	index@(__assertfail)


	//----- nvinfo : EIATTR_ANNOTATIONS
	.align		4
.L_289:
        /*002c*/ 	.byte	0x04, 0x55
        /*002e*/ 	.short	(.L_291 - .L_290)


	//   ....[0]....
.L_290:
        /* <DEDUP_REMOVED lines=32> */


	//----- nvinfo : EIATTR_MERCURY_ISA_VERSION
	.align		4
.L_291:
        /*0220*/ 	.byte	0x03, 0x5f
        /*0222*/ 	.short	0x0101


	//----- nvinfo : EIATTR_UNUSED_LOAD_BYTE_OFFSET
	.align		4
        /*0224*/ 	.byte	0x04, 0x44
        /*0226*/ 	.short	(.L_293 - .L_292)


	//   ....[0]....
.L_292:
        /*0228*/ 	.word	0x000009a0
        /*022c*/ 	.word	0x0000fff0


	//   ....[1]....
        /*0230*/ 	.word	0x0000c620
        /*0234*/ 	.word	0x0000fff0


	//----- nvinfo : EIATTR_INT_WARP_WIDE_INSTR_OFFSETS
	.align		4
.L_293:
        /*0238*/ 	.byte	0x04, 0x31
        /*023a*/ 	.short	(.L_295 - .L_294)


	//   ....[0]....
.L_294:
        /*023c*/ 	.word	0x000000c0


	//   ....[1]....
        /*0240*/ 	.word	0x000000d0


	//   ....[2]....
        /*0244*/ 	.word	0x00000170


	//   ....[3]....
        /*0248*/ 	.word	0x00011e40


	//   ....[4]....
        /*024c*/ 	.word	0x00011ed0


	//   ....[5]....
        /*0250*/ 	.word	0x00015a90


	//   ....[6]....
        /*0254*/ 	.word	0x00015b20


	//----- nvinfo : EIATTR_COOP_GROUP_MASK_REGIDS
	.align		4
.L_295:
        /*0258*/ 	.byte	0x04, 0x29
        /*025a*/ 	.short	(.L_297 - .L_296)


	//   ....[0]....
.L_296:
        /*025c*/ 	.word	0xffffffff


	//   ....[1]....
        /*0260*/ 	.word	0xffffffff


	//   ....[2]....
        /*0264*/ 	.word	0xffffffff


	//   ....[3]....
        /*0268*/ 	.word	0xffffffff


	//   ....[4]....
        /*026c*/ 	.word	0xffffffff


	//   ....[5]....
        /*0270*/ 	.word	0xffffffff


	//   ....[6]....
        /*0274*/ 	.word	0xffffffff


	//   ....[7]....
        /*0278*/ 	.word	0xffffffff


	//   ....[8]....
        /*027c*/ 	.word	0xffffffff


	//   ....[9]....
        /*0280*/ 	.word	0xffffffff


	//   ....[10]....
        /*0284*/ 	.word	0xffffffff


	//   ....[11]....
        /*0288*/ 	.word	0xffffffff


	//   ....[12]....
        /*028c*/ 	.word	0xffffffff


	//   ....[13]....
        /*0290*/ 	.word	0xffffffff


	//   ....[14]....
        /*0294*/ 	.word	0xffffffff


	//   ....[15]....
        /*0298*/ 	.word	0xffffffff


	//   ....[16]....
        /*029c*/ 	.word	0xffffffff


	//   ....[17]....
        /*02a0*/ 	.word	0xffffffff


	//   ....[18]....
        /*02a4*/ 	.word	0xffffffff


	//   ....[19]....
        /*02a8*/ 	.word	0xffffffff


	//   ....[20]....
        /*02ac*/ 	.word	0xffffffff


	//   ....[21]....
        /*02b0*/ 	.word	0xffffffff


	//   ....[22]....
        /*02b4*/ 	.word	0xffffffff


	//   ....[23]....
        /*02b8*/ 	.word	0xffffffff


	//   ....[24]....
        /*02bc*/ 	.word	0xffffffff


	//   ....[25]....
        /*02c0*/ 	.word	0xffffffff


	//   ....[26]....
        /*02c4*/ 	.word	0xffffffff


	//   ....[27]....
        /*02c8*/ 	.word	0xffffffff


	//   ....[28]....
        /*02cc*/ 	.word	0xffffffff


	//   ....[29]....
        /*02d0*/ 	.word	0xffffffff


	//   ....[30]....
        /*02d4*/ 	.word	0xffffffff


	//   ....[31]....
        /*02d8*/ 	.word	0xffffffff


	//   ....[32]....
        /*02dc*/ 	.word	0xffffffff


	//   ....[33]....
        /*02e0*/ 	.word	0xffffffff


	//   ....[34]....
        /*02e4*/ 	.word	0xffffffff


	//   ....[35]....
        /*02e8*/ 	.word	0xffffffff


	//   ....[36]....
        /*02ec*/ 	.word	0xffffffff


	//   ....[37]....
        /*02f0*/ 	.word	0xffffffff


	//   ....[38]....
        /*02f4*/ 	.word	0xffffffff


	//   ....[39]....
        /*02f8*/ 	.word	0xffffffff


	//   ....[40]....
        /*02fc*/ 	.word	0xffffffff


	//   ....[41]....
        /*0300*/ 	.word	0xffffffff


	//   ....[42]....
        /*0304*/ 	.word	0xffffffff


	//   ....[43]....
        /*0308*/ 	.word	0xffffffff


	//   ....[44]....
        /*030c*/ 	.word	0xffffffff


	//   ....[45]....
        /*0310*/ 	.word	0xffffffff


	//   ....[46]....
        /*0314*/ 	.word	0xffffffff


	//   ....[47]....
        /*0318*/ 	.word	0xffffffff


	//   ....[48]....
        /*031c*/ 	.word	0xffffffff


	//   ....[49]....
        /*0320*/ 	.word	0xffffffff


	//   ....[50]....
        /*0324*/ 	.word	0xffffffff


	//   ....[51]....
        /*0328*/ 	.word	0xffffffff


	//   ....[52]....
        /*032c*/ 	.word	0xffffffff


	//   ....[53]....
        /*0330*/ 	.word	0xffffffff


	//   ....[54]....
        /*0334*/ 	.word	0xffffffff


	//   ....[55]....
        /*0338*/ 	.word	0xffffffff


	//   ....[56]....
        /*033c*/ 	.word	0xffffffff


	//   ....[57]....
        /*0340*/ 	.word	0xffffffff


	//   ....[58]....
        /*0344*/ 	.word	0xffffffff


	//   ....[59]....
        /*0348*/ 	.word	0xffffffff


	//   ....[60]....
        /*034c*/ 	.word	0xffffffff


	//   ....[61]....
        /*0350*/ 	.word	0xffffffff


	//   ....[62]....
        /*0354*/ 	.word	0xffffffff


	//   ....[63]....
        /*0358*/ 	.word	0xffffffff


	//   ....[64]....
        /*035c*/ 	.word	0xffffffff


	//   ....[65]....
        /*0360*/ 	.word	0xffffffff


	//   ....[66]....
        /*0364*/ 	.word	0xffffffff


	//   ....[67]....
        /*0368*/ 	.word	0xffffffff


	//   ....[68]....
        /*036c*/ 	.word	0xffffffff


	//   ....[69]....
        /*0370*/ 	.word	0xffffffff


	//   ....[70]....
        /*0374*/ 	.word	0xffffffff


	//   ....[71]....
        /*0378*/ 	.word	0xffffffff


	//   ....[72]....
        /*037c*/ 	.word	0xffffffff


	//   ....[73]....
        /*0380*/ 	.word	0xffffffff


	//   ....[74]....
        /*0384*/ 	.word	0xffffffff


	//   ....[75]....
        /*0388*/ 	.word	0xffffffff


	//   ....[76]....
        /*038c*/ 	.word	0xffffffff


	//   ....[77]....
        /*0390*/ 	.word	0xffffffff


	//   ....[78]....
        /*0394*/ 	.word	0xffffffff


	//   ....[79]....
        /*0398*/ 	.word	0xffffffff


	//   ....[80]....
        /*039c*/ 	.word	0xffffffff


	//   ....[81]....
        /*03a0*/ 	.word	0xffffffff


	//   ....[82]....
        /*03a4*/ 	.word	0xffffffff


	//   ....[83]....
        /*03a8*/ 	.word	0xffffffff


	//   ....[84]....
        /*03ac*/ 	.word	0xffffffff


	//   ....[85]....
        /*03b0*/ 	.word	0xffffffff


	//   ....[86]....
        /*03b4*/ 	.word	0xffffffff


	//   ....[87]....
        /*03b8*/ 	.word	0xffffffff


	//   ....[88]....
        /*03bc*/ 	.word	0xffffffff


	//   ....[89]....
        /*03c0*/ 	.word	0xffffffff


	//   ....[90]....
        /*03c4*/ 	.word	0xffffffff


	//   ....[91]....
        /*03c8*/ 	.word	0xffffffff


	//   ....[92]....
        /*03cc*/ 	.word	0xffffffff


	//   ....[93]....
        /*03d0*/ 	.word	0xffffffff


	//   ....[94]....
        /*03d4*/ 	.word	0xffffffff


	//   ....[95]....
        /*03d8*/ 	.word	0xffffffff


	//   ....[96]....
        /*03dc*/ 	.word	0xffffffff


	//   ....[97]....
        /*03e0*/ 	.word	0xffffffff


	//   ....[98]....
        /*03e4*/ 	.word	0xffffffff


	//   ....[99]....
        /*03e8*/ 	.word	0xffffffff


	//   ....[100]....
        /*03ec*/ 	.word	0xffffffff


	//   ....[101]....
        /*03f0*/ 	.word	0xffffffff


	//   ....[102]....
        /*03f4*/ 	.word	0xffffffff


	//   ....[103]....
        /*03f8*/ 	.word	0xffffffff


	//   ....[104]....
        /*03fc*/ 	.word	0xffffffff


	//   ....[105]....
        /*0400*/ 	.word	0xffffffff


	//   ....[106]....
        /*0404*/ 	.word	0xffffffff


	//   ....[107]....
        /*0408*/ 	.word	0xffffffff


	//   ....[108]....
        /*040c*/ 	.word	0xffffffff


	//   ....[109]....
        /*0410*/ 	.word	0xffffffff


	//   ....[110]....
        /*0414*/ 	.word	0xffffffff


	//   ....[111]....
        /*0418*/ 	.word	0xffffffff


	//   ....[112]....
        /*041c*/ 	.word	0xffffffff


	//   ....[113]....
        /*0420*/ 	.word	0xffffffff


	//   ....[114]....
        /*0424*/ 	.word	0xffffffff


	//   ....[115]....
        /*0428*/ 	.word	0xffffffff


	//   ....[116]....
        /*042c*/ 	.word	0xffffffff


	//   ....[117]....
        /*0430*/ 	.word	0xffffffff


	//   ....[118]....
        /*0434*/ 	.word	0xffffffff


	//   ....[119]....
        /*0438*/ 	.word	0xffffffff


	//   ....[120]....
        /*043c*/ 	.word	0xffffffff


	//   ....[121]....
        /*0440*/ 	.word	0xffffffff


	//   ....[122]....
        /*0444*/ 	.word	0xffffffff


	//   ....[123]....
        /*0448*/ 	.word	0xffffffff


	//   ....[124]....
        /*044c*/ 	.word	0xffffffff


	//   ....[125]....
        /*0450*/ 	.word	0xffffffff


	//   ....[126]....
        /*0454*/ 	.word	0xffffffff


	//   ....[127]....
        /*0458*/ 	.word	0xffffffff


	//   ....[128]....
        /*045c*/ 	.word	0xffffffff


	//   ....[129]....
        /*0460*/ 	.word	0xffffffff


	//   ....[130]....
        /*0464*/ 	.word	0xffffffff


	//   ....[131]....
        /*0468*/ 	.word	0xffffffff


	//   ....[132]....
        /*046c*/ 	.word	0xffffffff


	//   ....[133]....
        /*0470*/ 	.word	0xffffffff


	//   ....[134]....
        /*0474*/ 	.word	0xffffffff


	//   ....[135]....
        /*0478*/ 	.word	0xffffffff


	//   ....[136]....
        /*047c*/ 	.word	0xffffffff


	//   ....[137]....
        /*0480*/ 	.word	0xffffffff


	//   ....[138]....
        /*0484*/ 	.word	0xffffffff


	//   ....[139]....
        /*0488*/ 	.word	0xffffffff


	//   ....[140]....
        /*048c*/ 	.word	0xffffffff


	//   ....[141]....
        /*0490*/ 	.word	0xffffffff


	//   ....[142]....
        /*0494*/ 	.word	0xffffffff


	//   ....[143]....
        /*0498*/ 	.word	0xffffffff


	//   ....[144]....
        /*049c*/ 	.word	0xffffffff


	//   ....[145]....
        /*04a0*/ 	.word	0xffffffff


	//   ....[146]....
        /*04a4*/ 	.word	0xffffffff


	//   ....[147]....
        /*04a8*/ 	.word	0xffffffff


	//   ....[148]....
        /*04ac*/ 	.word	0xffffffff


	//   ....[149]....
        /*04b0*/ 	.word	0xffffffff


	//   ....[150]....
        /*04b4*/ 	.word	0xffffffff


	//   ....[151]....
        /*04b8*/ 	.word	0xffffffff


	//   ....[152]....
        /*04bc*/ 	.word	0xffffffff


	//   ....[153]....
        /*04c0*/ 	.word	0xffffffff


	//   ....[154]....
        /*04c4*/ 	.word	0xffffffff


	//   ....[155]....
        /*04c8*/ 	.word	0xffffffff


	//   ....[156]....
        /*04cc*/ 	.word	0xffffffff


	//   ....[157]....
        /*04d0*/ 	.word	0xffffffff


	//   ....[158]....
        /*04d4*/ 	.word	0xffffffff


	//   ....[159]....
        /*04d8*/ 	.word	0xffffffff


	//   ....[160]....
        /*04dc*/ 	.word	0xffffffff


	//   ....[161]....
        /*04e0*/ 	.word	0xffffffff


	//   ....[162]....
        /*04e4*/ 	.word	0xffffffff


	//   ....[163]....
        /*04e8*/ 	.word	0xffffffff


	//   ....[164]....
        /*04ec*/ 	.word	0xffffffff


	//   ....[165]....
        /*04f0*/ 	.word	0xffffffff


	//   ....[166]....
        /*04f4*/ 	.word	0xffffffff


	//   ....[167]....
        /*04f8*/ 	.word	0xffffffff


	//   ....[168]....
        /*04fc*/ 	.word	0xffffffff


	//   ....[169]....
        /*0500*/ 	.word	0xffffffff


	//   ....[170]....
        /*0504*/ 	.word	0xffffffff


	//   ....[171]....
        /*0508*/ 	.word	0xffffffff


	//   ....[172]....
        /*050c*/ 	.word	0xffffffff


	//   ....[173]....
        /*0510*/ 	.word	0xffffffff


	//   ....[174]....
        /*0514*/ 	.word	0xffffffff


	//   ....[175]....
        /*0518*/ 	.word	0xffffffff


	//   ....[176]....
        /*051c*/ 	.word	0xffffffff


	//   ....[177]....
        /*0520*/ 	.word	0xffffffff


	//   ....[178]....
        /*0524*/ 	.word	0xffffffff


	//   ....[179]....
        /*0528*/ 	.word	0xffffffff


	//   ....[180]....
        /*052c*/ 	.word	0xffffffff


	//   ....[181]....
        /*0530*/ 	.word	0xffffffff


	//   ....[182]....
        /*0534*/ 	.word	0xffffffff


	//   ....[183]....
        /*0538*/ 	.word	0xffffffff


	//   ....[184]....
        /*053c*/ 	.word	0xffffffff


	//   ....[185]....
        /*0540*/ 	.word	0xffffffff


	//   ....[186]....
        /*0544*/ 	.word	0xffffffff


	//   ....[187]....
        /*0548*/ 	.word	0xffffffff


	//   ....[188]....
        /*054c*/ 	.word	0xffffffff


	//   ....[189]....
        /*0550*/ 	.word	0xffffffff


	//   ....[190]....
        /*0554*/ 	.word	0xffffffff


	//   ....[191]....
        /*0558*/ 	.word	0xffffffff


	//   ....[192]....
        /*055c*/ 	.word	0xffffffff


	//   ....[193]....
        /*0560*/ 	.word	0xffffffff


	//   ....[194]....
        /*0564*/ 	.word	0xffffffff


	//   ....[195]....
        /*0568*/ 	.word	0xffffffff


	//   ....[196]....
        /*056c*/ 	.word	0xffffffff


	//   ....[197]....
        /*0570*/ 	.word	0xffffffff


	//   ....[198]....
        /*0574*/ 	.word	0xffffffff


	//   ....[199]....
        /*0578*/ 	.word	0x0500000f


	//   ....[200]....
        /*057c*/ 	.word	0x0500000f


	//   ....[201]....
        /*0580*/ 	.word	0x0500000f


	//   ....[202]....
        /*0584*/ 	.word	0x0500000f


	//   ....[203]....
        /*0588*/ 	.word	0x0500000f


	//   ....[204]....
        /*058c*/ 	.word	0x0500000f


	//   ....[205]....
        /*0590*/ 	.word	0x0500000f


	//   ....[206]....
        /*0594*/ 	.word	0x0500000f


	//   ....[207]....
        /*0598*/ 	.word	0x0500000f


	//   ....[208]....
        /*059c*/ 	.word	0x0500000f


	//   ....[209]....
        /*05a0*/ 	.word	0x0500000f


	//   ....[210]....
        /*05a4*/ 	.word	0x0500000f


	//   ....[211]....
        /*05a8*/ 	.word	0x0500000f


	//   ....[212]....
        /*05ac*/ 	.word	0x0500000f


	//   ....[213]....
        /*05b0*/ 	.word	0x0500000f


	//   ....[214]....
        /*05b4*/ 	.word	0x0500000f


	//   ....[215]....
        /*05b8*/ 	.word	0x0500000f


	//   ....[216]....
        /*05bc*/ 	.word	0x0500000f


	//   ....[217]....
        /*05c0*/ 	.word	0x0500000f


	//   ....[218]....
        /*05c4*/ 	.word	0x0500000f


	//   ....[219]....
        /*05c8*/ 	.word	0x0500000f


	//   ....[220]....
        /*05cc*/ 	.word	0x0500000f


	//   ....[221]....
        /*05d0*/ 	.word	0x0500000f


	//   ....[222]....
        /*05d4*/ 	.word	0x0500000f


	//   ....[223]....
        /*05d8*/ 	.word	0x0500000f


	//   ....[224]....
        /*05dc*/ 	.word	0x0500000f


	//   ....[225]....
        /*05e0*/ 	.word	0x0500000f


	//   ....[226]....
        /*05e4*/ 	.word	0x0500000f


	//   ....[227]....
        /*05e8*/ 	.word	0x0500000f


	//   ....[228]....
        /*05ec*/ 	.word	0x0500000f


	//   ....[229]....
        /*05f0*/ 	.word	0x0500000f


	//   ....[230]....
        /*05f4*/ 	.word	0x0500000f


	//   ....[231]....
        /*05f8*/ 	.word	0x0500000f


	//   ....[232]....
        /*05fc*/ 	.word	0x0500000f


	//   ....[233]....
        /*0600*/ 	.word	0x0500000f


	//   ....[234]....
        /*0604*/ 	.word	0x0500000f


	//   ....[235]....
        /*0608*/ 	.word	0x0500000f


	//   ....[236]....
        /*060c*/ 	.word	0x0500000f


	//   ....[237]....
        /*0610*/ 	.word	0x0500000f


	//   ....[238]....
        /*0614*/ 	.word	0x0500000f


	//   ....[239]....
        /*0618*/ 	.word	0x0500000f


	//   ....[240]....
        /*061c*/ 	.word	0x0500000f


	//   ....[241]....
        /*0620*/ 	.word	0x0500000f


	//   ....[242]....
        /*0624*/ 	.word	0x0500000f


	//   ....[243]....
        /*0628*/ 	.word	0x0500000f


	//   ....[244]....
        /*062c*/ 	.word	0x0500000f


	//   ....[245]....
        /*0630*/ 	.word	0x0500000f


	//   ....[246]....
        /*0634*/ 	.word	0x0500000f


	//   ....[247]....
        /*0638*/ 	.word	0x0500000f


	//   ....[248]....
        /*063c*/ 	.word	0x0500000f


	//----- nvinfo : EIATTR_COOP_GROUP_INSTR_OFFSETS
	.align		4
.L_297:
        /*0640*/ 	.byte	0x04, 0x28
        /*0642*/ 	.short	(.L_299 - .L_298)


	//   ....[0]....
.L_298:
        /*0644*/ 	.word	0x00000080


	//   ....[1]....
        /*0648*/ 	.word	0x00000090


	//   ....[2]....
        /*064c*/ 	.word	0x000002d0


	//   ....[3]....
        /*0650*/ 	.word	0x00000430


	//   ....[4]....
        /*0654*/ 	.word	0x00000550


	//   ....[5]....
        /*0658*/ 	.word	0x000006b0


	//   ....[6]....
        /*065c*/ 	.word	0x00001d20


	//   ....[7]....
        /*0660*/ 	.word	0x00002f80


	//   ....[8]....
        /*0664*/ 	.word	0x00002fb0


	//   ....[9]....
        /*0668*/ 	.word	0x00003860


	//   ....[10]....
        /*066c*/ 	.word	0x000038f0


	//   ....[11]....
        /*0670*/ 	.word	0x00004460


	//   ....[12]....
        /*0674*/ 	.word	0x000044e0


	//   ....[13]....
        /*0678*/ 	.word	0x000066f0


	//   ....[14]....
        /*067c*/ 	.word	0x00006720


	//   ....[15]....
        /*0680*/ 	.word	0x00006f50


	//   ....[16]....
        /*0684*/ 	.word	0x00007060


	//   ....[17]....
        /*0688*/ 	.word	0x00007ab0


	//   ....[18]....
        /*068c*/ 	.word	0x00007b20


	//   ....[19]....
        /*0690*/ 	.word	0x0000a3f0


	//   ....[20]....
        /*0694*/ 	.word	0x0000a400


	//   ....[21]....
        /*0698*/ 	.word	0x0000a430


	//   ....[22]....
        /*069c*/ 	.word	0x0000a440


	//   ....[23]....
        /*06a0*/ 	.word	0x0000be60


	//   ....[24]....
        /*06a4*/ 	.word	0x0000be70


	//   ....[25]....
        /*06a8*/ 	.word	0x0000bef0


	//   ....[26]....
        /*06ac*/ 	.word	0x0000bf00


	//   ....[27]....
        /*06b0*/ 	.word	0x0000ce70


	//   ....[28]....
        /*06b4*/ 	.word	0x0000ce80


	//   ....[29]....
        /*06b8*/ 	.word	0x0000ce90


	//   ....[30]....
        /*06bc*/ 	.word	0x0000cea0


	//   ....[31]....
        /*06c0*/ 	.word	0x0000ceb0


	//   ....[32]....
        /*06c4*/ 	.word	0x0000cec0


	//   ....[33]....
        /*06c8*/ 	.word	0x0000ced0


	//   ....[34]....
        /*06cc*/ 	.word	0x0000cee0


	//   ....[35]....
        /*06d0*/ 	.word	0x0000cef0


	//   ....[36]....
        /*06d4*/ 	.word	0x0000cf00


	//   ....[37]....
        /*06d8*/ 	.word	0x0000cf10


	//   ....[38]....
        /*06dc*/ 	.word	0x0000cf20


	//   ....[39]....
        /*06e0*/ 	.word	0x0000cf30


	//   ....[40]....
        /*06e4*/ 	.word	0x0000cf40


	//   ....[41]....
        /*06e8*/ 	.word	0x0000cf50


	//   ....[42]....
        /*06ec*/ 	.word	0x0000cf80


	//   ....[43]....
        /*06f0*/ 	.word	0x0000cf90


	//   ....[44]....
        /*06f4*/ 	.word	0x0000cfa0


	//   ....[45]....
        /*06f8*/ 	.word	0x0000cfb0


	//   ....[46]....
        /*06fc*/ 	.word	0x0000cfe0


	//   ....[47]....
        /*0700*/ 	.word	0x0000cff0


	//   ....[48]....
        /*0704*/ 	.word	0x0000d000


	//   ....[49]....
        /*0708*/ 	.word	0x0000d010


	//   ....[50]....
        /*070c*/ 	.word	0x0000d020


	//   ....[51]....
        /*0710*/ 	.word	0x0000d030


	//   ....[52]....
        /*0714*/ 	.word	0x0000d040


	//   ....[53]....
        /*0718*/ 	.word	0x0000d050


	//   ....[54]....
        /*071c*/ 	.word	0x0000d060


	//   ....[55]....
        /*0720*/ 	.word	0x0000d070


	//   ....[56]....
        /*0724*/ 	.word	0x0000d080


	//   ....[57]....
        /*0728*/ 	.word	0x0000d0a0


	//   ....[58]....
        /*072c*/ 	.word	0x0000d0b0


	//   ....[59]....
        /*0730*/ 	.word	0x0000d0d0


	//   ....[60]....
        /*0734*/ 	.word	0x0000d0e0


	//   ....[61]....
        /*0738*/ 	.word	0x0000d0f0


	//   ....[62]....
        /*073c*/ 	.word	0x0000d110


	//   ....[63]....
        /*0740*/ 	.word	0x0000d130


	//   ....[64]....
        /*0744*/ 	.word	0x0000d150


	//   ....[65]....
        /*0748*/ 	.word	0x0000d160


	//   ....[66]....
        /*074c*/ 	.word	0x0000d180


	//   ....[67]....
        /*0750*/ 	.word	0x0000d1a0


	//   ....[68]....
        /*0754*/ 	.word	0x0000d1d0


	//   ....[69]....
        /*0758*/ 	.word	0x0000d1f0


	//   ....[70]....
        /*075c*/ 	.word	0x0000d200


	//   ....[71]....
        /*0760*/ 	.word	0x0000d220


	//   ....[72]....
        /*0764*/ 	.word	0x0000d250


	//   ....[73]....
        /*0768*/ 	.word	0x0000d260


	//   ....[74]....
        /*076c*/ 	.word	0x0000d270


	//   ....[75]....
        /*0770*/ 	.word	0x0000d2a0


	//   ....[76]....
        /*0774*/ 	.word	0x0000d2d0


	//   ....[77]....
        /*0778*/ 	.word	0x0000d300


	//   ....[78]....
        /*077c*/ 	.word	0x0000d330


	//   ....[79]....
        /*0780*/ 	.word	0x0000d360


	//   ....[80]....
        /*0784*/ 	.word	0x0000d390


	//   ....[81]....
        /*0788*/ 	.word	0x0000d3c0


	//   ....[82]....
        /*078c*/ 	.word	0x0000d3f0


	//   ....[83]....
        /*0790*/ 	.word	0x0000d420


	//   ....[84]....
        /*0794*/ 	.word	0x0000d450


	//   ....[85]....
        /*0798*/ 	.word	0x0000d480


	//   ....[86]....
        /*079c*/ 	.word	0x0000d4b0


	//   ....[87]....
        /*07a0*/ 	.word	0x0000d4e0


	//   ....[88]....
        /*07a4*/ 	.word	0x0000d510


	//   ....[89]....
        /*07a8*/ 	.word	0x0000d540


	//   ....[90]....
        /*07ac*/ 	.word	0x0000d570


	//   ....[91]....
        /*07b0*/ 	.word	0x0000dda0


	//   ....[92]....
        /*07b4*/ 	.word	0x0000dde0


	//   ....[93]....
        /*07b8*/ 	.word	0x0000de10


	//   ....[94]....
        /*07bc*/ 	.word	0x0000de40


	//   ....[95]....
        /*07c0*/ 	.word	0x0000e510


	//   ....[96]....
        /*07c4*/ 	.word	0x0000e530


	//   ....[97]....
        /*07c8*/ 	.word	0x0000e600


	//   ....[98]....
        /*07cc*/ 	.word	0x0000e620


	//   ....[99]....
        /*07d0*/ 	.word	0x0000e6e0


	//   ....[100]....
        /*07d4*/ 	.word	0x0000e700


	//   ....[101]....
        /*07d8*/ 	.word	0x0000e7d0


	//   ....[102]....
        /*07dc*/ 	.word	0x0000e7f0


	//   ....[103]....
        /*07e0*/ 	.word	0x0000ebb0


	//   ....[104]....
        /*07e4*/ 	.word	0x0000ebc0


	//   ....[105]....
        /*07e8*/ 	.word	0x0000eff0


	//   ....[106]....
        /*07ec*/ 	.word	0x0000f000


	//   ....[107]....
        /*07f0*/ 	.word	0x0000fcf0


	//   ....[108]....
        /*07f4*/ 	.word	0x0000fd10


	//   ....[109]....
        /*07f8*/ 	.word	0x0000fdd0


	//   ....[110]....
        /*07fc*/ 	.word	0x0000fdf0


	//   ....[111]....
        /*0800*/ 	.word	0x0000feb0


	//   ....[112]....
        /*0804*/ 	.word	0x0000fed0


	//   ....[113]....
        /*0808*/ 	.word	0x0000ffa0


	//   ....[114]....
        /*080c*/ 	.word	0x0000ffc0


	//   ....[115]....
        /*0810*/ 	.word	0x00010100


	//   ....[116]....
        /*0814*/ 	.word	0x00010310


	//   ....[117]....
        /*0818*/ 	.word	0x00010340


	//   ....[118]....
        /*081c*/ 	.word	0x00010370


	//   ....[119]....
        /*0820*/ 	.word	0x000103a0


	//   ....[120]....
        /*0824*/ 	.word	0x000103d0


	//   ....[121]....
        /*0828*/ 	.word	0x00010420


	//   ....[122]....
        /*082c*/ 	.word	0x000105a0


	//   ....[123]....
        /*0830*/ 	.word	0x000105d0


	//   ....[124]....
        /*0834*/ 	.word	0x00010600


	//   ....[125]....
        /*0838*/ 	.word	0x00010630


	//   ....[126]....
        /*083c*/ 	.word	0x00010660


	//   ....[127]....
        /*0840*/ 	.word	0x00010690


	//   ....[128]....
        /*0844*/ 	.word	0x00010720


	//   ....[129]....
        /*0848*/ 	.word	0x00010780


	//   ....[130]....
        /*084c*/ 	.word	0x00010790


	//   ....[131]....
        /*0850*/ 	.word	0x000107e0


	//   ....[132]....
        /*0854*/ 	.word	0x00012df0


	//   ....[133]....
        /*0858*/ 	.word	0x00012e20


	//   ....[134]....
        /*085c*/ 	.word	0x00012e50


	//   ....[135]....
        /*0860*/ 	.word	0x00012e70


	//   ....[136]....
        /*0864*/ 	.word	0x00012f00


	//   ....[137]....
        /*0868*/ 	.word	0x00012f40


	//   ....[138]....
        /*086c*/ 	.word	0x00012f80


	//   ....[139]....
        /*0870*/ 	.word	0x00012f90


	//   ....[140]....
        /*0874*/ 	.word	0x00013070


	//   ....[141]....
        /*0878*/ 	.word	0x00013090


	//   ....[142]....
        /*087c*/ 	.word	0x00013470


	//   ....[143]....
        /*0880*/ 	.word	0x000134b0


	//   ....[144]....
        /*0884*/ 	.word	0x000134d0


	//   ....[145]....
        /*0888*/ 	.word	0x00013580


	//   ....[146]....
        /*088c*/ 	.word	0x000135a0


	//   ....[147]....
        /*0890*/ 	.word	0x00013630


	//   ....[148]....
        /*0894*/ 	.word	0x00013650


	//   ....[149]....
        /*0898*/ 	.word	0x00013660


	//   ....[150]....
        /*089c*/ 	.word	0x000136f0


	//   ....[151]....
        /*08a0*/ 	.word	0x00013750


	//   ....[152]....
        /*08a4*/ 	.word	0x00013ea0


	//   ....[153]....
        /*08a8*/ 	.word	0x00013ed0


	//   ....[154]....
        /*08ac*/ 	.word	0x00013ef0


	//   ....[155]....
        /*08b0*/ 	.word	0x00013f80


	//   ....[156]....
        /*08b4*/ 	.word	0x00013fa0


	//   ....[157]....
        /*08b8*/ 	.word	0x00014030


	//   ....[158]....
        /*08bc*/ 	.word	0x00014050


	//   ....[159]....
        /*08c0*/ 	.word	0x00014060


	//   ....[160]....
        /*08c4*/ 	.word	0x00014a80


	//   ....[161]....
        /*08c8*/ 	.word	0x00014aa0


	//   ....[162]....
        /*08cc*/ 	.word	0x00014ac0


	//   ....[163]....
        /*08d0*/ 	.word	0x00014b10


	//   ....[164]....
        /*08d4*/ 	.word	0x00014b20


	//   ....[165]....
        /*08d8*/ 	.word	0x00014b70


	//   ....[166]....
        /*08dc*/ 	.word	0x00014b80


	//   ....[167]....
        /*08e0*/ 	.word	0x00014b90


	//   ....[168]....
        /*08e4*/ 	.word	0x00014be0


	//   ....[169]....
        /*08e8*/ 	.word	0x00014c30


	//   ....[170]....
        /*08ec*/ 	.word	0x00015020


	//   ....[171]....
        /*08f0*/ 	.word	0x00015040


	//   ....[172]....
        /*08f4*/ 	.word	0x00015050


	//   ....[173]....
        /*08f8*/ 	.word	0x00015060


	//   ....[174]....
        /*08fc*/ 	.word	0x000150c0


	//   ....[175]....
        /*0900*/ 	.word	0x000150d0


	//   ....[176]....
        /*0904*/ 	.word	0x00015130


	//   ....[177]....
        /*0908*/ 	.word	0x00015160


	//   ....[178]....
        /*090c*/ 	.word	0x000151a0


	//   ....[179]....
        /*0910*/ 	.word	0x00015200


	//   ....[180]....
        /*0914*/ 	.word	0x00016440


	//   ....[181]....
        /*0918*/ 	.word	0x00016490


	//   ....[182]....
        /*091c*/ 	.word	0x000164c0


	//   ....[183]....
        /*0920*/ 	.word	0x000164f0


	//   ....[184]....
        /*0924*/ 	.word	0x00016520


	//   ....[185]....
        /*0928*/ 	.word	0x00016530


	//   ....[186]....
        /*092c*/ 	.word	0x00016560


	//   ....[187]....
        /*0930*/ 	.word	0x000165b0


	//   ....[188]....
        /*0934*/ 	.word	0x00016710


	//   ....[189]....
        /*0938*/ 	.word	0x00016740


	//   ....[190]....
        /*093c*/ 	.word	0x00016780


	//   ....[191]....
        /*0940*/ 	.word	0x000167b0


	//   ....[192]....
        /*0944*/ 	.word	0x000167e0


	//   ....[193]....
        /*0948*/ 	.word	0x00016810


	//   ....[194]....
        /*094c*/ 	.word	0x000168b0


	//   ....[195]....
        /*0950*/ 	.word	0x00016900


	//   ....[196]....
        /*0954*/ 	.word	0x00016910


	//   ....[197]....
        /*0958*/ 	.word	0x00016950


	//   ....[198]....
        /*095c*/ 	.word	0x00017440


	//   ....[199]....
        /*0960*/ 	.word	0x00017a70


	//   ....[200]....
        /*0964*/ 	.word	0x00017b50


	//   ....[201]....
        /*0968*/ 	.word	0x00017c20


	//   ....[202]....
        /*096c*/ 	.word	0x00017cb0


	//   ....[203]....
        /*0970*/ 	.word	0x00017d80


	//   ....[204]....
        /*0974*/ 	.word	0x00017e10


	//   ....[205]....
        /*0978*/ 	.word	0x00017ec0


	//   ....[206]....
        /*097c*/ 	.word	0x00017f50


	//   ....[207]....
        /*0980*/ 	.word	0x00018000


	//   ....[208]....
        /*0984*/ 	.word	0x00018060


	//   ....[209]....
        /*0988*/ 	.word	0x00018160


	//   ....[210]....
        /*098c*/ 	.word	0x00018260


	//   ....[211]....
        /*0990*/ 	.word	0x00018310


	//   ....[212]....
        /*0994*/ 	.word	0x00018440


	//   ....[213]....
        /*0998*/ 	.word	0x000184f0


	//   ....[214]....
        /*099c*/ 	.word	0x000185f0


	//   ....[215]....
        /*09a0*/ 	.word	0x000186b0


	//   ....[216]....
        /*09a4*/ 	.word	0x00018710


	//   ....[217]....
        /*09a8*/ 	.word	0x000187b0


	//   ....[218]....
        /*09ac*/ 	.word	0x00018870


	//   ....[219]....
        /*09b0*/ 	.word	0x00018940


	//   ....[220]....
        /*09b4*/ 	.word	0x000189f0


	//   ....[221]....
        /*09b8*/ 	.word	0x00018a50


	//   ....[222]....
        /*09bc*/ 	.word	0x00018ab0


	//   ....[223]....
        /*09c0*/ 	.word	0x00018bb0


	//   ....[224]....
        /*09c4*/ 	.word	0x00018c10


	//   ....[225]....
        /*09c8*/ 	.word	0x00018d10


	//   ....[226]....
        /*09cc*/ 	.word	0x00018d70


	//   ....[227]....
        /*09d0*/ 	.word	0x00018e50


	//   ....[228]....
        /*09d4*/ 	.word	0x00018f80


	//   ....[229]....
        /*09d8*/ 	.word	0x00019030


	//   ....[230]....
        /*09dc*/ 	.word	0x00019090


	//   ....[231]....
        /*09e0*/ 	.word	0x00019150


	//   ....[232]....
        /*09e4*/ 	.word	0x000191b0


	//   ....[233]....
        /*09e8*/ 	.word	0x00019270


	//   ....[234]....
        /*09ec*/ 	.word	0x000192d0


	//   ....[235]....
        /*09f0*/ 	.word	0x00019390


	//   ....[236]....
        /*09f4*/ 	.word	0x000193f0


	//   ....[237]....
        /*09f8*/ 	.word	0x000194b0


	//   ....[238]....
        /*09fc*/ 	.word	0x000195a0


	//   ....[239]....
        /*0a00*/ 	.word	0x00019640


	//   ....[240]....
        /*0a04*/ 	.word	0x000196a0


	//   ....[241]....
        /*0a08*/ 	.word	0x00019770


	//   ....[242]....
        /*0a0c*/ 	.word	0x000197d0


	//   ....[243]....
        /*0a10*/ 	.word	0x000198a0


	//   ....[244]....
        /*0a14*/ 	.word	0x00019900


	//   ....[245]....
        /*0a18*/ 	.word	0x000199d0


	//   ....[246]....
        /*0a1c*/ 	.word	0x00019a30


	//   ....[247]....
        /*0a20*/ 	.word	0x00019b00


	//   ....[248]....
        /*0a24*/ 	.word	0x00019d60


	//----- nvinfo : EIATTR_REG_RECONFIG
	.align		4
.L_299:
        /*0a28*/ 	.byte	0x01, 0x54
	.zero		2


	//----- nvinfo : EIATTR_SYSCALL_OFFSETS
	.align		4
        /*0a2c*/ 	.byte	0x04, 0x46
        /*0a2e*/ 	.short	(.L_301 - .L_300)


	//   ....[0]....
.L_300:
        /*0a30*/ 	.word	0x00001f00


	//   ....[1]....
        /*0a34*/ 	.word	0x00012040


	//   ....[2]....
        /*0a38*/ 	.word	0x000121b0


	//   ....[3]....
        /*0a3c*/ 	.word	0x00012300


	//   ....[4]....
        /*0a40*/ 	.word	0x00012440


	//   ....[5]....
        /*0a44*/ 	.word	0x00013b10


	//----- nvinfo : EIATTR_MBARRIER_INSTR_OFFSETS
	.align		4
.L_301:
        /*0a48*/ 	.byte	0x04, 0x39
        /*0a4a*/ 	.short	(.L_303 - .L_302)


	//   ....[0]....
.L_302:
        /*0a4c*/ 	.word	0x00000180
        /*0a50*/ 	.word	0x000000ff
        /*0a54*/ 	.word	0x00029800
        /*0a58*/ 	.short	0x0100
        /*0a5a*/ 	.byte	0x08
	.zero		1


	//   ....[1]....
        /*0a5c*/ 	.word	0x00000190
        /*0a60*/ 	.word	0x000000ff
        /*0a64*/ 	.word	0x00029820
        /*0a68*/ 	.short	0x0100
        /*0a6a*/ 	.byte	0x08
	.zero		1


	//   ....[2]....
        /*0a6c*/ 	.word	0x00000280
        /*0a70*/ 	.word	0x000000ff
        /*0a74*/ 	.word	0x00029830
        /*0a78*/ 	.short	0x0100
        /*0a7a*/ 	.byte	0x08
	.zero		1


	//   ....[3]....
        /*0a7c*/ 	.word	0x00000290
        /*0a80*/ 	.word	0x000000ff
        /*0a84*/ 	.word	0x00029840
        /*0a88*/ 	.short	0x0100
        /*0a8a*/ 	.byte	0x08
	.zero		1


	//   ....[4]....
        /*0a8c*/ 	.word	0x000002a0
        /*0a90*/ 	.word	0x000000ff
        /*0a94*/ 	.word	0x00029838
        /*0a98*/ 	.short	0x0100
        /*0a9a*/ 	.byte	0x08
	.zero		1


	//   ....[5]....
        /*0a9c*/ 	.word	0x000002b0
        /*0aa0*/ 	.word	0x000000ff
        /*0aa4*/ 	.word	0x00029848
        /*0aa8*/ 	.short	0x0100
        /*0aaa*/ 	.byte	0x08
	.zero		1


	//   ....[6]....
        /*0aac*/ 	.word	0x000003e0
        /*0ab0*/ 	.word	0x000000ff
        /*0ab4*/ 	.word	0x00029850
        /*0ab8*/ 	.short	0x0100
        /*0aba*/ 	.byte	0x08
	.zero		1


	//   ....[7]....
        /*0abc*/ 	.word	0x000003f0
        /*0ac0*/ 	.word	0x000000ff
        /*0ac4*/ 	.word	0x00029860
        /*0ac8*/ 	.short	0x0100
        /*0aca*/ 	.byte	0x08
	.zero		1


	//   ....[8]....
        /*0acc*/ 	.word	0x00000400
        /*0ad0*/ 	.word	0x000000ff
        /*0ad4*/ 	.word	0x00029858
        /*0ad8*/ 	.short	0x0100
        /*0ada*/ 	.byte	0x08
	.zero		1


	//   ....[9]....
        /*0adc*/ 	.word	0x00000410
        /*0ae0*/ 	.word	0x000000ff
        /*0ae4*/ 	.word	0x00029868
        /*0ae8*/ 	.short	0x0100
        /*0aea*/ 	.byte	0x08
	.zero		1


	//   ....[10]....
        /*0aec*/ 	.word	0x00000500
        /*0af0*/ 	.word	0x000000ff
        /*0af4*/ 	.word	0x00029870
        /*0af8*/ 	.short	0x0100
        /*0afa*/ 	.byte	0x06
	.zero		1


	//   ....[11]....
        /*0afc*/ 	.word	0x00000510
        /*0b00*/ 	.word	0x000000ff
        /*0b04*/ 	.word	0x00029880
        /*0b08*/ 	.short	0x0100
        /*0b0a*/ 	.byte	0x06
	.zero		1


	//   ....[12]....
        /*0b0c*/ 	.word	0x00000520
        /*0b10*/ 	.word	0x000000ff
        /*0b14*/ 	.word	0x00029878
        /*0b18*/ 	.short	0x0100
        /*0b1a*/ 	.byte	0x06
	.zero		1


	//   ....[13]....
        /*0b1c*/ 	.word	0x00000530
        /*0b20*/ 	.word	0x000000ff
        /*0b24*/ 	.word	0x00029888
        /*0b28*/ 	.short	0x0100
        /*0b2a*/ 	.byte	0x06
	.zero		1


	//   ....[14]....
        /*0b2c*/ 	.word	0x00000660
        /*0b30*/ 	.word	0x000000ff
        /*0b34*/ 	.word	0x00029890
        /*0b38*/ 	.short	0x0100
        /*0b3a*/ 	.byte	0x08
	.zero		1


	//   ....[15]....
        /*0b3c*/ 	.word	0x00000670
        /*0b40*/ 	.word	0x000000ff
        /*0b44*/ 	.word	0x000298a0
        /*0b48*/ 	.short	0x0100
        /*0b4a*/ 	.byte	0x08
	.zero		1


	//   ....[16]....
        /*0b4c*/ 	.word	0x00000680
        /*0b50*/ 	.word	0x000000ff
        /*0b54*/ 	.word	0x00029898
        /*0b58*/ 	.short	0x0100
        /*0b5a*/ 	.byte	0x08
	.zero		1


	//   ....[17]....
        /*0b5c*/ 	.word	0x00000690
        /*0b60*/ 	.word	0x000000ff
        /*0b64*/ 	.word	0x000298a8
        /*0b68*/ 	.short	0x0100
        /*0b6a*/ 	.byte	0x08
	.zero		1


	//   ....[18]....
        /*0b6c*/ 	.word	0x000007e0
        /*0b70*/ 	.word	0x000000ff
        /*0b74*/ 	.word	0x000298b0
        /*0b78*/ 	.short	0x0100
        /*0b7a*/ 	.byte	0x08
	.zero		1


	//   ....[19]....
        /*0b7c*/ 	.word	0x000007f0
        /*0b80*/ 	.word	0x000000ff
        /*0b84*/ 	.word	0x000298c0
        /*0b88*/ 	.short	0x0100
        /*0b8a*/ 	.byte	0x08
	.zero		1


	//   ....[20]....
        /*0b8c*/ 	.word	0x00000800
        /*0b90*/ 	.word	0x000000ff
        /*0b94*/ 	.word	0x000298b8
        /*0b98*/ 	.short	0x0100
        /*0b9a*/ 	.byte	0x08
	.zero		1


	//   ....[21]....
        /*0b9c*/ 	.word	0x00000810
        /*0ba0*/ 	.word	0x000000ff
        /*0ba4*/ 	.word	0x000298c8
        /*0ba8*/ 	.short	0x0100
        /*0baa*/ 	.byte	0x08
	.zero		1


	//   ....[22]....
        /*0bac*/ 	.word	0x00001f80
        /*0bb0*/ 	.word	0x000000ff
        /*0bb4*/ 	.word	0x00029800
        /*0bb8*/ 	.short	0x010a
        /*0bba*/ 	.byte	0x27
	.zero		1


	//   ....[23]....
        /*0bbc*/ 	.word	0x00002000
        /*0bc0*/ 	.word	0x00000000
        /*0bc4*/ 	.word	0x00029830
        /*0bc8*/ 	.short	0x010a
        /*0bca*/ 	.byte	0x3f
	.zero		1


	//   ....[24]....
        /*0bcc*/ 	.word	0x00002040
        /*0bd0*/ 	.word	0x00000000
        /*0bd4*/ 	.word	0x00029830
        /*0bd8*/ 	.short	0x010a
        /*0bda*/ 	.byte	0x3f
	.zero		1


	//   ....[25]....
        /*0bdc*/ 	.word	0x00003110
        /*0be0*/ 	.word	0x000000ff
        /*0be4*/ 	.word	0x00000000
        /*0be8*/ 	.short	0x0101
        /*0bea*/ 	.byte	0x04
	.zero		1


	//   ....[26]....
        /*0bec*/ 	.word	0x00005730
        /*0bf0*/ 	.word	0x000000ff
        /*0bf4*/ 	.word	0x00029830
        /*0bf8*/ 	.short	0x010a
        /*0bfa*/ 	.byte	0x05
	.zero		1


	//   ....[27]....
        /*0bfc*/ 	.word	0x00005770
        /*0c00*/ 	.word	0x000000ff
        /*0c04*/ 	.word	0x00029830
        /*0c08*/ 	.short	0x010a
        /*0c0a*/ 	.byte	0x05
	.zero		1


	//   ....[28]....
        /*0c0c*/ 	.word	0x000063b0
        /*0c10*/ 	.word	0x000000ff
        /*0c14*/ 	.word	0x00029850
        /*0c18*/ 	.short	0x010a
        /*0c1a*/ 	.byte	0x05
	.zero		1


	//   ....[29]....
        /*0c1c*/ 	.word	0x000063f0
        /*0c20*/ 	.word	0x000000ff
        /*0c24*/ 	.word	0x00029850
        /*0c28*/ 	.short	0x010a
        /*0c2a*/ 	.byte	0x05
	.zero		1


	//   ....[30]....
        /*0c2c*/ 	.word	0x00006770
        /*0c30*/ 	.word	0x000000ff
        /*0c34*/ 	.word	0x00000000
        /*0c38*/ 	.short	0x0101
        /*0c3a*/ 	.byte	0x05
	.zero		1


	//   ....[31]....
        /*0c3c*/ 	.word	0x00008860
        /*0c40*/ 	.word	0x000000ff
        /*0c44*/ 	.word	0x00000000
        /*0c48*/ 	.short	0x0101
        /*0c4a*/ 	.byte	0x04
	.zero		1


	//   ....[32]....
        /*0c4c*/ 	.word	0x00008fb0
        /*0c50*/ 	.word	0x000000ff
        /*0c54*/ 	.word	0x00029830
        /*0c58*/ 	.short	0x010a
        /*0c5a*/ 	.byte	0x05
	.zero		1


	//   ....[33]....
        /*0c5c*/ 	.word	0x00008ff0
        /*0c60*/ 	.word	0x000000ff
        /*0c64*/ 	.word	0x00029830
        /*0c68*/ 	.short	0x010a
        /*0c6a*/ 	.byte	0x05
	.zero		1


	//   ....[34]....
        /*0c6c*/ 	.word	0x00009c00
        /*0c70*/ 	.word	0x000000ff
        /*0c74*/ 	.word	0x00029850
        /*0c78*/ 	.short	0x010a
        /*0c7a*/ 	.byte	0x05
	.zero		1


	//   ....[35]....
        /*0c7c*/ 	.word	0x00009c40
        /*0c80*/ 	.word	0x000000ff
        /*0c84*/ 	.word	0x00029850
        /*0c88*/ 	.short	0x010a
        /*0c8a*/ 	.byte	0x05
	.zero		1


	//   ....[36]....
        /*0c8c*/ 	.word	0x00009f90
        /*0c90*/ 	.word	0x000000ff
        /*0c94*/ 	.word	0x00000000
        /*0c98*/ 	.short	0x0101
        /*0c9a*/ 	.byte	0x05
	.zero		1


	//   ....[37]....
        /*0c9c*/ 	.word	0x0000b540
        /*0ca0*/ 	.word	0x000000ff
        /*0ca4*/ 	.word	0x00000000
        /*0ca8*/ 	.short	0x0101
        /*0caa*/ 	.byte	0x04
	.zero		1


	//   ....[38]....
        /*0cac*/ 	.word	0x0000bbc0
        /*0cb0*/ 	.word	0x000000ff
        /*0cb4*/ 	.word	0x00029850
        /*0cb8*/ 	.short	0x010a
        /*0cba*/ 	.byte	0x05
	.zero		1


	//   ....[39]....
        /*0cbc*/ 	.word	0x0000bc00
        /*0cc0*/ 	.word	0x000000ff
        /*0cc4*/ 	.word	0x00029850
        /*0cc8*/ 	.short	0x010a
        /*0cca*/ 	.byte	0x05
	.zero		1


	//   ....[40]....
        /*0ccc*/ 	.word	0x0000c1e0
        /*0cd0*/ 	.word	0x000000ff
        /*0cd4*/ 	.word	0x00000000
        /*0cd8*/ 	.short	0x0101
        /*0cda*/ 	.byte	0x04
	.zero		1


	//   ....[41]....
        /*0cdc*/ 	.word	0x0000e500
        /*0ce0*/ 	.word	0x00000003
        /*0ce4*/ 	.word	0x00000000
        /*0ce8*/ 	.short	0x0101
        /*0cea*/ 	.byte	0x3f
	.zero		1


	//   ....[42]....
        /*0cec*/ 	.word	0x0000e9a0
        /*0cf0*/ 	.word	0x00000002
        /*0cf4*/ 	.word	0x00000000
        /*0cf8*/ 	.short	0x0101
        /*0cfa*/ 	.byte	0x3f
	.zero		1


	//   ....[43]....
        /*0cfc*/ 	.word	0x00012b10
        /*0d00*/ 	.word	0x00000000
        /*0d04*/ 	.word	0x00029880
        /*0d08*/ 	.short	0x010a
        /*0d0a*/ 	.byte	0x3f
	.zero		1


	//   ....[44]....
        /*0d0c*/ 	.word	0x00013150
        /*0d10*/ 	.word	0x00000000
        /*0d14*/ 	.word	0x00029870
        /*0d18*/ 	.short	0x0107
        /*0d1a*/ 	.byte	0x3f
	.zero		1


	//   ....[45]....
        /*0d1c*/ 	.word	0x00013200
        /*0d20*/ 	.word	0x00000000
        /*0d24*/ 	.word	0x00029870
        /*0d28*/ 	.short	0x0101
        /*0d2a*/ 	.byte	0x3f
	.zero		1


	//   ....[46]....
        /*0d2c*/ 	.word	0x00013230
        /*0d30*/ 	.word	0x00000000
        /*0d34*/ 	.word	0x00029840
        /*0d38*/ 	.short	0x010a
        /*0d3a*/ 	.byte	0x3f
	.zero		1


	//   ....[47]....
        /*0d3c*/ 	.word	0x00013860
        /*0d40*/ 	.word	0x00000000
        /*0d44*/ 	.word	0x00029830
        /*0d48*/ 	.short	0x0107
        /*0d4a*/ 	.byte	0x3f
	.zero		1


	//   ....[48]....
        /*0d4c*/ 	.word	0x00013920
        /*0d50*/ 	.word	0x00000000
        /*0d54*/ 	.word	0x00029830
        /*0d58*/ 	.short	0x0101
        /*0d5a*/ 	.byte	0x3f
	.zero		1


	//   ....[49]....
        /*0d5c*/ 	.word	0x000141a0
        /*0d60*/ 	.word	0x00000010
        /*0d64*/ 	.word	0x00029800
        /*0d68*/ 	.short	0x0107
        /*0d6a*/ 	.byte	0x3f
	.zero		1


	//   ....[50]....
        /*0d6c*/ 	.word	0x000142a0
        /*0d70*/ 	.word	0x00000010
        /*0d74*/ 	.word	0x00029800
        /*0d78*/ 	.short	0x0101
        /*0d7a*/ 	.byte	0x3f
	.zero		1


	//   ....[51]....
        /*0d7c*/ 	.word	0x000142c0
        /*0d80*/ 	.word	0x00000010
        /*0d84*/ 	.word	0x00029820
        /*0d88*/ 	.short	0x010a
        /*0d8a*/ 	.byte	0x3f
	.zero		1


	//   ....[52]....
        /*0d8c*/ 	.word	0x000147e0
        /*0d90*/ 	.word	0x00000000
        /*0d94*/ 	.word	0x00029880
        /*0d98*/ 	.short	0x010a
        /*0d9a*/ 	.byte	0x3f
	.zero		1


	//   ....[53]....
        /*0d9c*/ 	.word	0x00014cc0
        /*0da0*/ 	.word	0x00000000
        /*0da4*/ 	.word	0x00029870
        /*0da8*/ 	.short	0x0107
        /*0daa*/ 	.byte	0x3f
	.zero		1


	//   ....[54]....
        /*0dac*/ 	.word	0x00014d70
        /*0db0*/ 	.word	0x00000000
        /*0db4*/ 	.word	0x00029870
        /*0db8*/ 	.short	0x0101
        /*0dba*/ 	.byte	0x3f
	.zero		1


	//   ....[55]....
        /*0dbc*/ 	.word	0x00014da0
        /*0dc0*/ 	.word	0x00000000
        /*0dc4*/ 	.word	0x00029840
        /*0dc8*/ 	.short	0x010a
        /*0dca*/ 	.byte	0x3f
	.zero		1


	//   ....[56]....
        /*0dcc*/ 	.word	0x000152a0
        /*0dd0*/ 	.word	0x00000000
        /*0dd4*/ 	.word	0x00029830
        /*0dd8*/ 	.short	0x0107
        /*0dda*/ 	.byte	0x3f
	.zero		1


	//   ....[57]....
        /*0ddc*/ 	.word	0x00015350
        /*0de0*/ 	.word	0x00000000
        /*0de4*/ 	.word	0x00029830
        /*0de8*/ 	.short	0x0101
        /*0dea*/ 	.byte	0x3f
	.zero		1


	//   ....[58]....
        /*0dec*/ 	.word	0x000153e0
        /*0df0*/ 	.word	0x00000000
        /*0df4*/ 	.word	0x00029870
        /*0df8*/ 	.short	0x010a
        /*0dfa*/ 	.byte	0x3f
	.zero		1


	//   ....[59]....
        /*0dfc*/ 	.word	0x00015460
        /*0e00*/ 	.word	0x00000000
        /*0e04*/ 	.word	0x00029860
        /*0e08*/ 	.short	0x010a
        /*0e0a*/ 	.byte	0x3f
	.zero		1


	//   ....[60]....
        /*0e0c*/ 	.word	0x00015960
        /*0e10*/ 	.word	0x00000000
        /*0e14*/ 	.word	0x00029850
        /*0e18*/ 	.short	0x0101
        /*0e1a*/ 	.byte	0x3f
	.zero		1


	//   ....[61]....
        /*0e1c*/ 	.word	0x000159f0
        /*0e20*/ 	.word	0x00000000
        /*0e24*/ 	.word	0x00000000
        /*0e28*/ 	.short	0x0101
        /*0e2a*/ 	.byte	0x3f
	.zero		1


	//   ....[62]....
        /*0e2c*/ 	.word	0x00015bc0
        /*0e30*/ 	.word	0x00000012
        /*0e34*/ 	.word	0x00029870
        /*0e38*/ 	.short	0x010a
        /*0e3a*/ 	.byte	0x3f
	.zero		1


	//   ....[63]....
        /*0e3c*/ 	.word	0x00015c30
        /*0e40*/ 	.word	0x00000012
        /*0e44*/ 	.word	0x00029860
        /*0e48*/ 	.short	0x010a
        /*0e4a*/ 	.byte	0x3f
	.zero		1


	//   ....[64]....
        /*0e4c*/ 	.word	0x00016140
        /*0e50*/ 	.word	0x00000012
        /*0e54*/ 	.word	0x00029850
        /*0e58*/ 	.short	0x0101
        /*0e5a*/ 	.byte	0x3f
	.zero		1


	//   ....[65]....
        /*0e5c*/ 	.word	0x00016200
        /*0e60*/ 	.word	0x00000012
        /*0e64*/ 	.word	0x00000000
        /*0e68*/ 	.short	0x0101
        /*0e6a*/ 	.byte	0x3f
	.zero		1


	//   ....[66]....
        /*0e6c*/ 	.word	0x000173c0
        /*0e70*/ 	.word	0x00000004
        /*0e74*/ 	.word	0x00029820
        /*0e78*/ 	.short	0x010a
        /*0e7a*/ 	.byte	0x3f
	.zero		1


	//   ....[67]....
        /*0e7c*/ 	.word	0x00017560
        /*0e80*/ 	.word	0x00000005
        /*0e84*/ 	.word	0x00029840
        /*0e88*/ 	.short	0x010a
        /*0e8a*/ 	.byte	0x3f
	.zero		1


	//   ....[68]....
        /*0e8c*/ 	.word	0x00017600
        /*0e90*/ 	.word	0x00000013
        /*0e94*/ 	.word	0x00029840
        /*0e98*/ 	.short	0x010a
        /*0e9a*/ 	.byte	0x3f
	.zero		1


	//   ....[69]....
        /*0e9c*/ 	.word	0x00017640
        /*0ea0*/ 	.word	0x00000005
        /*0ea4*/ 	.word	0x00029860
        /*0ea8*/ 	.short	0x010a
        /*0eaa*/ 	.byte	0x3f
	.zero		1


	//   ....[70]....
        /*0eac*/ 	.word	0x00017680
        /*0eb0*/ 	.word	0x00000013
        /*0eb4*/ 	.word	0x00029860
        /*0eb8*/ 	.short	0x010a
        /*0eba*/ 	.byte	0x3f
	.zero		1


	//   ....[71]....
        /*0ebc*/ 	.word	0x000176c0
        /*0ec0*/ 	.word	0x00000005
        /*0ec4*/ 	.word	0x00029880
        /*0ec8*/ 	.short	0x010a
        /*0eca*/ 	.byte	0x3f
	.zero		1


	//   ....[72]....
        /*0ecc*/ 	.word	0x00017700
        /*0ed0*/ 	.word	0x00000013
        /*0ed4*/ 	.word	0x00029880
        /*0ed8*/ 	.short	0x010a
        /*0eda*/ 	.byte	0x3f
	.zero		1


	//   ....[73]....
        /*0edc*/ 	.word	0x00017770
        /*0ee0*/ 	.word	0x00000003
        /*0ee4*/ 	.word	0x00029800
        /*0ee8*/ 	.short	0x010a
        /*0eea*/ 	.byte	0x3f
	.zero		1


	//   ....[74]....
        /*0eec*/ 	.word	0x000177c0
        /*0ef0*/ 	.word	0x00000000
        /*0ef4*/ 	.word	0x00029830
        /*0ef8*/ 	.short	0x010a
        /*0efa*/ 	.byte	0x3f
	.zero		1


	//   ....[75]....
        /*0efc*/ 	.word	0x00017820
        /*0f00*/ 	.word	0x00000004
        /*0f04*/ 	.word	0x00029830
        /*0f08*/ 	.short	0x010a
        /*0f0a*/ 	.byte	0x3f
	.zero		1


	//   ....[76]....
        /*0f0c*/ 	.word	0x00017880
        /*0f10*/ 	.word	0x00000004
        /*0f14*/ 	.word	0x00029850
        /*0f18*/ 	.short	0x010a
        /*0f1a*/ 	.byte	0x3f
	.zero		1


	//   ....[77]....
        /*0f1c*/ 	.word	0x000178e0
        /*0f20*/ 	.word	0x00000004
        /*0f24*/ 	.word	0x00029830
        /*0f28*/ 	.short	0x010a
        /*0f2a*/ 	.byte	0x3f
	.zero		1


	//   ....[78]....
        /*0f2c*/ 	.word	0x00017940
        /*0f30*/ 	.word	0x00000004
        /*0f34*/ 	.word	0x00029850
        /*0f38*/ 	.short	0x010a
        /*0f3a*/ 	.byte	0x3f
	.zero		1


	//   ....[79]....
        /*0f3c*/ 	.word	0x000179a0
        /*0f40*/ 	.word	0x00000006
        /*0f44*/ 	.word	0x00029850
        /*0f48*/ 	.short	0x010a
        /*0f4a*/ 	.byte	0x3f
	.zero		1


	//   ....[80]....
        /*0f4c*/ 	.word	0x00017aa0
        /*0f50*/ 	.word	0x00000000
        /*0f54*/ 	.word	0x00029880
        /*0f58*/ 	.short	0x010a
        /*0f5a*/ 	.byte	0x3f
	.zero		1


	//   ....[81]....
        /*0f5c*/ 	.word	0x000181b0
        /*0f60*/ 	.word	0x00000000
        /*0f64*/ 	.word	0x00029840
        /*0f68*/ 	.short	0x010a
        /*0f6a*/ 	.byte	0x3f
	.zero		1


	//   ....[82]....
        /*0f6c*/ 	.word	0x00018e80
        /*0f70*/ 	.word	0x00000010
        /*0f74*/ 	.word	0x00029820
        /*0f78*/ 	.short	0x010a
        /*0f7a*/ 	.byte	0x3f
	.zero		1


	//   ....[83]....
        /*0f7c*/ 	.word	0x00018ed0
        /*0f80*/ 	.word	0x00000000
        /*0f84*/ 	.word	0x00029880
        /*0f88*/ 	.short	0x010a
        /*0f8a*/ 	.byte	0x3f
	.zero		1


	//   ....[84]....
        /*0f8c*/ 	.word	0x000194f0
        /*0f90*/ 	.word	0x00000000
        /*0f94*/ 	.word	0x00029840
        /*0f98*/ 	.short	0x010a
        /*0f9a*/ 	.byte	0x3f
	.zero		1


	//   ....[85]....
        /*0f9c*/ 	.word	0x00019b40
        /*0fa0*/ 	.word	0x00000000
        /*0fa4*/ 	.word	0x00029870
        /*0fa8*/ 	.short	0x010a
        /*0faa*/ 	.byte	0x3f
	.zero		1


	//   ....[86]....
        /*0fac*/ 	.word	0x00019b90
        /*0fb0*/ 	.word	0x00000000
        /*0fb4*/ 	.word	0x00029860
        /*0fb8*/ 	.short	0x010a
        /*0fba*/ 	.byte	0x3f
	.zero		1


	//   ....[87]....
        /*0fbc*/ 	.word	0x00019be0
        /*0fc0*/ 	.word	0x00000012
        /*0fc4*/ 	.word	0x00029870
        /*0fc8*/ 	.short	0x010a
        /*0fca*/ 	.byte	0x3f
	.zero		1


	//   ....[88]....
        /*0fcc*/ 	.word	0x00019c30
        /*0fd0*/ 	.word	0x00000012
        /*0fd4*/ 	.word	0x00029860
        /*0fd8*/ 	.short	0x010a
        /*0fda*/ 	.byte	0x3f
	.zero		1


	//   ....[89]....
        /*0fdc*/ 	.word	0x00019c80
        /*0fe0*/ 	.word	0x00000004
        /*0fe4*/ 	.word	0x00029820
        /*0fe8*/ 	.short	0x010a
        /*0fea*/ 	.byte	0x3f
	.zero		1


	//   ....[90]....
        /*0fec*/ 	.word	0x00019e20
        /*0ff0*/ 	.word	0x00000005
        /*0ff4*/ 	.word	0x00029840
        /*0ff8*/ 	.short	0x010a
        /*0ffa*/ 	.byte	0x3f
	.zero		1


	//   ....[91]....
        /*0ffc*/ 	.word	0x00019e70
        /*1000*/ 	.word	0x00000013
        /*1004*/ 	.word	0x00029840
        /*1008*/ 	.short	0x010a
        /*100a*/ 	.byte	0x3f
	.zero		1


	//   ....[92]....
        /*100c*/ 	.word	0x00019ec0
        /*1010*/ 	.word	0x00000005
        /*1014*/ 	.word	0x00029860
        /*1018*/ 	.short	0x010a
        /*101a*/ 	.byte	0x3f
	.zero		1


	//   ....[93]....
        /*101c*/ 	.word	0x00019f10
        /*1020*/ 	.word	0x00000013
        /*1024*/ 	.word	0x00029860
        /*1028*/ 	.short	0x010a
        /*102a*/ 	.byte	0x3f
	.zero		1


	//   ....[94]....
        /*102c*/ 	.word	0x00019f60
        /*1030*/ 	.word	0x00000005
        /*1034*/ 	.word	0x00029880
        /*1038*/ 	.short	0x010a
        /*103a*/ 	.byte	0x3f
	.zero		1


	//----- nvinfo : EIATTR_NUM_MBARRIERS
	.align		4
.L_303:
        /*103c*/ 	.byte	0x03, 0x38
        /*103e*/ 	.short	0x0016


	//----- nvinfo : EIATTR_EXIT_INSTR_OFFSETS
	.align		4
        /*1040*/ 	.byte	0x04, 0x1c
        /*1042*/ 	.short	(.L_305 - .L_304)


	//   ....[0]....
.L_304:
        /*1044*/ 	.word	0x000009e0


	//   ....[1]....
        /*1048*/ 	.word	0x000100b0


	//   ....[2]....
        /*104c*/ 	.word	0x00017750


	//----- nvinfo : EIATTR_MAX_THREADS
	.align		4
.L_305:
        /*1050*/ 	.byte	0x04, 0x05
        /*1052*/ 	.short	(.L_307 - .L_306)
.L_306:
        /*1054*/ 	.word	0x00000180
        /*1058*/ 	.word	0x00000001
        /*105c*/ 	.word	0x00000001


	//----- nvinfo : EIATTR_CRS_STACK_SIZE
	.align		4
.L_307:
        /*1060*/ 	.byte	0x04, 0x1e
        /*1062*/ 	.short	(.L_309 - .L_308)
.L_308:
        /*1064*/ 	.word	0x00000000


	//----- nvinfo : EIATTR_CBANK_PARAM_SIZE
	.align		4
.L_309:
        /*1068*/ 	.byte	0x03, 0x19
        /*106a*/ 	.short	0x0af0


	//----- nvinfo : EIATTR_PARAM_CBANK
	.align		4
        /*106c*/ 	.byte	0x04, 0x0a
        /*106e*/ 	.short	(.L_311 - .L_310)
	.align		4
.L_310:
        /*1070*/ 	.word	index@(.nv.constant0._ZN7cutlass13device_kernelIN5flash11enable_sm90INS1_16FlashAttnFwdSm90INS1_25CollectiveMainloopFwdSm90ILi2EN4cute5tupleIJNS5_1CILi1EEES8_S8_EEENS6_IJNS7_ILi128EEENS7_ILi160EEENS7_ILi192EEEEEELi128ENS_12float_e4m3_tEfNS_4arch4Sm90ELb1ELb0ELb0ELb1ELb1ELb0ELb0ELb1ELb1ELb1ELb1ELb0EEENS1_21CollectiveEpilogueFwdINS6_IJSA_SA_SB_EEES9_NS_10bfloat16_tESG_Li256ELb1ELb1ELb1ELb1EEENS1_36VarlenDynamicPersistentTileSchedulerILi128ELi160ELi256ELi128ELb1ELb1ELb1ELb1ELb1ELb1EEEEEEEEEvNT_6ParamsE)
        /*1074*/ 	.short	0x0210
        /*1076*/ 	.short	0x0af0


	//----- nvinfo : EIATTR_SW_WAR
	.align		4
.L_311:
        /*1078*/ 	.byte	0x04, 0x36
        /*107a*/ 	.short	(.L_313 - .L_312)
.L_312:
        /*107c*/ 	.word	0x00000008
.L_313:


//--------------------- .nv.info._ZN7cutlass13device_kernelIN5flash11enable_sm90INS1_16FlashAttnFwdSm90INS1_25CollectiveMainloopFwdSm90ILi2EN4cute5tupleIJNS5_1CILi1EEES8_S8_EEENS6_IJNS7_ILi128EEENS7_ILi160EEENS7_ILi192EEEEEELi128ENS_12float_e4m3_tEfNS_4arch4Sm90ELb1ELb0ELb0ELb1ELb1ELb1ELb0ELb1ELb1ELb1ELb1ELb0EEENS1_21CollectiveEpilogueFwdINS6_IJSA_SA_SB_EEES9_NS_10bfloat16_tESG_Li256ELb1ELb1ELb1ELb1EEENS1_36VarlenDynamicPersistentTileSchedulerILi128ELi160ELi256ELi128ELb1ELb1ELb1ELb1ELb1ELb1EEEEEEEEEvNT_6ParamsE --------------------------
	.section	.nv.info._ZN7cutlass13device_kernelIN5flash11enable_sm90INS1_16FlashAttnFwdSm90INS1_25CollectiveMainloopFwdSm90ILi2EN4cute5tupleIJNS5_1CILi1EEES8_S8_EEENS6_IJNS7_ILi128EEENS7_ILi160EEENS7_ILi192EEEEEELi128ENS_12float_e4m3_tEfNS_4arch4Sm90ELb1ELb0ELb0ELb1ELb1ELb1ELb0ELb1ELb1ELb1ELb1ELb0EEENS1_21CollectiveEpilogueFwdINS6_IJSA_SA_SB_EEES9_NS_10bfloat16_tESG_Li256ELb1ELb1ELb1ELb1EEENS1_36VarlenDynamicPersistentTileSchedulerILi128ELi160ELi256ELi128ELb1ELb1ELb1ELb1ELb1ELb1EEEEEEEEEvNT_6ParamsE,"",@"SHT_CUDA_INFO"
	.sectionflags	@""
	.align	4


	//----- nvinfo : EIATTR_CUDA_API_VERSION
	.align		4
        /*0000*/ 	.byte	0x04, 0x37
        /*0002*/ 	.short	(.L_315 - .L_314)
.L_314:
        /*0004*/ 	.word	0x00000082


	//----- nvinfo : EIATTR_KPARAM_INFO
	.align		4
.L_315:
        /*0008*/ 	.byte	0x04, 0x17
        /*000a*/ 	.short	(.L_317 - .L_316)
.L_316:
        /*000c*/ 	.word	0x00000000
        /*0010*/ 	.short	0x0000
        /*0012*/ 	.short	0x0070
        /*0014*/ 	.byte	0x00, 0xf0, 0x01, 0x2a


	//----- nvinfo : EIATTR_SPARSE_MMA_MASK
	.align		4
.L_317:
        /*0018*/ 	.byte	0x03, 0x50
        /*001a*/ 	.short	0x0000


	//----- nvinfo : EIATTR_MAXREG_COUNT
	.align		4
        /*001c*/ 	.byte	0x03, 0x1b
        /*001e*/ 	.short	0x00a8


	//----- nvinfo : EIATTR_NUM_BARRIERS
	.align		4
        /*0020*/ 	.byte	0x02, 0x4c
        /*0022*/ 	.byte	0x10
	.zero		1


	//----- nvinfo : EIATTR_EXTERNS
	.align		4
        /*0024*/ 	.byte	0x04, 0x0f
        /*0026*/ 	.short	(.L_319 - .L_318)


	//   ....[0]....
	.align		4
.L_318:
        /*0028*/ 	.word	index@(__assertfail)


	//----- nvinfo : EIATTR_ANNOTATIONS
	.align		4
.L_319:
        /*002c*/ 	.byte	0x04, 0x55
        /*002e*/ 	.short	(.L_321 - .L_320)


	//   ....[0]....
.L_320:
        /* <DEDUP_REMOVED lines=36> */


	//----- nvinfo : EIATTR_MERCURY_ISA_VERSION
	.align		4
.L_321:
        /*0258*/ 	.byte	0x03, 0x5f
        /*025a*/ 	.short	0x0101


	//----- nvinfo : EIATTR_UNUSED_LOAD_BYTE_OFFSET
	.align		4
        /*025c*/ 	.byte	0x04, 0x44
        /*025e*/ 	.short	(.L_323 - .L_322)


	//   ....[0]....
.L_322:
        /*0260*/ 	.word	0x00000aa0
        /*0264*/ 	.word	0x0000fff0


	//   ....[1]....
        /*0268*/ 	.word	0x00023420
        /*026c*/ 	.word	0x0000fff0


	//----- nvinfo : EIATTR_INT_WARP_WIDE_INSTR_OFFSETS
	.align		4
.L_323:
        /*0270*/ 	.byte	0x04, 0x31
        /*0272*/ 	.short	(.L_325 - .L_324)


	//   ....[0]....
.L_324:
        /*0274*/ 	.word	0x00000130


	//   ....[1]....
        /*0278*/ 	.word	0x00000170


	//   ....[2]....
        /*027c*/ 	.word	0x000001e0


	//   ....[3]....
        /*0280*/ 	.word	0x0002a760


	//   ....[4]....
        /*0284*/ 	.word	0x0002a7f0


	//   ....[5]....
        /*0288*/ 	.word	0x0002e650


	//   ....[6]....
        /*028c*/ 	.word	0x0002e6e0


	//----- nvinfo : EIATTR_COOP_GROUP_MASK_REGIDS
	.align		4
.L_325:
        /*0290*/ 	.byte	0x04, 0x29
        /*0292*/ 	.short	(.L_327 - .L_326)


	//   ....[0]....
.L_326:
        /*0294*/ 	.word	0xffffffff


	//   ....[1]....
        /*0298*/ 	.word	0xffffffff


	//   ....[2]....
        /*029c*/ 	.word	0xffffffff


	//   ....[3]....
        /*02a0*/ 	.word	0xffffffff


	//   ....[4]....
        /*02a4*/ 	.word	0xffffffff


	//   ....[5]....
        /*02a8*/ 	.word	0xffffffff


	//   ....[6]....
        /*02ac*/ 	.word	0xffffffff


	//   ....[7]....
        /*02b0*/ 	.word	0xffffffff


	//   ....[8]....
        /*02b4*/ 	.word	0xffffffff


	//   ....[9]....
        /*02b8*/ 	.word	0xffffffff


	//   ....[10]....
        /*02bc*/ 	.word	0xffffffff


	//   ....[11]....
        /*02c0*/ 	.word	0xffffffff


	//   ....[12]....
        /*02c4*/ 	.word	0xffffffff


	//   ....[13]....
        /*02c8*/ 	.word	0xffffffff


	//   ....[14]....
        /*02cc*/ 	.word	0xffffffff


	//   ....[15]....
        /*02d0*/ 	.word	0xffffffff


	//   ....[16]....
        /*02d4*/ 	.word	0xffffffff


	//   ....[17]....
        /*02d8*/ 	.word	0xffffffff


	//   ....[18]....
        /*02dc*/ 	.word	0xffffffff


	//   ....[19]....
        /*02e0*/ 	.word	0xffffffff


	//   ....[20]....
        /*02e4*/ 	.word	0xffffffff


	//   ....[21]....
        /*02e8*/ 	.word	0xffffffff


	//   ....[22]....
        /*02ec*/ 	.word	0xffffffff


	//   ....[23]....
        /*02f0*/ 	.word	0xffffffff


	//   ....[24]....
        /*02f4*/ 	.word	0xffffffff


	//   ....[25]....
        /*02f8*/ 	.word	0xffffffff


	//   ....[26]....
        /*02fc*/ 	.word	0xffffffff


	//   ....[27]....
        /*0300*/ 	.word	0xffffffff


	//   ....[28]....
        /*0304*/ 	.word	0xffffffff


	//   ....[29]....
        /*0308*/ 	.word	0xffffffff


	//   ....[30]....
        /*030c*/ 	.word	0xffffffff


	//   ....[31]....
        /*0310*/ 	.word	0xffffffff


	//   ....[32]....
        /*0314*/ 	.word	0xffffffff


	//   ....[33]....
        /*0318*/ 	.word	0xffffffff


	//   ....[34]....
        /*031c*/ 	.word	0xffffffff


	//   ....[35]....
        /*0320*/ 	.word	0xffffffff


	//   ....[36]....
        /*0324*/ 	.word	0xffffffff


	//   ....[37]....
        /*0328*/ 	.word	0xffffffff


	//   ....[38]....
        /*032c*/ 	.word	0xffffffff


	//   ....[39]....
        /*0330*/ 	.word	0xffffffff


	//   ....[40]....
        /*0334*/ 	.word	0xffffffff


	//   ....[41]....
        /*0338*/ 	.word	0xffffffff


	//   ....[42]....
        /*033c*/ 	.word	0xffffffff


	//   ....[43]....
        /*0340*/ 	.word	0xffffffff


	//   ....[44]....
        /*0344*/ 	.word	0xffffffff


	//   ....[45]....
        /*0348*/ 	.word	0xffffffff


	//   ....[46]....
        /*034c*/ 	.word	0xffffffff


	//   ....[47]....
        /*0350*/ 	.word	0xffffffff


	//   ....[48]....
        /*0354*/ 	.word	0xffffffff


	//   ....[49]....
        /*0358*/ 	.word	0xffffffff


	//   ....[50]....
        /*035c*/ 	.word	0xffffffff


	//   ....[51]....
        /*0360*/ 	.word	0xffffffff


	//   ....[52]....
        /*0364*/ 	.word	0xffffffff


	//   ....[53]....
        /*0368*/ 	.word	0xffffffff


	//   ....[54]....
        /*036c*/ 	.word	0xffffffff


	//   ....[55]....
        /*0370*/ 	.word	0xffffffff


	//   ....[56]....
        /*0374*/ 	.word	0xffffffff


	//   ....[57]....
        /*0378*/ 	.word	0xffffffff


	//   ....[58]....
        /*037c*/ 	.word	0xffffffff


	//   ....[59]....
        /*0380*/ 	.word	0xffffffff


	//   ....[60]....
        /*0384*/ 	.word	0xffffffff


	//   ....[61]....
        /*0388*/ 	.word	0xffffffff


	//   ....[62]....
        /*038c*/ 	.word	0xffffffff


	//   ....[63]....
        /*0390*/ 	.word	0xffffffff


	//   ....[64]....
        /*0394*/ 	.word	0xffffffff


	//   ....[65]....
        /*0398*/ 	.word	0xffffffff


	//   ....[66]....
        /*039c*/ 	.word	0xffffffff


	//   ....[67]....
        /*03a0*/ 	.word	0xffffffff


	//   ....[68]....
        /*03a4*/ 	.word	0xffffffff


	//   ....[69]....
        /*03a8*/ 	.word	0xffffffff


	//   ....[70]....
        /*03ac*/ 	.word	0xffffffff


	//   ....[71]....
        /*03b0*/ 	.word	0xffffffff


	//   ....[72]....
        /*03b4*/ 	.word	0xffffffff


	//   ....[73]....
        /*03b8*/ 	.word	0xffffffff


	//   ....[74]....
        /*03bc*/ 	.word	0xffffffff


	//   ....[75]....
        /*03c0*/ 	.word	0xffffffff


	//   ....[76]....
        /*03c4*/ 	.word	0xffffffff


	//   ....[77]....
        /*03c8*/ 	.word	0xffffffff


	//   ....[78]....
        /*03cc*/ 	.word	0xffffffff


	//   ....[79]....
        /*03d0*/ 	.word	0xffffffff


	//   ....[80]....
        /*03d4*/ 	.word	0xffffffff


	//   ....[81]....
        /*03d8*/ 	.word	0xffffffff


	//   ....[82]....
        /*03dc*/ 	.word	0xffffffff


	//   ....[83]....
        /*03e0*/ 	.word	0xffffffff


	//   ....[84]....
        /*03e4*/ 	.word	0xffffffff


	//   ....[85]....
        /*03e8*/ 	.word	0xffffffff


	//   ....[86]....
        /*03ec*/ 	.word	0xffffffff


	//   ....[87]....
        /*03f0*/ 	.word	0xffffffff


	//   ....[88]....
        /*03f4*/ 	.word	0xffffffff


	//   ....[89]....
        /*03f8*/ 	.word	0xffffffff


	//   ....[90]....
        /*03fc*/ 	.word	0xffffffff


	//   ....[91]....
        /*0400*/ 	.word	0xffffffff


	//   ....[92]....
        /*0404*/ 	.word	0xffffffff


	//   ....[93]....
        /*0408*/ 	.word	0xffffffff


	//   ....[94]....
        /*040c*/ 	.word	0xffffffff


	//   ....[95]....
        /*0410*/ 	.word	0xffffffff


	//   ....[96]....
        /*0414*/ 	.word	0xffffffff


	//   ....[97]....
        /*0418*/ 	.word	0xffffffff


	//   ....[98]....
        /*041c*/ 	.word	0xffffffff


	//   ....[99]....
        /*0420*/ 	.word	0xffffffff


	//   ....[100]....
        /*0424*/ 	.word	0xffffffff


	//   ....[101]....
        /*0428*/ 	.word	0xffffffff


	//   ....[102]....
        /*042c*/ 	.word	0xffffffff


	//   ....[103]....
        /*0430*/ 	.word	0xffffffff


	//   ....[104]....
        /*0434*/ 	.word	0xffffffff


	//   ....[105]....
        /*0438*/ 	.word	0xffffffff


	//   ....[106]....
        /*043c*/ 	.word	0xffffffff


	//   ....[107]....
        /*0440*/ 	.word	0xffffffff


	//   ....[108]....
        /*0444*/ 	.word	0xffffffff


	//   ....[109]....
        /*0448*/ 	.word	0xffffffff


	//   ....[110]....
        /*044c*/ 	.word	0xffffffff


	//   ....[111]....
        /*0450*/ 	.word	0xffffffff


	//   ....[112]....
        /*0454*/ 	.word	0xffffffff


	//   ....[113]....
        /*0458*/ 	.word	0xffffffff


	//   ....[114]....
        /*045c*/ 	.word	0xffffffff


	//   ....[115]....
        /*0460*/ 	.word	0xffffffff


	//   ....[116]....
        /*0464*/ 	.word	0xffffffff


	//   ....[117]....
        /*0468*/ 	.word	0xffffffff


	//   ....[118]....
        /*046c*/ 	.word	0xffffffff


	//   ....[119]....
        /*0470*/ 	.word	0xffffffff


	//   ....[120]....
        /*0474*/ 	.word	0xffffffff


	//   ....[121]....
        /*0478*/ 	.word	0xffffffff


	//   ....[122]....
        /*047c*/ 	.word	0xffffffff


	//   ....[123]....
        /*0480*/ 	.word	0xffffffff


	//   ....[124]....
        /*0484*/ 	.word	0xffffffff


	//   ....[125]....
        /*0488*/ 	.word	0xffffffff


	//   ....[126]....
        /*048c*/ 	.word	0xffffffff


	//   ....[127]....
        /*0490*/ 	.word	0xffffffff


	//   ....[128]....
        /*0494*/ 	.word	0xffffffff


	//   ....[129]....
        /*0498*/ 	.word	0xffffffff


	//   ....[130]....
        /*049c*/ 	.word	0xffffffff


	//   ....[131]....
        /*04a0*/ 	.word	0xffffffff


	//   ....[132]....
        /*04a4*/ 	.word	0xffffffff


	//   ....[133]....
        /*04a8*/ 	.word	0xffffffff


	//   ....[134]....
        /*04ac*/ 	.word	0xffffffff


	//   ....[135]....
        /*04b0*/ 	.word	0xffffffff


	//   ....[136]....
        /*04b4*/ 	.word	0xffffffff


	//   ....[137]....
        /*04b8*/ 	.word	0xffffffff


	//   ....[138]....
        /*04bc*/ 	.word	0xffffffff


	//   ....[139]....
        /*04c0*/ 	.word	0xffffffff


	//   ....[140]....
        /*04c4*/ 	.word	0xffffffff


	//   ....[141]....
        /*04c8*/ 	.word	0xffffffff


	//   ....[142]....
        /*04cc*/ 	.word	0xffffffff


	//   ....[143]....
        /*04d0*/ 	.word	0xffffffff


	//   ....[144]....
        /*04d4*/ 	.word	0xffffffff


	//   ....[145]....
        /*04d8*/ 	.word	0xffffffff


	//   ....[146]....
        /*04dc*/ 	.word	0xffffffff


	//   ....[147]....
        /*04e0*/ 	.word	0xffffffff


	//   ....[148]....
        /*04e4*/ 	.word	0xffffffff


	//   ....[149]....
        /*04e8*/ 	.word	0xffffffff


	//   ....[150]....
        /*04ec*/ 	.word	0xffffffff


	//   ....[151]....
        /*04f0*/ 	.word	0xffffffff


	//   ....[152]....
        /*04f4*/ 	.word	0xffffffff


	//   ....[153]....
        /*04f8*/ 	.word	0xffffffff


	//   ....[154]....
        /*04fc*/ 	.word	0xffffffff


	//   ....[155]....
        /*0500*/ 	.word	0xffffffff


	//   ....[156]....
        /*0504*/ 	.word	0xffffffff


	//   ....[157]....
        /*0508*/ 	.word	0xffffffff


	//   ....[158]....
        /*050c*/ 	.word	0xffffffff


	//   ....[159]....
        /*0510*/ 	.word	0xffffffff


	//   ....[160]....
        /*0514*/ 	.word	0xffffffff


	//   ....[161]....
        /*0518*/ 	.word	0xffffffff


	//   ....[162]....
        /*051c*/ 	.word	0xffffffff


	//   ....[163]....
        /*0520*/ 	.word	0xffffffff


	//   ....[164]....
        /*0524*/ 	.word	0xffffffff


	//   ....[165]....
        /*0528*/ 	.word	0xffffffff


	//   ....[166]....
        /*052c*/ 	.word	0xffffffff


	//   ....[167]....
        /*0530*/ 	.word	0xffffffff


	//   ....[168]....
        /*0534*/ 	.word	0xffffffff


	//   ....[169]....
        /*0538*/ 	.word	0xffffffff


	//   ....[170]....
        /*053c*/ 	.word	0xffffffff


	//   ....[171]....
        /*0540*/ 	.word	0xffffffff


	//   ....[172]....
        /*0544*/ 	.word	0xffffffff


	//   ....[173]....
        /*0548*/ 	.word	0xffffffff


	//   ....[174]....
        /*054c*/ 	.word	0xffffffff


	//   ....[175]....
        /*0550*/ 	.word	0xffffffff


	//   ....[176]....
        /*0554*/ 	.word	0xffffffff


	//   ....[177]....
        /*0558*/ 	.word	0xffffffff


	//   ....[178]....
        /*055c*/ 	.word	0xffffffff


	//   ....[179]....
        /*0560*/ 	.word	0xffffffff


	//   ....[180]....
        /*0564*/ 	.word	0xffffffff


	//   ....[181]....
        /*0568*/ 	.word	0xffffffff


	//   ....[182]....
        /*056c*/ 	.word	0xffffffff


	//   ....[183]....
        /*0570*/ 	.word	0xffffffff


	//   ....[184]....
        /*0574*/ 	.word	0xffffffff


	//   ....[185]....
        /*0578*/ 	.word	0xffffffff


	//   ....[186]....
        /*057c*/ 	.word	0xffffffff


	//   ....[187]....
        /*0580*/ 	.word	0xffffffff


	//   ....[188]....
        /*0584*/ 	.word	0xffffffff


	//   ....[189]....
        /*0588*/ 	.word	0xffffffff


	//   ....[190]....
        /*058c*/ 	.word	0xffffffff


	//   ....[191]....
        /*0590*/ 	.word	0xffffffff


	//   ....[192]....
        /*0594*/ 	.word	0xffffffff


	//   ....[193]....
        /*0598*/ 	.word	0xffffffff


	//   ....[194]....
        /*059c*/ 	.word	0xffffffff


	//   ....[195]....
        /*05a0*/ 	.word	0xffffffff


	//   ....[196]....
        /*05a4*/ 	.word	0xffffffff


	//   ....[197]....
        /*05a8*/ 	.word	0xffffffff


	//   ....[198]....
        /*05ac*/ 	.word	0xffffffff


	//   ....[199]....
        /*05b0*/ 	.word	0xffffffff


	//   ....[200]....
        /*05b4*/ 	.word	0xffffffff


	//   ....[201]....
        /*05b8*/ 	.word	0xffffffff


	//   ....[202]....
        /*05bc*/ 	.word	0xffffffff


	//   ....[203]....
        /*05c0*/ 	.word	0xffffffff


	//   ....[204]....
        /*05c4*/ 	.word	0xffffffff


	//   ....[205]....
        /*05c8*/ 	.word	0xffffffff


	//   ....[206]....
        /*05cc*/ 	.word	0xffffffff


	//   ....[207]....
        /*05d0*/ 	.word	0xffffffff


	//   ....[208]....
        /*05d4*/ 	.word	0xffffffff


	//   ....[209]....
        /*05d8*/ 	.word	0xffffffff


	//   ....[210]....
        /*05dc*/ 	.word	0xffffffff


	//   ....[211]....
        /*05e0*/ 	.word	0xffffffff


	//   ....[212]....
        /*05e4*/ 	.word	0xffffffff


	//   ....[213]....
        /*05e8*/ 	.word	0xffffffff


	//   ....[214]....
        /*05ec*/ 	.word	0xffffffff


	//   ....[215]....
        /*05f0*/ 	.word	0xffffffff


	//   ....[216]....
        /*05f4*/ 	.word	0xffffffff


	//   ....[217]....
        /*05f8*/ 	.word	0xffffffff


	//   ....[218]....
        /*05fc*/ 	.word	0xffffffff


	//   ....[219]....
        /*0600*/ 	.word	0xffffffff


	//   ....[220]....
        /*0604*/ 	.word	0xffffffff


	//   ....[221]....
        /*0608*/ 	.word	0xffffffff


	//   ....[222]....
        /*060c*/ 	.word	0xffffffff


	//   ....[223]....
        /*0610*/ 	.word	0xffffffff


	//   ....[224]....
        /*0614*/ 	.word	0xffffffff


	//   ....[225]....
        /*0618*/ 	.word	0x0500000f


	//   ....[226]....
        /*061c*/ 	.word	0x0500000f


	//   ....[227]....
        /*0620*/ 	.word	0x0500000f


	//   ....[228]....
        /*0624*/ 	.word	0x0500000f


	//   ....[229]....
        /*0628*/ 	.word	0x0500000f


	//   ....[230]....
        /*062c*/ 	.word	0x0500000f


	//   ....[231]....
        /*0630*/ 	.word	0x0500000f


	//   ....[232]....
        /*0634*/ 	.word	0x0500000f


	//   ....[233]....
        /*0638*/ 	.word	0x0500000f


	//   ....[234]....
        /*063c*/ 	.word	0x0500000f


	//   ....[235]....
        /*0640*/ 	.word	0x0500000f


	//   ....[236]....
        /*0644*/ 	.word	0x0500000f


	//   ....[237]....
        /*0648*/ 	.word	0x0500000f


	//   ....[238]....
        /*064c*/ 	.word	0x0500000f


	//   ....[239]....
        /*0650*/ 	.word	0x0500000f


	//   ....[240]....
        /*0654*/ 	.word	0x0500000f


	//   ....[241]....
        /*0658*/ 	.word	0x0500000f


	//   ....[242]....
        /*065c*/ 	.word	0x0500000f


	//   ....[243]....
        /*0660*/ 	.word	0x0500000f


	//   ....[244]....
        /*0664*/ 	.word	0x0500000f


	//   ....[245]....
        /*0668*/ 	.word	0x0500000f


	//   ....[246]....
        /*066c*/ 	.word	0x0500000f


	//   ....[247]....
        /*0670*/ 	.word	0x0500000f


	//   ....[248]....
        /*0674*/ 	.word	0x0500000f


	//   ....[249]....
        /*0678*/ 	.word	0x0500000f


	//   ....[250]....
        /*067c*/ 	.word	0x0500000f


	//   ....[251]....
        /*0680*/ 	.word	0x0500000f


	//   ....[252]....
        /*0684*/ 	.word	0x0500000f


	//   ....[253]....
        /*0688*/ 	.word	0x0500000f


	//   ....[254]....
        /*068c*/ 	.word	0x0500000f


	//   ....[255]....
        /*0690*/ 	.word	0x0500000f


	//   ....[0]....
        /*0694*/ 	.word	0x0500000f


	//   ....[1]....
        /*0698*/ 	.word	0x0500000f


	//   ....[2]....
        /*069c*/ 	.word	0x0500000f


	//   ....[3]....
        /*06a0*/ 	.word	0x0500000f


	//   ....[4]....
        /*06a4*/ 	.word	0x0500000f


	//   ....[5]....
        /*06a8*/ 	.word	0x0500000f


	//   ....[6]....
        /*06ac*/ 	.word	0x0500000f


	//   ....[7]....
        /*06b0*/ 	.word	0x0500000f


	//   ....[8]....
        /*06b4*/ 	.word	0x0500000f


	//   ....[9]....
        /*06b8*/ 	.word	0x0500000f


	//   ....[10]....
        /*06bc*/ 	.word	0x0500000f


	//   ....[11]....
        /*06c0*/ 	.word	0x0500000f


	//   ....[12]....
        /*06c4*/ 	.word	0x0500000f


	//   ....[13]....
        /*06c8*/ 	.word	0x0500000f


	//   ....[14]....
        /*06cc*/ 	.word	0x0500000f


	//   ....[15]....
        /*06d0*/ 	.word	0x0500000f


	//   ....[16]....
        /*06d4*/ 	.word	0x0500000f


	//   ....[17]....
        /*06d8*/ 	.word	0x0500000f


	//   ....[18]....
        /*06dc*/ 	.word	0x0500000f


	//   ....[19]....
        /*06e0*/ 	.word	0x0500000f


	//   ....[20]....
        /*06e4*/ 	.word	0x0500000f


	//   ....[21]....
        /*06e8*/ 	.word	0x0500000f


	//   ....[22]....
        /*06ec*/ 	.word	0x0500000f


	//   ....[23]....
        /*06f0*/ 	.word	0x0500000f


	//   ....[24]....
        /*06f4*/ 	.word	0x0500000f


	//   ....[25]....
        /*06f8*/ 	.word	0x0500000f


	//   ....[26]....
        /*06fc*/ 	.word	0x0500000f


	//   ....[27]....
        /*0700*/ 	.word	0x0500000f


	//   ....[28]....
        /*0704*/ 	.word	0x0500000f


	//   ....[29]....
        /*0708*/ 	.word	0x0500000f


	//   ....[30]....
        /*070c*/ 	.word	0x0500000f


	//   ....[31]....
        /*0710*/ 	.word	0x0500000f


	//   ....[32]....
        /*0714*/ 	.word	0x0500000f


	//   ....[33]....
        /*0718*/ 	.word	0x0500000f


	//   ....[34]....
        /*071c*/ 	.word	0x0500000f


	//   ....[35]....
        /*0720*/ 	.word	0x0500000f


	//   ....[36]....
        /*0724*/ 	.word	0x0500000f


	//   ....[37]....
        /*0728*/ 	.word	0x0500000f


	//   ....[38]....
        /*072c*/ 	.word	0x0500000f


	//   ....[39]....
        /*0730*/ 	.word	0x0500000f


	//   ....[40]....
        /*0734*/ 	.word	0x0500000f


	//   ....[41]....
        /*0738*/ 	.word	0x0500000f


	//   ....[42]....
        /*073c*/ 	.word	0x0500000f


	//   ....[43]....
        /*0740*/ 	.word	0x0500000f


	//   ....[44]....
        /*0744*/ 	.word	0x0500000f


	//   ....[45]....
        /*0748*/ 	.word	0x0500000f


	//   ....[46]....
        /*074c*/ 	.word	0x0500000f


	//   ....[47]....
        /*0750*/ 	.word	0x0500000f


	//   ....[48]....
        /*0754*/ 	.word	0x0500000f


	//   ....[49]....
        /*0758*/ 	.word	0x0500000f


	//   ....[50]....
        /*075c*/ 	.word	0x0500000f


	//   ....[51]....
        /*0760*/ 	.word	0x0500000f


	//   ....[52]....
        /*0764*/ 	.word	0x0500000f


	//   ....[53]....
        /*0768*/ 	.word	0x0500000f


	//   ....[54]....
        /*076c*/ 	.word	0x0500000f


	//   ....[55]....
        /*0770*/ 	.word	0x0500000f


	//   ....[56]....
        /*0774*/ 	.word	0x0500000f


	//   ....[57]....
        /*0778*/ 	.word	0x0500000f


	//   ....[58]....
        /*077c*/ 	.word	0x0500000f


	//   ....[59]....
        /*0780*/ 	.word	0x0500000f


	//   ....[60]....
        /*0784*/ 	.word	0x0500000f


	//   ....[61]....
        /*0788*/ 	.word	0x0500000f


	//   ....[62]....
        /*078c*/ 	.word	0x0500000f


	//   ....[63]....
        /*0790*/ 	.word	0x0500000f


	//   ....[64]....
        /*0794*/ 	.word	0x0500000f


	//   ....[65]....
        /*0798*/ 	.word	0x0500000f


	//   ....[66]....
        /*079c*/ 	.word	0x0500000f


	//   ....[67]....
        /*07a0*/ 	.word	0x0500000f


	//   ....[68]....
        /*07a4*/ 	.word	0x0500000f


	//   ....[69]....
        /*07a8*/ 	.word	0x0500000f


	//   ....[70]....
        /*07ac*/ 	.word	0x0500000f


	//   ....[71]....
        /*07b0*/ 	.word	0x0500000f


	//   ....[72]....
        /*07b4*/ 	.word	0x0500000f


	//   ....[73]....
        /*07b8*/ 	.word	0x0500000f


	//   ....[74]....
        /*07bc*/ 	.word	0x0500000f


	//   ....[75]....
        /*07c0*/ 	.word	0x0500000f


	//   ....[76]....
        /*07c4*/ 	.word	0x0500000f


	//   ....[77]....
        /*07c8*/ 	.word	0x0500000f


	//   ....[78]....
        /*07cc*/ 	.word	0x0500000f


	//   ....[79]....
        /*07d0*/ 	.word	0x0500000f


	//   ....[80]....
        /*07d4*/ 	.word	0x0500000f


	//   ....[81]....
        /*07d8*/ 	.word	0x0500000f


	//   ....[82]....
        /*07dc*/ 	.word	0x0500000f


	//   ....[83]....
        /*07e0*/ 	.word	0x0500000f


	//   ....[84]....
        /*07e4*/ 	.word	0x0500000f


	//   ....[85]....
        /*07e8*/ 	.word	0x0500000f


	//   ....[86]....
        /*07ec*/ 	.word	0x0500000f


	//   ....[87]....
        /*07f0*/ 	.word	0x0500000f


	//   ....[88]....
        /*07f4*/ 	.word	0x0500000f


	//   ....[89]....
        /*07f8*/ 	.word	0x0500000f


	//   ....[90]....
        /*07fc*/ 	.word	0x0500000f


	//   ....[91]....
        /*0800*/ 	.word	0x0500000f


	//   ....[92]....
        /*0804*/ 	.word	0x0500000f


	//   ....[93]....
        /*0808*/ 	.word	0x0500000f


	//   ....[94]....
        /*080c*/ 	.word	0x0500000f


	//   ....[95]....
        /*0810*/ 	.word	0x0500000f


	//   ....[96]....
        /*0814*/ 	.word	0x0500000f


	//   ....[97]....
        /*0818*/ 	.word	0x0500000f


	//   ....[98]....
        /*081c*/ 	.word	0x0500000f


	//   ....[99]....
        /*0820*/ 	.word	0x0500000f


	//   ....[100]....
        /*0824*/ 	.word	0x0500000f


	//   ....[101]....
        /*0828*/ 	.word	0x0500000f


	//   ....[102]....
        /*082c*/ 	.word	0x0500000f


	//   ....[103]....
        /*0830*/ 	.word	0x0500000f


	//   ....[104]....
        /*0834*/ 	.word	0x0500000f


	//   ....[105]....
        /*0838*/ 	.word	0x0500000f


	//   ....[106]....
        /*083c*/ 	.word	0x0500000f


	//   ....[107]....
        /*0840*/ 	.word	0x0500000f


	//   ....[108]....
        /*0844*/ 	.word	0x0500000f


	//   ....[109]....
        /*0848*/ 	.word	0x0500000f


	//   ....[110]....
        /*084c*/ 	.word	0x0500000f


	//   ....[111]....
        /*0850*/ 	.word	0x0500000f


	//   ....[112]....
        /*0854*/ 	.word	0x0500000f


	//   ....[113]....
        /*0858*/ 	.word	0x0500000f


	//   ....[114]....
        /*085c*/ 	.word	0x0500000f


	//   ....[115]....
        /*0860*/ 	.word	0x0500000f


	//   ....[116]....
        /*0864*/ 	.word	0x0500000f


	//   ....[117]....
        /*0868*/ 	.word	0x0500000f


	//   ....[118]....
        /*086c*/ 	.word	0x0500000f


	//   ....[119]....
        /*0870*/ 	.word	0x0500000f


	//   ....[120]....
        /*0874*/ 	.word	0x0500000f


	//   ....[121]....
        /*0878*/ 	.word	0x0500000f


	//   ....[122]....
        /*087c*/ 	.word	0x0500000f


	//   ....[123]....
        /*0880*/ 	.word	0x0500000f


	//   ....[124]....
        /*0884*/ 	.word	0x0500000f


	//   ....[125]....
        /*0888*/ 	.word	0x0500000f


	//   ....[126]....
        /*088c*/ 	.word	0x0500000f


	//   ....[127]....
        /*0890*/ 	.word	0x0500000f


	//   ....[128]....
        /*0894*/ 	.word	0x0500000f


	//   ....[129]....
        /*0898*/ 	.word	0x0500000f


	//   ....[130]....
        /*089c*/ 	.word	0x0500000f


	//   ....[131]....
        /*08a0*/ 	.word	0x0500000f


	//   ....[132]....
        /*08a4*/ 	.word	0x0500000f


	//   ....[133]....
        /*08a8*/ 	.word	0x0500000f


	//   ....[134]....
        /*08ac*/ 	.word	0x0500000f


	//   ....[135]....
        /*08b0*/ 	.word	0x0500000f


	//   ....[136]....
        /*08b4*/ 	.word	0x0500000f


	//   ....[137]....
        /*08b8*/ 	.word	0x0500000f


	//   ....[138]....
        /*08bc*/ 	.word	0x0500000f


	//   ....[139]....
        /*08c0*/ 	.word	0x0500000f


	//   ....[140]....
        /*08c4*/ 	.word	0x0500000f


	//   ....[141]....
        /*08c8*/ 	.word	0x0500000f


	//   ....[142]....
        /*08cc*/ 	.word	0x0500000f


	//----- nvinfo : EIATTR_COOP_GROUP_INSTR_OFFSETS
	.align		4
.L_327:
        /*08d0*/ 	.byte	0x04, 0x28
        /*08d2*/ 	.short	(.L_329 - .L_328)


	//   ....[0]....
.L_328:
        /*08d4*/ 	.word	0x00000070


	//   ....[1]....
        /*08d8*/ 	.word	0x00000140


	//   ....[2]....
        /*08dc*/ 	.word	0x00000190


	//   ....[3]....
        /*08e0*/ 	.word	0x000003c0


	//   ....[4]....
        /*08e4*/ 	.word	0x00000520


	//   ....[5]....
        /*08e8*/ 	.word	0x00000640


	//   ....[6]....
        /*08ec*/ 	.word	0x000007a0


	//   ....[7]....
        /*08f0*/ 	.word	0x00003960


	//   ....[8]....
        /*08f4*/ 	.word	0x00003970


	//   ....[9]....
        /*08f8*/ 	.word	0x000065e0


	//   ....[10]....
        /*08fc*/ 	.word	0x000065f0


	//   ....[11]....
        /*0900*/ 	.word	0x00009970


	//   ....[12]....
        /*0904*/ 	.word	0x00009980


	//   ....[13]....
        /*0908*/ 	.word	0x0000c7d0


	//   ....[14]....
        /*090c*/ 	.word	0x0000c7e0


	//   ....[15]....
        /*0910*/ 	.word	0x0000f800


	//   ....[16]....
        /*0914*/ 	.word	0x0000f810


	//   ....[17]....
        /*0918*/ 	.word	0x0000fa80


	//   ....[18]....
        /*091c*/ 	.word	0x0000fa90


	//   ....[19]....
        /*0920*/ 	.word	0x0000ffa0


	//   ....[20]....
        /*0924*/ 	.word	0x0000ffc0


	//   ....[21]....
        /*0928*/ 	.word	0x00010160


	//   ....[22]....
        /*092c*/ 	.word	0x00010180


	//   ....[23]....
        /*0930*/ 	.word	0x00010d10


	//   ....[24]....
        /*0934*/ 	.word	0x000113d0


	//   ....[25]....
        /*0938*/ 	.word	0x000113e0


	//   ....[26]....
        /*093c*/ 	.word	0x000113f0


	//   ....[27]....
        /*0940*/ 	.word	0x00011400


	//   ....[28]....
        /*0944*/ 	.word	0x00014a30


	//   ....[29]....
        /*0948*/ 	.word	0x00014a40


	//   ....[30]....
        /*094c*/ 	.word	0x00014a50


	//   ....[31]....
        /*0950*/ 	.word	0x00014a60


	//   ....[32]....
        /*0954*/ 	.word	0x00019210


	//   ....[33]....
        /*0958*/ 	.word	0x00019750


	//   ....[34]....
        /*095c*/ 	.word	0x00019a00


	//   ....[35]....
        /*0960*/ 	.word	0x00019a50


	//   ....[36]....
        /*0964*/ 	.word	0x0001a610


	//   ....[37]....
        /*0968*/ 	.word	0x0001a740


	//   ....[38]....
        /*096c*/ 	.word	0x0001cef0


	//   ....[39]....
        /*0970*/ 	.word	0x0001cf10


	//   ....[40]....
        /*0974*/ 	.word	0x0001d940


	//   ....[41]....
        /*0978*/ 	.word	0x0001da40


	//   ....[42]....
        /*097c*/ 	.word	0x0001e300


	//   ....[43]....
        /*0980*/ 	.word	0x0001e360


	//   ....[44]....
        /*0984*/ 	.word	0x00020ee0


	//   ....[45]....
        /*0988*/ 	.word	0x00020f00


	//   ....[46]....
        /*098c*/ 	.word	0x000211c0


	//   ....[47]....
        /*0990*/ 	.word	0x000211e0


	//   ....[48]....
        /*0994*/ 	.word	0x00022c50


	//   ....[49]....
        /*0998*/ 	.word	0x00022c60


	//   ....[50]....
        /*099c*/ 	.word	0x00022ce0


	//   ....[51]....
        /*09a0*/ 	.word	0x00022cf0


	//   ....[52]....
        /*09a4*/ 	.word	0x000238a0


	//   ....[53]....
        /*09a8*/ 	.word	0x000238d0


	//   ....[54]....
        /*09ac*/ 	.word	0x00023900


	//   ....[55]....
        /*09b0*/ 	.word	0x00023930


	//   ....[56]....
        /*09b4*/ 	.word	0x00023970


	//   ....[57]....
        /*09b8*/ 	.word	0x000239a0


	//   ....[58]....
        /*09bc*/ 	.word	0x000239d0


	//   ....[59]....
        /*09c0*/ 	.word	0x00023a00


	//   ....[60]....
        /*09c4*/ 	.word	0x00023a30


	//   ....[61]....
        /*09c8*/ 	.word	0x00023a60


	//   ....[62]....
        /*09cc*/ 	.word	0x00023a90


	//   ....[63]....
        /*09d0*/ 	.word	0x00023ac0


	//   ....[64]....
        /*09d4*/ 	.word	0x00023af0


	//   ....[65]....
        /*09d8*/ 	.word	0x00023b20


	//   ....[66]....
        /*09dc*/ 	.word	0x00023b50


	//   ....[67]....
        /*09e0*/ 	.word	0x00023b80


	//   ....[68]....
        /*09e4*/ 	.word	0x00023bb0


	//   ....[69]....
        /*09e8*/ 	.word	0x00023be0


	//   ....[70]....
        /*09ec*/ 	.word	0x00023c10


	//   ....[71]....
        /*09f0*/ 	.word	0x00023c40


	//   ....[72]....
        /*09f4*/ 	.word	0x00023c70


	//   ....[73]....
        /*09f8*/ 	.word	0x00023ca0


	//   ....[74]....
        /*09fc*/ 	.word	0x00023cd0


	//   ....[75]....
        /*0a00*/ 	.word	0x00023d00


	//   ....[76]....
        /*0a04*/ 	.word	0x00023d30


	//   ....[77]....
        /*0a08*/ 	.word	0x00023d60


	//   ....[78]....
        /*0a0c*/ 	.word	0x00023d90


	//   ....[79]....
        /*0a10*/ 	.word	0x00023dc0


	//   ....[80]....
        /*0a14*/ 	.word	0x00023df0


	//   ....[81]....
        /*0a18*/ 	.word	0x00023e20


	//   ....[82]....
        /*0a1c*/ 	.word	0x00023e50


	//   ....[83]....
        /*0a20*/ 	.word	0x00023e80


	//   ....[84]....
        /*0a24*/ 	.word	0x00023eb0


	//   ....[85]....
        /*0a28*/ 	.word	0x00023ee0


	//   ....[86]....
        /*0a2c*/ 	.word	0x00023f10


	//   ....[87]....
        /*0a30*/ 	.word	0x00023f40


	//   ....[88]....
        /*0a34*/ 	.word	0x00023f70


	//   ....[89]....
        /*0a38*/ 	.word	0x00023fa0


	//   ....[90]....
        /*0a3c*/ 	.word	0x00023fd0


	//   ....[91]....
        /*0a40*/ 	.word	0x00024000


	//   ....[92]....
        /*0a44*/ 	.word	0x00024030


	//   ....[93]....
        /*0a48*/ 	.word	0x00024040


	//   ....[94]....
        /*0a4c*/ 	.word	0x00024050


	//   ....[95]....
        /*0a50*/ 	.word	0x00024060


	//   ....[96]....
        /*0a54*/ 	.word	0x00024070


	//   ....[97]....
        /*0a58*/ 	.word	0x00024080


	//   ....[98]....
        /*0a5c*/ 	.word	0x00024090


	//   ....[99]....
        /*0a60*/ 	.word	0x000240a0


	//   ....[100]....
        /*0a64*/ 	.word	0x000240b0


	//   ....[101]....
        /*0a68*/ 	.word	0x000240e0


	//   ....[102]....
        /*0a6c*/ 	.word	0x00024110


	//   ....[103]....
        /*0a70*/ 	.word	0x00024140


	//   ....[104]....
        /*0a74*/ 	.word	0x00024170


	//   ....[105]....
        /*0a78*/ 	.word	0x000241a0


	//   ....[106]....
        /*0a7c*/ 	.word	0x000241d0


	//   ....[107]....
        /*0a80*/ 	.word	0x00024200


	//   ....[108]....
        /*0a84*/ 	.word	0x00024230


	//   ....[109]....
        /*0a88*/ 	.word	0x00024260


	//   ....[110]....
        /*0a8c*/ 	.word	0x00024290


	//   ....[111]....
        /*0a90*/ 	.word	0x000242c0


	//   ....[112]....
        /*0a94*/ 	.word	0x000242f0


	//   ....[113]....
        /*0a98*/ 	.word	0x00024320


	//   ....[114]....
        /*0a9c*/ 	.word	0x00024350


	//   ....[115]....
        /*0aa0*/ 	.word	0x00024380


	//   ....[116]....
        /*0aa4*/ 	.word	0x00024bc0


	//   ....[117]....
        /*0aa8*/ 	.word	0x00024be0


	//   ....[118]....
        /*0aac*/ 	.word	0x00024bf0


	//   ....[119]....
        /*0ab0*/ 	.word	0x00024c00


	//   ....[120]....
        /*0ab4*/ 	.word	0x00025320


	//   ....[121]....
        /*0ab8*/ 	.word	0x00025330


	//   ....[122]....
        /*0abc*/ 	.word	0x00025440


	//   ....[123]....
        /*0ac0*/ 	.word	0x00025450


	//   ....[124]....
        /*0ac4*/ 	.word	0x00025560


	//   ....[125]....
        /*0ac8*/ 	.word	0x00025570


	//   ....[126]....
        /*0acc*/ 	.word	0x00025680


	//   ....[127]....
        /*0ad0*/ 	.word	0x00025690


	//   ....[128]....
        /*0ad4*/ 	.word	0x00025a40


	//   ....[129]....
        /*0ad8*/ 	.word	0x00025a80


	//   ....[130]....
        /*0adc*/ 	.word	0x000262c0


	//   ....[131]....
        /*0ae0*/ 	.word	0x000262d0


	//   ....[132]....
        /*0ae4*/ 	.word	0x00027230


	//   ....[133]....
        /*0ae8*/ 	.word	0x00027240


	//   ....[134]....
        /*0aec*/ 	.word	0x00027360


	//   ....[135]....
        /*0af0*/ 	.word	0x00027370


	//   ....[136]....
        /*0af4*/ 	.word	0x00027480


	//   ....[137]....
        /*0af8*/ 	.word	0x00027490


	//   ....[138]....
        /*0afc*/ 	.word	0x000275a0


	//   ....[139]....
        /*0b00*/ 	.word	0x000275b0


	//   ....[140]....
        /*0b04*/ 	.word	0x00027710


	//   ....[141]....
        /*0b08*/ 	.word	0x00027900


	//   ....[142]....
        /*0b0c*/ 	.word	0x00027930


	//   ....[143]....
        /*0b10*/ 	.word	0x00027960


	//   ....[144]....
        /*0b14*/ 	.word	0x00027990


	//   ....[145]....
        /*0b18*/ 	.word	0x000279c0


	//   ....[146]....
        /*0b1c*/ 	.word	0x000279f0


	//   ....[147]....
        /*0b20*/ 	.word	0x00027b80


	//   ....[148]....
        /*0b24*/ 	.word	0x00027bb0


	//   ....[149]....
        /*0b28*/ 	.word	0x00027be0


	//   ....[150]....
        /*0b2c*/ 	.word	0x00027c10


	//   ....[151]....
        /*0b30*/ 	.word	0x00027c40


	//   ....[152]....
        /*0b34*/ 	.word	0x00027c70


	//   ....[153]....
        /*0b38*/ 	.word	0x00027d00


	//   ....[154]....
        /*0b3c*/ 	.word	0x00027d30


	//   ....[155]....
        /*0b40*/ 	.word	0x00027d40


	//   ....[156]....
        /*0b44*/ 	.word	0x00027d80


	//   ....[157]....
        /*0b48*/ 	.word	0x00029400


	//   ....[158]....
        /*0b4c*/ 	.word	0x0002b770


	//   ....[159]....
        /*0b50*/ 	.word	0x0002b780


	//   ....[160]....
        /*0b54*/ 	.word	0x0002b830


	//   ....[161]....
        /*0b58*/ 	.word	0x0002b8a0


	//   ....[162]....
        /*0b5c*/ 	.word	0x0002b900


	//   ....[163]....
        /*0b60*/ 	.word	0x0002b920


	//   ....[164]....
        /*0b64*/ 	.word	0x0002b930


	//   ....[165]....
        /*0b68*/ 	.word	0x0002b940


	//   ....[166]....
        /*0b6c*/ 	.word	0x0002ba20


	//   ....[167]....
        /*0b70*/ 	.word	0x0002ba30


	//   ....[168]....
        /*0b74*/ 	.word	0x0002bed0


	//   ....[169]....
        /*0b78*/ 	.word	0x0002bef0


	//   ....[170]....
        /*0b7c*/ 	.word	0x0002bf10


	//   ....[171]....
        /*0b80*/ 	.word	0x0002bfd0


	//   ....[172]....
        /*0b84*/ 	.word	0x0002bff0


	//   ....[173]....
        /*0b88*/ 	.word	0x0002c080


	//   ....[174]....
        /*0b8c*/ 	.word	0x0002c0a0


	//   ....[175]....
        /*0b90*/ 	.word	0x0002c0b0


	//   ....[176]....
        /*0b94*/ 	.word	0x0002c140


	//   ....[177]....
        /*0b98*/ 	.word	0x0002c1a0


	//   ....[178]....
        /*0b9c*/ 	.word	0x0002c960


	//   ....[179]....
        /*0ba0*/ 	.word	0x0002c990


	//   ....[180]....
        /*0ba4*/ 	.word	0x0002ca50


	//   ....[181]....
        /*0ba8*/ 	.word	0x0002ca70


	//   ....[182]....
        /*0bac*/ 	.word	0x0002cb10


	//   ....[183]....
        /*0bb0*/ 	.word	0x0002cb30


	//   ....[184]....
        /*0bb4*/ 	.word	0x0002cb40


	//   ....[185]....
        /*0bb8*/ 	.word	0x0002cbd0


	//   ....[186]....
        /*0bbc*/ 	.word	0x0002d580


	//   ....[187]....
        /*0bc0*/ 	.word	0x0002d5b0


	//   ....[188]....
        /*0bc4*/ 	.word	0x0002d610


	//   ....[189]....
        /*0bc8*/ 	.word	0x0002d640


	//   ....[190]....
        /*0bcc*/ 	.word	0x0002d650


	//   ....[191]....
        /*0bd0*/ 	.word	0x0002d6a0


	//   ....[192]....
        /*0bd4*/ 	.word	0x0002d6b0


	//   ....[193]....
        /*0bd8*/ 	.word	0x0002d6c0


	//   ....[194]....
        /*0bdc*/ 	.word	0x0002d710


	//   ....[195]....
        /*0be0*/ 	.word	0x0002d760


	//   ....[196]....
        /*0be4*/ 	.word	0x0002dbb0


	//   ....[197]....
        /*0be8*/ 	.word	0x0002dbd0


	//   ....[198]....
        /*0bec*/ 	.word	0x0002dbe0


	//   ....[199]....
        /*0bf0*/ 	.word	0x0002dbf0


	//   ....[200]....
        /*0bf4*/ 	.word	0x0002dc50


	//   ....[201]....
        /*0bf8*/ 	.word	0x0002dc60


	//   ....[202]....
        /*0bfc*/ 	.word	0x0002dcc0


	//   ....[203]....
        /*0c00*/ 	.word	0x0002dcf0


	//   ....[204]....
        /*0c04*/ 	.word	0x0002dd30


	//   ....[205]....
        /*0c08*/ 	.word	0x0002dd90


	//   ....[206]....
        /*0c0c*/ 	.word	0x0002efc0


	//   ....[207]....
        /*0c10*/ 	.word	0x0002eff0


	//   ....[208]....
        /*0c14*/ 	.word	0x0002f050


	//   ....[209]....
        /*0c18*/ 	.word	0x0002f080


	//   ....[210]....
        /*0c1c*/ 	.word	0x0002f0b0


	//   ....[211]....
        /*0c20*/ 	.word	0x0002f0e0


	//   ....[212]....
        /*0c24*/ 	.word	0x0002f110


	//   ....[213]....
        /*0c28*/ 	.word	0x0002f140


	//   ....[214]....
        /*0c2c*/ 	.word	0x0002f2e0


	//   ....[215]....
        /*0c30*/ 	.word	0x0002f310


	//   ....[216]....
        /*0c34*/ 	.word	0x0002f340


	//   ....[217]....
        /*0c38*/ 	.word	0x0002f370


	//   ....[218]....
        /*0c3c*/ 	.word	0x0002f3a0


	//   ....[219]....
        /*0c40*/ 	.word	0x0002f3d0


	//   ....[220]....
        /*0c44*/ 	.word	0x0002f490


	//   ....[221]....
        /*0c48*/ 	.word	0x0002f4b0


	//   ....[222]....
        /*0c4c*/ 	.word	0x0002f4d0


	//   ....[223]....
        /*0c50*/ 	.word	0x0002f530


	//   ....[224]....
        /*0c54*/ 	.word	0x0002ff70


	//   ....[225]....
        /*0c58*/ 	.word	0x00030310


	//   ....[226]....
        /*0c5c*/ 	.word	0x000303a0


	//   ....[227]....
        /*0c60*/ 	.word	0x00030440


	//   ....[228]....
        /*0c64*/ 	.word	0x000304d0


	//   ....[229]....
        /*0c68*/ 	.word	0x000305c0


	//   ....[230]....
        /*0c6c*/ 	.word	0x00030650


	//   ....[231]....
        /*0c70*/ 	.word	0x000306f0


	//   ....[232]....
        /*0c74*/ 	.word	0x00030780


	//   ....[233]....
        /*0c78*/ 	.word	0x00030870


	//   ....[234]....
        /*0c7c*/ 	.word	0x00030900


	//   ....[235]....
        /*0c80*/ 	.word	0x000309a0


	//   ....[236]....
        /*0c84*/ 	.word	0x00030a30


	//   ....[237]....
        /*0c88*/ 	.word	0x00030b70


	//   ....[238]....
        /*0c8c*/ 	.word	0x00030c10


	//   ....[239]....
        /*0c90*/ 	.word	0x00030ca0


	//   ....[240]....
        /*0c94*/ 	.word	0x00030cf0


	//   ....[241]....
        /*0c98*/ 	.word	0x00030d40


	//   ....[242]....
        /*0c9c*/ 	.word	0x00030e10


	//   ....[243]....
        /*0ca0*/ 	.word	0x00030ea0


	//   ....[244]....
        /*0ca4*/ 	.word	0x00030ef0


	//   ....[245]....
        /*0ca8*/ 	.word	0x00030f40


	//   ....[246]....
        /*0cac*/ 	.word	0x00031240


	//   ....[247]....
        /*0cb0*/ 	.word	0x00031350


	//   ....[248]....
        /*0cb4*/ 	.word	0x00031480


	//   ....[249]....
        /*0cb8*/ 	.word	0x000315a0


	//   ....[250]....
        /*0cbc*/ 	.word	0x000316c0


	//   ....[251]....
        /*0cc0*/ 	.word	0x000317c0


	//   ....[252]....
        /*0cc4*/ 	.word	0x00031820


	//   ....[253]....
        /*0cc8*/ 	.word	0x00031870


	//   ....[254]....
        /*0ccc*/ 	.word	0x000318f0


	//   ....[255]....
        /*0cd0*/ 	.word	0x00031940


	//   ....[0]....
        /*0cd4*/ 	.word	0x000319a0


	//   ....[1]....
        /*0cd8*/ 	.word	0x00031a10


	//   ....[2]....
        /*0cdc*/ 	.word	0x00031a90


	//   ....[3]....
        /*0ce0*/ 	.word	0x00031b00


	//   ....[4]....
        /*0ce4*/ 	.word	0x00031b60


	//   ....[5]....
        /*0ce8*/ 	.word	0x00031bb0


	//   ....[6]....
        /*0cec*/ 	.word	0x00031c30


	//   ....[7]....
        /*0cf0*/ 	.word	0x00031ca0


	//   ....[8]....
        /*0cf4*/ 	.word	0x00031d00


	//   ....[9]....
        /*0cf8*/ 	.word	0x00031d50


	//   ....[10]....
        /*0cfc*/ 	.word	0x00031dd0


	//   ....[11]....
        /*0d00*/ 	.word	0x00031e20


	//   ....[12]....
        /*0d04*/ 	.word	0x00031e80


	//   ....[13]....
        /*0d08*/ 	.word	0x00031ed0


	//   ....[14]....
        /*0d0c*/ 	.word	0x00031f30


	//   ....[15]....
        /*0d10*/ 	.word	0x00031fa0


	//   ....[16]....
        /*0d14*/ 	.word	0x00032000


	//   ....[17]....
        /*0d18*/ 	.word	0x00032050


	//   ....[18]....
        /*0d1c*/ 	.word	0x000320d0


	//   ....[19]....
        /*0d20*/ 	.word	0x00032140


	//   ....[20]....
        /*0d24*/ 	.word	0x000321a0


	//   ....[21]....
        /*0d28*/ 	.word	0x000321f0


	//   ....[22]....
        /*0d2c*/ 	.word	0x00032250


	//   ....[23]....
        /*0d30*/ 	.word	0x000322c0


	//   ....[24]....
        /*0d34*/ 	.word	0x00032340


	//   ....[25]....
        /*0d38*/ 	.word	0x000323b0


	//   ....[26]....
        /*0d3c*/ 	.word	0x00032430


	//   ....[27]....
        /*0d40*/ 	.word	0x00032480


	//   ....[28]....
        /*0d44*/ 	.word	0x00032500


	//   ....[29]....
        /*0d48*/ 	.word	0x00032550


	//   ....[30]....
        /*0d4c*/ 	.word	0x000325b0


	//   ....[31]....
        /*0d50*/ 	.word	0x00032620


	//   ....[32]....
        /*0d54*/ 	.word	0x00032690


	//   ....[33]....
        /*0d58*/ 	.word	0x00032700


	//   ....[34]....
        /*0d5c*/ 	.word	0x00032760


	//   ....[35]....
        /*0d60*/ 	.word	0x000327c0


	//   ....[36]....
        /*0d64*/ 	.word	0x00032850


	//   ....[37]....
        /*0d68*/ 	.word	0x000328b0


	//   ....[38]....
        /*0d6c*/ 	.word	0x00032930


	//   ....[39]....
        /*0d70*/ 	.word	0x000329a0


	//   ....[40]....
        /*0d74*/ 	.word	0x00032a00


	//   ....[41]....
        /*0d78*/ 	.word	0x00032a50


	//   ....[42]....
        /*0d7c*/ 	.word	0x00032ad0


	//   ....[43]....
        /*0d80*/ 	.word	0x00032b40


	//   ....[44]....
        /*0d84*/ 	.word	0x00032ba0


	//   ....[45]....
        /*0d88*/ 	.word	0x00032bf0


	//   ....[46]....
        /*0d8c*/ 	.word	0x00032c70


	//   ....[47]....
        /*0d90*/ 	.word	0x00032ce0


	//   ....[48]....
        /*0d94*/ 	.word	0x00032d40


	//   ....[49]....
        /*0d98*/ 	.word	0x00032d90


	//   ....[50]....
        /*0d9c*/ 	.word	0x00032e10


	//   ....[51]....
        /*0da0*/ 	.word	0x00032e80


	//   ....[52]....
        /*0da4*/ 	.word	0x00032ee0


	//   ....[53]....
        /*0da8*/ 	.word	0x00032f30


	//   ....[54]....
        /*0dac*/ 	.word	0x00032fb0


	//   ....[55]....
        /*0db0*/ 	.word	0x00033000


	//   ....[56]....
        /*0db4*/ 	.word	0x00033090


	//   ....[57]....
        /*0db8*/ 	.word	0x00033120


	//   ....[58]....
        /*0dbc*/ 	.word	0x000331b0


	//   ....[59]....
        /*0dc0*/ 	.word	0x00033240


	//   ....[60]....
        /*0dc4*/ 	.word	0x000332d0


	//   ....[61]....
        /*0dc8*/ 	.word	0x00033360


	//   ....[62]....
        /*0dcc*/ 	.word	0x00033410


	//   ....[63]....
        /*0dd0*/ 	.word	0x000334a0


	//   ....[64]....
        /*0dd4*/ 	.word	0x00033540


	//   ....[65]....
        /*0dd8*/ 	.word	0x000335d0


	//   ....[66]....
        /*0ddc*/ 	.word	0x00033650


	//   ....[67]....
        /*0de0*/ 	.word	0x000336a0


	//   ....[68]....
        /*0de4*/ 	.word	0x00033730


	//   ....[69]....
        /*0de8*/ 	.word	0x000337c0


	//   ....[70]....
        /*0dec*/ 	.word	0x00033850


	//   ....[71]....
        /*0df0*/ 	.word	0x000338e0


	//   ....[72]....
        /*0df4*/ 	.word	0x00033970


	//   ....[73]....
        /*0df8*/ 	.word	0x00033a00


	//   ....[74]....
        /*0dfc*/ 	.word	0x00033ac0


	//   ....[75]....
        /*0e00*/ 	.word	0x00033d90


	//   ....[76]....
        /*0e04*/ 	.word	0x00033e90


	//   ....[77]....
        /*0e08*/ 	.word	0x00033f40


	//   ....[78]....
        /*0e0c*/ 	.word	0x00034090


	//   ....[79]....
        /*0e10*/ 	.word	0x000340f0


	//   ....[80]....
        /*0e14*/ 	.word	0x000341a0


	//   ....[81]....
        /*0e18*/ 	.word	0x00034260


	//   ....[82]....
        /*0e1c*/ 	.word	0x00034310


	//   ....[83]....
        /*0e20*/ 	.word	0x000343d0


	//   ....[84]....
        /*0e24*/ 	.word	0x00034480


	//   ....[85]....
        /*0e28*/ 	.word	0x00034530


	//   ....[86]....
        /*0e2c*/ 	.word	0x00034690


	//   ....[87]....
        /*0e30*/ 	.word	0x00034750


	//   ....[88]....
        /*0e34*/ 	.word	0x000348a0


	//   ....[89]....
        /*0e38*/ 	.word	0x00034950


	//   ....[90]....
        /*0e3c*/ 	.word	0x00034a50


	//   ....[91]....
        /*0e40*/ 	.word	0x00034b10


	//   ....[92]....
        /*0e44*/ 	.word	0x00034b70


	//   ....[93]....
        /*0e48*/ 	.word	0x00034c10


	//   ....[94]....
        /*0e4c*/ 	.word	0x00034cd0


	//   ....[95]....
        /*0e50*/ 	.word	0x00034da0


	//   ....[96]....
        /*0e54*/ 	.word	0x00034e50


	//   ....[97]....
        /*0e58*/ 	.word	0x00034ec0


	//   ....[98]....
        /*0e5c*/ 	.word	0x00034f20


	//   ....[99]....
        /*0e60*/ 	.word	0x00035030


	//   ....[100]....
        /*0e64*/ 	.word	0x00035090


	//   ....[101]....
        /*0e68*/ 	.word	0x000351b0


	//   ....[102]....
        /*0e6c*/ 	.word	0x00035210


	//   ....[103]....
        /*0e70*/ 	.word	0x000352b0


	//   ....[104]....
        /*0e74*/ 	.word	0x00035450


	//   ....[105]....
        /*0e78*/ 	.word	0x00035510


	//   ....[106]....
        /*0e7c*/ 	.word	0x000355c0


	//   ....[107]....
        /*0e80*/ 	.word	0x00035680


	//   ....[108]....
        /*0e84*/ 	.word	0x00035730


	//   ....[109]....
        /*0e88*/ 	.word	0x000357e0


	//   ....[110]....
        /*0e8c*/ 	.word	0x00035890


	//   ....[111]....
        /*0e90*/ 	.word	0x00035940


	//   ....[112]....
        /*0e94*/ 	.word	0x000359a0


	//   ....[113]....
        /*0e98*/ 	.word	0x00035a80


	//   ....[114]....
        /*0e9c*/ 	.word	0x00035b70


	//   ....[115]....
        /*0ea0*/ 	.word	0x00035c10


	//   ....[116]....
        /*0ea4*/ 	.word	0x00035c70


	//   ....[117]....
        /*0ea8*/ 	.word	0x00035d40


	//   ....[118]....
        /*0eac*/ 	.word	0x00035da0


	//   ....[119]....
        /*0eb0*/ 	.word	0x00035e70


	//   ....[120]....
        /*0eb4*/ 	.word	0x00035ed0


	//   ....[121]....
        /*0eb8*/ 	.word	0x00035fa0


	//   ....[122]....
        /*0ebc*/ 	.word	0x00036000


	//   ....[123]....
        /*0ec0*/ 	.word	0x000360d0


	//   ....[124]....
        /*0ec4*/ 	.word	0x000362b0


	//   ....[125]....
        /*0ec8*/ 	.word	0x00036350


	//   ....[126]....
        /*0ecc*/ 	.word	0x000364c0


	//   ....[127]....
        /*0ed0*/ 	.word	0x00036530


	//   ....[128]....
        /*0ed4*/ 	.word	0x000365a0


	//   ....[129]....
        /*0ed8*/ 	.word	0x00036610


	//   ....[130]....
        /*0edc*/ 	.word	0x00036680


	//   ....[131]....
        /*0ee0*/ 	.word	0x00036700


	//   ....[132]....
        /*0ee4*/ 	.word	0x00036780


	//   ....[133]....
        /*0ee8*/ 	.word	0x00036810


	//   ....[134]....
        /*0eec*/ 	.word	0x00036880


	//   ....[135]....
        /*0ef0*/ 	.word	0x000368f0


	//   ....[136]....
        /*0ef4*/ 	.word	0x00036960


	//   ....[137]....
        /*0ef8*/ 	.word	0x000369e0


	//   ....[138]....
        /*0efc*/ 	.word	0x00036a50


	//   ....[139]....
        /*0f00*/ 	.word	0x00036b00


	//   ....[140]....
        /*0f04*/ 	.word	0x00036b50


	//   ....[141]....
        /*0f08*/ 	.word	0x00036be0


	//   ....[142]....
        /*0f0c*/ 	.word	0x00036d10


	//----- nvinfo : EIATTR_REG_RECONFIG
	.align		4
.L_329:
        /*0f10*/ 	.byte	0x01, 0x54
	.zero		2


	//----- nvinfo : EIATTR_SYSCALL_OFFSETS
	.align		4
        /*0f14*/ 	.byte	0x04, 0x46
        /*0f16*/ 	.short	(.L_331 - .L_330)


	//   ....[0]....
.L_330:
        /*0f18*/ 	.word	0x00002010


	//   ....[1]....
        /*0f1c*/ 	.word	0x00002160


	//   ....[2]....
        /*0f20*/ 	.word	0x00010ea0


	//   ....[3]....
        /*0f24*/ 	.word	0x000111b0


	//   ....[4]....
        /*0f28*/ 	.word	0x0002a950


	//   ....[5]....
        /*0f2c*/ 	.word	0x0002aac0


	//   ....[6]....
        /*0f30*/ 	.word	0x0002ac10


	//   ....[7]....
        /*0f34*/ 	.word	0x0002ad50


	//   ....[8]....
        /*0f38*/ 	.word	0x0002c5d0


	//----- nvinfo : EIATTR_MBARRIER_INSTR_OFFSETS
	.align		4
.L_331:
        /*0f3c*/ 	.byte	0x04, 0x39
        /*0f3e*/ 	.short	(.L_333 - .L_332)


	//   ....[0]....
.L_332:
        /*0f40*/ 	.word	0x00000270
        /*0f44*/ 	.word	0x000000ff
        /*0f48*/ 	.word	0x00029800
        /*0f4c*/ 	.short	0x0100
        /*0f4e*/ 	.byte	0x08
	.zero		1


	//   ....[1]....
        /*0f50*/ 	.word	0x00000280
        /*0f54*/ 	.word	0x000000ff
        /*0f58*/ 	.word	0x00029820
        /*0f5c*/ 	.short	0x0100
        /*0f5e*/ 	.byte	0x08
	.zero		1


	//   ....[2]....
        /*0f60*/ 	.word	0x00000370
        /*0f64*/ 	.word	0x000000ff
        /*0f68*/ 	.word	0x00029830
        /*0f6c*/ 	.short	0x0100
        /*0f6e*/ 	.byte	0x08
	.zero		1


	//   ....[3]....
        /*0f70*/ 	.word	0x00000380
        /*0f74*/ 	.word	0x000000ff
        /*0f78*/ 	.word	0x00029840
        /*0f7c*/ 	.short	0x0100
        /*0f7e*/ 	.byte	0x08
	.zero		1


	//   ....[4]....
        /*0f80*/ 	.word	0x00000390
        /*0f84*/ 	.word	0x000000ff
        /*0f88*/ 	.word	0x00029838
        /*0f8c*/ 	.short	0x0100
        /*0f8e*/ 	.byte	0x08
	.zero		1


	//   ....[5]....
        /*0f90*/ 	.word	0x000003a0
        /*0f94*/ 	.word	0x000000ff
        /*0f98*/ 	.word	0x00029848
        /*0f9c*/ 	.short	0x0100
        /*0f9e*/ 	.byte	0x08
	.zero		1


	//   ....[6]....
        /*0fa0*/ 	.word	0x000004d0
        /*0fa4*/ 	.word	0x000000ff
        /*0fa8*/ 	.word	0x00029850
        /*0fac*/ 	.short	0x0100
        /*0fae*/ 	.byte	0x08
	.zero		1


	//   ....[7]....
        /*0fb0*/ 	.word	0x000004e0
        /*0fb4*/ 	.word	0x000000ff
        /*0fb8*/ 	.word	0x00029860
        /*0fbc*/ 	.short	0x0100
        /*0fbe*/ 	.byte	0x08
	.zero		1


	//   ....[8]....
        /*0fc0*/ 	.word	0x000004f0
        /*0fc4*/ 	.word	0x000000ff
        /*0fc8*/ 	.word	0x00029858
        /*0fcc*/ 	.short	0x0100
        /*0fce*/ 	.byte	0x08
	.zero		1


	//   ....[9]....
        /*0fd0*/ 	.word	0x00000500
        /*0fd4*/ 	.word	0x000000ff
        /*0fd8*/ 	.word	0x00029868
        /*0fdc*/ 	.short	0x0100
        /*0fde*/ 	.byte	0x08
	.zero		1


	//   ....[10]....
        /*0fe0*/ 	.word	0x000005f0
        /*0fe4*/ 	.word	0x000000ff
        /*0fe8*/ 	.word	0x00029870
        /*0fec*/ 	.short	0x0100
        /*0fee*/ 	.byte	0x06
	.zero		1


	//   ....[11]....
        /*0ff0*/ 	.word	0x00000600
        /*0ff4*/ 	.word	0x000000ff
        /*0ff8*/ 	.word	0x00029880
        /*0ffc*/ 	.short	0x0100
        /*0ffe*/ 	.byte	0x06
	.zero		1


	//   ....[12]....
        /*1000*/ 	.word	0x00000610
        /*1004*/ 	.word	0x000000ff
        /*1008*/ 	.word	0x00029878
        /*100c*/ 	.short	0x0100
        /*100e*/ 	.byte	0x06
	.zero		1


	//   ....[13]....
        /*1010*/ 	.word	0x00000620
        /*1014*/ 	.word	0x000000ff
        /*1018*/ 	.word	0x00029888
        /*101c*/ 	.short	0x0100
        /*101e*/ 	.byte	0x06
	.zero		1


	//   ....[14]....
        /*1020*/ 	.word	0x00000750
        /*1024*/ 	.word	0x000000ff
        /*1028*/ 	.word	0x00029890
        /*102c*/ 	.short	0x0100
        /*102e*/ 	.byte	0x08
	.zero		1


	//   ....[15]....
        /*1030*/ 	.word	0x00000760
        /*1034*/ 	.word	0x000000ff
        /*1038*/ 	.word	0x000298a0
        /*103c*/ 	.short	0x0100
        /*103e*/ 	.byte	0x08
	.zero		1


	//   ....[16]....
        /*1040*/ 	.word	0x00000770
        /*1044*/ 	.word	0x000000ff
        /*1048*/ 	.word	0x00029898
        /*104c*/ 	.short	0x0100
        /*104e*/ 	.byte	0x08
	.zero		1


	//   ....[17]....
        /*1050*/ 	.word	0x00000780
        /*1054*/ 	.word	0x000000ff
        /*1058*/ 	.word	0x000298a8
        /*105c*/ 	.short	0x0100
        /*105e*/ 	.byte	0x08
	.zero		1


	//   ....[18]....
        /*1060*/ 	.word	0x000008c0
        /*1064*/ 	.word	0x000000ff
        /*1068*/ 	.word	0x000298b0
        /*106c*/ 	.short	0x0100
        /*106e*/ 	.byte	0x08
	.zero		1


	//   ....[19]....
        /*1070*/ 	.word	0x000008d0
        /*1074*/ 	.word	0x000000ff
        /*1078*/ 	.word	0x000298c0
        /*107c*/ 	.short	0x0100
        /*107e*/ 	.byte	0x08
	.zero		1


	//   ....[20]....
        /*1080*/ 	.word	0x000008e0
        /*1084*/ 	.word	0x000000ff
        /*1088*/ 	.word	0x000298b8
        /*108c*/ 	.short	0x0100
        /*108e*/ 	.byte	0x08
	.zero		1


	//   ....[21]....
        /*1090*/ 	.word	0x000008f0
        /*1094*/ 	.word	0x000000ff
        /*1098*/ 	.word	0x000298c8
        /*109c*/ 	.short	0x0100
        /*109e*/ 	.byte	0x08
	.zero		1


	//   ....[22]....
        /*10a0*/ 	.word	0x00003910
        /*10a4*/ 	.word	0x0000005f
        /*10a8*/ 	.word	0x00029890
        /*10ac*/ 	.short	0x010a
        /*10ae*/ 	.byte	0x3f
	.zero		1


	//   ....[23]....
        /*10b0*/ 	.word	0x00009910
        /*10b4*/ 	.word	0x0000005f
        /*10b8*/ 	.word	0x00029890
        /*10bc*/ 	.short	0x010a
        /*10be*/ 	.byte	0x3f
	.zero		1


	//   ....[24]....
        /*10c0*/ 	.word	0x0000f660
        /*10c4*/ 	.word	0x0000005f
        /*10c8*/ 	.word	0x00029890
        /*10cc*/ 	.short	0x010a
        /*10ce*/ 	.byte	0x3f
	.zero		1


	//   ....[25]....
        /*10d0*/ 	.word	0x0000fdb0
        /*10d4*/ 	.word	0x0000000b
        /*10d8*/ 	.word	0x00000000
        /*10dc*/ 	.short	0x0101
        /*10de*/ 	.byte	0x3f
	.zero		1


	//   ....[26]....
        /*10e0*/ 	.word	0x0000fdf0
        /*10e4*/ 	.word	0x0000005f
        /*10e8*/ 	.word	0x000298b0
        /*10ec*/ 	.short	0x010a
        /*10ee*/ 	.byte	0x3f
	.zero		1


	//   ....[27]....
        /*10f0*/ 	.word	0x00010400
        /*10f4*/ 	.word	0x0000005f
        /*10f8*/ 	.word	0x00000000
        /*10fc*/ 	.short	0x0101
        /*10fe*/ 	.byte	0x3f
	.zero		1


	//   ....[28]....
        /*1100*/ 	.word	0x00010f30
        /*1104*/ 	.word	0x00000012
        /*1108*/ 	.word	0x00029800
        /*110c*/ 	.short	0x010a
        /*110e*/ 	.byte	0x3f
	.zero		1


	//   ....[29]....
        /*1110*/ 	.word	0x00010f80
        /*1114*/ 	.word	0x00000012
        /*1118*/ 	.word	0x00029800
        /*111c*/ 	.short	0x010a
        /*111e*/ 	.byte	0x3f
	.zero		1


	//   ....[30]....
        /*1120*/ 	.word	0x00011970
        /*1124*/ 	.word	0x00000012
        /*1128*/ 	.word	0x00029800
        /*112c*/ 	.short	0x010a
        /*112e*/ 	.byte	0x3f
	.zero		1


	//   ....[31]....
        /*1130*/ 	.word	0x00014e80
        /*1134*/ 	.word	0x00000012
        /*1138*/ 	.word	0x00029800
        /*113c*/ 	.short	0x010a
        /*113e*/ 	.byte	0x3f
	.zero		1


	//   ....[32]....
        /*1140*/ 	.word	0x00017fa0
        /*1144*/ 	.word	0x00000000
        /*1148*/ 	.word	0x00029830
        /*114c*/ 	.short	0x010a
        /*114e*/ 	.byte	0x3f
	.zero		1


	//   ....[33]....
        /*1150*/ 	.word	0x00017fe0
        /*1154*/ 	.word	0x00000000
        /*1158*/ 	.word	0x00029830
        /*115c*/ 	.short	0x010a
        /*115e*/ 	.byte	0x3f
	.zero		1


	//   ....[34]....
        /*1160*/ 	.word	0x0001a930
        /*1164*/ 	.word	0x00000050
        /*1168*/ 	.word	0x00000000
        /*116c*/ 	.short	0x0101
        /*116e*/ 	.byte	0x3f
	.zero		1


	//   ....[35]....
        /*1170*/ 	.word	0x0001b9a0
        /*1174*/ 	.word	0x0000000b
        /*1178*/ 	.word	0x00029830
        /*117c*/ 	.short	0x010a
        /*117e*/ 	.byte	0x3f
	.zero		1


	//   ....[36]....
        /*1180*/ 	.word	0x0001b9f0
        /*1184*/ 	.word	0x0000000b
        /*1188*/ 	.word	0x00029830
        /*118c*/ 	.short	0x010a
        /*118e*/ 	.byte	0x3f
	.zero		1


	//   ....[37]....
        /*1190*/ 	.word	0x0001caf0
        /*1194*/ 	.word	0x00000008
        /*1198*/ 	.word	0x00029850
        /*119c*/ 	.short	0x010a
        /*119e*/ 	.byte	0x3f
	.zero		1


	//   ....[38]....
        /*11a0*/ 	.word	0x0001cb30
        /*11a4*/ 	.word	0x00000008
        /*11a8*/ 	.word	0x00029850
        /*11ac*/ 	.short	0x010a
        /*11ae*/ 	.byte	0x3f
	.zero		1


	//   ....[39]....
        /*11b0*/ 	.word	0x0001e520
        /*11b4*/ 	.word	0x00000008
        /*11b8*/ 	.word	0x00000000
        /*11bc*/ 	.short	0x0101
        /*11be*/ 	.byte	0x3f
	.zero		1


	//   ....[40]....
        /*11c0*/ 	.word	0x0001f020
        /*11c4*/ 	.word	0x00000008
        /*11c8*/ 	.word	0x00000000
        /*11cc*/ 	.short	0x0101
        /*11ce*/ 	.byte	0x3f
	.zero		1


	//   ....[41]....
        /*11d0*/ 	.word	0x0001f7a0
        /*11d4*/ 	.word	0x00000004
        /*11d8*/ 	.word	0x00029830
        /*11dc*/ 	.short	0x010a
        /*11de*/ 	.byte	0x3f
	.zero		1


	//   ....[42]....
        /*11e0*/ 	.word	0x0001f7f0
        /*11e4*/ 	.word	0x00000004
        /*11e8*/ 	.word	0x00029830
        /*11ec*/ 	.short	0x010a
        /*11ee*/ 	.byte	0x3f
	.zero		1


	//   ....[43]....
        /*11f0*/ 	.word	0x000208c0
        /*11f4*/ 	.word	0x00000008
        /*11f8*/ 	.word	0x00029850
        /*11fc*/ 	.short	0x010a
        /*11fe*/ 	.byte	0x3f
	.zero		1


	//   ....[44]....
        /*1200*/ 	.word	0x00020900
        /*1204*/ 	.word	0x00000008
        /*1208*/ 	.word	0x00029850
        /*120c*/ 	.short	0x010a
        /*120e*/ 	.byte	0x3f
	.zero		1


	//   ....[45]....
        /*1210*/ 	.word	0x00020c60
        /*1214*/ 	.word	0x00000004
        /*1218*/ 	.word	0x00000000
        /*121c*/ 	.short	0x0101
        /*121e*/ 	.byte	0x3f
	.zero		1


	//   ....[46]....
        /*1220*/ 	.word	0x000222a0
        /*1224*/ 	.word	0x00000008
        /*1228*/ 	.word	0x00000000
        /*122c*/ 	.short	0x0101
        /*122e*/ 	.byte	0x3f
	.zero		1


	//   ....[47]....
        /*1230*/ 	.word	0x00022910
        /*1234*/ 	.word	0x00000014
        /*1238*/ 	.word	0x00029850
        /*123c*/ 	.short	0x010a
        /*123e*/ 	.byte	0x3f
	.zero		1


	//   ....[48]....
        /*1240*/ 	.word	0x00022990
        /*1244*/ 	.word	0x00000014
        /*1248*/ 	.word	0x00029850
        /*124c*/ 	.short	0x010a
        /*124e*/ 	.byte	0x3f
	.zero		1


	//   ....[49]....
        /*1250*/ 	.word	0x00022f90
        /*1254*/ 	.word	0x00000002
        /*1258*/ 	.word	0x00000000
        /*125c*/ 	.short	0x0101
        /*125e*/ 	.byte	0x3f
	.zero		1


	//   ....[50]....
        /*1260*/ 	.word	0x000252e0
        /*1264*/ 	.word	0x00000000
        /*1268*/ 	.word	0x00000000
        /*126c*/ 	.short	0x0101
        /*126e*/ 	.byte	0x3f
	.zero		1


	//   ....[51]....
        /*1270*/ 	.word	0x00025940
        /*1274*/ 	.word	0x0000000c
        /*1278*/ 	.word	0x00000000
        /*127c*/ 	.short	0x0101
        /*127e*/ 	.byte	0x3f
	.zero		1


	//   ....[52]....
        /*1280*/ 	.word	0x000294e0
        /*1284*/ 	.word	0x00000017
        /*1288*/ 	.word	0x00029820
        /*128c*/ 	.short	0x010a
        /*128e*/ 	.byte	0x3f
	.zero		1


	//   ....[53]....
        /*1290*/ 	.word	0x00029570
        /*1294*/ 	.word	0x00000009
        /*1298*/ 	.word	0x000298a0
        /*129c*/ 	.short	0x010a
        /*129e*/ 	.byte	0x3f
	.zero		1


	//   ....[54]....
        /*12a0*/ 	.word	0x000299a0
        /*12a4*/ 	.word	0x00000009
        /*12a8*/ 	.word	0x000298c0
        /*12ac*/ 	.short	0x010a
        /*12ae*/ 	.byte	0x3f
	.zero		1


	//   ....[55]....
        /*12b0*/ 	.word	0x00029ce0
        /*12b4*/ 	.word	0x00000009
        /*12b8*/ 	.word	0x000298a0
        /*12bc*/ 	.short	0x010a
        /*12be*/ 	.byte	0x3f
	.zero		1


	//   ....[56]....
        /*12c0*/ 	.word	0x0002a100
        /*12c4*/ 	.word	0x00000009
        /*12c8*/ 	.word	0x000298c0
        /*12cc*/ 	.short	0x010a
        /*12ce*/ 	.byte	0x3f
	.zero		1


	//   ....[57]....
        /*12d0*/ 	.word	0x0002b430
        /*12d4*/ 	.word	0x00000000
        /*12d8*/ 	.word	0x00029880
        /*12dc*/ 	.short	0x010a
        /*12de*/ 	.byte	0x3f
	.zero		1


	//   ....[58]....
        /*12e0*/ 	.word	0x0002bb30
        /*12e4*/ 	.word	0x00000000
        /*12e8*/ 	.word	0x00029870
        /*12ec*/ 	.short	0x0107
        /*12ee*/ 	.byte	0x3f
	.zero		1


	//   ....[59]....
        /*12f0*/ 	.word	0x0002bbf0
        /*12f4*/ 	.word	0x00000000
        /*12f8*/ 	.word	0x00029870
        /*12fc*/ 	.short	0x0101
        /*12fe*/ 	.byte	0x3f
	.zero		1


	//   ....[60]....
        /*1300*/ 	.word	0x0002bc40
        /*1304*/ 	.word	0x00000000
        /*1308*/ 	.word	0x00029840
        /*130c*/ 	.short	0x010a
        /*130e*/ 	.byte	0x3f
	.zero		1


	//   ....[61]....
        /*1310*/ 	.word	0x0002c2e0
        /*1314*/ 	.word	0x00000000
        /*1318*/ 	.word	0x00029830
        /*131c*/ 	.short	0x0107
        /*131e*/ 	.byte	0x3f
	.zero		1


	//   ....[62]....
        /*1320*/ 	.word	0x0002c3c0
        /*1324*/ 	.word	0x00000000
        /*1328*/ 	.word	0x00029830
        /*132c*/ 	.short	0x0101
        /*132e*/ 	.byte	0x3f
	.zero		1


	//   ....[63]....
        /*1330*/ 	.word	0x0002ccb0
        /*1334*/ 	.word	0x00000017
        /*1338*/ 	.word	0x00029800
        /*133c*/ 	.short	0x0107
        /*133e*/ 	.byte	0x3f
	.zero		1


	//   ....[64]....
        /*1340*/ 	.word	0x0002cdc0
        /*1344*/ 	.word	0x00000017
        /*1348*/ 	.word	0x00029800
        /*134c*/ 	.short	0x0101
        /*134e*/ 	.byte	0x3f
	.zero		1


	//   ....[65]....
        /*1350*/ 	.word	0x0002cde0
        /*1354*/ 	.word	0x00000017
        /*1358*/ 	.word	0x00029820
        /*135c*/ 	.short	0x010a
        /*135e*/ 	.byte	0x3f
	.zero		1


	//   ....[66]....
        /*1360*/ 	.word	0x0002d2c0
        /*1364*/ 	.word	0x00000000
        /*1368*/ 	.word	0x00029880
        /*136c*/ 	.short	0x010a
        /*136e*/ 	.byte	0x3f
	.zero		1


	//   ....[67]....
        /*1370*/ 	.word	0x0002d820
        /*1374*/ 	.word	0x00000000
        /*1378*/ 	.word	0x00029870
        /*137c*/ 	.short	0x0107
        /*137e*/ 	.byte	0x3f
	.zero		1


	//   ....[68]....
        /*1380*/ 	.word	0x0002d8e0
        /*1384*/ 	.word	0x00000000
        /*1388*/ 	.word	0x00029870
        /*138c*/ 	.short	0x0101
        /*138e*/ 	.byte	0x3f
	.zero		1


	//   ....[69]....
        /*1390*/ 	.word	0x0002d910
        /*1394*/ 	.word	0x00000000
        /*1398*/ 	.word	0x00029840
        /*139c*/ 	.short	0x010a
        /*139e*/ 	.byte	0x3f
	.zero		1


	//   ....[70]....
        /*13a0*/ 	.word	0x0002de30
        /*13a4*/ 	.word	0x00000000
        /*13a8*/ 	.word	0x00029830
        /*13ac*/ 	.short	0x0107
        /*13ae*/ 	.byte	0x3f
	.zero		1


	//   ....[71]....
        /*13b0*/ 	.word	0x0002def0
        /*13b4*/ 	.word	0x00000000
        /*13b8*/ 	.word	0x00029830
        /*13bc*/ 	.short	0x0101
        /*13be*/ 	.byte	0x3f
	.zero		1


	//   ....[72]....
        /*13c0*/ 	.word	0x0002df80
        /*13c4*/ 	.word	0x00000003
        /*13c8*/ 	.word	0x00029870
        /*13cc*/ 	.short	0x010a
        /*13ce*/ 	.byte	0x3f
	.zero		1


	//   ....[73]....
        /*13d0*/ 	.word	0x0002e010
        /*13d4*/ 	.word	0x00000003
        /*13d8*/ 	.word	0x00029860
        /*13dc*/ 	.short	0x010a
        /*13de*/ 	.byte	0x3f
	.zero		1


	//   ....[74]....
        /*13e0*/ 	.word	0x0002e520
        /*13e4*/ 	.word	0x00000003
        /*13e8*/ 	.word	0x00029850
        /*13ec*/ 	.short	0x0101
        /*13ee*/ 	.byte	0x3f
	.zero		1


	//   ....[75]....
        /*13f0*/ 	.word	0x0002e5b0
        /*13f4*/ 	.word	0x00000003
        /*13f8*/ 	.word	0x00000000
        /*13fc*/ 	.short	0x0101
        /*13fe*/ 	.byte	0x3f
	.zero		1


	//   ....[76]....
        /*1400*/ 	.word	0x0002e770
        /*1404*/ 	.word	0x00000011
        /*1408*/ 	.word	0x00029870
        /*140c*/ 	.short	0x010a
        /*140e*/ 	.byte	0x3f
	.zero		1


	//   ....[77]....
        /*1410*/ 	.word	0x0002e7f0
        /*1414*/ 	.word	0x00000011
        /*1418*/ 	.word	0x00029860
        /*141c*/ 	.short	0x010a
        /*141e*/ 	.byte	0x3f
	.zero		1


	//   ....[78]....
        /*1420*/ 	.word	0x0002ed10
        /*1424*/ 	.word	0x00000011
        /*1428*/ 	.word	0x00029850
        /*142c*/ 	.short	0x0101
        /*142e*/ 	.byte	0x3f
	.zero		1


	//   ....[79]....
        /*1430*/ 	.word	0x0002edc0
        /*1434*/ 	.word	0x00000011
        /*1438*/ 	.word	0x00000000
        /*143c*/ 	.short	0x0101
        /*143e*/ 	.byte	0x3f
	.zero		1


	//   ....[80]....
        /*1440*/ 	.word	0x0002fef0
        /*1444*/ 	.word	0x00000005
        /*1448*/ 	.word	0x00029820
        /*144c*/ 	.short	0x010a
        /*144e*/ 	.byte	0x3f
	.zero		1


	//   ....[81]....
        /*1450*/ 	.word	0x00030060
        /*1454*/ 	.word	0x00000003
        /*1458*/ 	.word	0x00029840
        /*145c*/ 	.short	0x010a
        /*145e*/ 	.byte	0x3f
	.zero		1


	//   ....[82]....
        /*1460*/ 	.word	0x00030100
        /*1464*/ 	.word	0x00000005
        /*1468*/ 	.word	0x00029840
        /*146c*/ 	.short	0x010a
        /*146e*/ 	.byte	0x3f
	.zero		1


	//   ....[83]....
        /*1470*/ 	.word	0x00030140
        /*1474*/ 	.word	0x00000003
        /*1478*/ 	.word	0x00029860
        /*147c*/ 	.short	0x010a
        /*147e*/ 	.byte	0x3f
	.zero		1


	//   ....[84]....
        /*1480*/ 	.word	0x00030180
        /*1484*/ 	.word	0x00000005
        /*1488*/ 	.word	0x00029860
        /*148c*/ 	.short	0x010a
        /*148e*/ 	.byte	0x3f
	.zero		1


	//   ....[85]....
        /*1490*/ 	.word	0x000301c0
        /*1494*/ 	.word	0x00000003
        /*1498*/ 	.word	0x00029880
        /*149c*/ 	.short	0x010a
        /*149e*/ 	.byte	0x3f
	.zero		1


	//   ....[86]....
        /*14a0*/ 	.word	0x00030200
        /*14a4*/ 	.word	0x00000005
        /*14a8*/ 	.word	0x00029880
        /*14ac*/ 	.short	0x010a
        /*14ae*/ 	.byte	0x3f
	.zero		1


	//   ....[87]....
        /*14b0*/ 	.word	0x00030260
        /*14b4*/ 	.word	0x0000005f
        /*14b8*/ 	.word	0x00029890
        /*14bc*/ 	.short	0x010a
        /*14be*/ 	.byte	0x3f
	.zero		1


	//   ....[88]....
        /*14c0*/ 	.word	0x00030510
        /*14c4*/ 	.word	0x0000005f
        /*14c8*/ 	.word	0x00029890
        /*14cc*/ 	.short	0x010a
        /*14ce*/ 	.byte	0x3f
	.zero		1


	//   ....[89]....
        /*14d0*/ 	.word	0x000307c0
        /*14d4*/ 	.word	0x0000005f
        /*14d8*/ 	.word	0x00029890
        /*14dc*/ 	.short	0x010a
        /*14de*/ 	.byte	0x3f
	.zero		1


	//   ....[90]....
        /*14e0*/ 	.word	0x00030a70
        /*14e4*/ 	.word	0x0000005f
        /*14e8*/ 	.word	0x000298b0
        /*14ec*/ 	.short	0x010a
        /*14ee*/ 	.byte	0x3f
	.zero		1


	//   ....[91]....
        /*14f0*/ 	.word	0x00030d70
        /*14f4*/ 	.word	0x00000012
        /*14f8*/ 	.word	0x00029800
        /*14fc*/ 	.short	0x010a
        /*14fe*/ 	.byte	0x3f
	.zero		1


	//   ....[92]....
        /*1500*/ 	.word	0x00030f80
        /*1504*/ 	.word	0x00000012
        /*1508*/ 	.word	0x00029800
        /*150c*/ 	.short	0x010a
        /*150e*/ 	.byte	0x3f
	.zero		1


	//   ....[93]....
        /*1510*/ 	.word	0x00030fd0
        /*1514*/ 	.word	0x00000000
        /*1518*/ 	.word	0x00029830
        /*151c*/ 	.short	0x010a
        /*151e*/ 	.byte	0x3f
	.zero		1


	//   ....[94]....
        /*1520*/ 	.word	0x00031020
        /*1524*/ 	.word	0x0000000b
        /*1528*/ 	.word	0x00029830
        /*152c*/ 	.short	0x010a
        /*152e*/ 	.byte	0x3f
	.zero		1


	//   ....[95]....
        /*1530*/ 	.word	0x00031070
        /*1534*/ 	.word	0x00000008
        /*1538*/ 	.word	0x00029850
        /*153c*/ 	.short	0x010a
        /*153e*/ 	.byte	0x3f
	.zero		1


	//   ....[96]....
        /*1540*/ 	.word	0x000310c0
        /*1544*/ 	.word	0x00000004
        /*1548*/ 	.word	0x00029830
        /*154c*/ 	.short	0x010a
        /*154e*/ 	.byte	0x3f
	.zero		1


	//   ....[97]....
        /*1550*/ 	.word	0x00031110
        /*1554*/ 	.word	0x00000008
        /*1558*/ 	.word	0x00029850
        /*155c*/ 	.short	0x010a
        /*155e*/ 	.byte	0x3f
	.zero		1


	//   ....[98]....
        /*1560*/ 	.word	0x00031160
        /*1564*/ 	.word	0x00000014
        /*1568*/ 	.word	0x00029850
        /*156c*/ 	.short	0x010a
        /*156e*/ 	.byte	0x3f
	.zero		1


	//   ....[99]....
        /*1570*/ 	.word	0x00033b80
        /*1574*/ 	.word	0x00000017
        /*1578*/ 	.word	0x00029820
        /*157c*/ 	.short	0x010a
        /*157e*/ 	.byte	0x3f
	.zero		1


	//   ....[100]....
        /*1580*/ 	.word	0x00033bd0
        /*1584*/ 	.word	0x00000009
        /*1588*/ 	.word	0x000298a0
        /*158c*/ 	.short	0x010a
        /*158e*/ 	.byte	0x3f
	.zero		1


	//   ....[101]....
        /*1590*/ 	.word	0x00033c20
        /*1594*/ 	.word	0x00000009
        /*1598*/ 	.word	0x000298c0
        /*159c*/ 	.short	0x010a
        /*159e*/ 	.byte	0x3f
	.zero		1


	//   ....[102]....
        /*15a0*/ 	.word	0x00033c70
        /*15a4*/ 	.word	0x00000009
        /*15a8*/ 	.word	0x000298a0
        /*15ac*/ 	.short	0x010a
        /*15ae*/ 	.byte	0x3f
	.zero		1


	//   ....[103]....
        /*15b0*/ 	.word	0x00033cc0
        /*15b4*/ 	.word	0x00000009
        /*15b8*/ 	.word	0x000298c0
        /*15bc*/ 	.short	0x010a
        /*15be*/ 	.byte	0x3f
	.zero		1


	//   ....[104]....
        /*15c0*/ 	.word	0x00033de0
        /*15c4*/ 	.word	0x00000000
        /*15c8*/ 	.word	0x00029880
        /*15cc*/ 	.short	0x010a
        /*15ce*/ 	.byte	0x3f
	.zero		1


	//   ....[105]....
        /*15d0*/ 	.word	0x000345e0
        /*15d4*/ 	.word	0x00000000
        /*15d8*/ 	.word	0x00029840
        /*15dc*/ 	.short	0x010a
        /*15de*/ 	.byte	0x3f
	.zero		1


	//   ....[106]....
        /*15e0*/ 	.word	0x00035350
        /*15e4*/ 	.word	0x00000017
        /*15e8*/ 	.word	0x00029820
        /*15ec*/ 	.short	0x010a
        /*15ee*/ 	.byte	0x3f
	.zero		1


	//   ....[107]....
        /*15f0*/ 	.word	0x000353a0
        /*15f4*/ 	.word	0x00000000
        /*15f8*/ 	.word	0x00029880
        /*15fc*/ 	.short	0x010a
        /*15fe*/ 	.byte	0x3f
	.zero		1


	//   ....[108]....
        /*1600*/ 	.word	0x00035ac0
        /*1604*/ 	.word	0x00000000
        /*1608*/ 	.word	0x00029840
        /*160c*/ 	.short	0x010a
        /*160e*/ 	.byte	0x3f
	.zero		1


	//   ....[109]....
        /*1610*/ 	.word	0x00036110
        /*1614*/ 	.word	0x00000003
        /*1618*/ 	.word	0x00029870
        /*161c*/ 	.short	0x010a
        /*161e*/ 	.byte	0x3f
	.zero		1


	//   ....[110]....
        /*1620*/ 	.word	0x00036160
        /*1624*/ 	.word	0x00000003
        /*1628*/ 	.word	0x00029860
        /*162c*/ 	.short	0x010a
        /*162e*/ 	.byte	0x3f
	.zero		1


	//   ....[111]....
        /*1630*/ 	.word	0x000361b0
        /*1634*/ 	.word	0x00000011
        /*1638*/ 	.word	0x00029870
        /*163c*/ 	.short	0x010a
        /*163e*/ 	.byte	0x3f
	.zero		1


	//   ....[112]....
        /*1640*/ 	.word	0x00036200
        /*1644*/ 	.word	0x00000011
        /*1648*/ 	.word	0x00029860
        /*164c*/ 	.short	0x010a
        /*164e*/ 	.byte	0x3f
	.zero		1


	//   ....[113]....
        /*1650*/ 	.word	0x00036c30
        /*1654*/ 	.word	0x00000005
        /*1658*/ 	.word	0x00029820
        /*165c*/ 	.short	0x010a
        /*165e*/ 	.byte	0x3f
	.zero		1


	//   ....[114]....
        /*1660*/ 	.word	0x00036dd0
        /*1664*/ 	.word	0x00000003
        /*1668*/ 	.word	0x00029840
        /*166c*/ 	.short	0x010a
        /*166e*/ 	.byte	0x3f
	.zero		1


	//   ....[115]....
        /*1670*/ 	.word	0x00036e20
        /*1674*/ 	.word	0x00000005
        /*1678*/ 	.word	0x00029840
        /*167c*/ 	.short	0x010a
        /*167e*/ 	.byte	0x3f
	.zero		1


	//   ....[116]....
        /*1680*/ 	.word	0x00036e70
        /*1684*/ 	.word	0x00000003
        /*1688*/ 	.word	0x00029860
        /*168c*/ 	.short	0x010a
        /*168e*/ 	.byte	0x3f
	.zero		1


	//   ....[117]....
        /*1690*/ 	.word	0x00036ec0
        /*1694*/ 	.word	0x00000005
        /*1698*/ 	.word	0x00029860
        /*169c*/ 	.short	0x010a
        /*169e*/ 	.byte	0x3f
	.zero		1


	//   ....[118]....
        /*16a0*/ 	.word	0x00036f10
        /*16a4*/ 	.word	0x00000003
        /*16a8*/ 	.word	0x00029880
        /*16ac*/ 	.short	0x010a
        /*16ae*/ 	.byte	0x3f
	.zero		1


	//----- nvinfo : EIATTR_NUM_MBARRIERS
	.align		4
.L_333:
        /*16b0*/ 	.byte	0x03, 0x38
        /*16b2*/ 	.short	0x0016


	//----- nvinfo : EIATTR_EXIT_INSTR_OFFSETS
	.align		4
        /*16b4*/ 	.byte	0x04, 0x1c
        /*16b6*/ 	.short	(.L_335 - .L_334)


	//   ....[0]....
.L_334:
        /*16b8*/ 	.word	0x00030250


	//----- nvinfo : EIATTR_MAX_THREADS
	.align		4
.L_335:
        /*16bc*/ 	.byte	0x04, 0x05
        /*16be*/ 	.short	(.L_337 - .L_336)
.L_336:
        /*16c0*/ 	.word	0x00000180
        /*16c4*/ 	.word	0x00000001
        /*16c8*/ 	.word	0x00000001


	//----- nvinfo : EIATTR_CRS_STACK_SIZE
	.align		4
.L_337:
        /*16cc*/ 	.byte	0x04, 0x1e
        /*16ce*/ 	.short	(.L_339 - .L_338)
.L_338:
        /*16d0*/ 	.word	0x00000000


	//----- nvinfo : EIATTR_CBANK_PARAM_SIZE
	.align		4
.L_339:
        /*16d4*/ 	.byte	0x03, 0x19
        /*16d6*/ 	.short	0x0af0


	//----- nvinfo : EIATTR_PARAM_CBANK
	.align		4
        /*16d8*/ 	.byte	0x04, 0x0a
        /*16da*/ 	.short	(.L_341 - .L_340)
	.align		4
.L_340:
        /*16dc*/ 	.word	index@(.nv.constant0._ZN7cutlass13device_kernelIN5flash11enable_sm90INS1_16FlashAttnFwdSm90INS1_25CollectiveMainloopFwdSm90ILi2EN4cute5tupleIJNS5_1CILi1EEES8_S8_EEENS6_IJNS7_ILi128EEENS7_ILi160EEENS7_ILi192EEEEEELi128ENS_12float_e4m3_tEfNS_4arch4Sm90ELb1ELb0ELb0ELb1ELb1ELb1ELb0ELb1ELb1ELb1ELb1ELb0EEENS1_21CollectiveEpilogueFwdINS6_IJSA_SA_SB_EEES9_NS_10bfloat16_tESG_Li256ELb1ELb1ELb1ELb1EEENS1_36VarlenDynamicPersistentTileSchedulerILi128ELi160ELi256ELi128ELb1ELb1ELb1ELb1ELb1ELb1EEEEEEEEEvNT_6ParamsE)
        /*16e0*/ 	.short	0x0210
        /*16e2*/ 	.short	0x0af0


	//----- nvinfo : EIATTR_SW_WAR
	.align		4
.L_341:
        /*16e4*/ 	.byte	0x04, 0x36
        /*16e6*/ 	.short	(.L_343 - .L_342)
.L_342:
        /*16e8*/ 	.word	0x00000008
.L_343:


//--------------------- .nv.callgraph             --------------------------
	.section	.nv.callgraph,"",@"SHT_CUDA_CALLGRAPH"
	.align	4
	.sectionentsize	8
	.align		4
        /*0000*/ 	.word	0x00000000
	.align		4
        /*0004*/ 	.word	0xffffffff
	.align		4
        /*0008*/ 	.word	index@(_ZN7cutlass13device_kernelIN5flash11enable_sm90INS1_16FlashAttnFwdSm90INS1_25CollectiveMainloopFwdSm90ILi2EN4cute5tupleIJNS5_1CILi1EEES8_S8_EEENS6_IJNS7_ILi128EEENS7_ILi160EEENS7_ILi192EEEEEELi128ENS_12float_e4m3_tEfNS_4arch4Sm90ELb0ELb0ELb0ELb0ELb1ELb0ELb0ELb1ELb1ELb1ELb1ELb0EEENS1_21CollectiveEpilogueFwdINS6_IJSA_SA_SB_EEES9_NS_10bfloat16_tESG_Li256ELb0ELb1ELb1ELb1EEENS1_19SingleTileSchedulerILb0ELb1ELb1ELi128EEEEEEEEEvNT_6ParamsE)
	.align		4
        /*000c*/ 	.word	index@(__assertfail)
	.align		4
        /*0010*/ 	.word	index@(_ZN7cutlass13device_kernelIN5flash11enable_sm90INS1_16FlashAttnFwdSm90INS1_25CollectiveMainloopFwdSm90ILi2EN4cute5tupleIJNS5_1CILi1EEES8_S8_EEENS6_IJNS7_ILi128EEENS7_ILi160EEENS7_ILi192EEEEEELi128ENS_12float_e4m3_tEfNS_4arch4Sm90ELb0ELb0ELb0ELb1ELb1ELb0ELb0ELb1ELb1ELb1ELb1ELb0EEENS1_21CollectiveEpilogueFwdINS6_IJSA_SA_SB_EEES9_NS_10bfloat16_tESG_Li256ELb1ELb1ELb1ELb1EEENS1_36VarlenDynamicPersistentTileSchedulerILi128ELi160ELi256ELi128ELb1ELb1ELb1ELb0ELb1ELb1EEEEEEEEEvNT_6ParamsE)
	.align		4
        /*0014*/ 	.word	index@(__assertfail)
	.align		4
        /*0018*/ 	.word	index@(_ZN7cutlass13device_kernelIN5flash11enable_sm90INS1_16FlashAttnFwdSm90INS1_25CollectiveMainloopFwdSm90ILi2EN4cute5tupleIJNS5_1CILi1EEES8_S8_EEENS6_IJNS7_ILi128EEENS7_ILi160EEENS7_ILi192EEEEEELi128ENS_12float_e4m3_tEfNS_4arch4Sm90ELb0ELb0ELb0ELb1ELb1ELb1ELb0ELb1ELb1ELb1ELb1ELb0EEENS1_21CollectiveEpilogueFwdINS6_IJSA_SA_SB_EEES9_NS_10bfloat16_tESG_Li256ELb1ELb1ELb1ELb1EEENS1_36VarlenDynamicPersistentTileSchedulerILi128ELi160ELi256ELi128ELb1ELb1ELb1ELb0ELb1ELb1EEEEEEEEEvNT_6ParamsE)
	.align		4
        /*001c*/ 	.word	index@(__assertfail)
	.align		4
        /*0020*/ 	.word	index@(_ZN7cutlass13device_kernelIN5flash11enable_sm90INS1_16FlashAttnFwdSm90INS1_25CollectiveMainloopFwdSm90ILi2EN4cute5tupleIJNS5_1CILi1EEES8_S8_EEENS6_IJNS7_ILi128EEESA_NS7_ILi192EEEEEELi128ENS_12float_e4m3_tEfNS_4arch4Sm90ELb0ELb1ELb0ELb0ELb1ELb0ELb0ELb1ELb1ELb1ELb1ELb0EEENS1_21CollectiveEpilogueFwdINS6_IJSA_SA_SA_EEES9_NS_10bfloat16_tESF_Li256ELb0ELb1ELb1ELb1EEENS1_19SingleTileSchedulerILb0ELb1ELb1ELi128EEEEEEEEEvNT_6ParamsE)
	.align		4
        /*0024*/ 	.word	index@(__assertfail)
	.align		4
        /*0028*/ 	.word	index@(_ZN7cutlass13device_kernelIN5flash11enable_sm90INS1_16FlashAttnFwdSm90INS1_25CollectiveMainloopFwdSm90ILi2EN4cute5tupleIJNS5_1CILi1EEES8_S8_EEENS6_IJNS7_ILi128EEESA_NS7_ILi192EEEEEELi128ENS_12float_e4m3_tEfNS_4arch4Sm90ELb0ELb1ELb0ELb1ELb1ELb0ELb0ELb1ELb1ELb1ELb1ELb0EEENS1_21CollectiveEpilogueFwdINS6_IJSA_SA_SA_EEES9_NS_10bfloat16_tESF_Li256ELb1ELb1ELb1ELb1EEENS1_36VarlenDynamicPersistentTileSchedulerILi128ELi128ELi256ELi128ELb1ELb1ELb1ELb1ELb0ELb1EEEEEEEEEvNT_6ParamsE)
	.align		4
        /*002c*/ 	.word	index@(__assertfail)
	.align		4
        /*0030*/ 	.word	index@(_ZN7cutlass13device_kernelIN5flash11enable_sm90INS1_16FlashAttnFwdSm90INS1_25CollectiveMainloopFwdSm90ILi2EN4cute5tupleIJNS5_1CILi1EEES8_S8_EEENS6_IJNS7_ILi128EEESA_NS7_ILi192EEEEEELi128ENS_12float_e4m3_tEfNS_4arch4Sm90ELb0ELb1ELb0ELb1ELb1ELb1ELb0ELb1ELb1ELb1ELb1ELb0EEENS1_21CollectiveEpilogueFwdINS6_IJSA_SA_SA_EEES9_NS_10bfloat16_tESF_Li256ELb1ELb1ELb1ELb1EEENS1_36VarlenDynamicPersistentTileSchedulerILi128ELi128ELi256ELi128ELb1ELb1ELb1ELb1ELb0ELb1EEEEEEEEEvNT_6ParamsE)
	.align		4
        /*0034*/ 	.word	index@(__assertfail)
	.align		4
        /*0038*/ 	.word	index@(_ZN7cutlass13device_kernelIN5flash11enable_sm90INS1_16FlashAttnFwdSm90INS1_25CollectiveMainloopFwdSm90ILi2EN4cute5tupleIJNS5_1CILi1EEES8_S8_EEENS6_IJNS7_ILi128EEENS7_ILi160EEENS7_ILi192EEEEEELi128ENS_12float_e4m3_tEfNS_4arch4Sm90ELb1ELb0ELb0ELb0ELb1ELb0ELb0ELb1ELb1ELb1ELb1ELb0EEENS1_21CollectiveEpilogueFwdINS6_IJSA_SA_SB_EEES9_NS_10bfloat16_tESG_Li256ELb0ELb1ELb1ELb1EEENS1_19SingleTileSchedulerILb0ELb1ELb1ELi128EEEEEEEEEvNT_6ParamsE)
	.align		4
        /*003c*/ 	.word	index@(__assertfail)
	.align		4
        /*0040*/ 	.word	index@(_ZN7cutlass13device_kernelIN5flash11enable_sm90INS1_16FlashAttnFwdSm90INS1_25CollectiveMainloopFwdSm90ILi2EN4cute5tupleIJNS5_1CILi1EEES8_S8_EEENS6_IJNS7_ILi128EEENS7_ILi160EEENS7_ILi192EEEEEELi128ENS_12float_e4m3_tEfNS_4arch4Sm90ELb1ELb0ELb0ELb1ELb1ELb0ELb0ELb1ELb1ELb1ELb1ELb0EEENS1_21CollectiveEpilogueFwdINS6_IJSA_SA_SB_EEES9_NS_10bfloat16_tESG_Li256ELb1ELb1ELb1ELb1EEENS1_36VarlenDynamicPersistentTileSchedulerILi128ELi160ELi256ELi128ELb1ELb1ELb1ELb1ELb1ELb1EEEEEEEEEvNT_6ParamsE)
	.align		4
        /*0044*/ 	.word	index@(__assertfail)
	.align		4
        /*0048*/ 	.word	index@(_ZN7cutlass13device_kernelIN5flash11enable_sm90INS1_16FlashAttnFwdSm90INS1_25CollectiveMainloopFwdSm90ILi2EN4cute5tupleIJNS5_1CILi1EEES8_S8_EEENS6_IJNS7_ILi128EEENS7_ILi160EEENS7_ILi192EEEEEELi128ENS_12float_e4m3_tEfNS_4arch4Sm90ELb1ELb0ELb0ELb1ELb1ELb1ELb0ELb1ELb1ELb1ELb1ELb0EEENS1_21CollectiveEpilogueFwdINS6_IJSA_SA_SB_EEES9_NS_10bfloat16_tESG_Li256ELb1ELb1ELb1ELb1EEENS1_36VarlenDynamicPersistentTileSchedulerILi128ELi160ELi256ELi128ELb1ELb1ELb1ELb1ELb1ELb1EEEEEEEEEvNT_6ParamsE)
	.align		4
        /*004c*/ 	.word	index@(__assertfail)
	.align		4
        /*0050*/ 	.word	0x00000000
	.align		4
        /*0054*/ 	.word	0xfffffffe
	.align		4
        /*0058*/ 	.word	0x00000000
	.align		4
        /*005c*/ 	.word	0xfffffffd
	.align		4
        /*0060*/ 	.word	0x00000000
	.align		4
        /*0064*/ 	.word	0xfffffffc


//--------------------- .nv.constant4             --------------------------
	.section	.nv.constant4,"a",@progbits
	.align	8
	.align		8
.nv.constant4:
        /*0000*/ 	.dword	__assertfail
	.align		8
        /*0008*/ 	.dword	__unnamed_1
	.align		8
        /*0010*/ 	.dword	__unnamed_2
	.align		8
        /*0018*/ 	.dword	__unnamed_3
	.align		8
        /*0020*/ 	.dword	__unnamed_4
	.align		8
        /*0028*/ 	.dword	__unnamed_5
	.align		8
        /*0030*/ 	.dword	__unnamed_6
	.align		8
        /*0038*/ 	.dword	__unnamed_7
	.align		8
        /*0040*/ 	.dword	_ZZN5flash28permute_output_fp8_VcolmajorIN4cute6TensorINS1_11ArrayEngineIfLm64EEENS1_6LayoutINS1_5tupleIJNS6_IJNS1_1CILi2EEES8_NS7_ILi16EEEEEENS7_ILi1EEESB_EEENS6_IJNS6_IJSB_S8_NS7_ILi4EEEEEENS7_ILi0EEESF_EEEEEEEEEvRT_E9upper_map
	.align		8
        /*0048*/ 	.dword	__unnamed_8
	.align		8
        /*0050*/ 	.dword	__unnamed_9
	.align		8
        /*0058*/ 	.dword	__unnamed_10
	.align		8
        /*0060*/ 	.dword	__unnamed_11
	.align		8
        /*0068*/ 	.dword	__unnamed_12
	.align		8
        /*0070*/ 	.dword	_ZN82_INTERNAL_aa131164_46_flash_fwd_hdim192_128_e4m3_paged_split_sm90_cu_882f9858_30324cuda3std3__45__cpo5beginE
	.align		8
        /*0078*/ 	.dword	_ZN82_INTERNAL_aa131164_46_flash_fwd_hdim192_128_e4m3_paged_split_sm90_cu_882f9858_30324cuda3std3__45__cpo3endE
	.align		8
        /*0080*/ 	.dword	_ZN82_INTERNAL_aa131164_46_flash_fwd_hdim192_128_e4m3_paged_split_sm90_cu_882f9858_30324cuda3std3__45__cpo6cbeginE
	.align		8
        /*0088*/ 	.dword	_ZN82_INTERNAL_aa131164_46_flash_fwd_hdim192_128_e4m3_paged_split_sm90_cu_882f9858_30324cuda3std3__45__cpo4cendE
	.align		8
        /*0090*/ 	.dword	_ZN82_INTERNAL_aa131164_46_flash_fwd_hdim192_128_e4m3_paged_split_sm90_cu_882f9858_30324cuda3std3__484_GLOBAL__N__aa131164_46_flash_fwd_hdim192_128_e4m3_paged_split_sm90_cu_882f9858_30326ignoreE
	.align		8
        /*0098*/ 	.dword	_ZN82_INTERNAL_aa131164_46_flash_fwd_hdim192_128_e4m3_paged_split_sm90_cu_882f9858_30324cuda3std3__419piecewise_constructE
	.align		8
        /*00a0*/ 	.dword	_ZN82_INTERNAL_aa131164_46_flash_fwd_hdim192_128_e4m3_paged_split_sm90_cu_882f9858_30324cuda3std3__48in_placeE
	.align		8
        /*00a8*/ 	.dword	_ZN82_INTERNAL_aa131164_46_flash_fwd_hdim192_128_e4m3_paged_split_sm90_cu_882f9858_30324cuda3std6ranges3__45__cpo4swapE
	.align		8
        /*00b0*/ 	.dword	_ZN82_INTERNAL_aa131164_46_flash_fwd_hdim192_128_e4m3_paged_split_sm90_cu_882f9858_30324cuda3std6ranges3__45__cpo9iter_moveE
	.align		8
        /*00b8*/ 	.dword	_ZN82_INTERNAL_aa131164_46_flash_fwd_hdim192_128_e4m3_paged_split_sm90_cu_882f9858_30324cute7productE
	.align		8
        /*00c0*/ 	.dword	_ZN82_INTERNAL_aa131164_46_flash_fwd_hdim192_128_e4m3_paged_split_sm90_cu_882f9858_30324cute1_E
	.align		8
        /*00c8*/ 	.dword	$str$23
	.align		8
        /*00d0*/ 	.dword	$str$24


//--------------------- .text._ZN7cutlass13device_kernelIN5flash11enable_sm90INS1_16FlashAttnFwdSm90INS1_25CollectiveMainloopFwdSm90ILi2EN4cute5tupleIJNS5_1CILi1EEES8_S8_EEENS6_IJNS7_ILi128EEENS7_ILi160EEENS7_ILi192EEEEEELi128ENS_12float_e4m3_tEfNS_4arch4Sm90ELb0ELb0ELb0ELb0ELb1ELb0ELb0ELb1ELb1ELb1ELb1ELb0EEENS1_21CollectiveEpilogueFwdINS6_IJSA_SA_SB_EEES9_NS_10bfloat16_tESG_Li256ELb0ELb1ELb1ELb1EEENS1_19SingleTileSchedulerILb0ELb1ELb1ELi128EEEEEEEEEvNT_6ParamsE --------------------------
	.section	.text._ZN7cutlass13device_kernelIN5flash11enable_sm90INS1_16FlashAttnFwdSm90INS1_25CollectiveMainloopFwdSm90ILi2EN4cute5tupleIJNS5_1CILi1EEES8_S8_EEENS6_IJNS7_ILi128EEENS7_ILi160EEENS7_ILi192EEEEEELi128ENS_12float_e4m3_tEfNS_4arch4Sm90ELb0ELb0ELb0ELb0ELb1ELb0ELb0ELb1ELb1ELb1ELb1ELb0EEENS1_21CollectiveEpilogueFwdINS6_IJSA_SA_SB_EEES9_NS_10bfloat16_tESG_Li256ELb0ELb1ELb1ELb1EEENS1_19SingleTileSchedulerILb0ELb1ELb1ELi128EEEEEEEEEvNT_6ParamsE,"ax",@progbits
	.align	128
.text._ZN7cutlass13device_kernelIN5flash11enable_sm90INS1_16FlashAttnFwdSm90INS1_25CollectiveMainloopFwdSm90ILi2EN4cute5tupleIJNS5_1CILi1EEES8_S8_EEENS6_IJNS7_ILi128EEENS7_ILi160EEENS7_ILi192EEEEEELi128ENS_12float_e4m3_tEfNS_4arch4Sm90ELb0ELb0ELb0ELb0ELb1ELb0ELb0ELb1ELb1ELb1ELb1ELb0EEENS1_21CollectiveEpilogueFwdINS6_IJSA_SA_SB_EEES9_NS_10bfloat16_tESG_Li256ELb0ELb1ELb1ELb1EEENS1_19SingleTileSchedulerILb0ELb1ELb1ELi128EEEEEEEEEvNT_6ParamsE:
        .type           _ZN7cutlass13device_kernelIN5flash11enable_sm90INS1_16FlashAttnFwdSm90INS1_25CollectiveMainloopFwdSm90ILi2EN4cute5tupleIJNS5_1CILi1EEES8_S8_EEENS6_IJNS7_ILi128EEENS7_ILi160EEENS7_ILi192EEEEEELi128ENS_12float_e4m3_tEfNS_4arch4Sm90ELb0ELb0ELb0ELb0ELb1ELb0ELb0ELb1ELb1ELb1ELb1ELb0EEENS1_21CollectiveEpilogueFwdINS6_IJSA_SA_SB_EEES9_NS_10bfloat16_tESG_Li256ELb0ELb1ELb1ELb1EEENS1_19SingleTileSchedulerILb0ELb1ELb1ELi128EEEEEEEEEvNT_6ParamsE,@function
        .size           _ZN7cutlass13device_kernelIN5flash11enable_sm90INS1_16FlashAttnFwdSm90INS1_25CollectiveMainloopFwdSm90ILi2EN4cute5tupleIJNS5_1CILi1EEES8_S8_EEENS6_IJNS7_ILi128EEENS7_ILi160EEENS7_ILi192EEEEEELi128ENS_12float_e4m3_tEfNS_4arch4Sm90ELb0ELb0ELb0ELb0ELb1ELb0ELb0ELb1ELb1ELb1ELb1ELb0EEENS1_21CollectiveEpilogueFwdINS6_IJSA_SA_SB_EEES9_NS_10bfloat16_tESG_Li256ELb0ELb1ELb1ELb1EEENS1_19SingleTileSchedulerILb0ELb1ELb1ELi128EEEEEEEEEvNT_6ParamsE,(.L_x_3314 - _ZN7cutlass13device_kernelIN5flash11enable_sm90INS1_16FlashAttnFwdSm90INS1_25CollectiveMainloopFwdSm90ILi2EN4cute5tupleIJNS5_1CILi1EEES8_S8_EEENS6_IJNS7_ILi128EEENS7_ILi160EEENS7_ILi192EEEEEELi128ENS_12float_e4m3_tEfNS_4arch4Sm90ELb0ELb0ELb0ELb0ELb1ELb0ELb0ELb1ELb1ELb1ELb1ELb0EEENS1_21CollectiveEpilogueFwdINS6_IJSA_SA_SB_EEES9_NS_10bfloat16_tESG_Li256ELb0ELb1ELb1ELb1EEENS1_19SingleTileSchedulerILb0ELb1ELb1ELi128EEEEEEEEEvNT_6ParamsE)
        .other          _ZN7cutlass13device_kernelIN5flash11enable_sm90INS1_16FlashAttnFwdSm90INS1_25CollectiveMainloopFwdSm90ILi2EN4cute5tupleIJNS5_1CILi1EEES8_S8_EEENS6_IJNS7_ILi128EEENS7_ILi160EEENS7_ILi192EEEEEELi128ENS_12float_e4m3_tEfNS_4arch4Sm90ELb0ELb0ELb0ELb0ELb1ELb0ELb0ELb1ELb1ELb1ELb1ELb0EEENS1_21CollectiveEpilogueFwdINS6_IJSA_SA_SB_EEES9_NS_10bfloat16_tESG_Li256ELb0ELb1ELb1ELb1EEENS1_19SingleTileSchedulerILb0ELb1ELb1ELi128EEEEEEEEEvNT_6ParamsE,@"STO_CUDA_ENTRY STV_DEFAULT"
_ZN7cutlass13device_kernelIN5flash11enable_sm90INS1_16FlashAttnFwdSm90INS1_25CollectiveMainloopFwdSm90ILi2EN4cute5tupleIJNS5_1CILi1EEES8_S8_EEENS6_IJNS7_ILi128EEENS7_ILi160EEENS7_ILi192EEEEEELi128ENS_12float_e4m3_tEfNS_4arch4Sm90ELb0ELb0ELb0ELb0ELb1ELb0ELb0ELb1ELb1ELb1ELb1ELb0EEENS1_21CollectiveEpilogueFwdINS6_IJSA_SA_SB_EEES9_NS_10bfloat16_tESG_Li256ELb0ELb1ELb1ELb1EEENS1_19SingleTileSchedulerILb0ELb1ELb1ELi128EEEEEEEEEvNT_6ParamsE:
[----:B------:R-:W0:Y:S02]  /*0000*/  LDC R1, c[0x0][0x28] ;  /* 0x00000a00ff017b82 */ /* 0x000e240000000800 */
[----:B0-----:R-:W-:Y:S01]  /*0010*/  VIADD R1, R1, 0xfffffff0 ;  /* 0xfffffff001017836 */ /* 0x001fe20000000000 */
[----:B------:R-:W0:Y:S01]  /*0020*/  S2R R31, SR_TID.X ;  /* 0x00000000001f7919 */ /* 0x000e220000002100 */
[----:B------:R-:W-:Y:S01]  /*0030*/  ELECT P0, URZ, PT ;  /* 0x00000000003f782f */ /* 0x000fe20003800000 */
[----:B------:R-:W-:Y:S01]  /*0040*/  UMOV UR4, 0x80 ;  /* 0x0000008000047882 */ /* 0x000fe20000000000 */
[----:B------:R-:W-:Y:S01]  /*0050*/  UMOV UR7, 0x100 ;  /* 0x0000010000077882 */ /* 0x000fe20000000000 */
[----:B0-----:R-:W-:-:S05]  /*0060*/  SHF.R.U32.HI R0, RZ, 0x5, R31 ;  /* 0x00000005ff007819 */ /* 0x001fca000001161f */
[----:B------:R-:W0:Y:S02]  /*0070*/  SHFL.IDX PT, R2, R0, RZ, 0x1f ;  /* 0x00001fff00027589 */ /* 0x000e2400000e0000 */
[C---:B0-----:R-:W-:Y:S02]  /*0080*/  ISETP.NE.OR P0, PT, R2.reuse, RZ, !P0 ;  /* 0x000000ff0200720c */ /* 0x041fe40004705670 */
[----:B------:R-:W-:Y:S02]  /*0090*/  ISETP.NE.AND P1, PT, R2, RZ, PT ;  /* 0x000000ff0200720c */ /* 0x000fe40003f25270 */
[----:B------:R-:W-:-:S05]  /*00a0*/  SHF.R.U32.HI R2, RZ, 0x7, R31 ;  /* 0x00000007ff027819 */ /* 0x000fca000001161f */
[----:B------:R0:W1:Y:S04]  /*00b0*/  SHFL.IDX PT, R4, R2, RZ, 0x1f ;  /* 0x00001fff02047589 */ /* 0x00006800000e0000 */
[----:B------:R-:W-:Y:S01]  /*00c0*/  VOTEU.ALL UP0, P0 ;  /* 0x00000000003f7886 */ /* 0x000fe20000000000 */
[----:B------:R-:W-:-:S04]  /*00d0*/  VOTEU.ALL UP1, P0 ;  /* 0x00000000003f7886 */ /* 0x000fc80000020000 */
[----:B------:R-:W2:Y:S01]  /*00e0*/  @!UP0 S2UR UR8, SR_CgaCtaId ;  /* 0x00000000000889c3 */ /* 0x000ea20000008800 */
[----:B------:R-:W-:Y:S01]  /*00f0*/  @!UP0 UMOV UR6, 0x400 ;  /* 0x0000040000068882 */ /* 0x000fe20000000000 */
[----:B------:R-:W-:-:S04]  /*0100*/  @!UP0 UIADD3 UR4, -UR4, 0x100000, URZ ;  /* 0x0010000004048890 */ /* 0x000fc8000fffe13f */
[----:B------:R-:W-:Y:S02]  /*0110*/  @!UP0 USHF.L.U32 UR5, UR4, 0xb, URZ ;  /* 0x0000000b04058899 */ /* 0x000fe4000800063f */
[----:B------:R-:W-:Y:S02]  /*0120*/  @!UP0 USHF.L.U32 UR4, UR4, 0x1, URZ ;  /* 0x0000000104048899 */ /* 0x000fe4000800063f */
[----:B--2---:R-:W-:Y:S02]  /*0130*/  @!UP0 ULEA UR8, UR8, UR6, 0x18 ;  /* 0x0000000608088291 */ /* 0x004fe4000f8ec03f */
[----:B------:R-:W-:-:S04]  /*0140*/  @!UP0 UIADD3 UR6, -UR7, 0x100000, URZ ;  /* 0x0010000007068890 */ /* 0x000fc8000fffe13f */
[----:B------:R-:W-:Y:S02]  /*0150*/  @!UP0 USHF.L.U32 UR7, UR6, 0xb, URZ ;  /* 0x0000000b06078899 */ /* 0x000fe4000800063f */
[----:B------:R-:W-:Y:S01]  /*0160*/  @!UP0 USHF.L.U32 UR6, UR6, 0x1, URZ ;  /* 0x0000000106068899 */ /* 0x000fe2000800063f */
[----:B------:R-:W-:-:S05]  /*0170*/  VOTEU.ALL UP0, P0 ;  /* 0x00000000003f7886 */ /* 0x000fca0000000000 */
[----:B------:R0:W2:Y:S06]  /*0180*/  @!UP0 SYNCS.EXCH.64 URZ, [UR8+0x29800], UR4 ;  /* 0x02980004083f85b2 */ /* 0x0000ac0008000100 */
[----:B------:R0:W3:Y:S02]  /*0190*/  @!UP1 SYNCS.EXCH.64 URZ, [UR8+0x29820], UR6 ;  /* 0x02982006083f95b2 */ /* 0x0000e40008000100 */
[----:B01----:R-:W-:Y:S05]  /*01a0*/  @P1 BRA `(.L_x_0) ;  /* 0x0000000000481947 */ /* 0x003fea0003800000 */
[----:B------:R-:W0:Y:S01]  /*01b0*/  S2UR UR5, SR_CgaCtaId ;  /* 0x00000000000579c3 */ /* 0x000e220000008800 */
[----:B------:R-:W-:Y:S01]  /*01c0*/  UMOV UR4, 0x400 ;  /* 0x0000040000047882 */ /* 0x000fe20000000000 */
[----:B------:R-:W-:Y:S01]  /*01d0*/  UMOV UR6, 0x80 ;  /* 0x0000008000067882 */ /* 0x000fe20000000000 */
[----:B------:R-:W-:Y:S01]  /*01e0*/  UMOV UR7, 0x100 ;  /* 0x0000010000077882 */ /* 0x000fe20000000000 */
[----:B------:R-:W-:Y:S01]  /*01f0*/  ELECT P0, URZ, PT ;  /* 0x00000000003f782f */ /* 0x000fe20003800000 */
[----:B0-----:R-:W-:Y:S02]  /*0200*/  ULEA UR8, UR5, UR4, 0x18 ;  /* 0x0000000405087291 */ /* 0x001fe4000f8ec03f */
[----:B------:R-:W-:-:S04]  /*0210*/  UIADD3 UR4, -UR6, 0x100000, URZ ;  /* 0x0010000006047890 */ /* 0x000fc8000fffe13f */
[----:B------:R-:W-:Y:S02]  /*0220*/  USHF.L.U32 UR5, UR4, 0xb, URZ ;  /* 0x0000000b04057899 */ /* 0x000fe4000800063f */
[----:B------:R-:W-:Y:S02]  /*0230*/  USHF.L.U32 UR4, UR4, 0x1, URZ ;  /* 0x0000000104047899 */ /* 0x000fe4000800063f */
[----:B------:R-:W-:-:S04]  /*0240*/  UIADD3 UR6, -UR7, 0x100000, URZ ;  /* 0x0010000007067890 */ /* 0x000fc8000fffe13f */
[----:B------:R-:W-:Y:S02]  /*0250*/  USHF.L.U32 UR7, UR6, 0xb, URZ ;  /* 0x0000000b06077899 */ /* 0x000fe4000800063f */
[----:B------:R-:W-:Y:S01]  /*0260*/  USHF.L.U32 UR6, UR6, 0x1, URZ ;  /* 0x0000000106067899 */ /* 0x000fe2000800063f */
[----:B------:R-:W0:Y:S03]  /*0270*/  FENCE.VIEW.ASYNC.S ;  /* 0x00000000000073c6 */ /* 0x000e260000000000 */
[----:B0-----:R0:W1:Y:S08]  /*0280*/  SYNCS.EXCH.64 URZ, [UR8+0x29830], UR4 ;  /* 0x02983004083f75b2 */ /* 0x0010700008000100 */
[----:B------:R0:W4:Y:S01]  /*0290*/  SYNCS.EXCH.64 URZ, [UR8+0x29840], UR6 ;  /* 0x02984006083f75b2 */ /* 0x0001220008000100 */
[----:B------:R0:W0:Y:S01]  /*02a0*/  SYNCS.EXCH.64 URZ, [UR8+0x29838], UR4 ;  /* 0x02983804083f75b2 */ /* 0x0000220008000100 */
[----:B------:R0:W0:Y:S01]  /*02b0*/  SYNCS.EXCH.64 URZ, [UR8+0x29848], UR6 ;  /* 0x02984806083f75b2 */ /* 0x0000220008000100 */
[----:B------:R-:W-:Y:S01]  /*02c0*/  NOP ;  /* 0x0000000000007918 */ /* 0x000fe20000000000 */
.L_x_0:
[----:B------:R-:W5:Y:S01]  /*02d0*/  SHFL.IDX PT, R3, R0, RZ, 0x1f ;  /* 0x00001fff00037589 */ /* 0x000f6200000e0000 */
[----:B------:R-:W-:Y:S01]  /*02e0*/  NOP ;  /* 0x0000000000007918 */ /* 0x000fe20000000000 */
[----:B-----5:R-:W-:-:S13]  /*02f0*/  ISETP.NE.AND P0, PT, R3, RZ, PT ;  /* 0x000000ff0300720c */ /* 0x020fda0003f05270 */
[----:B------:R-:W-:Y:S05]  /*0300*/  @P0 BRA `(.L_x_1) ;  /* 0x0000000000480947 */ /* 0x000fea0003800000 */
[----:B0-----:R-:W0:Y:S01]  /*0310*/  S2UR UR5, SR_CgaCtaId ;  /* 0x00000000000579c3 */ /* 0x001e220000008800 */
        /* <DEDUP_REMOVED lines=12> */
[----:B0-----:R0:W0:Y:S08]  /*03e0*/  SYNCS.EXCH.64 URZ, [UR8+0x29850], UR4 ;  /* 0x02985004083f75b2 */ /* 0x0010300008000100 */
[----:B------:R0:W0:Y:S01]  /*03f0*/  SYNCS.EXCH.64 URZ, [UR8+0x29860], UR6 ;  /* 0x02986006083f75b2 */ /* 0x0000220008000100 */
[----:B------:R0:W0:Y:S01]  /*0400*/  SYNCS.EXCH.64 URZ, [UR8+0x29858], UR4 ;  /* 0x02985804083f75b2 */ /* 0x0000220008000100 */
[----:B------:R0:W0:Y:S01]  /*0410*/  SYNCS.EXCH.64 URZ, [UR8+0x29868], UR6 ;  /* 0x02986806083f75b2 */ /* 0x0000220008000100 */
[----:B------:R-:W-:Y:S01]  /*0420*/  NOP ;  /* 0x0000000000007918 */ /* 0x000fe20000000000 */
.L_x_1:
[----:B------:R-:W5:Y:S01]  /*0430*/  SHFL.IDX PT, R3, R0, RZ, 0x1f ;  /* 0x00001fff00037589 */ /* 0x000f6200000e0000 */
[----:B------:R-:W-:Y:S01]  /*0440*/  NOP ;  /* 0x0000000000007918 */ /* 0x000fe20000000000 */
[----:B-----5:R-:W-:-:S13]  /*0450*/  ISETP.NE.AND P0, PT, R3, RZ, PT ;  /* 0x000000ff0300720c */ /* 0x020fda0003f05270 */
[----:B------:R-:W-:Y:S05]  /*0460*/  @P0 BRA `(.L_x_2) ;  /* 0x0000000000380947 */ /* 0x000fea0003800000 */
[----:B0-----:R-:W0:Y:S01]  /*0470*/  S2UR UR5, SR_CgaCtaId ;  /* 0x00000000000579c3 */ /* 0x001e220000008800 */
[----:B------:R-:W-:Y:S01]  /*0480*/  UMOV UR4, 0x400 ;  /* 0x0000040000047882 */ /* 0x000fe20000000000 */
[----:B------:R-:W-:Y:S01]  /*0490*/  UMOV UR7, 0x80 ;  /* 0x0000008000077882 */ /* 0x000fe20000000000 */
[----:B------:R-:W-:Y:S01]  /*04a0*/  ELECT P0, URZ, PT ;  /* 0x00000000003f782f */ /* 0x000fe20003800000 */
[----:B0-----:R-:W-:Y:S02]  /*04b0*/  ULEA UR6, UR5, UR4, 0x18 ;  /* 0x0000000405067291 */ /* 0x001fe4000f8ec03f */
[----:B------:R-:W-:-:S04]  /*04c0*/  UIADD3 UR4, -UR7, 0x100000, URZ ;  /* 0x0010000007047890 */ /* 0x000fc8000fffe13f */
[----:B------:R-:W-:Y:S02]  /*04d0*/  USHF.L.U32 UR5, UR4, 0xb, URZ ;  /* 0x0000000b04057899 */ /* 0x000fe4000800063f */
[----:B------:R-:W-:Y:S01]  /*04e0*/  USHF.L.U32 UR4, UR4, 0x1, URZ ;  /* 0x0000000104047899 */ /* 0x000fe2000800063f */
[----:B------:R-:W0:Y:S11]  /*04f0*/  FENCE.VIEW.ASYNC.S ;  /* 0x00000000000073c6 */ /* 0x000e360000000000 */
[----:B0-----:R0:W0:Y:S01]  /*0500*/  SYNCS.EXCH.64 URZ, [UR6+0x29870], UR4 ;  /* 0x02987004063f75b2 */ /* 0x0010220008000100 */
[----:B------:R0:W0:Y:S01]  /*0510*/  SYNCS.EXCH.64 URZ, [UR6+0x29880], UR4 ;  /* 0x02988004063f75b2 */ /* 0x0000220008000100 */
[----:B------:R0:W0:Y:S01]  /*0520*/  SYNCS.EXCH.64 URZ, [UR6+0x29878], UR4 ;  /* 0x02987804063f75b2 */ /* 0x0000220008000100 */
[----:B------:R0:W0:Y:S01]  /*0530*/  SYNCS.EXCH.64 URZ, [UR6+0x29888], UR4 ;  /* 0x02988804063f75b2 */ /* 0x0000220008000100 */
[----:B------:R-:W-:Y:S01]  /*0540*/  NOP ;  /* 0x0000000000007918 */ /* 0x000fe20000000000 */
.L_x_2:
        /* <DEDUP_REMOVED lines=22> */
.L_x_3:
[----:B------:R-:W5:Y:S01]  /*06b0*/  SHFL.IDX PT, R3, R0, RZ, 0x1f ;  /* 0x00001fff00037589 */ /* 0x000f6200000e0000 */
[----:B------:R-:W-:Y:S01]  /*06c0*/  R2UR UR9, R4 ;  /* 0x00000000040972ca */ /* 0x000fe200000e0000 */
        /* <DEDUP_REMOVED lines=21> */
.L_x_4:
[----:B------:R-:W-:Y:S01]  /*0820*/  UISETP.NE.AND UP0, UPT, UR9, URZ, UPT ;  /* 0x0000003f0900728c */ /* 0x000fe2000bf05270 */
[----:B------:R-:W-:Y:S01]  /*0830*/  NOP ;  /* 0x0000000000007918 */ /* 0x000fe20000000000 */
[----:B------:R-:W-:Y:S01]  /*0840*/  UMOV UR48, 0x1 ;  /* 0x0000000100307882 */ /* 0x000fe20000000000 */
[----:B------:R-:W-:Y:S01]  /*0850*/  ULDC.64 UR56, c[0x0][0x208] ;  /* 0x0000820000387ab9 */ /* 0x000fe20000000a00 */
[----:B------:R-:W-:Y:S01]  /*0860*/  USEL UR48, UR48, 0x2, !UP0 ;  /* 0x0000000230307887 */ /* 0x000fe2000c000000 */
[----:B------:R-:W-:Y:S01]  /*0870*/  BSSY B6, `(.L_x_5) ;  /* 0x0000ea9000067945 */ /* 0x000fe20003800000 */
[----:B01234-:R-:W-:Y:S01]  /*0880*/  BAR.SYNC.DEFER_BLOCKING 0x0 ;  /* 0x0000000000007b1d */ /* 0x01ffe20000010000 */
[----:B------:R-:W-:-:S13]  /*0890*/  PLOP3.LUT P0, PT, PT, PT, UP0, 0x80, 0x0 ;  /* 0x000000000000781c */ /* 0x000fda0003f0f008 */
[----:B------:R-:W-:Y:S05]  /*08a0*/  @!P0 BRA `(.L_x_6) ;  /* 0x0000009c00c08947 */ /* 0x000fea0003800000 */
.L_x_7:
[----:B------:R-:W-:-:S08]  /*08b0*/  NOP ;  /* 0x0000000000007918 */ /* 0x000fd00000000000 */
[----:B------:R-:W0:Y:S02]  /*08c0*/  USETMAXREG.TRY_ALLOC.CTAPOOL UP0, 0xe8 ;  /* 0x000000e8000079c8 */ /* 0x000e240008000600 */
[----:B0-----:R-:W-:-:S13]  /*08d0*/  PLOP3.LUT P0, PT, PT, PT, UP0, 0x80, 0x0 ;  /* 0x000000000000781c */ /* 0x001fda0003f0f008 */
[----:B------:R-:W-:Y:S05]  /*08e0*/  @!P0 BRA `(.L_x_7) ;  /* 0xfffffffc00f08947 */ /* 0x000fea000383ffff */
[----:B------:R-:W0:Y:S01]  /*08f0*/  S2UR UR6, SR_CTAID.Y ;  /* 0x00000000000679c3 */ /* 0x000e220000002600 */
[----:B------:R-:W-:Y:S01]  /*0900*/  LOP3.LUT R0, R31, 0xffffff80, RZ, 0xc0, !PT ;  /* 0xffffff801f007812 */ /* 0x000fe200078ec0ff */
[----:B------:R-:W-:Y:S02]  /*0910*/  ULDC UR8, c[0x0][0xc50] ;  /* 0x0003140000087ab9 */ /* 0x000fe40000000800 */
[----:B------:R-:W-:-:S04]  /*0920*/  UISETP.NE.AND UP0, UPT, UR8, 0x1, UPT ;  /* 0x000000010800788c */ /* 0x000fc8000bf05270 */
[----:B------:R-:W-:Y:S08]  /*0930*/  BAR.ARV 0x8, 0x180 ;  /* 0x0206000000007b1d */ /* 0x000ff00000002000 */
[----:B------:R-:W1:Y:S01]  /*0940*/  S2UR UR49, SR_CTAID.Z ;  /* 0x00000000003179c3 */ /* 0x000e620000002700 */
[----:B------:R-:W-:Y:S01]  /*0950*/  ISETP.NE.AND P0, PT, R0, 0x80, PT ;  /* 0x000000800000780c */ /* 0x000fe20003f05270 */
[----:B------:R-:W-:Y:S01]  /*0960*/  @UP0 ULDC UR4, c[0x0][0xc54] ;  /* 0x0003150000040ab9 */ /* 0x000fe20000000800 */
[----:B------:R-:W-:Y:S01]  /*0970*/  @UP0 ULDC UR7, c[0x0][0xc58] ;  /* 0x0003160000070ab9 */ /* 0x000fe20000000800 */
[----:B0-----:R-:W-:-:S10]  /*0980*/  UIMAD.WIDE.U32 UR4, UR6, UR4, URZ ;  /* 0x00000004060472a5 */ /* 0x001fd4000f8e003f */
[----:B------:R-:W-:Y:S06]  /*0990*/  @!P0 BAR.ARV 0x9, 0x100 ;  /* 0x0244000000008b1d */ /* 0x000fec0000002000 */
[----:B------:R-:W-:Y:S01]  /*09a0*/  UMOV UR51, UR6 ;  /* 0x0000000600337c82 */ /* 0x000fe20008000000 */
[----:B------:R-:W-:Y:S01]  /*09b0*/  @UP0 USHF.R.U32.HI UR51, URZ, UR7, UR5 ;  /* 0x000000073f330299 */ /* 0x000fe20008011605 */
[----:B-1----:R-:W-:-:S03]  /*09c0*/  ISETP.LE.AND P0, PT, RZ, UR49, PT ;  /* 0x00000031ff007c0c */ /* 0x002fc6000bf03270 */
[----:B------:R-:W-:-:S04]  /*09d0*/  UIADD3 UR4, -UR51, URZ, URZ ;  /* 0x0000003f33047290 */ /* 0x000fc8000fffe13f */
[----:B------:R-:W-:-:S06]  /*09e0*/  UIMAD UR8, UR8, UR4, UR6 ;  /* 0x00000004080872a4 */ /* 0x000fcc000f8e0206 */
[----:B------:R-:W-:Y:S06]  /*09f0*/  @!P0 BRA `(.L_x_8) ;  /* 0x000000e800408947 */ /* 0x000fec0003800000 */
[----:B------:R-:W-:Y:S01]  /*0a00*/  ULDC.64 UR4, c[0x0][0x990] ;  /* 0x0002640000047ab9 */ /* 0x000fe20000000a00 */
[----:B------:R-:W-:Y:S01]  /*0a10*/  ULDC.64 UR6, c[0x0][0x998] ;  /* 0x0002660000067ab9 */ /* 0x000fe20000000a00 */
[----:B------:R-:W-:Y:S01]  /*0a20*/  UISETP.NE.U32.AND UP0, UPT, UR4, URZ, UPT ;  /* 0x0000003f0400728c */ /* 0x000fe2000bf05070 */
[----:B------:R-:W-:Y:S01]  /*0a30*/  IMAD.MOV.U32 R0, RZ, RZ, 0x3f800000 ;  /* 0x3f800000ff007424 */ /* 0x000fe200078e00ff */
[----:B------:R-:W-:Y:S01]  /*0a40*/  UISETP.NE.U32.AND UP1, UPT, UR6, URZ, UPT ;  /* 0x0000003f0600728c */ /* 0x000fe2000bf25070 */
[----:B------:R-:W-:Y:S01]  /*0a50*/  IMAD.MOV.U32 R3, RZ, RZ, 0x3f800000 ;  /* 0x3f800000ff037424 */ /* 0x000fe200078e00ff */
[----:B------:R-:W-:Y:S02]  /*0a60*/  UISETP.NE.AND.EX UP0, UPT, UR5, URZ, UPT, UP0 ;  /* 0x0000003f0500728c */ /* 0x000fe4000bf05300 */
[----:B------:R-:W-:Y:S02]  /*0a70*/  UISETP.NE.AND.EX UP1, UPT, UR7, URZ, UPT, UP1 ;  /* 0x0000003f0700728c */ /* 0x000fe4000bf25310 */
[----:B------:R-:W-:-:S02]  /*0a80*/  USHF.R.S32.HI UR39, URZ, 0x1f, UR49 ;  /* 0x0000001f3f277899 */ /* 0x000fc40008011431 */
[----:B------:R-:W-:Y:S01]  /*0a90*/  PLOP3.LUT P0, PT, PT, PT, UP0, 0x80, 0x0 ;  /* 0x000000000000781c */ /* 0x000fe20003f0f008 */
[----:B------:R-:W-:Y:S01]  /*0aa0*/  ULDC UR55, c[0x0][0x424] ;  /* 0x0001090000377ab9 */ /* 0x000fe20000000800 */
[----:B------:R-:W-:-:S03]  /*0ab0*/  PLOP3.LUT P1, PT, PT, PT, UP1, 0x80, 0x0 ;  /* 0x000000000000781c */ /* 0x000fc60003f2f018 */
[----:B------:R-:W-:Y:S02]  /*0ac0*/  @UP0 ULDC.64 UR12, c[0x0][0x9a8] ;  /* 0x00026a00000c0ab9 */ /* 0x000fe40000000a00 */
[----:B------:R-:W-:Y:S01]  /*0ad0*/  @UP1 ULDC.64 UR16, c[0x0][0x9b8] ;  /* 0x00026e0000101ab9 */ /* 0x000fe20000000a00 */
[----:B------:R-:W-:Y:S02]  /*0ae0*/  @UP0 UIMAD UR9, UR39, UR12, URZ ;  /* 0x0000000c270902a4 */ /* 0x000fe4000f8e023f */
[----:B------:R-:W-:Y:S02]  /*0af0*/  @UP1 UIMAD UR15, UR39, UR16, URZ ;  /* 0x00000010270f12a4 */ /* 0x000fe4000f8e023f */
[----:B------:R-:W-:Y:S02]  /*0b00*/  @UP0 UIMAD UR14, UR49, UR13, UR9 ;  /* 0x0000000d310e02a4 */ /* 0x000fe4000f8e0209 */
[----:B------:R-:W-:Y:S02]  /*0b10*/  @UP0 UIMAD.WIDE.U32 UR10, UR49, UR12, URZ ;  /* 0x0000000c310a02a5 */ /* 0x000fe4000f8e003f */
[----:B------:R-:W-:-:S02]  /*0b20*/  @UP0 USHF.R.S32.HI UR9, URZ, 0x1f, UR51 ;  /* 0x0000001f3f090899 */ /* 0x000fc40008011433 */
[----:B------:R-:W-:Y:S02]  /*0b30*/  @UP1 UIMAD.WIDE.U32 UR12, UR49, UR16, URZ ;  /* 0x00000010310c12a5 */ /* 0x000fe4000f8e003f */
[----:B------:R-:W-:Y:S02]  /*0b40*/  @UP1 UIMAD UR15, UR49, UR17, UR15 ;  /* 0x00000011310f12a4 */ /* 0x000fe4000f8e020f */
[----:B------:R-:W-:Y:S01]  /*0b50*/  @UP1 USHF.R.S32.HI UR20, URZ, 0x1f, UR51 ;  /* 0x0000001f3f141899 */ /* 0x000fe20008011433 */
[----:B------:R-:W-:Y:S01]  /*0b60*/  @UP0 ULDC.64 UR16, c[0x0][0x9b0] ;  /* 0x00026c0000100ab9 */ /* 0x000fe20000000a00 */
[----:B------:R-:W-:Y:S01]  /*0b70*/  @UP1 ULDC.64 UR18, c[0x0][0x9c0] ;  /* 0x0002700000121ab9 */ /* 0x000fe20000000a00 */
[----:B------:R-:W-:Y:S02]  /*0b80*/  @UP0 UIMAD UR9, UR9, UR16, URZ ;  /* 0x00000010090902a4 */ /* 0x000fe4000f8e023f */
[----:B------:R-:W-:Y:S02]  /*0b90*/  @UP0 UIADD3 UR11, UR11, UR14, URZ ;  /* 0x0000000e0b0b0290 */ /* 0x000fe4000fffe03f */
[----:B------:R-:W-:-:S02]  /*0ba0*/  @UP1 UIMAD UR14, UR20, UR18, URZ ;  /* 0x00000012140e12a4 */ /* 0x000fc4000f8e023f */
[----:B------:R-:W-:Y:S02]  /*0bb0*/  @UP1 UIADD3 UR13, UR13, UR15, URZ ;  /* 0x0000000f0d0d1290 */ /* 0x000fe4000fffe03f */
[----:B------:R-:W-:Y:S02]  /*0bc0*/  @UP0 UIMAD UR9, UR51, UR17, UR9 ;  /* 0x00000011330902a4 */ /* 0x000fe4000f8e0209 */
[----:B------:R-:W-:Y:S02]  /*0bd0*/  @UP0 UIMAD.WIDE.U32 UR10, UR51, UR16, UR10 ;  /* 0x00000010330a02a5 */ /* 0x000fe4000f8e000a */
[----:B------:R-:W-:Y:S02]  /*0be0*/  @UP1 UIMAD UR14, UR51, UR19, UR14 ;  /* 0x00000013330e12a4 */ /* 0x000fe4000f8e020e */
[----:B------:R-:W-:Y:S02]  /*0bf0*/  @UP1 UIMAD.WIDE.U32 UR12, UR51, UR18, UR12 ;  /* 0x00000012330c12a5 */ /* 0x000fe4000f8e000c */
[----:B------:R-:W-:-:S02]  /*0c00*/  @UP0 UIADD3 UR11, UR11, UR9, URZ ;  /* 0x000000090b0b0290 */ /* 0x000fc4000fffe03f */
[----:B------:R-:W-:Y:S02]  /*0c10*/  @UP1 UIADD3 UR9, UR13, UR14, URZ ;  /* 0x0000000e0d091290 */ /* 0x000fe4000fffe03f */
[----:B------:R-:W-:Y:S02]  /*0c20*/  @UP1 ULEA UR6, UP3, UR12, UR6, 0x2 ;  /* 0x000000060c061291 */ /* 0x000fe4000f86103f */
[----:B------:R-:W-:Y:S02]  /*0c30*/  @UP0 ULEA UR4, UP2, UR10, UR4, 0x2 ;  /* 0x000000040a040291 */ /* 0x000fe4000f84103f */
[----:B------:R-:W-:Y:S02]  /*0c40*/  @UP1 ULEA.HI.X UR7, UR12, UR7, UR9, 0x2, UP3 ;  /* 0x000000070c071291 */ /* 0x000fe400098f1409 */
[----:B------:R-:W-:Y:S01]  /*0c50*/  IMAD.U32 R6, RZ, RZ, UR6 ;  /* 0x00000006ff067e24 */ /* 0x000fe2000f8e00ff */
[----:B------:R-:W-:Y:S01]  /*0c60*/  @UP0 ULEA.HI.X UR5, UR10, UR5, UR11, 0x2, UP2 ;  /* 0x000000050a050291 */ /* 0x000fe200090f140b */
[----:B------:R-:W-:-:S02]  /*0c70*/  IMAD.U32 R4, RZ, RZ, UR4 ;  /* 0x00000004ff047e24 */ /* 0x000fc4000f8e00ff */
[----:B------:R-:W-:-:S03]  /*0c80*/  IMAD.U32 R7, RZ, RZ, UR7 ;  /* 0x00000007ff077e24 */ /* 0x000fc6000f8e00ff */
[----:B------:R-:W-:Y:S01]  /*0c90*/  IMAD.U32 R5, RZ, RZ, UR5 ;  /* 0x00000005ff057e24 */ /* 0x000fe2000f8e00ff */
[----:B------:R-:W-:Y:S01]  /*0ca0*/  ULDC.64 UR4, c[0x0][0x418] ;  /* 0x0001060000047ab9 */ /* 0x000fe20000000a00 */
[----:B------:R0:W5:Y:S01]  /*0cb0*/  @P1 LDG.E R0, desc[UR56][R6.64] ;  /* 0x0000003806001981 */ /* 0x000162000c1e1900 */
[----:B------:R-:W-:-:S03]  /*0cc0*/  UISETP.NE.U32.AND UP0, UPT, UR4, URZ, UPT ;  /* 0x0000003f0400728c */ /* 0x000fc6000bf05070 */
[----:B------:R-:W-:Y:S01]  /*0cd0*/  ULDC UR4, c[0x0][0x2f0] ;  /* 0x0000bc0000047ab9 */ /* 0x000fe20000000800 */
[----:B------:R-:W-:Y:S01]  /*0ce0*/  UISETP.NE.AND.EX UP0, UPT, UR5, URZ, UPT, UP0 ;  /* 0x0000003f0500728c */ /* 0x000fe2000bf05300 */
[----:B------:R0:W5:Y:S03]  /*0cf0*/  @P0 LDG.E R3, desc[UR56][R4.64] ;  /* 0x0000003804030981 */ /* 0x000166000c1e1900 */
[----:B------:R-:W-:-:S04]  /*0d00*/  USEL UR55, UR55, 0x1, UP0 ;  /* 0x0000000137377887 */ /* 0x000fc80008000000 */
[----:B------:R-:W-:-:S04]  /*0d10*/  UIMAD UR55, UR55, UR4, URZ ;  /* 0x00000004373772a4 */ /* 0x000fc8000f8e023f */
[----:B------:R-:W-:Y:S02]  /*0d20*/  UISETP.GE.AND UP0, UPT, UR55, 0x1, UPT ;  /* 0x000000013700788c */ /* 0x000fe4000bf06270 */
[----:B------:R-:W-:-:S04]  /*0d30*/  UIADD3 UR4, UR55, 0x9f, URZ ;  /* 0x0000009f37047890 */ /* 0x000fc8000fffe03f */
[----:B------:R-:W-:Y:S01]  /*0d40*/  PLOP3.LUT P0, PT, PT, PT, UP0, 0x80, 0x0 ;  /* 0x000000000000781c */ /* 0x000fe20003f0f008 */
[----:B------:R-:W-:-:S04]  /*0d50*/  UIMAD.WIDE UR4, UR4, 0x66666667, URZ ;  /* 0x66666667040478a5 */ /* 0x000fc8000f8e023f */
[----:B------:R-:W-:Y:S02]  /*0d60*/  USHF.R.U32.HI UR6, URZ, 0x1f, UR5 ;  /* 0x0000001f3f067899 */ /* 0x000fe40008011605 */
[----:B------:R-:W-:Y:S01]  /*0d70*/  ULOP3.LUT UR38, UR8, 0xffff, URZ, 0xc0, !UPT ;  /* 0x0000ffff08267892 */ /* 0x000fe2000f8ec03f */
[----:B------:R-:W-:Y:S01]  /*0d80*/  UMOV UR4, URZ ;  /* 0x0000003f00047c82 */ /* 0x000fe20008000000 */
[----:B------:R-:W-:-:S04]  /*0d90*/  ULEA.HI.SX32 UR6, UR5, UR6, 0x1a ;  /* 0x0000000605067291 */ /* 0x000fc8000f8fd23f */
[----:B0-----:R-:W-:Y:S08]  /*0da0*/  @!P0 BRA `(.L_x_9) ;  /* 0x0000000000908947 */ /* 0x001ff00003800000 */
[----:B------:R-:W-:Y:S01]  /*0db0*/  USHF.R.U32.HI UR8, URZ, 0x10, UR8 ;  /* 0x000000103f087899 */ /* 0x000fe20008011608 */
[----:B------:R-:W-:-:S03]  /*0dc0*/  UMOV UR4, URZ ;  /* 0x0000003f00047c82 */ /* 0x000fc60008000000 */
[----:B------:R-:W-:-:S11]  /*0dd0*/  UISETP.NE.AND UP0, UPT, UR8, URZ, UPT ;  /* 0x0000003f0800728c */ /* 0x000fd6000bf05270 */
[----:B------:R-:W-:Y:S02]  /*0de0*/  @!UP0 ULDC UR8, c[0x0][0x9f0] ;  /* 0x00027c0000088ab9 */ /* 0x000fe40000000800 */
[----:B------:R-:W-:Y:S01]  /*0df0*/  IMAD.U32 R6, RZ, RZ, UR8 ;  /* 0x00000008ff067e24 */ /* 0x000fe2000f8e00ff */
[----:B------:R-:W-:-:S04]  /*0e00*/  UIADD3 UR7, UR6, -0x1, UR8 ;  /* 0xffffffff06077890 */ /* 0x000fc8000fffe008 */
[-C--:B------:R-:W-:Y:S02]  /*0e10*/  IABS R4, R6.reuse ;  /* 0x0000000600047213 */ /* 0x080fe40000000000 */
[----:B------:R-:W-:Y:S01]  /*0e20*/  IMAD.U32 R7, RZ, RZ, UR7 ;  /* 0x00000007ff077e24 */ /* 0x000fe2000f8e00ff */
[----:B------:R-:W-:Y:S01]  /*0e30*/  IABS R8, R6 ;  /* 0x0000000600087213 */ /* 0x000fe20000000000 */
[----:B------:R-:W-:Y:S01]  /*0e40*/  ULOP3.LUT UR7, UR7, UR8, URZ, 0x3c, !UPT ;  /* 0x0000000807077292 */ /* 0x000fe2000f8e3c3f */
[----:B------:R-:W-:Y:S02]  /*0e50*/  R2UR UR11, R4 ;  /* 0x00000000040b72ca */ /* 0x000fe400000e0000 */
[----:B------:R-:W-:-:S05]  /*0e60*/  IABS R7, R7 ;  /* 0x0000000700077213 */ /* 0x000fca0000000000 */
[----:B------:R-:W-:-:S05]  /*0e70*/  IMAD.MOV.U32 R6, RZ, RZ, R7 ;  /* 0x000000ffff067224 */ /* 0x000fca00078e0007 */
[----:B------:R-:W-:Y:S01]  /*0e80*/  R2UR UR10, R6 ;  /* 0x00000000060a72ca */ /* 0x000fe200000e0000 */
[----:B------:R-:W0:Y:S08]  /*0e90*/  I2F.RP R4, UR11 ;  /* 0x0000000b00047d06 */ /* 0x000e300008209400 */
[----:B0-----:R-:W0:Y:S02]  /*0ea0*/  MUFU.RCP R4, R4 ;  /* 0x0000000400047308 */ /* 0x001e240000001000 */
[----:B0-----:R-:W-:-:S02]  /*0eb0*/  VIADD R5, R4, 0xffffffe ;  /* 0x0ffffffe04057836 */ /* 0x001fc40000000000 */
[----:B------:R-:W-:-:S04]  /*0ec0*/  IMAD.MOV R4, RZ, RZ, -R8 ;  /* 0x000000ffff047224 */ /* 0x000fc800078e0a08 */
[----:B------:R-:W0:Y:S02]  /*0ed0*/  F2I.FTZ.U32.TRUNC.NTZ R5, R5 ;  /* 0x0000000500057305 */ /* 0x000e24000021f000 */
[----:B0-----:R-:W-:-:S13]  /*0ee0*/  R2UR UR5, R5 ;  /* 0x00000000050572ca */ /* 0x001fda00000e0000 */
[----:B------:R-:W-:-:S04]  /*0ef0*/  UIADD3 UR9, URZ, -UR5, URZ ;  /* 0x800000053f097290 */ /* 0x000fc8000fffe03f */
[----:B------:R-:W-:-:S04]  /*0f00*/  UIMAD UR9, UR9, UR11, URZ ;  /* 0x0000000b090972a4 */ /* 0x000fc8000f8e023f */
[----:B------:R-:W-:-:S03]  /*0f10*/  UIMAD.WIDE.U32 UR4, UR5, UR9, UR4 ;  /* 0x00000009050472a5 */ /* 0x000fc6000f8e0004 */
[----:B------:R-:W-:Y:S01]  /*0f20*/  R2UR UR9, R4 ;  /* 0x00000000040972ca */ /* 0x000fe200000e0000 */
[----:B------:R-:W-:-:S12]  /*0f30*/  UIMAD.WIDE.U32 UR4, UR5, UR10, URZ ;  /* 0x0000000a050472a5 */ /* 0x000fd8000f8e003f */
[----:B------:R-:W-:-:S04]  /*0f40*/  UIMAD UR4, UR5, UR9, UR10 ;  /* 0x00000009050472a4 */ /* 0x000fc8000f8e020a */
[----:B------:R-:W-:-:S11]  /*0f50*/  UISETP.GT.U32.AND UP1, UPT, UR11, UR4, UPT ;  /* 0x000000040b00728c */ /* 0x000fd6000bf24070 */
[----:B------:R-:W-:Y:S02]  /*0f60*/  @!UP1 UIADD3 UR4, UR4, -UR11, URZ ;  /* 0x8000000b04049290 */ /* 0x000fe4000fffe03f */
[----:B------:R-:W-:Y:S02]  /*0f70*/  @!UP1 UIADD3 UR5, UR5, 0x1, URZ ;  /* 0x0000000105059890 */ /* 0x000fe4000fffe03f */
[----:B------:R-:W-:Y:S02]  /*0f80*/  UISETP.GE.U32.AND UP0, UPT, UR4, UR11, UPT ;  /* 0x0000000b0400728c */ /* 0x000fe4000bf06070 */
[----:B------:R-:W-:-:S09]  /*0f90*/  UISETP.GE.AND UP1, UPT, UR7, URZ, UPT ;  /* 0x0000003f0700728c */ /* 0x000fd2000bf26270 */
[----:B------:R-:W-:Y:S02]  /*0fa0*/  @UP0 UIADD3 UR5, UR5, 0x1, URZ ;  /* 0x0000000105050890 */ /* 0x000fe4000fffe03f */
[----:B------:R-:W-:-:S05]  /*0fb0*/  UISETP.NE.AND UP0, UPT, UR8, URZ, UPT ;  /* 0x0000003f0800728c */ /* 0x000fca000bf05270 */
[----:B------:R-:W-:Y:S02]  /*0fc0*/  UMOV UR4, UR5 ;  /* 0x0000000500047c82 */ /* 0x000fe40008000000 */
[----:B------:R-:W-:-:S04]  /*0fd0*/  @!UP1 UIADD3 UR4, -UR4, URZ, URZ ;  /* 0x0000003f04049290 */ /* 0x000fc8000fffe13f */
[----:B------:R-:W-:-:S12]  /*0fe0*/  @!UP0 ULOP3.LUT UR4, URZ, UR8, URZ, 0x33, !UPT ;  /* 0x000000083f048292 */ /* 0x000fd8000f8e333f */
.L_x_9:
[----:B------:R-:W-:Y:S01]  /*0ff0*/  UIMAD UR38, UR38, UR4, URZ ;  /* 0x00000004262672a4 */ /* 0x000fe2000f8e023f */
[----:B------:R-:W-:Y:S02]  /*1000*/  IMAD.U32 R4, RZ, RZ, UR6 ;  /* 0x00000006ff047e24 */ /* 0x000fe4000f8e00ff */
[----:B-----5:R-:W-:Y:S01]  /*1010*/  FMUL.FTZ R0, R3, R0 ;  /* 0x0000000003007220 */ /* 0x020fe20000410000 */
[----:B------:R-:W-:Y:S01]  /*1020*/  IMAD.U32 R5, RZ, RZ, UR4 ;  /* 0x00000004ff057e24 */ /* 0x000fe2000f8e00ff */
[----:B------:R-:W-:Y:S01]  /*1030*/  ULDC UR4, c[0x0][0x988] ;  /* 0x0002620000047ab9 */ /* 0x000fe20000000800 */
[----:B------:R-:W-:Y:S02]  /*1040*/  VIADD R16, R31, 0xffffff80 ;  /* 0xffffff801f107836 */ /* 0x000fe40000000000 */
[----:B------:R-:W-:Y:S01]  /*1050*/  FMUL.FTZ R0, R0, UR4 ;  /* 0x0000000400007c20 */ /* 0x000fe20008410000 */
[----:B------:R-:W-:Y:S01]  /*1060*/  PLOP3.LUT P0, PT, PT, PT, PT, 0x80, 0x0 ;  /* 0x000000000000781c */ /* 0x000fe20003f0f070 */
[----:B------:R-:W-:Y:S01]  /*1070*/  IMAD.MOV.U32 R3, RZ, RZ, RZ ;  /* 0x000000ffff037224 */ /* 0x000fe200078e00ff */
[----:B------:R-:W-:-:S02]  /*1080*/  VIADDMNMX R4, R5, UR38, R4, PT ;  /* 0x0000002605047c46 */ /* 0x000fc4000b800104 */
[----:B------:R-:W-:Y:S02]  /*1090*/  CS2R R30, SRZ ;  /* 0x00000000001e7805 */ /* 0x000fe4000001ff00 */
[----:B------:R-:W-:Y:S01]  /*10a0*/  R2UR UR37, R0 ;  /* 0x00000000002572ca */ /* 0x000fe200000e0000 */
[----:B------:R-:W-:Y:S01]  /*10b0*/  IMAD.MOV.U32 R0, RZ, RZ, RZ ;  /* 0x000000ffff007224 */ /* 0x000fe200078e00ff */
[----:B------:R-:W-:Y:S02]  /*10c0*/  R2UR UR54, R4 ;  /* 0x00000000043672ca */ /* 0x000fe400000e0000 */
[----:B------:R-:W-:Y:S02]  /*10d0*/  CS2R R4, SRZ ;  /* 0x0000000000047805 */ /* 0x000fe4000001ff00 */
[----:B------:R-:W-:Y:S02]  /*10e0*/  CS2R R26, SRZ ;  /* 0x00000000001a7805 */ /* 0x000fe4000001ff00 */
[----:B------:R-:W-:Y:S01]  /*10f0*/  CS2R R8, SRZ ;  /* 0x0000000000087805 */ /* 0x000fe2000001ff00 */
[----:B------:R-:W-:Y:S01]  /*1100*/  IMAD.MOV.U32 R36, RZ, RZ, RZ ;  /* 0x000000ffff247224 */ /* 0x000fe200078e00ff */
[----:B------:R-:W-:-:S02]  /*1110*/  CS2R R10, SRZ ;  /* 0x00000000000a7805 */ /* 0x000fc4000001ff00 */
[----:B------:R-:W-:Y:S02]  /*1120*/  CS2R R38, SRZ ;  /* 0x0000000000267805 */ /* 0x000fe4000001ff00 */
[----:B------:R-:W-:Y:S01]  /*1130*/  CS2R R34, SRZ ;  /* 0x0000000000227805 */ /* 0x000fe2000001ff00 */
[----:B------:R-:W-:Y:S01]  /*1140*/  IMAD.MOV.U32 R33, RZ, RZ, RZ ;  /* 0x000000ffff217224 */ /* 0x000fe200078e00ff */
[----:B------:R-:W-:Y:S02]  /*1150*/  MOV R44, RZ ;  /* 0x000000ff002c7202 */ /* 0x000fe40000000f00 */
[----:B------:R-:W-:Y:S02]  /*1160*/  CS2R R12, SRZ ;  /* 0x00000000000c7805 */ /* 0x000fe4000001ff00 */
[----:B------:R-:W-:Y:S02]  /*1170*/  CS2R R46, SRZ ;  /* 0x00000000002e7805 */ /* 0x000fe4000001ff00 */
[----:B------:R-:W-:Y:S01]  /*1180*/  CS2R R42, SRZ ;  /* 0x00000000002a7805 */ /* 0x000fe2000001ff00 */
[----:B------:R-:W-:Y:S01]  /*1190*/  UISETP.GT.AND UP0, UPT, UR54, UR38, UPT ;  /* 0x000000263600728c */ /* 0x000fe2000bf04270 */
[----:B------:R-:W-:Y:S01]  /*11a0*/  IMAD.MOV.U32 R41, RZ, RZ, RZ ;  /* 0x000000ffff297224 */ /* 0x000fe200078e00ff */
[----:B------:R-:W-:Y:S01]  /*11b0*/  CS2R R14, SRZ ;  /* 0x00000000000e7805 */ /* 0x000fe2000001ff00 */
[----:B------:R-:W-:Y:S01]  /*11c0*/  IMAD.MOV.U32 R52, RZ, RZ, RZ ;  /* 0x000000ffff347224 */ /* 0x000fe200078e00ff */
[----:B------:R-:W-:-:S02]  /*11d0*/  CS2R R54, SRZ ;  /* 0x0000000000367805 */ /* 0x000fc4000001ff00 */
[----:B------:R-:W-:Y:S02]  /*11e0*/  CS2R R50, SRZ ;  /* 0x0000000000327805 */ /* 0x000fe4000001ff00 */
[----:B------:R-:W-:Y:S01]  /*11f0*/  PLOP3.LUT P1, PT, PT, PT, UP0, 0x80, 0x0 ;  /* 0x000000000000781c */ /* 0x000fe20003f2f008 */
[----:B------:R-:W-:Y:S01]  /*1200*/  IMAD.MOV.U32 R49, RZ, RZ, RZ ;  /* 0x000000ffff317224 */ /* 0x000fe200078e00ff */
[----:B------:R-:W-:Y:S01]  /*1210*/  CS2R R62, SRZ ;  /* 0x00000000003e7805 */ /* 0x000fe2000001ff00 */
[----:B------:R-:W-:Y:S01]  /*1220*/  IMAD.MOV.U32 R60, RZ, RZ, RZ ;  /* 0x000000ffff3c7224 */ /* 0x000fe200078e00ff */
[----:B------:R-:W-:Y:S01]  /*1230*/  CS2R R58, SRZ ;  /* 0x00000000003a7805 */ /* 0x000fe2000001ff00 */
[----:B------:R-:W-:Y:S01]  /*1240*/  IMAD.MOV.U32 R17, RZ, RZ, RZ ;  /* 0x000000ffff117224 */ /* 0x000fe200078e00ff */
[----:B------:R-:W-:Y:S01]  /*1250*/  CS2R R18, SRZ ;  /* 0x0000000000127805 */ /* 0x000fe2000001ff00 */
[----:B------:R-:W-:Y:S01]  /*1260*/  IMAD.MOV.U32 R68, RZ, RZ, RZ ;  /* 0x000000ffff447224 */ /* 0x000fe200078e00ff */
[----:B------:R-:W-:-:S02]  /*1270*/  CS2R R20, SRZ ;  /* 0x0000000000147805 */ /* 0x000fc4000001ff00 */
[----:B------:R-:W-:Y:S02]  /*1280*/  CS2R R70, SRZ ;  /* 0x0000000000467805 */ /* 0x000fe4000001ff00 */
[----:B------:R-:W-:Y:S01]  /*1290*/  CS2R R66, SRZ ;  /* 0x0000000000427805 */ /* 0x000fe2000001ff00 */
[----:B------:R-:W-:Y:S01]  /*12a0*/  IMAD.MOV.U32 R65, RZ, RZ, RZ ;  /* 0x000000ffff417224 */ /* 0x000fe200078e00ff */
[----:B------:R-:W-:Y:S01]  /*12b0*/  CS2R R22, SRZ ;  /* 0x0000000000167805 */ /* 0x000fe2000001ff00 */
[----:B------:R-:W-:Y:S01]  /*12c0*/  IMAD.MOV.U32 R76, RZ, RZ, RZ ;  /* 0x000000ffff4c7224 */ /* 0x000fe200078e00ff */
[----:B------:R-:W-:Y:S02]  /*12d0*/  CS2R R78, SRZ ;  /* 0x00000000004e7805 */ /* 0x000fe4000001ff00 */
[----:B------:R-:W-:Y:S01]  /*12e0*/  CS2R R74, SRZ ;  /* 0x00000000004a7805 */ /* 0x000fe2000001ff00 */
[----:B------:R-:W-:Y:S01]  /*12f0*/  IMAD.MOV.U32 R73, RZ, RZ, RZ ;  /* 0x000000ffff497224 */ /* 0x000fe200078e00ff */
[----:B------:R-:W-:Y:S01]  /*1300*/  CS2R R86, SRZ ;  /* 0x0000000000567805 */ /* 0x000fe2000001ff00 */
[----:B------:R-:W-:Y:S01]  /*1310*/  IMAD.MOV.U32 R84, RZ, RZ, RZ ;  /* 0x000000ffff547224 */ /* 0x000fe200078e00ff */
[----:B------:R-:W-:Y:S01]  /*1320*/  CS2R R82, SRZ ;  /* 0x0000000000527805 */ /* 0x000fe2000001ff00 */
[----:B------:R-:W-:-:S02]  /*1330*/  IMAD.MOV.U32 R24, RZ, RZ, RZ ;  /* 0x000000ffff187224 */ /* 0x000fc400078e00ff */
[----:B------:R-:W-:Y:S02]  /*1340*/  IMAD.MOV.U32 R29, RZ, RZ, RZ ;  /* 0x000000ffff1d7224 */ /* 0x000fe400078e00ff */
[----:B------:R-:W-:Y:S01]  /*1350*/  IMAD.MOV.U32 R81, RZ, RZ, RZ ;  /* 0x000000ffff517224 */ /* 0x000fe200078e00ff */
[----:B------:R-:W-:Y:S06]  /*1360*/  @!P1 BRA `(.L_x_10) ;  /* 0x0000006c00b89947 */ /* 0x000fec0003800000 */
[----:B------:R-:W-:Y:S01]  /*1370*/  SHF.R.S32.HI R3, RZ, 0x1f, R16 ;  /* 0x0000001fff037819 */ /* 0x000fe20000011410 */
[----:B------:R-:W0:Y:S01]  /*1380*/  S2UR UR53, SR_CgaCtaId ;  /* 0x00000000003579c3 */ /* 0x000e220000008800 */
[----:B------:R-:W-:Y:S02]  /*1390*/  UMOV UR36, 0x400 ;  /* 0x0000040000247882 */ /* 0x000fe40000000000 */
[----:B------:R-:W-:-:S04]  /*13a0*/  LEA.HI R17, R3, R16, RZ, 0x7 ;  /* 0x0000001003117211 */ /* 0x000fc800078f38ff */
[----:B------:R-:W-:-:S06]  /*13b0*/  SHF.R.S32.HI R0, RZ, 0x7, R17 ;  /* 0x00000007ff007819 */ /* 0x000fcc0000011411 */
[----:B------:R-:W1:Y:S01]  /*13c0*/  SHFL.IDX PT, R0, R0, RZ, 0x1f ;  /* 0x00001fff00007589 */ /* 0x000e6200000e0000 */
[----:B0-----:R-:W-:-:S04]  /*13d0*/  ULEA UR36, UR53, UR36, 0x18 ;  /* 0x0000002435247291 */ /* 0x001fc8000f8ec03f */
[----:B------:R-:W-:-:S04]  /*13e0*/  UIADD3 UR5, UR36, 0x14400, URZ ;  /* 0x0001440024057890 */ /* 0x000fc8000fffe03f */
[----:B------:R-:W-:Y:S01]  /*13f0*/  ULOP3.LUT UP0, URZ, UR5, 0x9f, URZ, 0xc0, !UPT ;  /* 0x0000009f053f7892 */ /* 0x000fe2000f80c03f */
[----:B-1----:R-:W-:-:S05]  /*1400*/  R2UR UR50, R0 ;  /* 0x00000000003272ca */ /* 0x002fca00000e0000 */
[----:B------:R-:W-:-:S08]  /*1410*/  PLOP3.LUT P0, PT, PT, PT, UP0, 0x80, 0x0 ;  /* 0x000000000000781c */ /* 0x000fd00003f0f008 */
[----:B------:R-:W-:-:S04]  /*1420*/  ULEA.HI UR4, UR50, UR50, URZ, 0x1 ;  /* 0x0000003232047291 */ /* 0x000fc8000f8f083f */
[----:B------:R-:W-:-:S04]  /*1430*/  ULOP3.LUT UR4, UR4, 0x3e, URZ, 0xc0, !UPT ;  /* 0x0000003e04047892 */ /* 0x000fc8000f8ec03f */
[----:B------:R-:W-:-:S04]  /*1440*/  UIADD3 UR4, UR50, -UR4, URZ ;  /* 0x8000000432047290 */ /* 0x000fc8000fffe03f */
[----:B------:R-:W-:-:S04]  /*1450*/  ULEA UR4, UR4, UR5, 0xc ;  /* 0x0000000504047291 */ /* 0x000fc8000f8e603f */
[----:B------:R-:W-:-:S04]  /*1460*/  USHF.R.U32.HI UR4, URZ, 0x4, UR4 ;  /* 0x000000043f047899 */ /* 0x000fc80008011604 */
[----:B------:R-:W-:Y:S01]  /*1470*/  ULOP3.LUT UR40, UR4, 0x3fff, URZ, 0xc0, !UPT ;  /* 0x00003fff04287892 */ /* 0x000fe2000f8ec03f */
[----:B------:R-:W-:Y:S11]  /*1480*/  @!P0 BRA `(.L_x_11) ;  /* 0x0000000000408947 */ /* 0x000ff60003800000 */
[----:B------:R-:W-:Y:S01]  /*1490*/  MOV R0, 0x0 ;  /* 0x0000000000007802 */ /* 0x000fe20000000f00 */
[----:B------:R-:W-:Y:S01]  /*14a0*/  ULDC.64 UR4, c[0x4][0xc8] ;  /* 0x0100320000047ab9 */ /* 0x000fe20000000a00 */
[----:B------:R-:W-:Y:S01]  /*14b0*/  ULDC.64 UR6, c[0x4][0x38] ;  /* 0x01000e0000067ab9 */ /* 0x000fe20000000a00 */
[----:B------:R-:W-:Y:S01]  /*14c0*/  IMAD.U32 R4, RZ, RZ, UR4 ;  /* 0x00000004ff047e24 */ /* 0x000fe2000f8e00ff */
[----:B------:R0:W1:Y:S01]  /*14d0*/  LDC.64 R14, c[0x4][R0] ;  /* 0x01000000000e7b82 */ /* 0x0000620000000a00 */
[----:B------:R-:W-:Y:S01]  /*14e0*/  IMAD.U32 R5, RZ, RZ, UR5 ;  /* 0x00000005ff057e24 */ /* 0x000fe2000f8e00ff */
[----:B------:R-:W-:Y:S01]  /*14f0*/  ULDC.64 UR4, c[0x4][0xd0] ;  /* 0x0100340000047ab9 */ /* 0x000fe20000000a00 */
[----:B------:R-:W-:Y:S01]  /*1500*/  IMAD.U32 R10, RZ, RZ, UR6 ;  /* 0x00000006ff0a7e24 */ /* 0x000fe2000f8e00ff */
[----:B------:R-:W-:Y:S01]  /*1510*/  MOV R11, UR7 ;  /* 0x00000007000b7c02 */ /* 0x000fe20008000f00 */
[----:B------:R-:W-:Y:S02]  /*1520*/  IMAD.U32 R6, RZ, RZ, UR4 ;  /* 0x00000004ff067e24 */ /* 0x000fe4000f8e00ff */
[----:B------:R-:W-:-:S02]  /*1530*/  IMAD.U32 R7, RZ, RZ, UR5 ;  /* 0x00000005ff077e24 */ /* 0x000fc4000f8e00ff */
[----:B------:R-:W-:Y:S02]  /*1540*/  IMAD.MOV.U32 R8, RZ, RZ, 0x70 ;  /* 0x00000070ff087424 */ /* 0x000fe400078e00ff */
[----:B------:R-:W-:Y:S02]  /*1550*/  IMAD.MOV.U32 R12, RZ, RZ, 0x1 ;  /* 0x00000001ff0c7424 */ /* 0x000fe400078e00ff */
[----:B0-----:R-:W-:-:S07]  /*1560*/  IMAD.MOV.U32 R13, RZ, RZ, RZ ;  /* 0x000000ffff0d7224 */ /* 0x001fce00078e00ff */
[----:B------:R-:W-:-:S07]  /*1570*/  LEPC R20, `(.L_x_11) ;  /* 0x000000001014794e */ /* 0x000fce0000000000 */
[----:B-1----:R-:W-:Y:S05]  /*1580*/  CALL.ABS.NOINC R14 ;  /* 0x000000000e007343 */ /* 0x002fea0003c00000 */
.L_x_11:
[----:B------:R-:W-:-:S04]  /*1590*/  SHF.L.U32 R0, RZ, 0x1f, RZ ;  /* 0x0000001fff007819 */ /* 0x000fc800000006ff */
[----:B------:R-:W0:Y:S02]  /*15a0*/  SYNCS.PHASECHK.TRANS64.TRYWAIT P0, [UR36+0x29800], R0 ;  /* 0x02980000ff0075a7 */ /* 0x000e240008000164 */
[----:B0-----:R-:W-:Y:S05]  /*15b0*/  @!P0 BRA `(.L_x_12) ;  /* 0x000000dc00588947 */ /* 0x001fea0003800000 */
.L_x_98:
[----:B------:R-:W-:-:S06]  /*15c0*/  ULOP3.LUT UR4, UR48, 0x1, URZ, 0xfc, !UPT ;  /* 0x0000000130047892 */ /* 0x000fcc000f8efc3f */
[----:B0-----:R-:W-:-:S05]  /*15d0*/  IMAD.U32 R3, RZ, RZ, UR4 ;  /* 0x00000004ff037e24 */ /* 0x001fca000f8e00ff */
[----:B------:R-:W-:-:S13]  /*15e0*/  ISETP.NE.AND P0, PT, R3, 0x3, PT ;  /* 0x000000030300780c */ /* 0x000fda0003f05270 */
[----:B------:R-:W-:Y:S05]  /*15f0*/  @!P0 BRA `(.L_x_13) ;  /* 0x0000000000048947 */ /* 0x000fea0003800000 */
[----:B------:R-:W-:Y:S01]  /*1600*/  BPT.TRAP 0x1 ;  /* 0x000000040000795c */ /* 0x000fe20000300000 */
.L_x_13:
[----:B------:R0:W1:Y:S01]  /*1610*/  SYNCS.PHASECHK.TRANS64.TRYWAIT P1, [UR36+0x29830], R0 ;  /* 0x02983000ff0075a7 */ /* 0x0000620008020164 */
[----:B------:R-:W-:Y:S05]  /*1620*/  @!P0 BRA `(.L_x_14) ;  /* 0x0000000000048947 */ /* 0x000fea0003800000 */
[----:B------:R-:W-:Y:S01]  /*1630*/  BPT.TRAP 0x1 ;  /* 0x000000040000795c */ /* 0x000fe20000300000 */
.L_x_14:
[----:B------:R-:W-:Y:S02]  /*1640*/  IMAD.U32 R4, RZ, RZ, UR40 ;  /* 0x00000028ff047e24 */ /* 0x000fe4000f8e00ff */
[----:B------:R-:W-:Y:S01]  /*1650*/  IMAD.MOV.U32 R3, RZ, RZ, RZ ;  /* 0x000000ffff037224 */ /* 0x000fe200078e00ff */
[----:B-1----:R-:W-:Y:S06]  /*1660*/  @P1 BRA `(.L_x_15) ;  /* 0x0000000000081947 */ /* 0x002fec0003800000 */
[----:B------:R-:W1:Y:S02]  /*1670*/  SYNCS.PHASECHK.TRANS64.TRYWAIT P1, [UR36+0x29830], R0 ;  /* 0x02983000ff0075a7 */ /* 0x000e640008020164 */
[----:B-1----:R-:W-:Y:S05]  /*1680*/  @!P1 BRA `(.L_x_16) ;  /* 0x000000dc003c9947 */ /* 0x002fea0003800000 */
.L_x_15:
[----:B------:R-:W-:Y:S05]  /*1690*/  WARPSYNC.ALL ;  /* 0x0000000000007948 */ /* 0x000fea0003800000 */
[----:B------:R-:W-:Y:S01]  /*16a0*/  IMAD.MOV.U32 R25, RZ, RZ, RZ ;  /* 0x000000ffff197224 */ /* 0x000fe200078e00ff */
[----:B------:R-:W-:Y:S01]  /*16b0*/  LOP3.LUT R4, R4, 0x10000, RZ, 0xfc, !PT ;  /* 0x0001000004047812 */ /* 0x000fe200078efcff */
[----:B-1----:R-:W-:Y:S01]  /*16c0*/  IMAD.MOV.U32 R5, RZ, RZ, -0x7fffffe0 ;  /* 0x80000020ff057424 */ /* 0x002fe200078e00ff */
[----:B------:R-:W-:-:S04]  /*16d0*/  UIADD3 UR4, UR36, 0x1a400, URZ ;  /* 0x0001a40024047890 */ /* 0x000fc8000fffe03f */
[C---:B------:R-:W-:Y:S01]  /*16e0*/  R2UR UR5, R5.reuse ;  /* 0x00000000050572ca */ /* 0x040fe200000e0000 */
[----:B------:R-:W-:Y:S01]  /*16f0*/  WARPGROUP.ARRIVE ;  /* 0x00000000000079c5 */ /* 0x000fe20000000000 */
[----:B------:R-:W-:Y:S01]  /*1700*/  UMOV UR7, 0x80000020 ;  /* 0x8000002000077882 */ /* 0x000fe20000000000 */
[----:B------:R-:W-:Y:S01]  /*1710*/  USHF.R.U32.HI UR6, URZ, 0x4, UR4 ;  /* 0x000000043f067899 */ /* 0x000fe20008011604 */
[C---:B------:R-:W-:Y:S01]  /*1720*/  R2UR UR8, R4.reuse ;  /* 0x00000000040872ca */ /* 0x040fe200000e0000 */
[----:B------:R-:W-:Y:S01]  /*1730*/  UMOV UR11, 0x80000020 ;  /* 0x80000020000b7882 */ /* 0x000fe20000000000 */
[C---:B------:R-:W-:Y:S01]  /*1740*/  R2UR UR4, R4.reuse ;  /* 0x00000000040472ca */ /* 0x040fe200000e0000 */
[----:B------:R-:W-:Y:S01]  /*1750*/  ULOP3.LUT UR6, UR6, 0x3fff, URZ, 0xc0, !UPT ;  /* 0x00003fff06067892 */ /* 0x000fe2000f8ec03f */
[C---:B------:R-:W-:Y:S01]  /*1760*/  R2UR UR9, R5.reuse ;  /* 0x00000000050972ca */ /* 0x040fe200000e0000 */
[----:B------:R-:W-:Y:S01]  /*1770*/  UMOV UR15, 0x80000020 ;  /* 0x80000020000f7882 */ /* 0x000fe20000000000 */
[C---:B------:R-:W-:Y:S01]  /*1780*/  R2UR UR12, R4.reuse ;  /* 0x00000000040c72ca */ /* 0x040fe200000e0000 */
[----:B------:R-:W-:Y:S01]  /*1790*/  ULOP3.LUT UR52, UR6, 0x10000, URZ, 0xfc, !UPT ;  /* 0x0001000006347892 */ /* 0x000fe2000f8efc3f */
[C---:B------:R-:W-:Y:S01]  /*17a0*/  R2UR UR13, R5.reuse ;  /* 0x00000000050d72ca */ /* 0x040fe200000e0000 */
[----:B------:R-:W-:Y:S01]  /*17b0*/  UMOV UR19, 0x80000020 ;  /* 0x8000002000137882 */ /* 0x000fe20000000000 */
[C---:B------:R-:W-:Y:S01]  /*17c0*/  R2UR UR16, R4.reuse ;  /* 0x00000000041072ca */ /* 0x040fe200000e0000 */
[----:B------:R-:W-:Y:S01]  /*17d0*/  UIADD3 UR10, UR52, 0x80, URZ ;  /* 0x00000080340a7890 */ /* 0x000fe2000fffe03f */
[C---:B------:R-:W-:Y:S01]  /*17e0*/  R2UR UR17, R5.reuse ;  /* 0x00000000051172ca */ /* 0x040fe200000e0000 */
[----:B------:R-:W-:Y:S01]  /*17f0*/  UIADD3 UR14, UR52, 0x100, URZ ;  /* 0x00000100340e7890 */ /* 0x000fe2000fffe03f */
[----:B------:R-:W-:Y:S01]  /*1800*/  R2UR UR20, R4 ;  /* 0x00000000041472ca */ /* 0x000fe200000e0000 */
[----:B------:R-:W-:Y:S01]  /*1810*/  UMOV UR6, UR52 ;  /* 0x0000003400067c82 */ /* 0x000fe20008000000 */
[----:B------:R-:W-:Y:S01]  /*1820*/  UIADD3 UR18, UR52, 0x180, URZ ;  /* 0x0000018034127890 */ /* 0x000fe2000fffe03f */
[----:B------:R-:W-:Y:S01]  /*1830*/  QGMMA.64x32x32.F32.E4M3.E4M3 R92, gdesc[UR4], RZ, !UPT, gsb0 ;  /* 0x00600000045c79f3 */ /* 0x000fe2000c0008ff */
[----:B------:R-:W-:Y:S01]  /*1840*/  R2UR UR21, R5 ;  /* 0x00000000051572ca */ /* 0x000fe200000e0000 */
[----:B------:R-:W-:Y:S01]  /*1850*/  UIADD3 UR22, UR52, 0x200, URZ ;  /* 0x0000020034167890 */ /* 0x000fe2000fffe03f */
[----:B------:R-:W-:Y:S01]  /*1860*/  UMOV UR23, 0x80000020 ;  /* 0x8000002000177882 */ /* 0x000fe20000000000 */
[----:B------:R-:W-:Y:S01]  /*1870*/  UIADD3 UR26, UR52, 0x2, URZ ;  /* 0x00000002341a7890 */ /* 0x000fe2000fffe03f */
[----:B------:R-:W-:Y:S01]  /*1880*/  UMOV UR25, 0x80000020 ;  /* 0x8000002000197882 */ /* 0x000fe20000000000 */
[----:B------:R-:W-:Y:S01]  /*1890*/  UMOV UR27, 0x80000020 ;  /* 0x80000020001b7882 */ /* 0x000fe20000000000 */
[----:B------:R-:W-:Y:S01]  /*18a0*/  UIADD3 UR6, UR52, 0x82, URZ ;  /* 0x0000008234067890 */ /* 0x000fe2000fffe03f */
[----:B------:R-:W-:Y:S01]  /*18b0*/  UMOV UR5, UR25 ;  /* 0x0000001900057c82 */ /* 0x000fe20008000000 */
[----:B------:R-:W-:Y:S01]  /*18c0*/  UMOV UR7, 0x80000020 ;  /* 0x8000002000077882 */ /* 0x000fe20000000000 */
[----:B------:R-:W-:Y:S01]  /*18d0*/  UIADD3 UR30, UR52, 0x280, URZ ;  /* 0x00000280341e7890 */ /* 0x000fe2000fffe03f */
[----:B------:R-:W-:Y:S01]  /*18e0*/  UMOV UR29, 0x80000020 ;  /* 0x80000020001d7882 */ /* 0x000fe20000000000 */
        /* <DEDUP_REMOVED lines=10> */
[----:B------:R-:W-:-:S02]  /*1990*/  WARPGROUP.DEPBAR.LE gsb0, 0x0 ;  /* 0x00008000000079c5 */ /* 0x000fc40000010000 */
[----:B------:R-:W-:-:S06]  /*19a0*/  WARPGROUP.ARRIVE ;  /* 0x00000000000079c5 */ /* 0x000fcc0000000000 */
[----:B------:R-:W-:Y:S01]  /*19b0*/  QGMMA.64x32x32.F32.E4M3.E4M3 R76, gdesc[UR8], RZ, !UPT, gsb0 ;  /* 0x00600000084c79f3 */ /* 0x000fe2000c0008ff */
[----:B------:R-:W-:Y:S01]  /*19c0*/  UIADD3 UR10, UR52, 0x102, URZ ;  /* 0x00000102340a7890 */ /* 0x000fe2000fffe03f */
[----:B------:R-:W-:Y:S01]  /*19d0*/  UMOV UR9, UR25 ;  /* 0x0000001900097c82 */ /* 0x000fe20008000000 */
[----:B------:R-:W-:Y:S01]  /*19e0*/  UMOV UR11, 0x80000020 ;  /* 0x80000020000b7882 */ /* 0x000fe20000000000 */
[----:B------:R-:W-:Y:S02]  /*19f0*/  WARPGROUP.DEPBAR.LE gsb0, 0x0 ;  /* 0x00008000000079c5 */ /* 0x000fe40000010000 */
[----:B------:R-:W-:-:S06]  /*1a00*/  WARPGROUP.ARRIVE ;  /* 0x00000000000079c5 */ /* 0x000fcc0000000000 */
[----:B------:R-:W-:Y:S01]  /*1a10*/  QGMMA.64x32x32.F32.E4M3.E4M3 R60, gdesc[UR12], RZ, !UPT, gsb0 ;  /* 0x006000000c3c79f3 */ /* 0x000fe2000c0008ff */
[----:B------:R-:W-:-:S13]  /*1a20*/  R2UR UR12, R4 ;  /* 0x00000000040c72ca */ /* 0x000fda00000e0000 */
[----:B------:R-:W-:Y:S02]  /*1a30*/  UIADD3 UR24, UR12, 0x2, URZ ;  /* 0x000000020c187890 */ /* 0x000fe4000fffe03f */
[----:B------:R-:W-:Y:S02]  /*1a40*/  UIADD3 UR28, UR12, 0x200, URZ ;  /* 0x000002000c1c7890 */ /* 0x000fe4000fffe03f */
[----:B------:R-:W-:Y:S02]  /*1a50*/  UIADD3 UR32, UR12, 0x202, URZ ;  /* 0x000002020c207890 */ /* 0x000fe4000fffe03f */
[----:B------:R-:W-:Y:S01]  /*1a60*/  UIADD3 UR40, UR12, 0x400, URZ ;  /* 0x000004000c287890 */ /* 0x000fe2000fffe03f */
[----:B------:R-:W-:Y:S01]  /*1a70*/  UMOV UR4, UR24 ;  /* 0x0000001800047c82 */ /* 0x000fe20008000000 */
[----:B------:R-:W-:Y:S01]  /*1a80*/  UMOV UR8, UR24 ;  /* 0x0000001800087c82 */ /* 0x000fe20008000000 */
[----:B------:R-:W-:Y:S01]  /*1a90*/  UIADD3 UR44, UR12, 0x402, URZ ;  /* 0x000004020c2c7890 */ /* 0x000fe2000fffe03f */
[----:B------:R-:W-:-:S02]  /*1aa0*/  WARPGROUP.DEPBAR.LE gsb0, 0x0 ;  /* 0x00008000000079c5 */ /* 0x000fc40000010000 */
[----:B------:R-:W-:-:S06]  /*1ab0*/  WARPGROUP.ARRIVE ;  /* 0x00000000000079c5 */ /* 0x000fcc0000000000 */
[----:B------:R-:W-:Y:S03]  /*1ac0*/  QGMMA.64x32x32.F32.E4M3.E4M3 R44, gdesc[UR16], RZ, !UPT, gsb0 ;  /* 0x00600000102c79f3 */ /* 0x000fe6000c0008ff */
[----:B------:R-:W-:Y:S02]  /*1ad0*/  WARPGROUP.DEPBAR.LE gsb0, 0x0 ;  /* 0x00008000000079c5 */ /* 0x000fe40000010000 */
[----:B------:R-:W-:-:S06]  /*1ae0*/  WARPGROUP.ARRIVE ;  /* 0x00000000000079c5 */ /* 0x000fcc0000000000 */
[----:B------:R-:W-:Y:S03]  /*1af0*/  QGMMA.64x32x32.F32.E4M3.E4M3 R28, gdesc[UR20], RZ, !UPT, gsb0 ;  /* 0x00600000141c79f3 */ /* 0x000fe6000c0008ff */
[----:B------:R-:W-:Y:S02]  /*1b00*/  WARPGROUP.DEPBAR.LE gsb0, 0x0 ;  /* 0x00008000000079c5 */ /* 0x000fe40000010000 */
[----:B------:R-:W-:-:S06]  /*1b10*/  WARPGROUP.ARRIVE ;  /* 0x00000000000079c5 */ /* 0x000fcc0000000000 */
[----:B------:R-:W-:Y:S01]  /*1b20*/  QGMMA.64x32x32.F32.E4M3.E4M3 R92, gdesc[UR24], R92, gsb0 ;  /* 0x00600000185c79f3 */ /* 0x000fe2000800085c */
[----:B------:R-:W-:Y:S01]  /*1b30*/  UIADD3 UR26, UR52, 0x182, URZ ;  /* 0x00000182341a7890 */ /* 0x000fe2000fffe03f */
[----:B------:R-:W-:Y:S01]  /*1b40*/  UMOV UR27, 0x80000020 ;  /* 0x80000020001b7882 */ /* 0x000fe20000000000 */
[----:B------:R-:W-:Y:S02]  /*1b50*/  WARPGROUP.DEPBAR.LE gsb0, 0x0 ;  /* 0x00008000000079c5 */ /* 0x000fe40000010000 */
[----:B------:R-:W-:-:S06]  /*1b60*/  WARPGROUP.ARRIVE ;  /* 0x00000000000079c5 */ /* 0x000fcc0000000000 */
[----:B------:R-:W-:Y:S01]  /*1b70*/  QGMMA.64x32x32.F32.E4M3.E4M3 R76, gdesc[UR4], R76, gsb0 ;  /* 0x00600000044c79f3 */ /* 0x000fe2000800084c */
[----:B------:R-:W-:Y:S02]  /*1b80*/  UIADD3 UR4, UR52, 0x202, URZ ;  /* 0x0000020234047890 */ /* 0x000fe4000fffe03f */
[----:B------:R-:W-:Y:S01]  /*1b90*/  UIADD3 UR6, UR52, 0x300, URZ ;  /* 0x0000030034067890 */ /* 0x000fe2000fffe03f */
[----:B------:R-:W-:Y:S01]  /*1ba0*/  UMOV UR5, UR29 ;  /* 0x0000001d00057c82 */ /* 0x000fe20008000000 */
[----:B------:R-:W-:Y:S01]  /*1bb0*/  UMOV UR7, 0x80000020 ;  /* 0x8000002000077882 */ /* 0x000fe20000000000 */
[----:B------:R-:W-:Y:S02]  /*1bc0*/  WARPGROUP.DEPBAR.LE gsb0, 0x0 ;  /* 0x00008000000079c5 */ /* 0x000fe40000010000 */
[----:B------:R-:W-:-:S06]  /*1bd0*/  WARPGROUP.ARRIVE ;  /* 0x00000000000079c5 */ /* 0x000fcc0000000000 */
[----:B------:R-:W-:Y:S01]  /*1be0*/  QGMMA.64x32x32.F32.E4M3.E4M3 R60, gdesc[UR8], R60, gsb0 ;  /* 0x00600000083c79f3 */ /* 0x000fe2000800083c */
[----:B------:R-:W-:Y:S01]  /*1bf0*/  UIADD3 UR10, UR52, 0x380, URZ ;  /* 0x00000380340a7890 */ /* 0x000fe2000fffe03f */
[----:B------:R-:W-:Y:S01]  /*1c00*/  UMOV UR8, UR28 ;  /* 0x0000001c00087c82 */ /* 0x000fe20008000000 */
[----:B------:R-:W-:Y:S01]  /*1c10*/  UMOV UR9, UR29 ;  /* 0x0000001d00097c82 */ /* 0x000fe20008000000 */
[----:B------:R-:W-:Y:S01]  /*1c20*/  UMOV UR11, 0x80000020 ;  /* 0x80000020000b7882 */ /* 0x000fe20000000000 */
[----:B------:R-:W-:Y:S02]  /*1c30*/  WARPGROUP.DEPBAR.LE gsb0, 0x0 ;  /* 0x00008000000079c5 */ /* 0x000fe40000010000 */
[----:B------:R-:W-:-:S06]  /*1c40*/  WARPGROUP.ARRIVE ;  /* 0x00000000000079c5 */ /* 0x000fcc0000000000 */
[----:B------:R-:W-:Y:S01]  /*1c50*/  QGMMA.64x32x32.F32.E4M3.E4M3 R44, gdesc[UR24], R44, gsb0 ;  /* 0x00600000182c79f3 */ /* 0x000fe2000800082c */
[----:B------:R-:W-:Y:S01]  /*1c60*/  UMOV UR26, UR4 ;  /* 0x00000004001a7c82 */ /* 0x000fe20008000000 */
[----:B------:R-:W-:Y:S01]  /*1c70*/  UMOV UR27, 0x80000020 ;  /* 0x80000020001b7882 */ /* 0x000fe20000000000 */
[----:B------:R-:W-:Y:S01]  /*1c80*/  UMOV UR4, UR28 ;  /* 0x0000001c00047c82 */ /* 0x000fe20008000000 */
[----:B------:R-:W-:Y:S02]  /*1c90*/  WARPGROUP.DEPBAR.LE gsb0, 0x0 ;  /* 0x00008000000079c5 */ /* 0x000fe40000010000 */
[----:B------:R-:W-:-:S06]  /*1ca0*/  WARPGROUP.ARRIVE ;  /* 0x00000000000079c5 */ /* 0x000fcc0000000000 */
[----:B------:R-:W-:Y:S03]  /*1cb0*/  QGMMA.64x32x32.F32.E4M3.E4M3 R28, gdesc[UR24], R28, gsb0 ;  /* 0x00600000181c79f3 */ /* 0x000fe6000800081c */
        /* <DEDUP_REMOVED lines=93> */
[----:B------:R-:W-:Y:S02]  /*2290*/  WARPGROUP.DEPBAR.LE gsb0, 0x0 ;  /* 0x00008000000079c5 */ /* 0x000fe40000010000 */
[----:B------:R-:W-:-:S06]  /*22a0*/  WARPGROUP.ARRIVE ;  /* 0x00000000000079c5 */ /* 0x000fcc0000000000 */
[----:B------:R-:W-:Y:S03]  /*22b0*/  QGMMA.64x32x32.F32.E4M3.E4M3 R60, gdesc[UR8], R60, gsb0 ;  /* 0x00600000083c79f3 */ /* 0x000fe6000800083c */
[----:B------:R-:W-:Y:S02]  /*22c0*/  WARPGROUP.DEPBAR.LE gsb0, 0x0 ;  /* 0x00008000000079c5 */ /* 0x000fe40000010000 */
[----:B------:R-:W-:-:S06]  /*22d0*/  WARPGROUP.ARRIVE ;  /* 0x00000000000079c5 */ /* 0x000fcc0000000000 */
[----:B------:R-:W-:Y:S01]  /*22e0*/  QGMMA.64x32x32.F32.E4M3.E4M3 R44, gdesc[UR44], R44, gsb0 ;  /* 0x006000002c2c79f3 */ /* 0x000fe2000800082c */
[----:B------:R-:W-:Y:S01]  /*22f0*/  UMOV UR46, UR4 ;  /* 0x00000004002e7c82 */ /* 0x000fe20008000000 */
[----:B------:R-:W-:Y:S01]  /*2300*/  UMOV UR47, 0x80000020 ;  /* 0x80000020002f7882 */ /* 0x000fe20000000000 */
[----:B------:R-:W-:Y:S02]  /*2310*/  WARPGROUP.DEPBAR.LE gsb0, 0x0 ;  /* 0x00008000000079c5 */ /* 0x000fe40000010000 */
[----:B------:R-:W-:-:S06]  /*2320*/  WARPGROUP.ARRIVE ;  /* 0x00000000000079c5 */ /* 0x000fcc0000000000 */
[----:B------:R-:W-:Y:S03]  /*2330*/  QGMMA.64x32x32.F32.E4M3.E4M3 R28, gdesc[UR44], R28, gsb0 ;  /* 0x006000002c1c79f3 */ /* 0x000fe6000800081c */
[----:B------:R-:W-:Y:S02]  /*2340*/  WARPGROUP.DEPBAR.LE gsb0, 0x0 ;  /* 0x00008000000079c5 */ /* 0x000fe40000010000 */
[----:B------:R-:W-:Y:S05]  /*2350*/  @!P0 BRA `(.L_x_17) ;  /* 0x0000000000048947 */ /* 0x000fea0003800000 */
[----:B------:R-:W-:Y:S01]  /*2360*/  BPT.TRAP 0x1 ;  /* 0x000000040000795c */ /* 0x000fe20000300000 */
.L_x_17:
[----:B------:R-:W-:Y:S01]  /*2370*/  LOP3.LUT R17, R17, 0xffffff80, RZ, 0xc0, !PT ;  /* 0xffffff8011117812 */ /* 0x000fe200078ec0ff */
[----:B------:R-:W-:Y:S01]  /*2380*/  IMAD.MOV.U32 R7, RZ, RZ, -0x2 ;  /* 0xfffffffeff077424 */ /* 0x000fe200078e00ff */
[----:B------:R-:W-:Y:S01]  /*2390*/  P2R R18, PR, RZ, 0x1 ;  /* 0x00000001ff127803 */ /* 0x000fe20000000000 */
[----:B------:R-:W-:Y:S02]  /*23a0*/  UIADD3 UR58, UR54, -0x2, URZ ;  /* 0xfffffffe363a7890 */ /* 0x000fe4000fffe03f */
[----:B------:R-:W-:Y:S01]  /*23b0*/  IMAD.IADD R17, R16, 0x1, -R17 ;  /* 0x0000000110117824 */ /* 0x000fe200078e0a11 */
[----:B------:R-:W-:Y:S02]  /*23c0*/  UIADD3 UR4, UR36, 0x29840, URZ ;  /* 0x0002984024047890 */ /* 0x000fe4000fffe03f */
[----:B------:R-:W-:Y:S02]  /*23d0*/  UISETP.GE.AND UP0, UPT, UR58, UR38, UPT ;  /* 0x000000263a00728c */ /* 0x000fe4000bf06270 */
[----:B0-----:R-:W-:Y:S01]  /*23e0*/  SHF.R.S32.HI R0, RZ, 0x1f, R17 ;  /* 0x0000001fff007819 */ /* 0x001fe20000011411 */
[----:B------:R-:W-:-:S03]  /*23f0*/  UPRMT UR4, UR53, 0x654, UR4 ;  /* 0x0000065435047896 */ /* 0x000fc60008000004 */
[----:B------:R-:W-:-:S04]  /*2400*/  LEA.HI R0, R0, R17, RZ, 0x2 ;  /* 0x0000001100007211 */ /* 0x000fc800078f10ff */
[----:B------:R-:W-:Y:S02]  /*2410*/  LOP3.LUT R0, R0, 0x7ffffffc, RZ, 0xc0, !PT ;  /* 0x7ffffffc00007812 */ /* 0x000fe400078ec0ff */
[----:B------:R-:W-:Y:S03]  /*2420*/  SYNCS.ARRIVE.TRANS64.RED.A1T0 RZ, [UR4], RZ ;  /* 0x000000ffffff79a7 */ /* 0x000fe60008100404 */
[----:B------:R-:W-:-:S04]  /*2430*/  IMAD.IADD R0, R17, 0x1, -R0 ;  /* 0x0000000111007824 */ /* 0x000fc800078e0a00 */
[----:B------:R-:W-:Y:S02]  /*2440*/  IMAD R0, R0, R7, 0xa0 ;  /* 0x000000a000007424 */ /* 0x000fe400078e0207 */
[----:B------:R-:W-:Y:S01]  /*2450*/  IMAD.U32 R7, RZ, RZ, UR54 ;  /* 0x00000036ff077e24 */ /* 0x000fe2000f8e00ff */
[----:B------:R-:W0:Y:S01]  /*2460*/  S2UR UR54, SR_CgaCtaId ;  /* 0x00000000003679c3 */ /* 0x000e220000008800 */
[----:B------:R-:W-:Y:S01]  /*2470*/  VIADD R0, R0, UR55 ;  /* 0x0000003700007c36 */ /* 0x000fe20008000000 */
[----:B------:R-:W-:-:S03]  /*2480*/  UMOV UR55, URZ ;  /* 0x0000003f00377c82 */ /* 0x000fc60008000000 */
[----:B------:R-:W-:-:S05]  /*2490*/  IMAD R7, R7, -0xa0, R0 ;  /* 0xffffff6007077824 */ /* 0x000fca00078e0200 */
[C---:B------:R-:W-:Y:S02]  /*24a0*/  ISETP.GT.AND P6, PT, R7.reuse, RZ, PT ;  /* 0x000000ff0700720c */ /* 0x040fe40003fc4270 */
[C---:B------:R-:W-:Y:S02]  /*24b0*/  ISETP.GT.AND P5, PT, R7.reuse, 0x1, PT ;  /* 0x000000010700780c */ /* 0x040fe40003fa4270 */
[----:B------:R-:W-:Y:S02]  /*24c0*/  ISETP.GT.AND P4, PT, R7, 0x8, PT ;  /* 0x000000080700780c */ /* 0x000fe40003f84270 */
[----:B------:R-:W-:Y:S02]  /*24d0*/  FSEL R94, R94, -INF , P6 ;  /* 0xff8000005e5e7808 */ /* 0x000fe40003000000 */
[----:B------:R-:W-:Y:S02]  /*24e0*/  FSEL R95, R95, -INF , P5 ;  /* 0xff8000005f5f7808 */ /* 0x000fe40002800000 */
[----:B------:R-:W-:-:S02]  /*24f0*/  ISETP.GT.AND P3, PT, R7, 0x9, PT ;  /* 0x000000090700780c */ /* 0x000fc40003f64270 */
[----:B------:R-:W-:Y:S02]  /*2500*/  FSEL R98, R98, -INF , P4 ;  /* 0xff80000062627808 */ /* 0x000fe40002000000 */
[----:B------:R-:W-:Y:S02]  /*2510*/  FMNMX.FTZ R9, R94, R95, !PT ;  /* 0x0000005f5e097209 */ /* 0x000fe40007810000 */
[----:B------:R-:W-:Y:S02]  /*2520*/  ISETP.GT.AND P1, PT, R7, 0x10, PT ;  /* 0x000000100700780c */ /* 0x000fe40003f24270 */
[----:B------:R-:W-:Y:S02]  /*2530*/  FSEL R99, R99, -INF , P3 ;  /* 0xff80000063637808 */ /* 0x000fe40001800000 */
[----:B------:R-:W-:Y:S02]  /*2540*/  FMNMX.FTZ R0, R98, R9, !PT ;  /* 0x0000000962007209 */ /* 0x000fe40007810000 */
[----:B------:R-:W-:-:S02]  /*2550*/  ISETP.GT.AND P2, PT, R7, 0x11, PT ;  /* 0x000000110700780c */ /* 0x000fc40003f44270 */
[----:B------:R-:W-:Y:S02]  /*2560*/  FSEL R102, R102, -INF , P1 ;  /* 0xff80000066667808 */ /* 0x000fe40000800000 */
[----:B------:R-:W-:Y:S02]  /*2570*/  FMNMX.FTZ R9, R99, R0, !PT ;  /* 0x0000000063097209 */ /* 0x000fe40007810000 */
[----:B------:R-:W-:Y:S02]  /*2580*/  FSEL R92, R92, -INF , P6 ;  /* 0xff8000005c5c7808 */ /* 0x000fe40003000000 */
[----:B------:R-:W-:Y:S02]  /*2590*/  ISETP.GT.AND P6, PT, R7, 0x18, PT ;  /* 0x000000180700780c */ /* 0x000fe40003fc4270 */
[----:B------:R-:W-:Y:S02]  /*25a0*/  FSEL R103, R103, -INF , P2 ;  /* 0xff80000067677808 */ /* 0x000fe40001000000 */
[----:B------:R-:W-:-:S02]  /*25b0*/  FMNMX.FTZ R0, R102, R9, !PT ;  /* 0x0000000966007209 */ /* 0x000fc40007810000 */
[----:B------:R-:W-:Y:S02]  /*25c0*/  FSEL R93, R93, -INF , P5 ;  /* 0xff8000005d5d7808 */ /* 0x000fe40002800000 */
[----:B------:R-:W-:Y:S02]  /*25d0*/  ISETP.GT.AND P5, PT, R7, 0x19, PT ;  /* 0x000000190700780c */ /* 0x000fe40003fa4270 */
[----:B------:R-:W-:Y:S02]  /*25e0*/  FSEL R106, R106, -INF , P6 ;  /* 0xff8000006a6a7808 */ /* 0x000fe40003000000 */
[----:B------:R-:W-:Y:S02]  /*25f0*/  FMNMX.FTZ R9, R103, R0, !PT ;  /* 0x0000000067097209 */ /* 0x000fe40007810000 */
[----:B------:R-:W-:Y:S02]  /*2600*/  FSEL R96, R96, -INF , P4 ;  /* 0xff80000060607808 */ /* 0x000fe40002000000 */
        /* <DEDUP_REMOVED lines=87> */
[C---:B------:R-:W-:Y:S02]  /*2b80*/  ISETP.GT.AND P0, PT, R7.reuse, 0x79, PT ;  /* 0x000000790700780c */ /* 0x040fe40003f04270 */
[----:B------:R-:W-:Y:S02]  /*2b90*/  FSEL R44, R44, -INF , P6 ;  /* 0xff8000002c2c7808 */ /* 0x000fe40003000000 */
[----:B------:R-:W-:Y:S02]  /*2ba0*/  ISETP.GT.AND P6, PT, R7, 0x78, PT ;  /* 0x000000780700780c */ /* 0x000fe40003fc4270 */
[----:B------:R-:W-:-:S02]  /*2bb0*/  FSEL R55, R55, -INF , P2 ;  /* 0xff80000037377808 */ /* 0x000fc40001000000 */
[----:B------:R-:W-:Y:S02]  /*2bc0*/  FMNMX.FTZ R0, R54, R9, !PT ;  /* 0x0000000936007209 */ /* 0x000fe40007810000 */
[----:B------:R-:W-:Y:S02]  /*2bd0*/  FSEL R46, R59, -INF , P0 ;  /* 0xff8000003b2e7808 */ /* 0x000fe40000000000 */
[----:B------:R-:W-:Y:S02]  /*2be0*/  ISETP.GT.AND P0, PT, R7, 0x81, PT ;  /* 0x000000810700780c */ /* 0x000fe40003f04270 */
[----:B------:R-:W-:Y:S02]  /*2bf0*/  FSEL R6, R58, -INF , P6 ;  /* 0xff8000003a067808 */ /* 0x000fe40003000000 */
[----:B------:R-:W-:Y:S02]  /*2c00*/  FMNMX.FTZ R9, R55, R0, !PT ;  /* 0x0000000037097209 */ /* 0x000fe40007810000 */
[----:B------:R-:W-:-:S02]  /*2c10*/  FSEL R45, R45, -INF , P5 ;  /* 0xff8000002d2d7808 */ /* 0x000fc40002800000 */
[----:B------:R-:W-:Y:S02]  /*2c20*/  FSEL R63, R31, -INF , P0 ;  /* 0xff8000001f3f7808 */ /* 0x000fe40000000000 */
[----:B------:R-:W-:Y:S02]  /*2c30*/  P2R R15, PR, RZ, 0x1 ;  /* 0x00000001ff0f7803 */ /* 0x000fe40000000000 */
[C---:B------:R-:W-:Y:S02]  /*2c40*/  ISETP.GT.AND P5, PT, R7.reuse, 0x80, PT ;  /* 0x000000800700780c */ /* 0x040fe40003fa4270 */
[----:B------:R-:W-:Y:S02]  /*2c50*/  FMNMX.FTZ R9, R6, R9, !PT ;  /* 0x0000000906097209 */ /* 0x000fe40007810000 */
[----:B------:R-:W-:Y:S02]  /*2c60*/  ISETP.GT.AND P0, PT, R7, 0x80, PT ;  /* 0x000000800700780c */ /* 0x000fe40003f04270 */
[----:B------:R-:W-:-:S02]  /*2c70*/  FSEL R66, R30, -INF , P5 ;  /* 0xff8000001e427808 */ /* 0x000fc40002800000 */
[----:B------:R-:W-:Y:S02]  /*2c80*/  FMNMX.FTZ R9, R46, R9, !PT ;  /* 0x000000092e097209 */ /* 0x000fe40007810000 */
[----:B------:R-:W-:Y:S02]  /*2c90*/  FSEL R28, R28, -INF , P0 ;  /* 0xff8000001c1c7808 */ /* 0x000fe40000000000 */
[----:B------:R-:W-:Y:S02]  /*2ca0*/  ISETP.NE.AND P0, PT, R15, RZ, PT ;  /* 0x000000ff0f00720c */ /* 0x000fe40003f05270 */
[----:B------:R-:W-:Y:S02]  /*2cb0*/  FMNMX.FTZ R15, R92, R93, !PT ;  /* 0x0000005d5c0f7209 */ /* 0x000fe40007810000 */
[----:B------:R-:W-:Y:S02]  /*2cc0*/  FSEL R52, R52, -INF , P1 ;  /* 0xff80000034347808 */ /* 0x000fe40000800000 */
[----:B------:R-:W-:-:S02]  /*2cd0*/  ISETP.GT.AND P1, PT, R7, 0x88, PT ;  /* 0x000000880700780c */ /* 0x000fc40003f24270 */
[----:B------:R-:W-:Y:S02]  /*2ce0*/  FMNMX.FTZ R0, R66, R9, !PT ;  /* 0x0000000942007209 */ /* 0x000fe40007810000 */
[----:B------:R-:W-:Y:S02]  /*2cf0*/  FMNMX.FTZ R16, R96, R15, !PT ;  /* 0x0000000f60107209 */ /* 0x000fe40007810000 */
[----:B------:R-:W-:Y:S02]  /*2d00*/  FSEL R53, R53, -INF , P2 ;  /* 0xff80000035357808 */ /* 0x000fe40001000000 */
[----:B------:R-:W-:Y:S02]  /*2d10*/  ISETP.GT.AND P2, PT, R7, 0x89, PT ;  /* 0x000000890700780c */ /* 0x000fe40003f44270 */
[----:B------:R-:W-:Y:S02]  /*2d20*/  FSEL R70, R34, -INF , P1 ;  /* 0xff80000022467808 */ /* 0x000fe40000800000 */
[----:B------:R-:W-:-:S02]  /*2d30*/  FMNMX.FTZ R9, R63, R0, !PT ;  /* 0x000000003f097209 */ /* 0x000fc40007810000 */
[----:B------:R-:W-:Y:S02]  /*2d40*/  FMNMX.FTZ R15, R97, R16, !PT ;  /* 0x00000010610f7209 */ /* 0x000fe40007810000 */
[----:B------:R-:W-:Y:S02]  /*2d50*/  FSEL R49, R49, -INF , P3 ;  /* 0xff80000031317808 */ /* 0x000fe40001800000 */
[----:B------:R-:W-:Y:S02]  /*2d60*/  FSEL R71, R35, -INF , P2 ;  /* 0xff80000023477808 */ /* 0x000fe40001000000 */
[----:B------:R-:W-:Y:S02]  /*2d70*/  FMNMX.FTZ R0, R70, R9, !PT ;  /* 0x0000000946007209 */ /* 0x000fe40007810000 */
[----:B------:R-:W-:Y:S02]  /*2d80*/  ISETP.GT.AND P3, PT, R7, 0x90, PT ;  /* 0x000000900700780c */ /* 0x000fe40003f64270 */
[----:B------:R-:W-:-:S02]  /*2d90*/  FMNMX.FTZ R16, R100, R15, !PT ;  /* 0x0000000f64107209 */ /* 0x000fc40007810000 */
[----:B------:R-:W-:Y:S02]  /*2da0*/  FSEL R48, R48, -INF , P4 ;  /* 0xff80000030307808 */ /* 0x000fe40002000000 */
[----:B------:R-:W-:Y:S02]  /*2db0*/  FSEL R74, R38, -INF , P3 ;  /* 0xff800000264a7808 */ /* 0x000fe40001800000 */
[----:B------:R-:W-:Y:S02]  /*2dc0*/  FMNMX.FTZ R9, R71, R0, !PT ;  /* 0x0000000047097209 */ /* 0x000fe40007810000 */
[----:B------:R-:W-:Y:S02]  /*2dd0*/  ISETP.GT.AND P4, PT, R7, 0x91, PT ;  /* 0x000000910700780c */ /* 0x000fe40003f84270 */
[----:B------:R-:W-:Y:S02]  /*2de0*/  FMNMX.FTZ R17, R101, R16, !PT ;  /* 0x0000001065117209 */ /* 0x000fe40007810000 */
[----:B------:R-:W-:-:S02]  /*2df0*/  FSEL R67, R39, -INF , P4 ;  /* 0xff80000027437808 */ /* 0x000fc40002000000 */
[----:B------:R-:W-:Y:S02]  /*2e00*/  FMNMX.FTZ R0, R74, R9, !PT ;  /* 0x000000094a007209 */ /* 0x000fe40007810000 */
[----:B------:R-:W-:Y:S02]  /*2e10*/  ISETP.GT.AND P5, PT, R7, 0x98, PT ;  /* 0x000000980700780c */ /* 0x000fe40003fa4270 */
[----:B------:R-:W-:Y:S02]  /*2e20*/  FSEL R29, R29, -INF , P0 ;  /* 0xff8000001d1d7808 */ /* 0x000fe40000000000 */
[----:B------:R-:W-:Y:S02]  /*2e30*/  ISETP.NE.AND P0, PT, R18, RZ, PT ;  /* 0x000000ff1200720c */ /* 0x000fe40003f05270 */
[----:B------:R-:W-:Y:S02]  /*2e40*/  FMNMX.FTZ R18, R104, R17, !PT ;  /* 0x0000001168127209 */ /* 0x000fe40007810000 */
[----:B------:R-:W-:-:S02]  /*2e50*/  FSEL R59, R42, -INF , P5 ;  /* 0xff8000002a3b7808 */ /* 0x000fc40002800000 */
[----:B------:R-:W-:Y:S02]  /*2e60*/  FMNMX.FTZ R0, R67, R0, !PT ;  /* 0x0000000043007209 */ /* 0x000fe40007810000 */
[----:B------:R-:W-:Y:S02]  /*2e70*/  ISETP.GT.AND P6, PT, R7, 0x99, PT ;  /* 0x000000990700780c */ /* 0x000fe40003fc4270 */
[----:B------:R-:W-:Y:S02]  /*2e80*/  FMNMX.FTZ R17, R105, R18, !PT ;  /* 0x0000001269117209 */ /* 0x000fe40007810000 */
[----:B------:R-:W-:Y:S02]  /*2e90*/  FSEL R58, R43, -INF , P6 ;  /* 0xff8000002b3a7808 */ /* 0x000fe40003000000 */
[----:B------:R-:W-:Y:S02]  /*2ea0*/  FMNMX.FTZ R9, R59, R0, !PT ;  /* 0x000000003b097209 */ /* 0x000fe40007810000 */
[----:B------:R-:W-:-:S02]  /*2eb0*/  FMNMX.FTZ R18, R76, R17, !PT ;  /* 0x000000114c127209 */ /* 0x000fc40007810000 */
[----:B------:R-:W-:Y:S02]  /*2ec0*/  FMNMX.FTZ R9, R58, R9, !PT ;  /* 0x000000093a097209 */ /* 0x000fe40007810000 */
[----:B------:R-:W-:Y:S02]  /*2ed0*/  FMNMX.FTZ R19, R77, R18, !PT ;  /* 0x000000124d137209 */ /* 0x000fe40007810000 */
[----:B------:R-:W-:Y:S01]  /*2ee0*/  P2R R12, PR, RZ, 0x8 ;  /* 0x00000008ff0c7803 */ /* 0x000fe20000000000 */
[----:B------:R-:W1:Y:S01]  /*2ef0*/  SHFL.BFLY PT, R0, R9, 0x2, 0x1f ;  /* 0x0c401f0009007f89 */ /* 0x000e6200000e0000 */
[----:B------:R-:W-:Y:S02]  /*2f00*/  FMNMX.FTZ R18, R80, R19, !PT ;  /* 0x0000001350127209 */ /* 0x000fe40007810000 */
[----:B------:R-:W-:Y:S02]  /*2f10*/  P2R R13, PR, RZ, 0x4 ;  /* 0x00000004ff0d7803 */ /* 0x000fe40000000000 */
[----:B------:R-:W-:-:S02]  /*2f20*/  FMNMX.FTZ R19, R81, R18, !PT ;  /* 0x0000001251137209 */ /* 0x000fc40007810000 */
[----:B------:R-:W-:Y:S02]  /*2f30*/  ISETP.GT.AND P2, PT, R7, 0x78, PT ;  /* 0x000000780700780c */ /* 0x000fe40003f44270 */
[----:B------:R-:W-:Y:S02]  /*2f40*/  FMNMX.FTZ R24, R84, R19, !PT ;  /* 0x0000001354187209 */ /* 0x000fe40007810000 */
[----:B------:R-:W-:Y:S02]  /*2f50*/  P2R R14, PR, RZ, 0x2 ;  /* 0x00000002ff0e7803 */ /* 0x000fe40000000000 */
[----:B------:R-:W-:Y:S02]  /*2f60*/  FMNMX.FTZ R19, R85, R24, !PT ;  /* 0x0000001855137209 */ /* 0x000fe40007810000 */
[----:B------:R-:W-:Y:S02]  /*2f70*/  ISETP.GT.AND P1, PT, R7, 0x79, PT ;  /* 0x000000790700780c */ /* 0x000fe40003f24270 */
[----:B------:R-:W-:-:S02]  /*2f80*/  FMNMX.FTZ R24, R88, R19, !PT ;  /* 0x0000001358187209 */ /* 0x000fc40007810000 */
[----:B------:R-:W-:Y:S02]  /*2f90*/  FSEL R56, R56, -INF , P2 ;  /* 0xff80000038387808 */ /* 0x000fe40001000000 */
[----:B------:R-:W-:Y:S02]  /*2fa0*/  FMNMX.FTZ R21, R89, R24, !PT ;  /* 0x0000001859157209 */ /* 0x000fe40007810000 */
[----:B------:R-:W-:Y:S02]  /*2fb0*/  FSEL R57, R57, -INF , P1 ;  /* 0xff80000039397808 */ /* 0x000fe40000800000 */
[----:B-1----:R-:W-:Y:S02]  /*2fc0*/  FMNMX.FTZ R8, R9, R0, !PT ;  /* 0x0000000009087209 */ /* 0x002fe40007810000 */
[----:B------:R-:W-:Y:S02]  /*2fd0*/  FMNMX.FTZ R24, R60, R21, !PT ;  /* 0x000000153c187209 */ /* 0x000fe40007810000 */
[----:B------:R-:W-:Y:S01]  /*2fe0*/  ISETP.NE.AND P1, PT, R14, RZ, PT ;  /* 0x000000ff0e00720c */ /* 0x000fe20003f25270 */
[----:B------:R-:W1:Y:S01]  /*2ff0*/  SHFL.BFLY PT, R11, R8, 0x1, 0x1f ;  /* 0x0c201f00080b7f89 */ /* 0x000e6200000e0000 */
[----:B------:R-:W-:-:S02]  /*3000*/  FMNMX.FTZ R31, R61, R24, !PT ;  /* 0x000000183d1f7209 */ /* 0x000fc40007810000 */
[----:B------:R-:W-:Y:S02]  /*3010*/  ISETP.NE.AND P2, PT, R13, RZ, PT ;  /* 0x000000ff0d00720c */ /* 0x000fe40003f45270 */
[----:B------:R-:W-:-:S04]  /*3020*/  FMNMX.FTZ R30, R64, R31, !PT ;  /* 0x0000001f401e7209 */ /* 0x000fc80007810000 */
[----:B------:R-:W-:-:S04]  /*3030*/  FMNMX.FTZ R31, R65, R30, !PT ;  /* 0x0000001e411f7209 */ /* 0x000fc80007810000 */
[----:B------:R-:W-:-:S04]  /*3040*/  FMNMX.FTZ R30, R68, R31, !PT ;  /* 0x0000001f441e7209 */ /* 0x000fc80007810000 */
[----:B------:R-:W-:-:S04]  /*3050*/  FMNMX.FTZ R31, R69, R30, !PT ;  /* 0x0000001e451f7209 */ /* 0x000fc80007810000 */
[----:B------:R-:W-:Y:S02]  /*3060*/  FMNMX.FTZ R30, R72, R31, !PT ;  /* 0x0000001f481e7209 */ /* 0x000fe40007810000 */
[----:B-1----:R-:W-:Y:S01]  /*3070*/  FMNMX.FTZ R0, R8, R11, !PT ;  /* 0x0000000b08007209 */ /* 0x002fe20007810000 */
[----:B------:R-:W-:Y:S01]  /*3080*/  IMAD.U32 R11, RZ, RZ, UR37 ;  /* 0x00000025ff0b7e24 */ /* 0x000fe2000f8e00ff */
[----:B------:R-:W-:Y:S02]  /*3090*/  FMNMX.FTZ R31, R73, R30, !PT ;  /* 0x0000001e491f7209 */ /* 0x000fe40007810000 */
[C---:B------:R-:W-:Y:S01]  /*30a0*/  FSETP.NEU.FTZ.AND P3, PT, R0.reuse, -INF , PT ;  /* 0xff8000000000780b */ /* 0x040fe20003f7d000 */
[----:B------:R-:W-:Y:S01]  /*30b0*/  FFMA.FTZ R10, R0, R11, -8 ;  /* 0xc1000000000a7423 */ /* 0x000fe2000001000b */
[----:B------:R-:W-:-:S04]  /*30c0*/  FMNMX.FTZ R30, R44, R31, !PT ;  /* 0x0000001f2c1e7209 */ /* 0x000fc80007810000 */
[----:B------:R-:W-:Y:S02]  /*30d0*/  FMNMX.FTZ R31, R45, R30, !PT ;  /* 0x0000001e2d1f7209 */ /* 0x000fe40007810000 */
[----:B------:R-:W-:Y:S02]  /*30e0*/  FSEL R111, R10, RZ, P3 ;  /* 0x000000ff0a6f7208 */ /* 0x000fe40001800000 */
[----:B------:R-:W-:Y:S02]  /*30f0*/  FMNMX.FTZ R30, R48, R31, !PT ;  /* 0x0000001f301e7209 */ /* 0x000fe40007810000 */
[----:B------:R-:W-:Y:S01]  /*3100*/  ISETP.NE.AND P3, PT, R12, RZ, PT ;  /* 0x000000ff0c00720c */ /* 0x000fe20003f65270 */
[--C-:B------:R-:W-:Y:S01]  /*3110*/  FFMA.FTZ R38, R27, UR37, -R111.reuse ;  /* 0x000000251b267c23 */ /* 0x100fe2000801086f */
[----:B------:R-:W-:Y:S01]  /*3120*/  FMNMX.FTZ R27, R49, R30, !PT ;  /* 0x0000001e311b7209 */ /* 0x000fe20007810000 */
[--C-:B------:R-:W-:Y:S01]  /*3130*/  FFMA.FTZ R78, R78, UR37, -R111.reuse ;  /* 0x000000254e4e7c23 */ /* 0x100fe2000801086f */
[--C-:B------:R-:W-:Y:S01]  /*3140*/  FFMA.FTZ R16, R79, UR37, -R111.reuse ;  /* 0x000000254f107c23 */ /* 0x100fe2000801086f */
[----:B------:R-:W-:Y:S01]  /*3150*/  FSEL R79, R33, -INF , P2 ;  /* 0xff800000214f7808 */ /* 0x000fe20001000000 */
[--C-:B------:R-:W-:Y:S01]  /*3160*/  FFMA.FTZ R82, R82, UR37, -R111.reuse ;  /* 0x0000002552527c23 */ /* 0x100fe2000801086f */
[----:B------:R-:W-:Y:S01]  /*3170*/  FMNMX.FTZ R30, R52, R27, !PT ;  /* 0x0000001b341e7209 */ /* 0x000fe20007810000 */
[----:B------:R1:W-:Y:S01]  /*3180*/  MUFU.EX2 R15, R78 ;  /* 0x0000004e000f7308 */ /* 0x0003e20000000800 */
[--C-:B------:R-:W-:Y:S01]  /*3190*/  FFMA.FTZ R33, R75, UR37, -R111.reuse ;  /* 0x000000254b217c23 */ /* 0x100fe2000801086f */
[----:B------:R-:W-:Y:S01]  /*31a0*/  FSEL R75, R36, -INF , P3 ;  /* 0xff800000244b7808 */ /* 0x000fe20001800000 */
[--C-:B------:R-:W-:Y:S01]  /*31b0*/  FFMA.FTZ R20, R83, UR37, -R111.reuse ;  /* 0x0000002553147c23 */ /* 0x100fe2000801086f */
[----:B------:R-:W-:Y:S01]  /*31c0*/  FMNMX.FTZ R35, R53, R30, !PT ;  /* 0x0000001e35237209 */ /* 0x000fe20007810000 */
[--C-:B------:R-:W-:Y:S01]  /*31d0*/  FFMA.FTZ R18, R86, UR37, -R111.reuse ;  /* 0x0000002556127c23 */ /* 0x100fe2000801086f */
[----:B------:R-:W-:Y:S01]  /*31e0*/  FSEL R83, R40, -INF , P5 ;  /* 0xff80000028537808 */ /* 0x000fe20002800000 */
[--C-:B------:R-:W-:Y:S01]  /*31f0*/  FFMA.FTZ R39, R51, UR37, -R111.reuse ;  /* 0x0000002533277c23 */ /* 0x100fe2000801086f */
[----:B------:R-:W-:Y:S01]  /*3200*/  FMNMX.FTZ R34, R56, R35, !PT ;  /* 0x0000002338227209 */ /* 0x000fe20007810000 */
[----:B------:R2:W-:Y:S01]  /*3210*/  MUFU.EX2 R17, R82 ;  /* 0x0000005200117308 */ /* 0x0005e20000000800 */
[----:B-1----:R-:W-:Y:S01]  /*3220*/  FSEL R78, R32, -INF , P1 ;  /* 0xff800000204e7808 */ /* 0x002fe20000800000 */
[--C-:B------:R-:W-:Y:S01]  /*3230*/  FFMA.FTZ R40, R6, UR37, -R111.reuse ;  /* 0x0000002506287c23 */ /* 0x100fe2000801086f */
[----:B------:R-:W-:Y:S01]  /*3240*/  FMNMX.FTZ R35, R57, R34, !PT ;  /* 0x0000002239237209 */ /* 0x000fe20007810000 */
[--C-:B------:R-:W-:Y:S01]  /*3250*/  FFMA.FTZ R62, R62, UR37, -R111.reuse ;  /* 0x000000253e3e7c23 */ /* 0x100fe2000801086f */
[----:B------:R-:W-:Y:S01]  /*3260*/  FSEL R86, R41, -INF , P6 ;  /* 0xff80000029567808 */ /* 0x000fe20003000000 */
[--C-:B------:R-:W-:Y:S01]  /*3270*/  FFMA.FTZ R7, R94, UR37, -R111.reuse ;  /* 0x000000255e077c23 */ /* 0x100fe2000801086f */
[----:B------:R-:W-:Y:S01]  /*3280*/  FMNMX.FTZ R34, R28, R35, !PT ;  /* 0x000000231c227209 */ /* 0x000fe20007810000 */
[----:B------:R1:W-:Y:S01]  /*3290*/  MUFU.EX2 R31, R38 ;  /* 0x00000026001f7308 */ /* 0x0003e20000000800 */
[----:B--2---:R-:W-:Y:S01]  /*32a0*/  FSEL R82, R37, -INF , P4 ;  /* 0xff80000025527808 */ /* 0x004fe20002000000 */
[--C-:B------:R-:W-:Y:S01]  /*32b0*/  FFMA.FTZ R8, R95, UR37, -R111.reuse ;  /* 0x000000255f087c23 */ /* 0x100fe2000801086f */
[----:B------:R-:W-:Y:S01]  /*32c0*/  FMNMX.FTZ R35, R29, R34, !PT ;  /* 0x000000221d237209 */ /* 0x000fe20007810000 */
[--C-:B------:R-:W-:Y:S01]  /*32d0*/  FFMA.FTZ R9, R98, UR37, -R111.reuse ;  /* 0x0000002562097c23 */ /* 0x100fe2000801086f */
[--C-:B------:R-:W-:Y:S01]  /*32e0*/  FFMA.FTZ R10, R99, UR37, -R111.reuse ;  /* 0x00000025630a7c23 */ /* 0x100fe2000801086f */
[--C-:B------:R-:W-:Y:S01]  /*32f0*/  FFMA.FTZ R11, R102, UR37, -R111.reuse ;  /* 0x00000025660b7c23 */ /* 0x100fe2000801086f */
[----:B------:R-:W-:Y:S01]  /*3300*/  FMNMX.FTZ R34, R78, R35, !PT ;  /* 0x000000234e227209 */ /* 0x000fe20007810000 */
[--C-:B------:R-:W-:Y:S01]  /*3310*/  FFMA.FTZ R12, R103, UR37, -R111.reuse ;  /* 0x00000025670c7c23 */ /* 0x100fe2000801086f */
[--C-:B-1----:R-:W-:Y:S01]  /*3320*/  FFMA.FTZ R38, R55, UR37, -R111.reuse ;  /* 0x0000002537267c23 */ /* 0x102fe2000801086f */
[----:B------:R-:W-:Y:S01]  /*3330*/  IMAD.U32 R55, RZ, RZ, UR37 ;  /* 0x00000025ff377e24 */ /* 0x000fe2000f8e00ff */
[----:B------:R-:W-:Y:S01]  /*3340*/  FMNMX.FTZ R34, R79, R34, !PT ;  /* 0x000000224f227209 */ /* 0x000fe20007810000 */
[--C-:B------:R-:W-:Y:S01]  /*3350*/  FFMA.FTZ R13, R106, UR37, -R111.reuse ;  /* 0x000000256a0d7c23 */ /* 0x100fe2000801086f */
[--C-:B------:R-:W-:Y:S01]  /*3360*/  FFMA.FTZ R14, R107, UR37, -R111.reuse ;  /* 0x000000256b0e7c23 */ /* 0x100fe2000801086f */
[--C-:B------:R-:W-:Y:S01]  /*3370*/  FFMA.FTZ R87, R87, UR37, -R111.reuse ;  /* 0x0000002557577c23 */ /* 0x100fe2000801086f */
[----:B------:R-:W-:Y:S01]  /*3380*/  FMNMX.FTZ R35, R75, R34, !PT ;  /* 0x000000224b237209 */ /* 0x000fe20007810000 */
[--C-:B------:R-:W-:Y:S01]  /*3390*/  FFMA.FTZ R90, R90, UR37, -R111.reuse ;  /* 0x000000255a5a7c23 */ /* 0x100fe2000801086f */
[----:B------:R1:W-:Y:S01]  /*33a0*/  MUFU.EX2 R34, R62 ;  /* 0x0000003e00227308 */ /* 0x0003e20000000800 */
[--C-:B------:R-:W-:Y:S01]  /*33b0*/  FFMA.FTZ R24, R91, UR37, -R111.reuse ;  /* 0x000000255b187c23 */ /* 0x100fe2000801086f */
[----:B------:R-:W-:Y:S01]  /*33c0*/  FMNMX.FTZ R36, R82, R35, !PT ;  /* 0x0000002352247209 */ /* 0x000fe20007810000 */
[--C-:B------:R-:W-:Y:S01]  /*33d0*/  FFMA.FTZ R35, R47, UR37, -R111.reuse ;  /* 0x000000252f237c23 */ /* 0x100fe2000801086f */
[--C-:B------:R-:W-:Y:S01]  /*33e0*/  FFMA.FTZ R22, R22, UR37, -R111.reuse ;  /* 0x0000002516167c23 */ /* 0x100fe2000801086f */
[--C-:B------:R-:W-:Y:S01]  /*33f0*/  FFMA.FTZ R23, R23, UR37, -R111.reuse ;  /* 0x0000002517177c23 */ /* 0x100fe2000801086f */
[----:B------:R-:W-:Y:S01]  /*3400*/  FMNMX.FTZ R37, R83, R36, !PT ;  /* 0x0000002453257209 */ /* 0x000fe20007810000 */
[--C-:B------:R-:W-:Y:S01]  /*3410*/  FFMA.FTZ R36, R50, UR37, -R111.reuse ;  /* 0x0000002532247c23 */ /* 0x100fe2000801086f */
[--C-:B------:R-:W-:Y:S01]  /*3420*/  FFMA.FTZ R50, R46, UR37, -R111.reuse ;  /* 0x000000252e327c23 */ /* 0x100fe2000801086f */
[--C-:B-1----:R-:W-:Y:S01]  /*3430*/  FFMA.FTZ R62, R74, UR37, -R111.reuse ;  /* 0x000000254a3e7c23 */ /* 0x102fe2000801086f */
[----:B------:R-:W-:Y:S01]  /*3440*/  FMNMX.FTZ R41, R86, R37, !PT ;  /* 0x0000002556297209 */ /* 0x000fe20007810000 */
[--C-:B------:R-:W-:Y:S01]  /*3450*/  FFMA.FTZ R37, R54, UR37, -R111.reuse ;  /* 0x0000002536257c23 */ /* 0x100fe2000801086f */
[--C-:B------:R-:W-:Y:S01]  /*3460*/  FFMA.FTZ R26, R26, UR37, -R111.reuse ;  /* 0x000000251a1a7c23 */ /* 0x100fe2000801086f */
[--C-:B------:R-:W-:Y:S01]  /*3470*/  FFMA.FTZ R108, R108, UR37, -R111.reuse ;  /* 0x000000256c6c7c23 */ /* 0x100fe2000801086f */
[--C-:B------:R-:W-:Y:S01]  /*3480*/  FFMA.FTZ R30, R109, UR37, -R111.reuse ;  /* 0x000000256d1e7c23 */ /* 0x100fe2000801086f */
[----:B------:R-:W1:Y:S01]  /*3490*/  SHFL.BFLY PT, R42, R41, 0x2, 0x1f ;  /* 0x0c401f00292a7f89 */ /* 0x000e6200000e0000 */
[--C-:B------:R-:W-:Y:S01]  /*34a0*/  FFMA.FTZ R110, R110, UR37, -R111.reuse ;  /* 0x000000256e6e7c23 */ /* 0x100fe2000801086f */
[--C-:B------:R-:W-:Y:S01]  /*34b0*/  FFMA.FTZ R43, R63, UR37, -R111.reuse ;  /* 0x000000253f2b7c23 */ /* 0x100fe2000801086f */
[--C-:B------:R-:W-:Y:S01]  /*34c0*/  FFMA.FTZ R46, R70, UR37, -R111.reuse ;  /* 0x00000025462e7c23 */ /* 0x100fe2000801086f */
[--C-:B------:R-:W-:Y:S01]  /*34d0*/  FFMA.FTZ R47, R71, UR37, -R111.reuse ;  /* 0x00000025472f7c23 */ /* 0x100fe2000801086f */
[--C-:B------:R-:W-:Y:S01]  /*34e0*/  FFMA.FTZ R54, R59, UR37, -R111.reuse ;  /* 0x000000253b367c23 */ /* 0x100fe2000801086f */
[----:B------:R-:W-:Y:S08]  /*34f0*/  MUFU.EX2 R7, R7 ;  /* 0x0000000700077308 */ /* 0x000ff00000000800 */
[----:B------:R-:W2:Y:S08]  /*3500*/  MUFU.EX2 R8, R8 ;  /* 0x0000000800087308 */ /* 0x000eb00000000800 */
[----:B------:R-:W3:Y:S01]  /*3510*/  MUFU.EX2 R9, R9 ;  /* 0x0000000900097308 */ /* 0x000ee20000000800 */
[----:B-1----:R-:W-:Y:S01]  /*3520*/  FMNMX.FTZ R51, R41, R42, !PT ;  /* 0x0000002a29337209 */ /* 0x002fe20007810000 */
[----:B------:R-:W-:-:S04]  /*3530*/  FFMA.FTZ R42, R66, UR37, -R111 ;  /* 0x00000025422a7c23 */ /* 0x000fc8000801086f */
[----:B------:R-:W1:Y:S02]  /*3540*/  SHFL.BFLY PT, R6, R51, 0x1, 0x1f ;  /* 0x0c201f0033067f89 */ /* 0x000e6400000e0000 */
[----:B------:R-:W-:Y:S08]  /*3550*/  MUFU.EX2 R41, R50 ;  /* 0x0000003200297308 */ /* 0x000ff00000000800 */
[----:B------:R4:W-:Y:S08]  /*3560*/  MUFU.EX2 R50, R62 ;  /* 0x0000003e00327308 */ /* 0x0009f00000000800 */
[----:B------:R-:W5:Y:S01]  /*3570*/  MUFU.EX2 R10, R10 ;  /* 0x0000000a000a7308 */ /* 0x000f620000000800 */
[----:B-1----:R-:W-:Y:S01]  /*3580*/  FMNMX.FTZ R6, R51, R6, !PT ;  /* 0x0000000633067209 */ /* 0x002fe20007810000 */
[--C-:B------:R-:W-:Y:S01]  /*3590*/  FFMA.FTZ R51, R67, UR37, -R111.reuse ;  /* 0x0000002543337c23 */ /* 0x100fe2000801086f */
[----:B------:R-:W-:-:S05]  /*35a0*/  FFMA.FTZ R111, R58, UR37, -R111 ;  /* 0x000000253a6f7c23 */ /* 0x000fca000801086f */
[----:B------:R-:W1:Y:S01]  /*35b0*/  MUFU.EX2 R11, R11 ;  /* 0x0000000b000b7308 */ /* 0x000e620000000800 */
[C---:B------:R-:W-:Y:S01]  /*35c0*/  FSETP.NEU.FTZ.AND P1, PT, R6.reuse, -INF , PT ;  /* 0xff8000000600780b */ /* 0x040fe20003f3d000 */
[----:B------:R-:W-:-:S05]  /*35d0*/  FFMA.FTZ R55, R6, R55, -8 ;  /* 0xc100000006377423 */ /* 0x000fca0000010037 */
[----:B------:R-:W-:Y:S01]  /*35e0*/  FSEL R74, R55, RZ, P1 ;  /* 0x000000ff374a7208 */ /* 0x000fe20000800000 */
[----:B------:R-:W0:Y:S01]  /*35f0*/  MUFU.EX2 R12, R12 ;  /* 0x0000000c000c7308 */ /* 0x000e220000000800 */
[----:B------:R-:W-:-:S03]  /*3600*/  PLOP3.LUT P1, PT, PT, PT, UP0, 0x80, 0x0 ;  /* 0x000000000000781c */ /* 0x000fc60003f2f008 */
[--C-:B------:R-:W-:Y:S01]  /*3610*/  FFMA.FTZ R58, R92, UR37, -R74.reuse ;  /* 0x000000255c3a7c23 */ /* 0x100fe2000801084a */
[--C-:B------:R-:W-:Y:S01]  /*3620*/  FFMA.FTZ R59, R93, UR37, -R74.reuse ;  /* 0x000000255d3b7c23 */ /* 0x100fe2000801084a */
[--C-:B------:R-:W-:Y:S01]  /*3630*/  FFMA.FTZ R96, R96, UR37, -R74.reuse ;  /* 0x0000002560607c23 */ /* 0x100fe2000801084a */
[--C-:B------:R-:W-:Y:S01]  /*3640*/  FFMA.FTZ R97, R97, UR37, -R74.reuse ;  /* 0x0000002561617c23 */ /* 0x100fe2000801084a */
[--C-:B----4-:R-:W-:Y:S01]  /*3650*/  FFMA.FTZ R62, R100, UR37, -R74.reuse ;  /* 0x00000025643e7c23 */ /* 0x110fe2000801084a */
[--C-:B------:R-:W-:Y:S01]  /*3660*/  FFMA.FTZ R63, R101, UR37, -R74.reuse ;  /* 0x00000025653f7c23 */ /* 0x100fe2000801084a */
[----:B------:R-:W-:Y:S01]  /*3670*/  MUFU.EX2 R58, R58 ;  /* 0x0000003a003a7308 */ /* 0x000fe20000000800 */
[--C-:B------:R-:W-:Y:S01]  /*3680*/  FFMA.FTZ R104, R104, UR37, -R74.reuse ;  /* 0x0000002568687c23 */ /* 0x100fe2000801084a */
[--C-:B------:R-:W-:Y:S01]  /*3690*/  FFMA.FTZ R66, R76, UR37, -R74.reuse ;  /* 0x000000254c427c23 */ /* 0x100fe2000801084a */
[----:B------:R-:W-:Y:S01]  /*36a0*/  FFMA.FTZ R67, R77, UR37, -R74 ;  /* 0x000000254d437c23 */ /* 0x000fe2000801084a */
[----:B--2---:R-:W-:Y:S01]  /*36b0*/  FADD.FTZ R76, R7, R8 ;  /* 0x00000008074c7221 */ /* 0x004fe20000010000 */
[--C-:B------:R-:W-:Y:S01]  /*36c0*/  FFMA.FTZ R105, R105, UR37, -R74.reuse ;  /* 0x0000002569697c23 */ /* 0x100fe2000801084a */
[--C-:B------:R-:W-:Y:S01]  /*36d0*/  FFMA.FTZ R71, R85, UR37, -R74.reuse ;  /* 0x0000002555477c23 */ /* 0x100fe2000801084a */
[----:B------:R-:W-:Y:S01]  /*36e0*/  FFMA.FTZ R70, R84, UR37, -R74 ;  /* 0x0000002554467c23 */ /* 0x000fe2000801084a */
[----:B------:R-:W2:Y:S01]  /*36f0*/  MUFU.EX2 R59, R59 ;  /* 0x0000003b003b7308 */ /* 0x000ea20000000800 */
[----:B---3--:R-:W-:Y:S01]  /*3700*/  FADD.FTZ R85, R9, R76 ;  /* 0x0000004c09557221 */ /* 0x008fe20000010000 */
[--C-:B------:R-:W-:Y:S01]  /*3710*/  FFMA.FTZ R80, R80, UR37, -R74.reuse ;  /* 0x0000002550507c23 */ /* 0x100fe2000801084a */
[--C-:B------:R-:W-:Y:S01]  /*3720*/  FFMA.FTZ R81, R81, UR37, -R74.reuse ;  /* 0x0000002551517c23 */ /* 0x100fe2000801084a */
[--C-:B------:R-:W-:Y:S01]  /*3730*/  FFMA.FTZ R88, R88, UR37, -R74.reuse ;  /* 0x0000002558587c23 */ /* 0x100fe2000801084a */
[----:B-----5:R-:W-:Y:S01]  /*3740*/  FADD.FTZ R84, R10, R85 ;  /* 0x000000550a547221 */ /* 0x020fe20000010000 */
[--C-:B------:R-:W-:Y:S01]  /*3750*/  FFMA.FTZ R89, R89, UR37, -R74.reuse ;  /* 0x0000002559597c23 */ /* 0x100fe2000801084a */
[----:B------:R-:W-:Y:S01]  /*3760*/  FFMA.FTZ R60, R60, UR37, -R74 ;  /* 0x000000253c3c7c23 */ /* 0x000fe2000801084a */
[----:B------:R-:W3:Y:S01]  /*3770*/  MUFU.EX2 R96, R96 ;  /* 0x0000006000607308 */ /* 0x000ee20000000800 */
[----:B-1----:R-:W-:Y:S01]  /*3780*/  FADD.FTZ R85, R11, R84 ;  /* 0x000000540b557221 */ /* 0x002fe20000010000 */
[--C-:B------:R-:W-:Y:S01]  /*3790*/  FFMA.FTZ R61, R61, UR37, -R74.reuse ;  /* 0x000000253d3d7c23 */ /* 0x100fe2000801084a */
[--C-:B------:R-:W-:Y:S01]  /*37a0*/  FFMA.FTZ R64, R64, UR37, -R74.reuse ;  /* 0x0000002540407c23 */ /* 0x100fe2000801084a */
[--C-:B------:R-:W-:Y:S01]  /*37b0*/  FFMA.FTZ R65, R65, UR37, -R74.reuse ;  /* 0x0000002541417c23 */ /* 0x100fe2000801084a */
[----:B0-----:R-:W-:Y:S01]  /*37c0*/  FADD.FTZ R84, R12, R85 ;  /* 0x000000550c547221 */ /* 0x001fe20000010000 */
[--C-:B------:R-:W-:Y:S01]  /*37d0*/  FFMA.FTZ R68, R68, UR37, -R74.reuse ;  /* 0x0000002544447c23 */ /* 0x100fe2000801084a */
[--C-:B------:R-:W-:Y:S01]  /*37e0*/  FFMA.FTZ R69, R69, UR37, -R74.reuse ;  /* 0x0000002545457c23 */ /* 0x100fe2000801084a */
[----:B------:R-:W0:Y:S01]  /*37f0*/  MUFU.EX2 R97, R97 ;  /* 0x0000006100617308 */ /* 0x000e220000000800 */
[----:B--2---:R-:W-:Y:S01]  /*3800*/  FADD.FTZ R77, R58, R59 ;  /* 0x0000003b3a4d7221 */ /* 0x004fe20000010000 */
[--C-:B------:R-:W-:Y:S01]  /*3810*/  FFMA.FTZ R72, R72, UR37, -R74.reuse ;  /* 0x0000002548487c23 */ /* 0x100fe2000801084a */
[--C-:B------:R-:W-:Y:S01]  /*3820*/  FFMA.FTZ R73, R73, UR37, -R74.reuse ;  /* 0x0000002549497c23 */ /* 0x100fe2000801084a */
[--C-:B------:R-:W-:Y:S01]  /*3830*/  FFMA.FTZ R44, R44, UR37, -R74.reuse ;  /* 0x000000252c2c7c23 */ /* 0x100fe2000801084a */
[--C-:B------:R-:W-:Y:S01]  /*3840*/  FFMA.FTZ R45, R45, UR37, -R74.reuse ;  /* 0x000000252d2d7c23 */ /* 0x100fe2000801084a */
[--C-:B------:R-:W-:Y:S01]  /*3850*/  FFMA.FTZ R48, R48, UR37, -R74.reuse ;  /* 0x0000002530307c23 */ /* 0x100fe2000801084a */
[--C-:B------:R-:W-:Y:S01]  /*3860*/  FFMA.FTZ R49, R49, UR37, -R74.reuse ;  /* 0x0000002531317c23 */ /* 0x100fe2000801084a */
[----:B------:R-:W1:Y:S01]  /*3870*/  MUFU.EX2 R62, R62 ;  /* 0x0000003e003e7308 */ /* 0x000e620000000800 */
[----:B---3--:R-:W-:Y:S01]  /*3880*/  FADD.FTZ R76, R96, R77 ;  /* 0x0000004d604c7221 */ /* 0x008fe20000010000 */
[--C-:B------:R-:W-:Y:S01]  /*3890*/  FFMA.FTZ R52, R52, UR37, -R74.reuse ;  /* 0x0000002534347c23 */ /* 0x100fe2000801084a */
[--C-:B------:R-:W-:Y:S01]  /*38a0*/  FFMA.FTZ R53, R53, UR37, -R74.reuse ;  /* 0x0000002535357c23 */ /* 0x100fe2000801084a */
[--C-:B------:R-:W-:Y:S01]  /*38b0*/  FFMA.FTZ R56, R56, UR37, -R74.reuse ;  /* 0x0000002538387c23 */ /* 0x100fe2000801084a */
[--C-:B------:R-:W-:Y:S01]  /*38c0*/  FFMA.FTZ R57, R57, UR37, -R74.reuse ;  /* 0x0000002539397c23 */ /* 0x100fe2000801084a */
[--C-:B------:R-:W-:Y:S01]  /*38d0*/  FFMA.FTZ R28, R28, UR37, -R74.reuse ;  /* 0x000000251c1c7c23 */ /* 0x100fe2000801084a */
[----:B------:R-:W-:Y:S01]  /*38e0*/  FFMA.FTZ R29, R29, UR37, -R74 ;  /* 0x000000251d1d7c23 */ /* 0x000fe2000801084a */
[----:B------:R-:W2:Y:S01]  /*38f0*/  MUFU.EX2 R63, R63 ;  /* 0x0000003f003f7308 */ /* 0x000ea20000000800 */
[----:B0-----:R-:W-:Y:S01]  /*3900*/  FADD.FTZ R77, R97, R76 ;  /* 0x0000004c614d7221 */ /* 0x001fe20000010000 */
[--C-:B------:R-:W-:Y:S01]  /*3910*/  FFMA.FTZ R78, R78, UR37, -R74.reuse ;  /* 0x000000254e4e7c23 */ /* 0x100fe2000801084a */
[--C-:B------:R-:W-:Y:S01]  /*3920*/  FFMA.FTZ R79, R79, UR37, -R74.reuse ;  /* 0x000000254f4f7c23 */ /* 0x100fe2000801084a */
[--C-:B------:R-:W-:Y:S01]  /*3930*/  FFMA.FTZ R75, R75, UR37, -R74.reuse ;  /* 0x000000254b4b7c23 */ /* 0x100fe2000801084a */
[--C-:B------:R-:W-:Y:S01]  /*3940*/  FFMA.FTZ R82, R82, UR37, -R74.reuse ;  /* 0x0000002552527c23 */ /* 0x100fe2000801084a */
[--C-:B------:R-:W-:Y:S01]  /*3950*/  FFMA.FTZ R83, R83, UR37, -R74.reuse ;  /* 0x0000002553537c23 */ /* 0x100fe2000801084a */
[----:B------:R-:W-:Y:S01]  /*3960*/  FFMA.FTZ R74, R86, UR37, -R74 ;  /* 0x00000025564a7c23 */ /* 0x000fe2000801084a */
[----:B------:R-:W0:Y:S01]  /*3970*/  MUFU.EX2 R13, R13 ;  /* 0x0000000d000d7308 */ /* 0x000e220000000800 */
[----:B-1----:R-:W-:Y:S01]  /*3980*/  FADD.FTZ R76, R62, R77 ;  /* 0x0000004d3e4c7221 */ /* 0x002fe20000010000 */
[----:B------:R-:W-:Y:S01]  /*3990*/  F2FP.SATFINITE.E4M3.F32.PACK_AB_MERGE_C R96, R97, R96, RZ ;  /* 0x000000606160723e */ /* 0x000fe200048070ff */
[----:B------:R-:W-:-:S03]  /*39a0*/  IMAD.MOV.U32 R86, RZ, RZ, R25 ;  /* 0x000000ffff567224 */ /* 0x000fc600078e0019 */
[----:B------:R-:W-:Y:S01]  /*39b0*/  F2FP.SATFINITE.E4M3.F32.PACK_AB_MERGE_C R184, R59, R58, R96 ;  /* 0x0000003a3bb8723e */ /* 0x000fe20004807060 */
[--C-:B------:R-:W-:Y:S01]  /*39c0*/  IMAD.MOV.U32 R59, RZ, RZ, R25.reuse ;  /* 0x000000ffff3b7224 */ /* 0x100fe200078e0019 */
[----:B------:R-:W1:Y:S01]  /*39d0*/  MUFU.EX2 R104, R104 ;  /* 0x0000006800687308 */ /* 0x000e620000000800 */
[----:B--2---:R-:W-:Y:S01]  /*39e0*/  FADD.FTZ R77, R63, R76 ;  /* 0x0000004c3f4d7221 */ /* 0x004fe20000010000 */
[----:B------:R-:W-:-:S06]  /*39f0*/  IMAD.MOV.U32 R58, RZ, RZ, R25 ;  /* 0x000000ffff3a7224 */ /* 0x000fcc00078e0019 */
[----:B------:R-:W2:Y:S01]  /*3a00*/  MUFU.EX2 R14, R14 ;  /* 0x0000000e000e7308 */ /* 0x000ea20000000800 */
[----:B0-----:R-:W-:-:S07]  /*3a10*/  FADD.FTZ R85, R13, R84 ;  /* 0x000000540d557221 */ /* 0x001fce0000010000 */
[----:B------:R-:W0:Y:S01]  /*3a20*/  MUFU.EX2 R105, R105 ;  /* 0x0000006900697308 */ /* 0x000e220000000800 */
[----:B-1----:R-:W-:-:S07]  /*3a30*/  FADD.FTZ R76, R104, R77 ;  /* 0x0000004d684c7221 */ /* 0x002fce0000010000 */
[----:B------:R-:W1:Y:S01]  /*3a40*/  MUFU.EX2 R66, R66 ;  /* 0x0000004200427308 */ /* 0x000e620000000800 */
[----:B--2---:R-:W-:-:S04]  /*3a50*/  FADD.FTZ R84, R14, R85 ;  /* 0x000000550e547221 */ /* 0x004fc80000010000 */
[----:B------:R-:W-:-:S03]  /*3a60*/  FADD.FTZ R85, R15, R84 ;  /* 0x000000540f557221 */ /* 0x000fc60000010000 */
[----:B------:R-:W2:Y:S01]  /*3a70*/  MUFU.EX2 R16, R16 ;  /* 0x0000001000107308 */ /* 0x000ea20000000800 */
[C---:B0-----:R-:W-:Y:S01]  /*3a80*/  FADD.FTZ R77, R105.reuse, R76 ;  /* 0x0000004c694d7221 */ /* 0x041fe20000010000 */
[----:B------:R-:W-:-:S04]  /*3a90*/  F2FP.SATFINITE.E4M3.F32.PACK_AB_MERGE_C R104, R105, R104, RZ ;  /* 0x000000686968723e */ /* 0x000fc800048070ff */
[----:B------:R-:W-:Y:S01]  /*3aa0*/  F2FP.SATFINITE.E4M3.F32.PACK_AB_MERGE_C R186, R63, R62, R104 ;  /* 0x0000003e3fba723e */ /* 0x000fe20004807068 */
[----:B------:R-:W-:Y:S01]  /*3ab0*/  IMAD.MOV.U32 R63, RZ, RZ, R25 ;  /* 0x000000ffff3f7224 */ /* 0x000fe200078e0019 */
[----:B------:R-:W0:Y:S01]  /*3ac0*/  MUFU.EX2 R67, R67 ;  /* 0x0000004300437308 */ /* 0x000e220000000800 */
[----:B-1----:R-:W-:Y:S01]  /*3ad0*/  FADD.FTZ R76, R66, R77 ;  /* 0x0000004d424c7221 */ /* 0x002fe20000010000 */
[----:B------:R-:W-:-:S06]  /*3ae0*/  IMAD.MOV.U32 R62, RZ, RZ, R25 ;  /* 0x000000ffff3e7224 */ /* 0x000fcc00078e0019 */
[----:B------:R-:W1:Y:S01]  /*3af0*/  MUFU.EX2 R80, R80 ;  /* 0x0000005000507308 */ /* 0x000e620000000800 */
[----:B--2---:R-:W-:-:S04]  /*3b00*/  FADD.FTZ R84, R16, R85 ;  /* 0x0000005510547221 */ /* 0x004fc80000010000 */
[----:B------:R-:W-:-:S03]  /*3b10*/  FADD.FTZ R85, R17, R84 ;  /* 0x0000005411557221 */ /* 0x000fc60000010000 */
[----:B------:R-:W2:Y:S01]  /*3b20*/  MUFU.EX2 R20, R20 ;  /* 0x0000001400147308 */ /* 0x000ea20000000800 */
[----:B0-----:R-:W-:-:S07]  /*3b30*/  FADD.FTZ R77, R67, R76 ;  /* 0x0000004c434d7221 */ /* 0x001fce0000010000 */
[----:B------:R-:W0:Y:S01]  /*3b40*/  MUFU.EX2 R81, R81 ;  /* 0x0000005100517308 */ /* 0x000e220000000800 */
[----:B-1----:R-:W-:-:S07]  /*3b50*/  FADD.FTZ R76, R80, R77 ;  /* 0x0000004d504c7221 */ /* 0x002fce0000010000 */
[----:B------:R-:W1:Y:S01]  /*3b60*/  MUFU.EX2 R18, R18 ;  /* 0x0000001200127308 */ /* 0x000e620000000800 */
[C---:B--2---:R-:W-:Y:S01]  /*3b70*/  FADD.FTZ R85, R20.reuse, R85 ;  /* 0x0000005514557221 */ /* 0x044fe20000010000 */
[----:B------:R-:W-:-:S04]  /*3b80*/  F2FP.SATFINITE.E4M3.F32.PACK_AB_MERGE_C R17, R20, R17, RZ ;  /* 0x000000111411723e */ /* 0x000fc800048070ff */
[----:B------:R-:W-:Y:S02]  /*3b90*/  F2FP.SATFINITE.E4M3.F32.PACK_AB_MERGE_C R181, R16, R15, R17 ;  /* 0x0000000f10b5723e */ /* 0x000fe40004807011 */
[----:B------:R-:W2:Y:S01]  /*3ba0*/  MUFU.EX2 R70, R70 ;  /* 0x0000004600467308 */ /* 0x000ea20000000800 */
[C---:B0-----:R-:W-:Y:S01]  /*3bb0*/  FADD.FTZ R77, R81.reuse, R76 ;  /* 0x0000004c514d7221 */ /* 0x041fe20000010000 */
[----:B------:R-:W-:Y:S01]  /*3bc0*/  F2FP.SATFINITE.E4M3.F32.PACK_AB_MERGE_C R80, R81, R80, RZ ;  /* 0x000000505150723e */ /* 0x000fe200048070ff */
[----:B------:R-:W-:-:S03]  /*3bd0*/  IMAD.MOV.U32 R81, RZ, RZ, R25 ;  /* 0x000000ffff517224 */ /* 0x000fc600078e0019 */
[----:B------:R-:W-:Y:S01]  /*3be0*/  F2FP.SATFINITE.E4M3.F32.PACK_AB_MERGE_C R180, R67, R66, R80 ;  /* 0x0000004243b4723e */ /* 0x000fe20004807050 */
[----:B------:R-:W-:Y:S01]  /*3bf0*/  IMAD.MOV.U32 R66, RZ, RZ, R25 ;  /* 0x000000ffff427224 */ /* 0x000fe200078e0019 */
[----:B------:R0:W3:Y:S01]  /*3c00*/  MUFU.EX2 R19, R87 ;  /* 0x0000005700137308 */ /* 0x0000e20000000800 */
[----:B-1----:R-:W-:Y:S01]  /*3c10*/  FADD.FTZ R84, R18, R85 ;  /* 0x0000005512547221 */ /* 0x002fe20000010000 */
[----:B------:R-:W-:Y:S01]  /*3c20*/  MOV R67, R25 ;  /* 0x0000001900437202 */ /* 0x000fe20000000f00 */
[----:B------:R-:W-:-:S05]  /*3c30*/  IMAD.MOV.U32 R80, RZ, RZ, R25 ;  /* 0x000000ffff507224 */ /* 0x000fca00078e0019 */
[----:B------:R-:W1:Y:S01]  /*3c40*/  MUFU.EX2 R71, R71 ;  /* 0x0000004700477308 */ /* 0x000e620000000800 */
[----:B--2---:R-:W-:Y:S01]  /*3c50*/  FADD.FTZ R76, R70, R77 ;  /* 0x0000004d464c7221 */ /* 0x004fe20000010000 */
[----:B0-----:R-:W-:-:S06]  /*3c60*/  IMAD.MOV.U32 R87, RZ, RZ, R25 ;  /* 0x000000ffff577224 */ /* 0x001fcc00078e0019 */
[----:B------:R-:W0:Y:S01]  /*3c70*/  MUFU.EX2 R21, R90 ;  /* 0x0000005a00157308 */ /* 0x000e220000000800 */
[----:B---3--:R-:W-:-:S07]  /*3c80*/  FADD.FTZ R84, R19, R84 ;  /* 0x0000005413547221 */ /* 0x008fce0000010000 */
[----:B------:R-:W2:Y:S01]  /*3c90*/  MUFU.EX2 R88, R88 ;  /* 0x0000005800587308 */ /* 0x000ea20000000800 */
[----:B-1----:R-:W-:-:S07]  /*3ca0*/  FADD.FTZ R77, R71, R76 ;  /* 0x0000004c474d7221 */ /* 0x002fce0000010000 */
[----:B------:R-:W1:Y:S01]  /*3cb0*/  MUFU.EX2 R24, R24 ;  /* 0x0000001800187308 */ /* 0x000e620000000800 */
[----:B0-----:R-:W-:Y:S01]  /*3cc0*/  FADD.FTZ R85, R21, R84 ;  /* 0x0000005415557221 */ /* 0x001fe20000010000 */
[----:B------:R-:W-:-:S04]  /*3cd0*/  F2FP.SATFINITE.E4M3.F32.PACK_AB_MERGE_C R84, R14, R13, RZ ;  /* 0x0000000d0e54723e */ /* 0x000fc800048070ff */
[----:B------:R-:W-:Y:S02]  /*3ce0*/  F2FP.SATFINITE.E4M3.F32.PACK_AB_MERGE_C R187, R12, R11, R84 ;  /* 0x0000000b0cbb723e */ /* 0x000fe40004807054 */
[----:B------:R-:W0:Y:S01]  /*3cf0*/  MUFU.EX2 R89, R89 ;  /* 0x0000005900597308 */ /* 0x000e220000000800 */
[----:B--2---:R-:W-:Y:S01]  /*3d00*/  FADD.FTZ R76, R88, R77 ;  /* 0x0000004d584c7221 */ /* 0x004fe20000010000 */
[----:B------:R-:W-:Y:S02]  /*3d10*/  F2FP.SATFINITE.E4M3.F32.PACK_AB_MERGE_C R77, R10, R9, RZ ;  /* 0x000000090a4d723e */ /* 0x000fe400048070ff */
[----:B------:R-:W-:Y:S02]  /*3d20*/  MOV R84, R25 ;  /* 0x0000001900547202 */ /* 0x000fe40000000f00 */
[----:B------:R-:W-:Y:S01]  /*3d30*/  F2FP.SATFINITE.E4M3.F32.PACK_AB_MERGE_C R185, R8, R7, R77 ;  /* 0x0000000708b9723e */ /* 0x000fe2000480704d */
[----:B------:R-:W-:Y:S01]  /*3d40*/  IMAD.MOV.U32 R77, RZ, RZ, R25 ;  /* 0x000000ffff4d7224 */ /* 0x000fe200078e0019 */
[----:B------:R-:W2:Y:S01]  /*3d50*/  MUFU.EX2 R22, R22 ;  /* 0x0000001600167308 */ /* 0x000ea20000000800 */
[C---:B-1----:R-:W-:Y:S01]  /*3d60*/  FADD.FTZ R85, R24.reuse, R85 ;  /* 0x0000005518557221 */ /* 0x042fe20000010000 */
[----:B------:R-:W-:Y:S01]  /*3d70*/  F2FP.SATFINITE.E4M3.F32.PACK_AB_MERGE_C R21, R24, R21, RZ ;  /* 0x000000151815723e */ /* 0x000fe200048070ff */
[----:B------:R-:W-:-:S03]  /*3d80*/  IMAD.MOV.U32 R24, RZ, RZ, R25 ;  /* 0x000000ffff187224 */ /* 0x000fc600078e0019 */
[----:B------:R-:W-:Y:S02]  /*3d90*/  F2FP.SATFINITE.E4M3.F32.PACK_AB_MERGE_C R183, R19, R18, R21 ;  /* 0x0000001213b7723e */ /* 0x000fe40004807015 */
[----:B------:R-:W1:Y:S01]  /*3da0*/  MUFU.EX2 R60, R60 ;  /* 0x0000003c003c7308 */ /* 0x000e620000000800 */
[C---:B0-----:R-:W-:Y:S01]  /*3db0*/  FADD.FTZ R9, R89.reuse, R76 ;  /* 0x0000004c59097221 */ /* 0x041fe20000010000 */
[----:B------:R-:W-:-:S04]  /*3dc0*/  F2FP.SATFINITE.E4M3.F32.PACK_AB_MERGE_C R88, R89, R88, RZ ;  /* 0x000000585958723e */ /* 0x000fc800048070ff */
[----:B------:R-:W-:Y:S01]  /*3dd0*/  F2FP.SATFINITE.E4M3.F32.PACK_AB_MERGE_C R182, R71, R70, R88 ;  /* 0x0000004647b6723e */ /* 0x000fe20004807058 */
[----:B------:R-:W-:Y:S01]  /*3de0*/  IMAD.MOV.U32 R71, RZ, RZ, R25 ;  /* 0x000000ffff477224 */ /* 0x000fe200078e0019 */
[----:B------:R-:W0:Y:S01]  /*3df0*/  MUFU.EX2 R23, R23 ;  /* 0x0000001700177308 */ /* 0x000e220000000800 */
[----:B--2---:R-:W-:Y:S01]  /*3e00*/  FADD.FTZ R76, R22, R85 ;  /* 0x00000055164c7221 */ /* 0x004fe20000010000 */
[--C-:B------:R-:W-:Y:S02]  /*3e10*/  IMAD.MOV.U32 R70, RZ, RZ, R25.reuse ;  /* 0x000000ffff467224 */ /* 0x100fe400078e0019 */
[----:B------:R-:W-:-:S04]  /*3e20*/  IMAD.MOV.U32 R85, RZ, RZ, R25 ;  /* 0x000000ffff557224 */ /* 0x000fc800078e0019 */
[----:B------:R-:W2:Y:S01]  /*3e30*/  MUFU.EX2 R61, R61 ;  /* 0x0000003d003d7308 */ /* 0x000ea20000000800 */
[----:B-1----:R-:W-:-:S07]  /*3e40*/  FADD.FTZ R10, R60, R9 ;  /* 0x000000093c0a7221 */ /* 0x002fce0000010000 */
[----:B------:R-:W1:Y:S01]  /*3e50*/  MUFU.EX2 R26, R26 ;  /* 0x0000001a001a7308 */ /* 0x000e620000000800 */
[----:B0-----:R-:W-:Y:S01]  /*3e60*/  FADD.FTZ R13, R23, R76 ;  /* 0x0000004c170d7221 */ /* 0x001fe20000010000 */
[----:B------:R-:W-:-:S06]  /*3e70*/  IMAD.MOV.U32 R76, RZ, RZ, R25 ;  /* 0x000000ffff4c7224 */ /* 0x000fcc00078e0019 */
[----:B------:R-:W0:Y:S01]  /*3e80*/  MUFU.EX2 R64, R64 ;  /* 0x0000004000407308 */ /* 0x000e220000000800 */
[----:B--2---:R-:W-:-:S07]  /*3e90*/  FADD.FTZ R9, R61, R10 ;  /* 0x0000000a3d097221 */ /* 0x004fce0000010000 */
[----:B------:R-:W2:Y:S01]  /*3ea0*/  MUFU.EX2 R65, R65 ;  /* 0x0000004100417308 */ /* 0x000ea20000000800 */
[----:B-1----:R-:W-:Y:S01]  /*3eb0*/  FADD.FTZ R14, R26, R13 ;  /* 0x0000000d1a0e7221 */ /* 0x002fe20000010000 */
[----:B------:R-:W-:-:S03]  /*3ec0*/  F2FP.SATFINITE.E4M3.F32.PACK_AB_MERGE_C R26, R31, R26, RZ ;  /* 0x0000001a1f1a723e */ /* 0x000fc600048070ff */
[----:B------:R-:W-:Y:S01]  /*3ed0*/  FADD.FTZ R14, R31, R14 ;  /* 0x0000000e1f0e7221 */ /* 0x000fe20000010000 */
[----:B------:R-:W-:Y:S01]  /*3ee0*/  F2FP.SATFINITE.E4M3.F32.PACK_AB_MERGE_C R177, R23, R22, R26 ;  /* 0x0000001617b1723e */ /* 0x000fe2000480701a */
[----:B------:R-:W-:Y:S01]  /*3ef0*/  IMAD.MOV.U32 R26, RZ, RZ, R25 ;  /* 0x000000ffff1a7224 */ /* 0x000fe200078e0019 */
[----:B------:R-:W1:Y:S01]  /*3f00*/  MUFU.EX2 R27, R108 ;  /* 0x0000006c001b7308 */ /* 0x000e620000000800 */
[----:B0-----:R-:W-:Y:S01]  /*3f10*/  FADD.FTZ R10, R64, R9 ;  /* 0x00000009400a7221 */ /* 0x001fe20000010000 */
[----:B------:R-:W-:-:S06]  /*3f20*/  IMAD.MOV.U32 R31, RZ, RZ, R25 ;  /* 0x000000ffff1f7224 */ /* 0x000fcc00078e0019 */
[----:B------:R-:W0:Y:S01]  /*3f30*/  MUFU.EX2 R68, R68 ;  /* 0x0000004400447308 */ /* 0x000e220000000800 */
[C---:B--2---:R-:W-:Y:S01]  /*3f40*/  FADD.FTZ R9, R65.reuse, R10 ;  /* 0x0000000a41097221 */ /* 0x044fe20000010000 */
[----:B------:R-:W-:Y:S01]  /*3f50*/  F2FP.SATFINITE.E4M3.F32.PACK_AB_MERGE_C R64, R65, R64, RZ ;  /* 0x000000404140723e */ /* 0x000fe200048070ff */
[----:B------:R-:W-:-:S03]  /*3f60*/  IMAD.MOV.U32 R65, RZ, RZ, R25 ;  /* 0x000000ffff417224 */ /* 0x000fc600078e0019 */
[----:B------:R-:W-:Y:S01]  /*3f70*/  F2FP.SATFINITE.E4M3.F32.PACK_AB_MERGE_C R176, R61, R60, R64 ;  /* 0x0000003c3db0723e */ /* 0x000fe20004807040 */
[--C-:B------:R-:W-:Y:S01]  /*3f80*/  IMAD.MOV.U32 R61, RZ, RZ, R25.reuse ;  /* 0x000000ffff3d7224 */ /* 0x100fe200078e0019 */
[----:B------:R-:W2:Y:S01]  /*3f90*/  MUFU.EX2 R30, R30 ;  /* 0x0000001e001e7308 */ /* 0x000ea20000000800 */
[----:B-1----:R-:W-:Y:S01]  /*3fa0*/  FADD.FTZ R13, R27, R14 ;  /* 0x0000000e1b0d7221 */ /* 0x002fe20000010000 */
[--C-:B------:R-:W-:Y:S02]  /*3fb0*/  IMAD.MOV.U32 R60, RZ, RZ, R25.reuse ;  /* 0x000000ffff3c7224 */ /* 0x100fe400078e0019 */
[----:B------:R-:W-:-:S04]  /*3fc0*/  IMAD.MOV.U32 R64, RZ, RZ, R25 ;  /* 0x000000ffff407224 */ /* 0x000fc800078e0019 */
[----:B------:R-:W1:Y:S01]  /*3fd0*/  MUFU.EX2 R69, R69 ;  /* 0x0000004500457308 */ /* 0x000e620000000800 */
[----:B0-----:R-:W-:-:S07]  /*3fe0*/  FADD.FTZ R10, R68, R9 ;  /* 0x00000009440a7221 */ /* 0x001fce0000010000 */
[----:B------:R-:W0:Y:S01]  /*3ff0*/  MUFU.EX2 R32, R110 ;  /* 0x0000006e00207308 */ /* 0x000e220000000800 */
[----:B--2---:R-:W-:-:S07]  /*4000*/  FADD.FTZ R13, R30, R13 ;  /* 0x0000000d1e0d7221 */ /* 0x004fce0000010000 */
[----:B------:R-:W2:Y:S01]  /*4010*/  MUFU.EX2 R72, R72 ;  /* 0x0000004800487308 */ /* 0x000ea20000000800 */
[----:B-1----:R-:W-:-:S07]  /*4020*/  FADD.FTZ R9, R69, R10 ;  /* 0x0000000a45097221 */ /* 0x002fce0000010000 */
[----:B------:R-:W1:Y:S01]  /*4030*/  MUFU.EX2 R33, R33 ;  /* 0x0000002100217308 */ /* 0x000e620000000800 */
[----:B0-----:R-:W-:-:S07]  /*4040*/  FADD.FTZ R10, R32, R13 ;  /* 0x0000000d200a7221 */ /* 0x001fce0000010000 */
[----:B------:R-:W0:Y:S01]  /*4050*/  MUFU.EX2 R73, R73 ;  /* 0x0000004900497308 */ /* 0x000e220000000800 */
[----:B--2---:R-:W-:-:S07]  /*4060*/  FADD.FTZ R8, R72, R9 ;  /* 0x0000000948087221 */ /* 0x004fce0000010000 */
[----:B------:R-:W2:Y:S01]  /*4070*/  MUFU.EX2 R44, R44 ;  /* 0x0000002c002c7308 */ /* 0x000ea20000000800 */
[C---:B-1----:R-:W-:Y:S01]  /*4080*/  F2FP.SATFINITE.E4M3.F32.PACK_AB_MERGE_C R32, R33.reuse, R32, RZ ;  /* 0x000000202120723e */ /* 0x042fe200048070ff */
[----:B------:R-:W-:-:S03]  /*4090*/  FADD.FTZ R33, R33, R10 ;  /* 0x0000000a21217221 */ /* 0x000fc60000010000 */
[----:B------:R-:W-:Y:S01]  /*40a0*/  F2FP.SATFINITE.E4M3.F32.PACK_AB_MERGE_C R179, R30, R27, R32 ;  /* 0x0000001b1eb3723e */ /* 0x000fe20004807020 */
[----:B------:R-:W-:Y:S01]  /*40b0*/  FADD.FTZ R10, R34, R33 ;  /* 0x00000021220a7221 */ /* 0x000fe20000010000 */
[--C-:B------:R-:W-:Y:S01]  /*40c0*/  IMAD.MOV.U32 R27, RZ, RZ, R25.reuse ;  /* 0x000000ffff1b7224 */ /* 0x100fe200078e0019 */
[----:B------:R-:W1:Y:S01]  /*40d0*/  MUFU.EX2 R35, R35 ;  /* 0x0000002300237308 */ /* 0x000e620000000800 */
[C---:B0-----:R-:W-:Y:S01]  /*40e0*/  F2FP.SATFINITE.E4M3.F32.PACK_AB_MERGE_C R72, R73.reuse, R72, RZ ;  /* 0x000000484948723e */ /* 0x041fe200048070ff */
[----:B------:R-:W-:Y:S01]  /*40f0*/  FADD.FTZ R73, R73, R8 ;  /* 0x0000000849497221 */ /* 0x000fe20000010000 */
[--C-:B------:R-:W-:Y:S02]  /*4100*/  IMAD.MOV.U32 R30, RZ, RZ, R25.reuse ;  /* 0x000000ffff1e7224 */ /* 0x100fe400078e0019 */
[----:B------:R-:W-:Y:S01]  /*4110*/  F2FP.SATFINITE.E4M3.F32.PACK_AB_MERGE_C R178, R69, R68, R72 ;  /* 0x0000004445b2723e */ /* 0x000fe20004807048 */
[----:B------:R-:W-:Y:S02]  /*4120*/  IMAD.MOV.U32 R33, RZ, RZ, R25 ;  /* 0x000000ffff217224 */ /* 0x000fe400078e0019 */
[----:B------:R-:W0:Y:S01]  /*4130*/  MUFU.EX2 R45, R45 ;  /* 0x0000002d002d7308 */ /* 0x000e220000000800 */
[----:B--2---:R-:W-:Y:S01]  /*4140*/  FADD.FTZ R8, R44, R73 ;  /* 0x000000492c087221 */ /* 0x004fe20000010000 */
[----:B------:R-:W-:-:S02]  /*4150*/  IMAD.MOV.U32 R32, RZ, RZ, R25 ;  /* 0x000000ffff207224 */ /* 0x000fc400078e0019 */
[--C-:B------:R-:W-:Y:S02]  /*4160*/  IMAD.MOV.U32 R69, RZ, RZ, R25.reuse ;  /* 0x000000ffff457224 */ /* 0x100fe400078e0019 */
[--C-:B------:R-:W-:Y:S02]  /*4170*/  IMAD.MOV.U32 R68, RZ, RZ, R25.reuse ;  /* 0x000000ffff447224 */ /* 0x100fe400078e0019 */
        /* <DEDUP_REMOVED lines=11> */
[C---:B0-----:R-:W-:Y:S01]  /*4230*/  FADD.FTZ R10, R39.reuse, R10 ;  /* 0x0000000a270a7221 */ /* 0x041fe20000010000 */
[----:B------:R-:W-:Y:S01]  /*4240*/  F2FP.SATFINITE.E4M3.F32.PACK_AB_MERGE_C R36, R39, R36, RZ ;  /* 0x000000242724723e */ /* 0x000fe200048070ff */
[----:B------:R-:W-:-:S03]  /*4250*/  IMAD.MOV.U32 R39, RZ, RZ, R25 ;  /* 0x000000ffff277224 */ /* 0x000fc600078e0019 */
[----:B------:R-:W-:Y:S01]  /*4260*/  F2FP.SATFINITE.E4M3.F32.PACK_AB_MERGE_C R173, R35, R34, R36 ;  /* 0x0000002223ad723e */ /* 0x000fe20004807024 */
[--C-:B------:R-:W-:Y:S01]  /*4270*/  IMAD.MOV.U32 R35, RZ, RZ, R25.reuse ;  /* 0x000000ffff237224 */ /* 0x100fe200078e0019 */
[----:B------:R-:W0:Y:S01]  /*4280*/  MUFU.EX2 R52, R52 ;  /* 0x0000003400347308 */ /* 0x000e220000000800 */
[C---:B--2---:R-:W-:Y:S01]  /*4290*/  F2FP.SATFINITE.E4M3.F32.PACK_AB_MERGE_C R48, R49.reuse, R48, RZ ;  /* 0x000000303130723e */ /* 0x044fe200048070ff */
[----:B------:R-:W-:Y:S01]  /*42a0*/  FADD.FTZ R49, R49, R8 ;  /* 0x0000000831317221 */ /* 0x000fe20000010000 */
[--C-:B------:R-:W-:Y:S02]  /*42b0*/  IMAD.MOV.U32 R34, RZ, RZ, R25.reuse ;  /* 0x000000ffff227224 */ /* 0x100fe400078e0019 */
[----:B------:R-:W-:Y:S01]  /*42c0*/  F2FP.SATFINITE.E4M3.F32.PACK_AB_MERGE_C R172, R45, R44, R48 ;  /* 0x0000002c2dac723e */ /* 0x000fe20004807030 */
[--C-:B------:R-:W-:Y:S02]  /*42d0*/  IMAD.MOV.U32 R36, RZ, RZ, R25.reuse ;  /* 0x000000ffff247224 */ /* 0x100fe400078e0019 */
[----:B------:R-:W2:Y:S01]  /*42e0*/  MUFU.EX2 R38, R38 ;  /* 0x0000002600267308 */ /* 0x000ea20000000800 */
[----:B-1----:R-:W-:Y:S01]  /*42f0*/  FADD.FTZ R7, R37, R10 ;  /* 0x0000000a25077221 */ /* 0x002fe20000010000 */
[----:B------:R-:W-:-:S02]  /*4300*/  IMAD.MOV.U32 R45, RZ, RZ, R25 ;  /* 0x000000ffff2d7224 */ /* 0x000fc400078e0019 */
[--C-:B------:R-:W-:Y:S02]  /*4310*/  IMAD.MOV.U32 R44, RZ, RZ, R25.reuse ;  /* 0x000000ffff2c7224 */ /* 0x100fe400078e0019 */
[----:B------:R-:W-:Y:S02]  /*4320*/  IMAD.MOV.U32 R48, RZ, RZ, R25 ;  /* 0x000000ffff307224 */ /* 0x000fe400078e0019 */
[----:B------:R-:W1:Y:S01]  /*4330*/  MUFU.EX2 R53, R53 ;  /* 0x0000003500357308 */ /* 0x000e620000000800 */
[----:B0-----:R-:W-:Y:S01]  /*4340*/  FADD.FTZ R8, R52, R49 ;  /* 0x0000003134087221 */ /* 0x001fe20000010000 */
[----:B------:R-:W-:-:S06]  /*4350*/  IMAD.MOV.U32 R49, RZ, RZ, R25 ;  /* 0x000000ffff317224 */ /* 0x000fcc00078e0019 */
[----:B------:R-:W0:Y:S01]  /*4360*/  MUFU.EX2 R40, R40 ;  /* 0x0000002800287308 */ /* 0x000e220000000800 */
[----:B--2---:R-:W-:-:S07]  /*4370*/  FADD.FTZ R9, R38, R7 ;  /* 0x0000000726097221 */ /* 0x004fce0000010000 */
[----:B------:R-:W2:Y:S01]  /*4380*/  MUFU.EX2 R56, R56 ;  /* 0x0000003800387308 */ /* 0x000ea20000000800 */
[----:B-1----:R-:W-:-:S07]  /*4390*/  FADD.FTZ R7, R53, R8 ;  /* 0x0000000835077221 */ /* 0x002fce0000010000 */
[----:B------:R-:W1:Y:S01]  /*43a0*/  MUFU.EX2 R57, R57 ;  /* 0x0000003900397308 */ /* 0x000e620000000800 */
[----:B0-----:R-:W-:Y:S01]  /*43b0*/  F2FP.SATFINITE.E4M3.F32.PACK_AB_MERGE_C R10, R41, R40, RZ ;  /* 0x00000028290a723e */ /* 0x001fe200048070ff */
[----:B------:R-:W-:-:S03]  /*43c0*/  FADD.FTZ R40, R40, R9 ;  /* 0x0000000928287221 */ /* 0x000fc60000010000 */
[----:B------:R-:W-:Y:S01]  /*43d0*/  F2FP.SATFINITE.E4M3.F32.PACK_AB_MERGE_C R175, R38, R37, R10 ;  /* 0x0000002526af723e */ /* 0x000fe2000480700a */
[----:B------:R-:W-:Y:S01]  /*43e0*/  FADD.FTZ R41, R41, R40 ;  /* 0x0000002829297221 */ /* 0x000fe20000010000 */
[----:B------:R-:W-:Y:S01]  /*43f0*/  IMAD.MOV.U32 R37, RZ, RZ, R25 ;  /* 0x000000ffff257224 */ /* 0x000fe200078e0019 */
[----:B------:R-:W-:Y:S01]  /*4400*/  MUFU.EX2 R46, R46 ;  /* 0x0000002e002e7308 */ /* 0x000fe20000000800 */
[----:B--2---:R-:W-:Y:S01]  /*4410*/  FADD.FTZ R8, R56, R7 ;  /* 0x0000000738087221 */ /* 0x004fe20000010000 */
[--C-:B------:R-:W-:Y:S02]  /*4420*/  IMAD.MOV.U32 R38, RZ, RZ, R25.reuse ;  /* 0x000000ffff267224 */ /* 0x100fe400078e0019 */
[----:B------:R-:W-:-:S04]  /*4430*/  IMAD.MOV.U32 R40, RZ, RZ, R25 ;  /* 0x000000ffff287224 */ /* 0x000fc800078e0019 */
[----:B------:R-:W0:Y:S01]  /*4440*/  MUFU.EX2 R47, R47 ;  /* 0x0000002f002f7308 */ /* 0x000e220000000800 */
[C---:B-1----:R-:W-:Y:S01]  /*4450*/  F2FP.SATFINITE.E4M3.F32.PACK_AB_MERGE_C R56, R57.reuse, R56, RZ ;  /* 0x000000383938723e */ /* 0x042fe200048070ff */
[----:B------:R-:W-:-:S03]  /*4460*/  FADD.FTZ R57, R57, R8 ;  /* 0x0000000839397221 */ /* 0x000fc60000010000 */
[----:B------:R-:W-:Y:S01]  /*4470*/  F2FP.SATFINITE.E4M3.F32.PACK_AB_MERGE_C R174, R53, R52, R56 ;  /* 0x0000003435ae723e */ /* 0x000fe20004807038 */
[--C-:B------:R-:W-:Y:S02]  /*4480*/  IMAD.MOV.U32 R53, RZ, RZ, R25.reuse ;  /* 0x000000ffff357224 */ /* 0x100fe400078e0019 */
[----:B------:R-:W1:Y:S01]  /*4490*/  MUFU.EX2 R42, R42 ;  /* 0x0000002a002a7308 */ /* 0x000e620000000800 */
[--C-:B------:R-:W-:Y:S02]  /*44a0*/  IMAD.MOV.U32 R52, RZ, RZ, R25.reuse ;  /* 0x000000ffff347224 */ /* 0x100fe400078e0019 */
[----:B------:R-:W-:-:S05]  /*44b0*/  IMAD.MOV.U32 R56, RZ, RZ, R25 ;  /* 0x000000ffff387224 */ /* 0x000fca00078e0019 */
[----:B------:R-:W2:Y:S01]  /*44c0*/  MUFU.EX2 R28, R28 ;  /* 0x0000001c001c7308 */ /* 0x000ea20000000800 */
[----:B0-----:R-:W-:-:S07]  /*44d0*/  F2FP.SATFINITE.E4M3.F32.PACK_AB_MERGE_C R7, R47, R46, RZ ;  /* 0x0000002e2f07723e */ /* 0x001fce00048070ff */
[----:B------:R-:W0:Y:S01]  /*44e0*/  MUFU.EX2 R43, R43 ;  /* 0x0000002b002b7308 */ /* 0x000e220000000800 */
[----:B-1----:R-:W-:Y:S01]  /*44f0*/  FADD.FTZ R10, R42, R41 ;  /* 0x000000292a0a7221 */ /* 0x002fe20000010000 */
[----:B------:R-:W-:-:S06]  /*4500*/  IMAD.MOV.U32 R41, RZ, RZ, R25 ;  /* 0x000000ffff297224 */ /* 0x000fcc00078e0019 */
[----:B------:R-:W1:Y:S01]  /*4510*/  MUFU.EX2 R29, R29 ;  /* 0x0000001d001d7308 */ /* 0x000e620000000800 */
[----:B--2---:R-:W-:Y:S01]  /*4520*/  FADD.FTZ R8, R28, R57 ;  /* 0x000000391c087221 */ /* 0x004fe20000010000 */
[----:B------:R-:W-:-:S06]  /*4530*/  IMAD.MOV.U32 R57, RZ, RZ, R25 ;  /* 0x000000ffff397224 */ /* 0x000fcc00078e0019 */
[----:B------:R-:W2:Y:S01]  /*4540*/  MUFU.EX2 R78, R78 ;  /* 0x0000004e004e7308 */ /* 0x000ea20000000800 */
[C---:B0-----:R-:W-:Y:S01]  /*4550*/  F2FP.SATFINITE.E4M3.F32.PACK_AB_MERGE_C R169, R43.reuse, R42, R7 ;  /* 0x0000002a2ba9723e */ /* 0x041fe20004807007 */
[----:B------:R-:W-:Y:S01]  /*4560*/  FADD.FTZ R43, R43, R10 ;  /* 0x0000000a2b2b7221 */ /* 0x000fe20000010000 */
[----:B------:R-:W-:-:S03]  /*4570*/  IMAD.MOV.U32 R42, RZ, RZ, R25 ;  /* 0x000000ffff2a7224 */ /* 0x000fc600078e0019 */
[----:B------:R-:W-:Y:S01]  /*4580*/  FADD.FTZ R46, R46, R43 ;  /* 0x0000002b2e2e7221 */ /* 0x000fe20000010000 */
[----:B------:R-:W-:Y:S01]  /*4590*/  IMAD.MOV.U32 R43, RZ, RZ, R25 ;  /* 0x000000ffff2b7224 */ /* 0x000fe200078e0019 */
[----:B------:R-:W0:Y:S01]  /*45a0*/  MUFU.EX2 R79, R79 ;  /* 0x0000004f004f7308 */ /* 0x000e220000000800 */
[----:B-1----:R-:W-:Y:S01]  /*45b0*/  FADD.FTZ R7, R29, R8 ;  /* 0x000000081d077221 */ /* 0x002fe20000010000 */
[----:B------:R-:W-:Y:S01]  /*45c0*/  FADD.FTZ R47, R47, R46 ;  /* 0x0000002e2f2f7221 */ /* 0x000fe20000010000 */
[----:B------:R-:W-:-:S03]  /*45d0*/  MOV R46, R25 ;  /* 0x00000019002e7202 */ /* 0x000fc60000000f00 */
[----:B------:R-:W-:Y:S01]  /*45e0*/  FADD.FTZ R10, R50, R47 ;  /* 0x0000002f320a7221 */ /* 0x000fe20000010000 */
[----:B------:R-:W-:Y:S01]  /*45f0*/  IMAD.MOV.U32 R47, RZ, RZ, R25 ;  /* 0x000000ffff2f7224 */ /* 0x000fe200078e0019 */
[----:B------:R-:W-:Y:S01]  /*4600*/  MUFU.EX2 R54, R54 ;  /* 0x0000003600367308 */ /* 0x000fe20000000800 */
[----:B--2---:R-:W-:-:S07]  /*4610*/  FADD.FTZ R8, R78, R7 ;  /* 0x000000074e087221 */ /* 0x004fce0000010000 */
[----:B------:R-:W1:Y:S01]  /*4620*/  MUFU.EX2 R55, R111 ;  /* 0x0000006f00377308 */ /* 0x000e620000000800 */
[C---:B0-----:R-:W-:Y:S01]  /*4630*/  FADD.FTZ R8, R79.reuse, R8 ;  /* 0x000000084f087221 */ /* 0x041fe20000010000 */
[----:B------:R-:W-:Y:S01]  /*4640*/  F2FP.SATFINITE.E4M3.F32.PACK_AB_MERGE_C R78, R79, R78, RZ ;  /* 0x0000004e4f4e723e */ /* 0x000fe200048070ff */
[----:B------:R-:W-:-:S03]  /*4650*/  IMAD.MOV.U32 R79, RZ, RZ, R25 ;  /* 0x000000ffff4f7224 */ /* 0x000fc600078e0019 */
[----:B------:R-:W-:Y:S01]  /*4660*/  F2FP.SATFINITE.E4M3.F32.PACK_AB_MERGE_C R168, R29, R28, R78 ;  /* 0x0000001c1da8723e */ /* 0x000fe2000480704e */
[--C-:B------:R-:W-:Y:S01]  /*4670*/  IMAD.MOV.U32 R28, RZ, RZ, R25.reuse ;  /* 0x000000ffff1c7224 */ /* 0x100fe200078e0019 */
[----:B------:R-:W0:Y:S01]  /*4680*/  MUFU.EX2 R75, R75 ;  /* 0x0000004b004b7308 */ /* 0x000e220000000800 */
[----:B------:R-:W-:Y:S01]  /*4690*/  MOV R29, R25 ;  /* 0x00000019001d7202 */ /* 0x000fe20000000f00 */
[----:B------:R-:W-:-:S06]  /*46a0*/  IMAD.MOV.U32 R78, RZ, RZ, R25 ;  /* 0x000000ffff4e7224 */ /* 0x000fcc00078e0019 */
[----:B------:R-:W2:Y:S01]  /*46b0*/  MUFU.EX2 R51, R51 ;  /* 0x0000003300337308 */ /* 0x000ea20000000800 */
[----:B-1----:R-:W-:-:S07]  /*46c0*/  F2FP.SATFINITE.E4M3.F32.PACK_AB_MERGE_C R9, R55, R54, RZ ;  /* 0x000000363709723e */ /* 0x002fce00048070ff */
[----:B------:R-:W1:Y:S01]  /*46d0*/  MUFU.EX2 R82, R82 ;  /* 0x0000005200527308 */ /* 0x000e620000000800 */
[----:B0-----:R-:W-:-:S07]  /*46e0*/  FADD.FTZ R7, R75, R8 ;  /* 0x000000084b077221 */ /* 0x001fce0000010000 */
[----:B------:R-:W0:Y:S01]  /*46f0*/  MUFU.EX2 R83, R83 ;  /* 0x0000005300537308 */ /* 0x000e220000000800 */
[C---:B--2---:R-:W-:Y:S01]  /*4700*/  F2FP.SATFINITE.E4M3.F32.PACK_AB_MERGE_C R171, R51.reuse, R50, R9 ;  /* 0x0000003233ab723e */ /* 0x044fe20004807009 */
[----:B------:R-:W-:Y:S01]  /*4710*/  FADD.FTZ R51, R51, R10 ;  /* 0x0000000a33337221 */ /* 0x000fe20000010000 */
[----:B------:R-:W-:-:S03]  /*4720*/  IMAD.MOV.U32 R50, RZ, RZ, R25 ;  /* 0x000000ffff327224 */ /* 0x000fc600078e0019 */
[----:B------:R-:W-:Y:S01]  /*4730*/  FADD.FTZ R54, R54, R51 ;  /* 0x0000003336367221 */ /* 0x000fe20000010000 */
[----:B------:R-:W-:Y:S01]  /*4740*/  IMAD.MOV.U32 R51, RZ, RZ, R25 ;  /* 0x000000ffff337224 */ /* 0x000fe200078e0019 */
[----:B------:R-:W2:Y:S01]  /*4750*/  MUFU.EX2 R74, R74 ;  /* 0x0000004a004a7308 */ /* 0x000ea20000000800 */
[----:B-1----:R-:W-:-:S04]  /*4760*/  FADD.FTZ R8, R82, R7 ;  /* 0x0000000752087221 */ /* 0x002fc80000010000 */
[----:B0-----:R-:W-:Y:S01]  /*4770*/  FADD.FTZ R7, R83, R8 ;  /* 0x0000000853077221 */ /* 0x001fe20000010000 */
[----:B------:R-:W-:Y:S01]  /*4780*/  FADD.FTZ R8, R55, R54 ;  /* 0x0000003637087221 */ /* 0x000fe20000010000 */
[--C-:B------:R-:W-:Y:S02]  /*4790*/  IMAD.MOV.U32 R55, RZ, RZ, R25.reuse ;  /* 0x000000ffff377224 */ /* 0x100fe400078e0019 */
[----:B------:R-:W-:Y:S01]  /*47a0*/  IMAD.MOV.U32 R54, RZ, RZ, R25 ;  /* 0x000000ffff367224 */ /* 0x000fe200078e0019 */
[C---:B--2---:R-:W-:Y:S01]  /*47b0*/  F2FP.SATFINITE.E4M3.F32.PACK_AB_MERGE_C R9, R74.reuse, R83, RZ ;  /* 0x000000534a09723e */ /* 0x044fe200048070ff */
[----:B------:R-:W-:Y:S01]  /*47c0*/  FADD.FTZ R7, R74, R7 ;  /* 0x000000074a077221 */ /* 0x000fe20000010000 */
[----:B------:R-:W-:Y:S02]  /*47d0*/  IMAD.MOV.U32 R74, RZ, RZ, R25 ;  /* 0x000000ffff4a7224 */ /* 0x000fe400078e0019 */
[----:B------:R-:W-:Y:S01]  /*47e0*/  F2FP.SATFINITE.E4M3.F32.PACK_AB_MERGE_C R170, R82, R75, R9 ;  /* 0x0000004b52aa723e */ /* 0x000fe20004807009 */
[----:B------:R-:W-:-:S02]  /*47f0*/  IMAD.MOV.U32 R75, RZ, RZ, R25 ;  /* 0x000000ffff4b7224 */ /* 0x000fc400078e0019 */
[--C-:B------:R-:W-:Y:S02]  /*4800*/  IMAD.MOV.U32 R83, RZ, RZ, R25.reuse ;  /* 0x000000ffff537224 */ /* 0x100fe400078e0019 */
[----:B------:R-:W-:Y:S01]  /*4810*/  IMAD.MOV.U32 R82, RZ, RZ, R25 ;  /* 0x000000ffff527224 */ /* 0x000fe200078e0019 */
[----:B------:R-:W-:Y:S06]  /*4820*/  @!P1 BRA `(.L_x_18) ;  /* 0x0000002c00dc9947 */ /* 0x000fec0003800000 */
[----:B------:R-:W-:Y:S01]  /*4830*/  IMAD.MOV.U32 R11, RZ, RZ, R0 ;  /* 0x000000ffff0b7224 */ /* 0x000fe200078e0000 */
[----:B------:R-:W-:Y:S01]  /*4840*/  CS2R R86, SRZ ;  /* 0x0000000000567805 */ /* 0x000fe2000001ff00 */
[----:B------:R-:W-:Y:S01]  /*4850*/  IMAD.MOV.U32 R9, RZ, RZ, R6 ;  /* 0x000000ffff097224 */ /* 0x000fe200078e0006 */
[----:B------:R-:W-:Y:S02]  /*4860*/  CS2R R84, SRZ ;  /* 0x0000000000547805 */ /* 0x000fe4000001ff00 */
[----:B------:R-:W-:Y:S02]  /*4870*/  CS2R R82, SRZ ;  /* 0x0000000000527805 */ /* 0x000fe4000001ff00 */
[----:B------:R-:W-:Y:S02]  /*4880*/  CS2R R80, SRZ ;  /* 0x0000000000507805 */ /* 0x000fe4000001ff00 */
[----:B------:R-:W-:Y:S02]  /*4890*/  CS2R R78, SRZ ;  /* 0x00000000004e7805 */ /* 0x000fe4000001ff00 */
[----:B------:R-:W-:-:S02]  /*48a0*/  CS2R R76, SRZ ;  /* 0x00000000004c7805 */ /* 0x000fc4000001ff00 */
[----:B------:R-:W-:Y:S02]  /*48b0*/  CS2R R74, SRZ ;  /* 0x00000000004a7805 */ /* 0x000fe4000001ff00 */
        /* <DEDUP_REMOVED lines=24> */
[----:B------:R-:W-:Y:S01]  /*4a40*/  CS2R R24, SRZ ;  /* 0x0000000000187805 */ /* 0x000fe2000001ff00 */
[----:B------:R-:W-:Y:S01]  /*4a50*/  UMOV UR60, URZ ;  /* 0x0000003f003c7c82 */ /* 0x000fe20008000000 */
[----:B------:R-:W-:-:S05]  /*4a60*/  UMOV UR53, URZ ;  /* 0x0000003f00357c82 */ /* 0x000fca0008000000 */
.L_x_29:
[----:B------:R-:W-:Y:S01]  /*4a70*/  ISETP.NE.AND P2, PT, RZ, UR50, PT ;  /* 0x00000032ff007c0c */ /* 0x000fe2000bf45270 */
[----:B------:R-:W-:-:S04]  /*4a80*/  UISETP.NE.AND UP0, UPT, UR53, 0x1, UPT ;  /* 0x000000013500788c */ /* 0x000fc8000bf05270 */
[----:B------:R-:W-:-:S04]  /*4a90*/  USEL UR55, URZ, 0x1, UP0 ;  /* 0x000000013f377887 */ /* 0x000fc80008000000 */
[----:B------:R-:W-:-:S04]  /*4aa0*/  ULOP3.LUT UR55, UR60, UR55, URZ, 0x3c, !UPT ;  /* 0x000000373c377292 */ /* 0x000fc8000f8e3c3f */
[----:B------:R-:W-:Y:S08]  /*4ab0*/  @P2 BRA `(.L_x_19) ;  /* 0x0000000000382947 */ /* 0x000ff00003800000 */
[----:B------:R-:W-:Y:S05]  /*4ac0*/  @!P0 BRA `(.L_x_20) ;  /* 0x0000000000048947 */ /* 0x000fea0003800000 */
[----:B------:R-:W-:Y:S01]  /*4ad0*/  BPT.TRAP 0x1 ;  /* 0x000000040000795c */ /* 0x000fe20000300000 */
.L_x_20:
[----:B------:R-:W-:Y:S01]  /*4ae0*/  UIADD3 UR4, UR53, 0x1, URZ ;  /* 0x0000000135047890 */ /* 0x000fe2000fffe03f */
[----:B------:R-:W-:-:S03]  /*4af0*/  IMAD.U32 R0, RZ, RZ, UR55 ;  /* 0x00000037ff007e24 */ /* 0x000fc6000f8e00ff */
[----:B------:R-:W-:Y:S02]  /*4b00*/  UISETP.NE.AND UP0, UPT, UR4, 0x2, UPT ;  /* 0x000000020400788c */ /* 0x000fe4000bf05270 */
[----:B------:R-:W-:Y:S02]  /*4b10*/  SHF.L.U32 R0, R0, 0x1f, RZ ;  /* 0x0000001f00007819 */ /* 0x000fe400000006ff */
[----:B------:R-:W-:-:S04]  /*4b20*/  USEL UR4, UR4, URZ, UP0 ;  /* 0x0000003f04047287 */ /* 0x000fc80008000000 */
[----:B------:R-:W-:-:S09]  /*4b30*/  ULEA UR4, UR4, UR36, 0x3 ;  /* 0x0000002404047291 */ /* 0x000fd2000f8e183f */
[----:B------:R0:W1:Y:S01]  /*4b40*/  SYNCS.PHASECHK.TRANS64.TRYWAIT P1, [UR4+0x29830], R0 ;  /* 0x02983000ff0075a7 */ /* 0x0000620008020144 */
[----:B------:R-:W-:Y:S05]  /*4b50*/  @!P0 BRA `(.L_x_21) ;  /* 0x0000000000048947 */ /* 0x000fea0003800000 */
[----:B------:R-:W-:Y:S01]  /*4b60*/  BPT.TRAP 0x1 ;  /* 0x000000040000795c */ /* 0x000fe20000300000 */
.L_x_21:
[----:B-1----:R-:W-:Y:S05]  /*4b70*/  @P1 BRA `(.L_x_19) ;  /* 0x0000000000081947 */ /* 0x002fea0003800000 */
[----:B------:R-:W1:Y:S02]  /*4b80*/  SYNCS.PHASECHK.TRANS64.TRYWAIT P1, [UR4+0x29830], R0 ;  /* 0x02983000ff0075a7 */ /* 0x000e640008020144 */
[----:B-1----:R-:W-:Y:S05]  /*4b90*/  @!P1 BRA `(.L_x_22) ;  /* 0x000000a800109947 */ /* 0x002fea0003800000 */
.L_x_19:
[----:B01----:R-:W-:Y:S01]  /*4ba0*/  VIADD R0, R2, 0x8 ;  /* 0x0000000802007836 */ /* 0x003fe20000000000 */
[----:B------:R-:W-:Y:S01]  /*4bb0*/  UIADD3 UR59, UR53, 0x1, URZ ;  /* 0x00000001353b7890 */ /* 0x000fe2000fffe03f */
[C---:B------:R-:W-:Y:S01]  /*4bc0*/  R2UR UR4, R4.reuse ;  /* 0x00000000040472ca */ /* 0x040fe200000e0000 */
[----:B------:R-:W-:Y:S01]  /*4bd0*/  UMOV UR7, 0x80000020 ;  /* 0x8000002000077882 */ /* 0x000fe20000000000 */
[C---:B------:R-:W-:Y:S01]  /*4be0*/  R2UR UR5, R5.reuse ;  /* 0x00000000050572ca */ /* 0x040fe200000e0000 */
[----:B------:R0:W-:Y:S01]  /*4bf0*/  BAR.SYNC.DEFER_BLOCKING R0, 0x100 ;  /* 0x000400000000751d */ /* 0x0001e20000010000 */
[----:B------:R-:W-:Y:S01]  /*4c00*/  UISETP.NE.AND UP0, UPT, UR59, 0x2, UPT ;  /* 0x000000023b00788c */ /* 0x000fe2000bf05270 */
[C---:B------:R-:W-:Y:S02]  /*4c10*/  R2UR UR8, R4.reuse ;  /* 0x00000000040872ca */ /* 0x040fe400000e0000 */
[C---:B------:R-:W-:Y:S01]  /*4c20*/  R2UR UR9, R5.reuse ;  /* 0x00000000050972ca */ /* 0x040fe200000e0000 */
[----:B------:R-:W-:Y:S01]  /*4c30*/  USEL UR59, UR59, URZ, UP0 ;  /* 0x0000003f3b3b7287 */ /* 0x000fe20008000000 */
[C---:B------:R-:W-:Y:S01]  /*4c40*/  R2UR UR12, R4.reuse ;  /* 0x00000000040c72ca */ /* 0x040fe200000e0000 */
[----:B------:R-:W-:Y:S01]  /*4c50*/  UMOV UR11, 0x80000020 ;  /* 0x80000020000b7882 */ /* 0x000fe20000000000 */
[C---:B------:R-:W-:Y:S01]  /*4c60*/  R2UR UR13, R5.reuse ;  /* 0x00000000050d72ca */ /* 0x040fe200000e0000 */
[----:B------:R-:W-:Y:S01]  /*4c70*/  UIMAD UR61, UR59, 0x780, UR52 ;  /* 0x000007803b3d78a4 */ /* 0x000fe2000f8e0234 */
[C---:B------:R-:W-:Y:S01]  /*4c80*/  R2UR UR16, R4.reuse ;  /* 0x00000000041072ca */ /* 0x040fe200000e0000 */
[----:B------:R-:W-:Y:S01]  /*4c90*/  UMOV UR15, 0x80000020 ;  /* 0x80000020000f7882 */ /* 0x000fe20000000000 */
[C---:B------:R-:W-:Y:S01]  /*4ca0*/  R2UR UR17, R5.reuse ;  /* 0x00000000051172ca */ /* 0x040fe200000e0000 */
[----:B------:R-:W-:Y:S01]  /*4cb0*/  UIADD3 UR10, UR61, 0x80, URZ ;  /* 0x000000803d0a7890 */ /* 0x000fe2000fffe03f */
[----:B------:R-:W-:Y:S01]  /*4cc0*/  R2UR UR20, R4 ;  /* 0x00000000041472ca */ /* 0x000fe200000e0000 */
[----:B------:R-:W-:Y:S01]  /*4cd0*/  UIADD3 UR14, UR61, 0x100, URZ ;  /* 0x000001003d0e7890 */ /* 0x000fe2000fffe03f */
[----:B------:R-:W-:Y:S01]  /*4ce0*/  R2UR UR21, R5 ;  /* 0x00000000051572ca */ /* 0x000fe200000e0000 */
[----:B------:R-:W-:Y:S01]  /*4cf0*/  UMOV UR6, UR61 ;  /* 0x0000003d00067c82 */ /* 0x000fe20008000000 */
[----:B------:R-:W-:Y:S01]  /*4d00*/  UIADD3 UR18, UR61, 0x180, URZ ;  /* 0x000001803d127890 */ /* 0x000fe2000fffe03f */
[----:B------:R-:W-:Y:S01]  /*4d10*/  IMAD.U32 R3, RZ, RZ, UR59 ;  /* 0x0000003bff037e24 */ /* 0x000fe2000f8e00ff */
[----:B------:R-:W-:Y:S01]  /*4d20*/  UMOV UR19, 0x80000020 ;  /* 0x8000002000137882 */ /* 0x000fe20000000000 */
[----:B------:R-:W-:Y:S01]  /*4d30*/  UIADD3 UR22, UR61, 0x200, URZ ;  /* 0x000002003d167890 */ /* 0x000fe2000fffe03f */
[----:B------:R-:W-:Y:S01]  /*4d40*/  UMOV UR23, 0x80000020 ;  /* 0x8000002000177882 */ /* 0x000fe20000000000 */
[----:B------:R-:W-:Y:S01]  /*4d50*/  WARPGROUP.ARRIVE ;  /* 0x00000000000079c5 */ /* 0x000fe20000000000 */
[----:B------:R-:W-:Y:S01]  /*4d60*/  UIADD3 UR26, UR61, 0x2, URZ ;  /* 0x000000023d1a7890 */ /* 0x000fe2000fffe03f */
[----:B------:R-:W-:Y:S01]  /*4d70*/  UMOV UR27, 0x80000020 ;  /* 0x80000020001b7882 */ /* 0x000fe20000000000 */
[----:B------:R-:W-:-:S03]  /*4d80*/  UIADD3 UR30, UR61, 0x280, URZ ;  /* 0x000002803d1e7890 */ /* 0x000fc6000fffe03f */
[----:B------:R-:W-:Y:S01]  /*4d90*/  QGMMA.64x32x32.F32.E4M3.E4M3 R152, gdesc[UR4], RZ, !UPT, gsb0 ;  /* 0x00600000049879f3 */ /* 0x000fe2000c0008ff */
[----:B------:R-:W-:Y:S01]  /*4da0*/  UIADD3 UR6, UR61, 0x82, URZ ;  /* 0x000000823d067890 */ /* 0x000fe2000fffe03f */
[----:B------:R-:W-:Y:S01]  /*4db0*/  UMOV UR4, UR24 ;  /* 0x0000001800047c82 */ /* 0x000fe20008000000 */
[----:B------:R-:W-:Y:S01]  /*4dc0*/  UMOV UR5, UR25 ;  /* 0x0000001900057c82 */ /* 0x000fe20008000000 */
[----:B------:R-:W-:Y:S01]  /*4dd0*/  UMOV UR7, 0x80000020 ;  /* 0x8000002000077882 */ /* 0x000fe20000000000 */
[----:B------:R-:W-:Y:S01]  /*4de0*/  UMOV UR31, 0x80000020 ;  /* 0x80000020001f7882 */ /* 0x000fe20000000000 */
[----:B------:R-:W-:Y:S01]  /*4df0*/  UIADD3 UR34, UR61, 0x282, URZ ;  /* 0x000002823d227890 */ /* 0x000fe2000fffe03f */
[----:B------:R-:W-:Y:S01]  /*4e00*/  UMOV UR35, 0x80000020 ;  /* 0x8000002000237882 */ /* 0x000fe20000000000 */
[----:B------:R-:W-:Y:S01]  /*4e10*/  UIADD3 UR42, UR61, 0x500, URZ ;  /* 0x000005003d2a7890 */ /* 0x000fe2000fffe03f */
[----:B------:R-:W-:Y:S01]  /*4e20*/  UMOV UR43, 0x80000020 ;  /* 0x80000020002b7882 */ /* 0x000fe20000000000 */
[----:B------:R-:W-:Y:S01]  /*4e30*/  UIADD3 UR46, UR61, 0x502, URZ ;  /* 0x000005023d2e7890 */ /* 0x000fe2000fffe03f */
[----:B------:R-:W-:Y:S01]  /*4e40*/  UMOV UR47, 0x80000020 ;  /* 0x80000020002f7882 */ /* 0x000fe20000000000 */
[----:B------:R-:W-:-:S02]  /*4e50*/  WARPGROUP.DEPBAR.LE gsb0, 0x0 ;  /* 0x00008000000079c5 */ /* 0x000fc40000010000 */
[----:B------:R-:W-:-:S06]  /*4e60*/  WARPGROUP.ARRIVE ;  /* 0x00000000000079c5 */ /* 0x000fcc0000000000 */
[----:B------:R-:W-:Y:S01]  /*4e70*/  QGMMA.64x32x32.F32.E4M3.E4M3 R136, gdesc[UR8], RZ, !UPT, gsb0 ;  /* 0x00600000088879f3 */ /* 0x000fe2000c0008ff */
[----:B------:R-:W-:Y:S02]  /*4e80*/  UIADD3 UR8, UR61, 0x102, URZ ;  /* 0x000001023d087890 */ /* 0x000fe4000fffe03f */
[----:B------:R-:W-:Y:S02]  /*4e90*/  UIADD3 UR9, UR61, 0x182, URZ ;  /* 0x000001823d097890 */ /* 0x000fe4000fffe03f */
[----:B------:R-:W-:Y:S01]  /*4ea0*/  UIADD3 UR10, UR61, 0x202, URZ ;  /* 0x000002023d0a7890 */ /* 0x000fe2000fffe03f */
[----:B------:R-:W-:Y:S02]  /*4eb0*/  WARPGROUP.DEPBAR.LE gsb0, 0x0 ;  /* 0x00008000000079c5 */ /* 0x000fe40000010000 */
[----:B------:R-:W-:-:S06]  /*4ec0*/  WARPGROUP.ARRIVE ;  /* 0x00000000000079c5 */ /* 0x000fcc0000000000 */
[----:B------:R-:W-:Y:S03]  /*4ed0*/  QGMMA.64x32x32.F32.E4M3.E4M3 R120, gdesc[UR12], RZ, !UPT, gsb0 ;  /* 0x006000000c7879f3 */ /* 0x000fe6000c0008ff */
        /* <DEDUP_REMOVED lines=9> */
[----:B------:R-:W-:Y:S01]  /*4f70*/  UMOV UR26, UR6 ;  /* 0x00000006001a7c82 */ /* 0x000fe20008000000 */
[----:B------:R-:W-:Y:S01]  /*4f80*/  UMOV UR27, 0x80000020 ;  /* 0x80000020001b7882 */ /* 0x000fe20000000000 */
[----:B------:R-:W-:Y:S01]  /*4f90*/  UMOV UR6, UR8 ;  /* 0x0000000800067c82 */ /* 0x000fe20008000000 */
[----:B------:R-:W-:Y:S01]  /*4fa0*/  UIADD3 UR8, UR61, 0x380, URZ ;  /* 0x000003803d087890 */ /* 0x000fe2000fffe03f */
[----:B------:R-:W-:Y:S02]  /*4fb0*/  WARPGROUP.DEPBAR.LE gsb0, 0x0 ;  /* 0x00008000000079c5 */ /* 0x000fe40000010000 */
[----:B------:R-:W-:-:S06]  /*4fc0*/  WARPGROUP.ARRIVE ;  /* 0x00000000000079c5 */ /* 0x000fcc0000000000 */
[----:B------:R-:W-:Y:S01]  /*4fd0*/  QGMMA.64x32x32.F32.E4M3.E4M3 R136, gdesc[UR24], R136, gsb0 ;  /* 0x00600000188879f3 */ /* 0x000fe20008000888 */
[----:B------:R-:W-:Y:S01]  /*4fe0*/  UMOV UR26, UR9 ;  /* 0x00000009001a7c82 */ /* 0x000fe20008000000 */
[----:B------:R-:W-:Y:S01]  /*4ff0*/  UMOV UR27, 0x80000020 ;  /* 0x80000020001b7882 */ /* 0x000fe20000000000 */
[----:B------:R-:W-:Y:S01]  /*5000*/  UIADD3 UR9, UR61, 0x400, URZ ;  /* 0x000004003d097890 */ /* 0x000fe2000fffe03f */
        /* <DEDUP_REMOVED lines=94> */
[----:B------:R-:W-:Y:S01]  /*55f0*/  UIADD3 UR61, UR61, 0x702, URZ ;  /* 0x000007023d3d7890 */ /* 0x000fe2000fffe03f */
        /* <DEDUP_REMOVED lines=31> */
[----:B0-----:R-:W-:Y:S05]  /*57f0*/  @P2 BRA `(.L_x_23) ;  /* 0x00000000002c2947 */ /* 0x001fea0003800000 */
[----:B------:R-:W-:Y:S05]  /*5800*/  @!P0 BRA `(.L_x_24) ;  /* 0x0000000000048947 */ /* 0x000fea0003800000 */
[----:B------:R-:W-:Y:S01]  /*5810*/  BPT.TRAP 0x1 ;  /* 0x000000040000795c */ /* 0x000fe20000300000 */
.L_x_24:
[----:B------:R-:W-:Y:S01]  /*5820*/  ULEA UR4, UR53, UR36, 0x3 ;  /* 0x0000002435047291 */ /* 0x000fe2000f8e183f */
[----:B------:R-:W-:-:S05]  /*5830*/  IMAD.U32 R0, RZ, RZ, UR60 ;  /* 0x0000003cff007e24 */ /* 0x000fca000f8e00ff */
[----:B------:R-:W-:-:S04]  /*5840*/  SHF.L.U32 R0, R0, 0x1f, RZ ;  /* 0x0000001f00007819 */ /* 0x000fc800000006ff */
[----:B------:R0:W1:Y:S01]  /*5850*/  SYNCS.PHASECHK.TRANS64.TRYWAIT P1, [UR4+0x29850], R0 ;  /* 0x02985000ff0075a7 */ /* 0x0000620008020144 */
[----:B------:R-:W-:Y:S05]  /*5860*/  @!P0 BRA `(.L_x_25) ;  /* 0x0000000000048947 */ /* 0x000fea0003800000 */
[----:B------:R-:W-:Y:S01]  /*5870*/  BPT.TRAP 0x1 ;  /* 0x000000040000795c */ /* 0x000fe20000300000 */
.L_x_25:
[----:B-1----:R-:W-:Y:S05]  /*5880*/  @P1 BRA `(.L_x_23) ;  /* 0x0000000000081947 */ /* 0x002fea0003800000 */
[----:B------:R-:W1:Y:S02]  /*5890*/  SYNCS.PHASECHK.TRANS64.TRYWAIT P1, [UR4+0x29850], R0 ;  /* 0x02985000ff0075a7 */ /* 0x000e640008020144 */
[----:B-1----:R-:W-:Y:S05]  /*58a0*/  @!P1 BRA `(.L_x_26) ;  /* 0x0000009800e49947 */ /* 0x002fea0003800000 */
.L_x_23:
[----:B------:R-:W-:Y:S01]  /*58b0*/  UIADD3 UR4, UR36, 0x400, URZ ;  /* 0x0000040024047890 */ /* 0x000fe2000fffe03f */
[----:B------:R-:W-:Y:S01]  /*58c0*/  WARPGROUP.ARRIVE ;  /* 0x00000000000079c5 */ /* 0x000fe20000000000 */
[----:B------:R-:W-:Y:S01]  /*58d0*/  UMOV UR7, 0xc0000010 ;  /* 0xc000001000077882 */ /* 0x000fe20000000000 */
[----:B01----:R-:W-:Y:S01]  /*58e0*/  IADD3 R0, -R2, 0xb, RZ ;  /* 0x0000000b02007810 */ /* 0x003fe20007ffe1ff */
[----:B------:R-:W-:-:S04]  /*58f0*/  USHF.R.U32.HI UR4, URZ, 0x4, UR4 ;  /* 0x000000043f047899 */ /* 0x000fc80008011604 */
[----:B------:R-:W-:-:S04]  /*5900*/  ULOP3.LUT UR4, UR4, 0x3fff, URZ, 0xc0, !UPT ;  /* 0x00003fff04047892 */ /* 0x000fc8000f8ec03f */
[----:B------:R-:W-:-:S04]  /*5910*/  ULOP3.LUT UR4, UR4, 0x10000, URZ, 0xfc, !UPT ;  /* 0x0001000004047892 */ /* 0x000fc8000f8efc3f */
[----:B------:R-:W-:-:S07]  /*5920*/  UIMAD UR4, UR53, 0x500, UR4 ;  /* 0x00000500350478a4 */ /* 0x000fce000f8e0204 */
[----:B------:R-:W-:Y:S02]  /*5930*/  UMOV UR6, UR4 ;  /* 0x0000000400067c82 */ /* 0x000fe40008000000 */
[----:B------:R-:W-:Y:S01]  /*5940*/  QGMMA.64x128x32.F32.E4M3.E4M3 R24, R184, gdesc[UR4], R24, gsb0 ;  /* 0x01e00004b8187df3 */ /* 0x000fe20008000818 */
[----:B------:R-:W-:Y:S01]  /*5950*/  UIADD3 UR6, UR4, 0x100, URZ ;  /* 0x0000010004067890 */ /* 0x000fe2000fffe03f */
[----:B------:R-:W-:Y:S01]  /*5960*/  UMOV UR7, 0xc0000010 ;  /* 0xc000001000077882 */ /* 0x000fe20000000000 */
[----:B------:R-:W-:Y:S02]  /*5970*/  WARPGROUP.DEPBAR.LE gsb0, 0x0 ;  /* 0x00008000000079c5 */ /* 0x000fe40000010000 */
[----:B------:R-:W-:-:S07]  /*5980*/  WARPGROUP.ARRIVE ;  /* 0x00000000000079c5 */ /* 0x000fce0000000000 */
        /* <DEDUP_REMOVED lines=15> */
[----:B------:R-:W-:Y:S03]  /*5a80*/  QGMMA.64x128x32.F32.E4M3.E4M3 R24, R168, gdesc[UR4], R24, gsb0 ;  /* 0x01e00004a8187df3 */ /* 0x000fe60008000818 */
[----:B------:R-:W-:Y:S02]  /*5a90*/  WARPGROUP.DEPBAR.LE gsb0, 0x0 ;  /* 0x00008000000079c5 */ /* 0x000fe40000010000 */
[----:B------:R0:W-:Y:S06]  /*5aa0*/  BAR.ARV R0, 0x100 ;  /* 0x000400000000751d */ /* 0x0001ec0000002000 */
[----:B------:R-:W-:Y:S05]  /*5ab0*/  @!P0 BRA `(.L_x_27) ;  /* 0x0000000000048947 */ /* 0x000fea0003800000 */
[----:B------:R-:W-:Y:S01]  /*5ac0*/  BPT.TRAP 0x1 ;  /* 0x000000040000795c */ /* 0x000fe20000300000 */
.L_x_27:
[----:B0-----:R-:W-:Y:S01]  /*5ad0*/  FMNMX.FTZ R0, R152, R9, !PT ;  /* 0x0000000998007209 */ /* 0x001fe20007810000 */
[----:B------:R-:W-:Y:S01]  /*5ae0*/  IMAD.U32 R17, RZ, RZ, UR37 ;  /* 0x00000025ff117e24 */ /* 0x000fe2000f8e00ff */
[----:B------:R-:W-:Y:S02]  /*5af0*/  FMNMX.FTZ R6, R154, R11, !PT ;  /* 0x0000000b9a067209 */ /* 0x000fe40007810000 */
[----:B------:R-:W-:Y:S02]  /*5b00*/  FMNMX.FTZ R13, R153, R0, !PT ;  /* 0x00000000990d7209 */ /* 0x000fe40007810000 */
[----:B------:R-:W-:Y:S02]  /*5b10*/  FMNMX.FTZ R15, R155, R6, !PT ;  /* 0x000000069b0f7209 */ /* 0x000fe40007810000 */
[----:B------:R-:W-:Y:S02]  /*5b20*/  FMNMX.FTZ R0, R156, R13, !PT ;  /* 0x0000000d9c007209 */ /* 0x000fe40007810000 */
[----:B------:R-:W-:-:S02]  /*5b30*/  FMNMX.FTZ R6, R158, R15, !PT ;  /* 0x0000000f9e067209 */ /* 0x000fc40007810000 */
[----:B------:R-:W-:Y:S02]  /*5b40*/  FMNMX.FTZ R13, R157, R0, !PT ;  /* 0x000000009d0d7209 */ /* 0x000fe40007810000 */
        /* <DEDUP_REMOVED lines=73> */
[----:B------:R-:W-:Y:S01]  /*5fe0*/  R2UR UR4, R3 ;  /* 0x00000000030472ca */ /* 0x000fe200000e0000 */
[----:B------:R-:W0:Y:S04]  /*5ff0*/  SHFL.BFLY PT, R13, R10, 0x2, 0x1f ;  /* 0x0c401f000a0d7f89 */ /* 0x000e2800000e0000 */
[----:B------:R-:W1:Y:S08]  /*6000*/  SHFL.BFLY PT, R15, R12, 0x2, 0x1f ;  /* 0x0c401f000c0f7f89 */ /* 0x000e7000000e0000 */
[----:B------:R-:W-:-:S04]  /*6010*/  ULEA UR4, UR4, UR36, 0x3 ;  /* 0x0000002404047291 */ /* 0x000fc8000f8e183f */
[----:B------:R-:W-:-:S04]  /*6020*/  UIADD3 UR4, UR4, 0x29840, URZ ;  /* 0x0002984004047890 */ /* 0x000fc8000fffe03f */
[----:B------:R-:W-:Y:S01]  /*6030*/  UPRMT UR4, UR54, 0x654, UR4 ;  /* 0x0000065436047896 */ /* 0x000fe20008000004 */
[----:B0-----:R-:W-:Y:S02]  /*6040*/  FMNMX.FTZ R13, R10, R13, !PT ;  /* 0x0000000d0a0d7209 */ /* 0x001fe40007810000 */
[----:B-1----:R-:W-:-:S03]  /*6050*/  FMNMX.FTZ R15, R12, R15, !PT ;  /* 0x0000000f0c0f7209 */ /* 0x002fc60007810000 */
[----:B------:R-:W0:Y:S03]  /*6060*/  SHFL.BFLY PT, R6, R13, 0x1, 0x1f ;  /* 0x0c201f000d067f89 */ /* 0x000e2600000e0000 */
[----:B------:R-:W-:Y:S01]  /*6070*/  SYNCS.ARRIVE.TRANS64.RED.A1T0 RZ, [UR4], RZ ;  /* 0x000000ffffff79a7 */ /* 0x000fe20008100404 */
[----:B------:R-:W1:Y:S01]  /*6080*/  SHFL.BFLY PT, R0, R15, 0x1, 0x1f ;  /* 0x0c201f000f007f89 */ /* 0x000e6200000e0000 */
[----:B0-----:R-:W-:Y:S02]  /*6090*/  FMNMX.FTZ R6, R13, R6, !PT ;  /* 0x000000060d067209 */ /* 0x001fe40007810000 */
[----:B-1----:R-:W-:-:S03]  /*60a0*/  FMNMX.FTZ R0, R15, R0, !PT ;  /* 0x000000000f007209 */ /* 0x002fc60007810000 */
[C---:B------:R-:W-:Y:S01]  /*60b0*/  FFMA.FTZ R168, R6.reuse, R17, -8 ;  /* 0xc100000006a87423 */ /* 0x040fe20000010011 */
[----:B------:R-:W-:-:S03]  /*60c0*/  FADD.FTZ R9, -R6, R9 ;  /* 0x0000000906097221 */ /* 0x000fc60000010100 */
[--C-:B------:R-:W-:Y:S01]  /*60d0*/  FFMA.FTZ R19, R136, UR37, -R168.reuse ;  /* 0x0000002588137c23 */ /* 0x100fe200080108a8 */
[----:B------:R-:W-:-:S01]  /*60e0*/  FFMA.FTZ R136, R145, UR37, -R168 ;  /* 0x0000002591887c23 */ /* 0x000fc200080108a8 */
[----:B------:R-:W-:Y:S02]  /*60f0*/  IMAD.U32 R145, RZ, RZ, UR37 ;  /* 0x00000025ff917e24 */ /* 0x000fe4000f8e00ff */
[----:B------:R-:W-:-:S01]  /*6100*/  FFMA.FTZ R22, R141, UR37, -R168 ;  /* 0x000000258d167c23 */ /* 0x000fc200080108a8 */
[----:B------:R-:W-:Y:S01]  /*6110*/  FMUL.FTZ R14, R9, UR37 ;  /* 0x00000025090e7c20 */ /* 0x000fe20008410000 */
[----:B------:R-:W-:-:S01]  /*6120*/  FFMA.FTZ R141, R101, UR37, -R168 ;  /* 0x00000025658d7c23 */ /* 0x000fc200080108a8 */
[C---:B------:R-:W-:Y:S01]  /*6130*/  FADD.FTZ R9, -R0.reuse, R11 ;  /* 0x0000000b00097221 */ /* 0x040fe20000010100 */
[----:B------:R-:W-:-:S01]  /*6140*/  FFMA.FTZ R101, R0, R145, -8 ;  /* 0xc100000000657423 */ /* 0x000fc20000010091 */
[--C-:B------:R-:W-:Y:S01]  /*6150*/  FFMA.FTZ R11, R152, UR37, -R168.reuse ;  /* 0x00000025980b7c23 */ /* 0x100fe200080108a8 */
[----:B------:R-:W-:-:S01]  /*6160*/  FFMA.FTZ R23, R144, UR37, -R168 ;  /* 0x0000002590177c23 */ /* 0x000fc200080108a8 */
[----:B------:R-:W-:Y:S01]  /*6170*/  FMUL.FTZ R9, R9, UR37 ;  /* 0x0000002509097c20 */ /* 0x000fe20008410000 */
[----:B------:R-:W-:-:S01]  /*6180*/  FFMA.FTZ R144, R154, UR37, -R101 ;  /* 0x000000259a907c23 */ /* 0x000fc20008010865 */
[----:B------:R-:W-:Y:S01]  /*6190*/  FFMA.FTZ R12, R153, UR37, -R168 ;  /* 0x00000025990c7c23 */ /* 0x000fe200080108a8 */
[----:B------:R-:W-:-:S01]  /*61a0*/  FFMA.FTZ R145, R155, UR37, -R101 ;  /* 0x000000259b917c23 */ /* 0x000fc20008010865 */
[----:B------:R-:W-:Y:S01]  /*61b0*/  MUFU.EX2 R10, R14 ;  /* 0x0000000e000a7308 */ /* 0x000fe20000000800 */
[----:B------:R-:W-:-:S01]  /*61c0*/  FFMA.FTZ R20, R137, UR37, -R168 ;  /* 0x0000002589147c23 */ /* 0x000fc200080108a8 */
[--C-:B------:R-:W-:Y:S01]  /*61d0*/  FFMA.FTZ R13, R156, UR37, -R168.reuse ;  /* 0x000000259c0d7c23 */ /* 0x100fe200080108a8 */
[----:B------:R-:W-:-:S01]  /*61e0*/  FFMA.FTZ R137, R148, UR37, -R168 ;  /* 0x0000002594897c23 */ /* 0x000fc200080108a8 */
[----:B------:R-:W-:Y:S01]  /*61f0*/  FFMA.FTZ R148, R158, UR37, -R101 ;  /* 0x000000259e947c23 */ /* 0x000fe20008010865 */
[----:B------:R-:W-:-:S01]  /*6200*/  FFMA.FTZ R21, R140, UR37, -R168 ;  /* 0x000000258c157c23 */ /* 0x000fc200080108a8 */
[----:B------:R-:W-:Y:S01]  /*6210*/  FFMA.FTZ R140, R149, UR37, -R168 ;  /* 0x00000025958c7c23 */ /* 0x000fe200080108a8 */
[----:B------:R-:W-:-:S01]  /*6220*/  FFMA.FTZ R149, R159, UR37, -R101 ;  /* 0x000000259f957c23 */ /* 0x000fc20008010865 */
[----:B------:R-:W0:Y:S01]  /*6230*/  MUFU.EX2 R11, R11 ;  /* 0x0000000b000b7308 */ /* 0x000e220000000800 */
[----:B------:R-:W-:-:S01]  /*6240*/  FFMA.FTZ R157, R157, UR37, -R168 ;  /* 0x000000259d9d7c23 */ /* 0x000fc200080108a8 */
[----:B------:R-:W-:Y:S01]  /*6250*/  FFMA.FTZ R15, R160, UR37, -R168 ;  /* 0x00000025a00f7c23 */ /* 0x000fe200080108a8 */
[----:B------:R-:W-:-:S01]  /*6260*/  FFMA.FTZ R152, R162, UR37, -R101 ;  /* 0x00000025a2987c23 */ /* 0x000fc20008010865 */
[----:B------:R-:W-:Y:S01]  /*6270*/  FFMA.FTZ R16, R161, UR37, -R168 ;  /* 0x00000025a1107c23 */ /* 0x000fe200080108a8 */
[----:B------:R-:W-:-:S01]  /*6280*/  FFMA.FTZ R153, R163, UR37, -R101 ;  /* 0x00000025a3997c23 */ /* 0x000fc20008010865 */
[----:B------:R-:W-:Y:S01]  /*6290*/  FFMA.FTZ R17, R164, UR37, -R168 ;  /* 0x00000025a4117c23 */ /* 0x000fe200080108a8 */
[----:B------:R-:W-:-:S01]  /*62a0*/  FFMA.FTZ R154, R166, UR37, -R101 ;  /* 0x00000025a69a7c23 */ /* 0x000fc20008010865 */
[----:B------:R-:W-:Y:S01]  /*62b0*/  MUFU.EX2 R9, R9 ;  /* 0x0000000900097308 */ /* 0x000fe20000000800 */
[----:B------:R-:W-:-:S01]  /*62c0*/  FFMA.FTZ R18, R165, UR37, -R168 ;  /* 0x00000025a5127c23 */ /* 0x000fc200080108a8 */
[--C-:B------:R-:W-:Y:S01]  /*62d0*/  FFMA.FTZ R155, R167, UR37, -R101.reuse ;  /* 0x00000025a79b7c23 */ /* 0x100fe20008010865 */
[----:B------:R-:W-:-:S01]  /*62e0*/  FFMA.FTZ R138, R138, UR37, -R101 ;  /* 0x000000258a8a7c23 */ /* 0x000fc20008010865 */
[--C-:B------:R-:W-:Y:S01]  /*62f0*/  FFMA.FTZ R139, R139, UR37, -R101.reuse ;  /* 0x000000258b8b7c23 */ /* 0x100fe20008010865 */
[----:B------:R-:W-:-:S01]  /*6300*/  FFMA.FTZ R142, R142, UR37, -R101 ;  /* 0x000000258e8e7c23 */ /* 0x000fc20008010865 */
[--C-:B------:R-:W-:Y:S01]  /*6310*/  FFMA.FTZ R143, R143, UR37, -R101.reuse ;  /* 0x000000258f8f7c23 */ /* 0x100fe20008010865 */
[----:B------:R-:W-:-:S01]  /*6320*/  FFMA.FTZ R146, R146, UR37, -R101 ;  /* 0x0000002592927c23 */ /* 0x000fc20008010865 */
[----:B------:R-:W1:Y:S01]  /*6330*/  MUFU.EX2 R144, R144 ;  /* 0x0000009000907308 */ /* 0x000e620000000800 */
[----:B0-----:R-:W-:-:S01]  /*6340*/  FFMA.FTZ R7, R10, R7, R11 ;  /* 0x000000070a077223 */ /* 0x001fc2000001000b */
        /* <DEDUP_REMOVED lines=14> */
[----:B------:R-:W2:Y:S01]  /*6430*/  MUFU.EX2 R145, R145 ;  /* 0x0000009100917308 */ /* 0x000ea20000000800 */
[----:B-1----:R-:W-:-:S01]  /*6440*/  FFMA.FTZ R8, R9, R8, R144 ;  /* 0x0000000809087223 */ /* 0x002fc20000010090 */
[----:B------:R-:W-:Y:S01]  /*6450*/  FFMA.FTZ R129, R129, UR37, -R168 ;  /* 0x0000002581817c23 */ /* 0x000fe200080108a8 */
[----:B------:R-:W-:-:S01]  /*6460*/  FFMA.FTZ R131, R131, UR37, -R101 ;  /* 0x0000002583837c23 */ /* 0x000fc20008010865 */
[----:B------:R-:W-:Y:S01]  /*6470*/  FFMA.FTZ R132, R132, UR37, -R168 ;  /* 0x0000002584847c23 */ /* 0x000fe200080108a8 */
[----:B------:R-:W-:-:S01]  /*6480*/  FFMA.FTZ R134, R134, UR37, -R101 ;  /* 0x0000002586867c23 */ /* 0x000fc20008010865 */
[----:B------:R-:W-:Y:S01]  /*6490*/  FFMA.FTZ R133, R133, UR37, -R168 ;  /* 0x0000002585857c23 */ /* 0x000fe200080108a8 */
[----:B------:R-:W-:-:S01]  /*64a0*/  FFMA.FTZ R135, R135, UR37, -R101 ;  /* 0x0000002587877c23 */ /* 0x000fc20008010865 */
[----:B------:R-:W1:Y:S01]  /*64b0*/  MUFU.EX2 R13, R13 ;  /* 0x0000000d000d7308 */ /* 0x000e620000000800 */
[----:B0-----:R-:W-:-:S01]  /*64c0*/  FADD.FTZ R156, R12, R7 ;  /* 0x000000070c9c7221 */ /* 0x001fc20000010000 */
[----:B------:R-:W-:Y:S01]  /*64d0*/  FFMA.FTZ R104, R104, UR37, -R168 ;  /* 0x0000002568687c23 */ /* 0x000fe200080108a8 */
[----:B------:R-:W-:-:S01]  /*64e0*/  FFMA.FTZ R106, R106, UR37, -R101 ;  /* 0x000000256a6a7c23 */ /* 0x000fc20008010865 */
[----:B------:R-:W-:Y:S01]  /*64f0*/  FFMA.FTZ R105, R105, UR37, -R168 ;  /* 0x0000002569697c23 */ /* 0x000fe200080108a8 */
[----:B------:R-:W-:-:S01]  /*6500*/  FFMA.FTZ R107, R107, UR37, -R101 ;  /* 0x000000256b6b7c23 */ /* 0x000fc20008010865 */
[----:B------:R-:W-:Y:S01]  /*6510*/  FFMA.FTZ R108, R108, UR37, -R168 ;  /* 0x000000256c6c7c23 */ /* 0x000fe200080108a8 */
[----:B------:R-:W-:-:S01]  /*6520*/  FFMA.FTZ R110, R110, UR37, -R101 ;  /* 0x000000256e6e7c23 */ /* 0x000fc20008010865 */
[----:B------:R-:W0:Y:S01]  /*6530*/  MUFU.EX2 R148, R148 ;  /* 0x0000009400947308 */ /* 0x000e220000000800 */
[----:B--2---:R-:W-:-:S01]  /*6540*/  FADD.FTZ R7, R145, R8 ;  /* 0x0000000891077221 */ /* 0x004fc20000010000 */
[----:B------:R-:W-:Y:S01]  /*6550*/  FFMA.FTZ R109, R109, UR37, -R168 ;  /* 0x000000256d6d7c23 */ /* 0x000fe200080108a8 */
[----:B------:R-:W-:-:S01]  /*6560*/  FFMA.FTZ R111, R111, UR37, -R101 ;  /* 0x000000256f6f7c23 */ /* 0x000fc20008010865 */
[----:B------:R-:W-:Y:S01]  /*6570*/  FFMA.FTZ R119, R119, UR37, -R101 ;  /* 0x0000002577777c23 */ /* 0x000fe20008010865 */
[----:B------:R-:W-:-:S01]  /*6580*/  FFMA.FTZ R112, R112, UR37, -R168 ;  /* 0x0000002570707c23 */ /* 0x000fc200080108a8 */
[----:B------:R-:W-:Y:S01]  /*6590*/  FFMA.FTZ R114, R114, UR37, -R101 ;  /* 0x0000002572727c23 */ /* 0x000fe20008010865 */
[----:B------:R-:W-:-:S01]  /*65a0*/  FFMA.FTZ R113, R113, UR37, -R168 ;  /* 0x0000002571717c23 */ /* 0x000fc200080108a8 */
[----:B------:R1:W2:Y:S01]  /*65b0*/  MUFU.EX2 R14, R157 ;  /* 0x0000009d000e7308 */ /* 0x0002a20000000800 */
[----:B------:R-:W-:-:S01]  /*65c0*/  FFMA.FTZ R115, R115, UR37, -R101 ;  /* 0x0000002573737c23 */ /* 0x000fc20008010865 */
[----:B------:R-:W-:Y:S01]  /*65d0*/  FFMA.FTZ R116, R116, UR37, -R168 ;  /* 0x0000002574747c23 */ /* 0x000fe200080108a8 */
[----:B------:R-:W-:-:S01]  /*65e0*/  FFMA.FTZ R118, R118, UR37, -R101 ;  /* 0x0000002576767c23 */ /* 0x000fc20008010865 */
[--C-:B------:R-:W-:Y:S01]  /*65f0*/  FFMA.FTZ R117, R117, UR37, -R168.reuse ;  /* 0x0000002575757c23 */ /* 0x100fe200080108a8 */
[----:B------:R-:W-:-:S01]  /*6600*/  FFMA.FTZ R88, R88, UR37, -R168 ;  /* 0x0000002558587c23 */ /* 0x000fc200080108a8 */
[--C-:B------:R-:W-:Y:S01]  /*6610*/  FFMA.FTZ R90, R90, UR37, -R101.reuse ;  /* 0x000000255a5a7c23 */ /* 0x100fe20008010865 */
[----:B------:R-:W-:-:S01]  /*6620*/  FFMA.FTZ R94, R94, UR37, -R101 ;  /* 0x000000255e5e7c23 */ /* 0x000fc20008010865 */
[----:B------:R-:W3:Y:S01]  /*6630*/  MUFU.EX2 R149, R149 ;  /* 0x0000009500957308 */ /* 0x000ee20000000800 */
[----:B-1----:R-:W-:-:S01]  /*6640*/  FADD.FTZ R157, R13, R156 ;  /* 0x0000009c0d9d7221 */ /* 0x002fc20000010000 */
[----:B0-----:R-:W-:Y:S01]  /*6650*/  FADD.FTZ R8, R148, R7 ;  /* 0x0000000794087221 */ /* 0x001fe20000010000 */
        /* <DEDUP_REMOVED lines=13> */
[----:B------:R-:W1:Y:S01]  /*6730*/  MUFU.EX2 R152, R152 ;  /* 0x0000009800987308 */ /* 0x000e620000000800 */
[----:B---3--:R-:W-:-:S01]  /*6740*/  FADD.FTZ R7, R149, R8 ;  /* 0x0000000895077221 */ /* 0x008fc20000010000 */
[----:B------:R-:W-:-:S06]  /*6750*/  FFMA.FTZ R101, R103, UR37, -R101 ;  /* 0x0000002567657c23 */ /* 0x000fcc0008010865 */
[----:B------:R-:W2:Y:S01]  /*6760*/  MUFU.EX2 R16, R16 ;  /* 0x0000001000107308 */ /* 0x000ea20000000800 */
[----:B0-----:R-:W-:-:S07]  /*6770*/  FADD.FTZ R157, R15, R156 ;  /* 0x0000009c0f9d7221 */ /* 0x001fce0000010000 */
[----:B------:R-:W0:Y:S01]  /*6780*/  MUFU.EX2 R153, R153 ;  /* 0x0000009900997308 */ /* 0x000e220000000800 */
[----:B-1----:R-:W-:-:S07]  /*6790*/  FADD.FTZ R8, R152, R7 ;  /* 0x0000000798087221 */ /* 0x002fce0000010000 */
[----:B------:R-:W1:Y:S01]  /*67a0*/  MUFU.EX2 R17, R17 ;  /* 0x0000001100117308 */ /* 0x000e620000000800 */
[----:B--2---:R-:W-:-:S07]  /*67b0*/  FADD.FTZ R156, R16, R157 ;  /* 0x0000009d109c7221 */ /* 0x004fce0000010000 */
        /* <DEDUP_REMOVED lines=68> */
[----:B------:R-:W-:Y:S01]  /*6c00*/  MUFU.EX2 R135, R135 ;  /* 0x0000008700877308 */ /* 0x000fe20000000800 */
[----:B-1----:R-:W-:-:S07]  /*6c10*/  FADD.FTZ R156, R134, R157 ;  /* 0x0000009d869c7221 */ /* 0x002fce0000010000 */
[----:B------:R-:W0:Y:S01]  /*6c20*/  MUFU.EX2 R104, R104 ;  /* 0x0000006800687308 */ /* 0x000e220000000800 */
[----:B--2---:R-:W-:-:S07]  /*6c30*/  FADD.FTZ R7, R133, R8 ;  /* 0x0000000885077221 */ /* 0x004fce0000010000 */
[----:B------:R-:W-:Y:S08]  /*6c40*/  MUFU.EX2 R106, R106 ;  /* 0x0000006a006a7308 */ /* 0x000ff00000000800 */
[----:B------:R-:W1:Y:S01]  /*6c50*/  MUFU.EX2 R105, R105 ;  /* 0x0000006900697308 */ /* 0x000e620000000800 */
[----:B0-----:R-:W-:-:S07]  /*6c60*/  FADD.FTZ R8, R104, R7 ;  /* 0x0000000768087221 */ /* 0x001fce0000010000 */
[----:B------:R-:W-:Y:S08]  /*6c70*/  MUFU.EX2 R107, R107 ;  /* 0x0000006b006b7308 */ /* 0x000ff00000000800 */
[----:B------:R-:W0:Y:S01]  /*6c80*/  MUFU.EX2 R108, R108 ;  /* 0x0000006c006c7308 */ /* 0x000e220000000800 */
[----:B-1----:R-:W-:-:S07]  /*6c90*/  FADD.FTZ R7, R105, R8 ;  /* 0x0000000869077221 */ /* 0x002fce0000010000 */
[----:B------:R-:W-:Y:S08]  /*6ca0*/  MUFU.EX2 R110, R110 ;  /* 0x0000006e006e7308 */ /* 0x000ff00000000800 */
[----:B------:R-:W1:Y:S01]  /*6cb0*/  MUFU.EX2 R109, R109 ;  /* 0x0000006d006d7308 */ /* 0x000e620000000800 */
[----:B0-----:R-:W-:-:S07]  /*6cc0*/  FADD.FTZ R8, R108, R7 ;  /* 0x000000076c087221 */ /* 0x001fce0000010000 */
[----:B------:R-:W0:Y:S08]  /*6cd0*/  MUFU.EX2 R111, R111 ;  /* 0x0000006f006f7308 */ /* 0x000e300000000800 */
[----:B------:R2:W-:Y:S01]  /*6ce0*/  MUFU.EX2 R158, R119 ;  /* 0x00000077009e7308 */ /* 0x0005e20000000800 */
[----:B-1----:R-:W-:-:S07]  /*6cf0*/  FADD.FTZ R7, R109, R8 ;  /* 0x000000086d077221 */ /* 0x002fce0000010000 */
[----:B------:R-:W1:Y:S01]  /*6d00*/  MUFU.EX2 R112, R112 ;  /* 0x0000007000707308 */ /* 0x000e620000000800 */
[----:B--2---:R-:W-:-:S04]  /*6d10*/  FADD.FTZ R119, R135, R156 ;  /* 0x0000009c87777221 */ /* 0x004fc80000010000 */
[----:B------:R-:W-:-:S03]  /*6d20*/  FADD.FTZ R156, R106, R119 ;  /* 0x000000776a9c7221 */ /* 0x000fc60000010000 */
[----:B------:R-:W-:Y:S01]  /*6d30*/  MUFU.EX2 R114, R114 ;  /* 0x0000007200727308 */ /* 0x000fe20000000800 */
[----:B------:R-:W-:-:S04]  /*6d40*/  FADD.FTZ R119, R107, R156 ;  /* 0x0000009c6b777221 */ /* 0x000fc80000010000 */
[----:B------:R-:W-:-:S03]  /*6d50*/  FADD.FTZ R156, R110, R119 ;  /* 0x000000776e9c7221 */ /* 0x000fc60000010000 */
[----:B------:R-:W2:Y:S01]  /*6d60*/  MUFU.EX2 R113, R113 ;  /* 0x0000007100717308 */ /* 0x000ea20000000800 */
[----:B0-----:R-:W-:-:S01]  /*6d70*/  FADD.FTZ R119, R111, R156 ;  /* 0x0000009c6f777221 */ /* 0x001fc20000010000 */
[----:B-1----:R-:W-:-:S06]  /*6d80*/  FADD.FTZ R8, R112, R7 ;  /* 0x0000000770087221 */ /* 0x002fcc0000010000 */
[----:B------:R-:W-:Y:S08]  /*6d90*/  MUFU.EX2 R115, R115 ;  /* 0x0000007300737308 */ /* 0x000ff00000000800 */
[----:B------:R-:W0:Y:S01]  /*6da0*/  MUFU.EX2 R116, R116 ;  /* 0x0000007400747308 */ /* 0x000e220000000800 */
[----:B--2---:R-:W-:-:S07]  /*6db0*/  FADD.FTZ R7, R113, R8 ;  /* 0x0000000871077221 */ /* 0x004fce0000010000 */
[----:B------:R-:W-:Y:S08]  /*6dc0*/  MUFU.EX2 R118, R118 ;  /* 0x0000007600767308 */ /* 0x000ff00000000800 */
[----:B------:R-:W1:Y:S01]  /*6dd0*/  MUFU.EX2 R117, R117 ;  /* 0x0000007500757308 */ /* 0x000e620000000800 */
[----:B0-----:R-:W-:-:S07]  /*6de0*/  FADD.FTZ R8, R116, R7 ;  /* 0x0000000774087221 */ /* 0x001fce0000010000 */
[----:B------:R-:W0:Y:S08]  /*6df0*/  MUFU.EX2 R88, R88 ;  /* 0x0000005800587308 */ /* 0x000e300000000800 */
[----:B------:R-:W2:Y:S01]  /*6e00*/  MUFU.EX2 R90, R90 ;  /* 0x0000005a005a7308 */ /* 0x000ea20000000800 */
[----:B-1----:R-:W-:-:S07]  /*6e10*/  FADD.FTZ R7, R117, R8 ;  /* 0x0000000875077221 */ /* 0x002fce0000010000 */
[----:B------:R1:W-:Y:S01]  /*6e20*/  MUFU.EX2 R157, R94 ;  /* 0x0000005e009d7308 */ /* 0x0003e20000000800 */
[----:B0-----:R-:W-:-:S07]  /*6e30*/  FADD.FTZ R8, R88, R7 ;  /* 0x0000000758087221 */ /* 0x001fce0000010000 */
[----:B------:R-:W0:Y:S01]  /*6e40*/  MUFU.EX2 R89, R89 ;  /* 0x0000005900597308 */ /* 0x000e220000000800 */
[----:B-1----:R-:W-:-:S04]  /*6e50*/  FADD.FTZ R94, R114, R119 ;  /* 0x00000077725e7221 */ /* 0x002fc80000010000 */
[----:B------:R-:W-:-:S03]  /*6e60*/  FADD.FTZ R119, R115, R94 ;  /* 0x0000005e73777221 */ /* 0x000fc60000010000 */
[----:B------:R-:W1:Y:S01]  /*6e70*/  MUFU.EX2 R91, R91 ;  /* 0x0000005b005b7308 */ /* 0x000e620000000800 */
[----:B------:R-:W-:-:S04]  /*6e80*/  FADD.FTZ R119, R118, R119 ;  /* 0x0000007776777221 */ /* 0x000fc80000010000 */
[----:B------:R-:W-:-:S03]  /*6e90*/  FADD.FTZ R119, R158, R119 ;  /* 0x000000779e777221 */ /* 0x000fc60000010000 */
[----:B------:R-:W3:Y:S01]  /*6ea0*/  MUFU.EX2 R92, R92 ;  /* 0x0000005c005c7308 */ /* 0x000ee20000000800 */
[----:B--2---:R-:W-:-:S01]  /*6eb0*/  FADD.FTZ R94, R90, R119 ;  /* 0x000000775a5e7221 */ /* 0x004fc20000010000 */
[----:B0-----:R-:W-:-:S06]  /*6ec0*/  FADD.FTZ R7, R89, R8 ;  /* 0x0000000859077221 */ /* 0x001fcc0000010000 */
[----:B------:R-:W0:Y:S01]  /*6ed0*/  MUFU.EX2 R93, R93 ;  /* 0x0000005d005d7308 */ /* 0x000e220000000800 */
[----:B-1----:R-:W-:-:S04]  /*6ee0*/  FADD.FTZ R94, R91, R94 ;  /* 0x0000005e5b5e7221 */ /* 0x002fc80000010000 */
[----:B------:R-:W-:-:S03]  /*6ef0*/  FADD.FTZ R94, R157, R94 ;  /* 0x0000005e9d5e7221 */ /* 0x000fc60000010000 */
[----:B------:R-:W1:Y:S01]  /*6f00*/  MUFU.EX2 R95, R95 ;  /* 0x0000005f005f7308 */ /* 0x000e620000000800 */
[----:B---3--:R-:W-:-:S07]  /*6f10*/  FADD.FTZ R8, R92, R7 ;  /* 0x000000075c087221 */ /* 0x008fce0000010000 */
        /* <DEDUP_REMOVED lines=15> */
[----:B-1----:R-:W-:-:S01]  /*7010*/  FADD.FTZ R94, R119, R94 ;  /* 0x0000005e775e7221 */ /* 0x002fc20000010000 */
[----:B--2---:R-:W-:-:S03]  /*7020*/  FADD.FTZ R7, R141, R8 ;  /* 0x000000088d077221 */ /* 0x004fc60000010000 */
[----:B0-----:R-:W-:Y:S01]  /*7030*/  FADD.FTZ R8, R101, R94 ;  /* 0x0000005e65087221 */ /* 0x001fe20000010000 */
[----:B------:R-:W-:Y:S06]  /*7040*/  @!P0 BRA `(.L_x_28) ;  /* 0x0000000000048947 */ /* 0x000fec0003800000 */
[----:B------:R-:W-:Y:S01]  /*7050*/  BPT.TRAP 0x1 ;  /* 0x000000040000795c */ /* 0x000fe20000300000 */
.L_x_28:
[----:B------:R-:W-:Y:S01]  /*7060*/  UISETP.GT.AND UP0, UPT, UR58, UR38, UPT ;  /* 0x000000263a00728c */ /* 0x000fe2000bf04270 */
[----:B------:R-:W-:Y:S01]  /*7070*/  F2FP.SATFINITE.E4M3.F32.PACK_AB_MERGE_C R13, R14, R13, RZ ;  /* 0x0000000d0e0d723e */ /* 0x000fe200048070ff */
[----:B------:R-:W-:Y:S01]  /*7080*/  ULEA UR4, UR53, UR36, 0x3 ;  /* 0x0000002435047291 */ /* 0x000fe2000f8e183f */
[----:B------:R-:W-:Y:S01]  /*7090*/  F2FP.SATFINITE.E4M3.F32.PACK_AB_MERGE_C R17, R18, R17, RZ ;  /* 0x000000111211723e */ /* 0x000fe200048070ff */
[----:B------:R-:W-:Y:S01]  /*70a0*/  UIADD3 UR58, UR58, -0x1, URZ ;  /* 0xffffffff3a3a7890 */ /* 0x000fe2000fffe03f */
[----:B------:R-:W-:Y:S01]  /*70b0*/  F2FP.SATFINITE.E4M3.F32.PACK_AB_MERGE_C R148, R149, R148, RZ ;  /* 0x000000949594723e */ /* 0x000fe200048070ff */
[----:B------:R-:W-:Y:S01]  /*70c0*/  UIADD3 UR4, UR4, 0x29860, URZ ;  /* 0x0002986004047890 */ /* 0x000fe2000fffe03f */
[----:B------:R-:W-:Y:S01]  /*70d0*/  PLOP3.LUT P1, PT, PT, PT, UP0, 0x80, 0x0 ;  /* 0x000000000000781c */ /* 0x000fe20003f2f008 */
[----:B------:R-:W-:Y:S01]  /*70e0*/  UMOV UR60, UR55 ;  /* 0x00000037003c7c82 */ /* 0x000fe20008000000 */
[----:B------:R-:W-:Y:S01]  /*70f0*/  F2FP.SATFINITE.E4M3.F32.PACK_AB_MERGE_C R154, R155, R154, RZ ;  /* 0x0000009a9b9a723e */ /* 0x000fe200048070ff */
[----:B------:R-:W-:Y:S01]  /*7100*/  UPRMT UR4, UR54, 0x654, UR4 ;  /* 0x0000065436047896 */ /* 0x000fe20008000004 */
[----:B------:R-:W-:Y:S01]  /*7110*/  F2FP.SATFINITE.E4M3.F32.PACK_AB_MERGE_C R21, R22, R21, RZ ;  /* 0x000000151615723e */ /* 0x000fe200048070ff */
[-C--:B------:R-:W-:Y:S01]  /*7120*/  FMUL.FTZ R26, R26, R9.reuse ;  /* 0x000000091a1a7220 */ /* 0x080fe20000410000 */
[----:B------:R-:W-:Y:S01]  /*7130*/  F2FP.SATFINITE.E4M3.F32.PACK_AB_MERGE_C R142, R143, R142, RZ ;  /* 0x0000008e8f8e723e */ /* 0x000fe200048070ff */
[----:B------:R-:W-:Y:S01]  /*7140*/  FMUL.FTZ R27, R27, R9 ;  /* 0x000000091b1b7220 */ /* 0x000fe20000410000 */
[----:B------:R-:W-:Y:S01]  /*7150*/  F2FP.SATFINITE.E4M3.F32.PACK_AB_MERGE_C R137, R140, R137, RZ ;  /* 0x000000898c89723e */ /* 0x000fe200048070ff */
[-C--:B------:R-:W-:Y:S01]  /*7160*/  FMUL.FTZ R30, R30, R9.reuse ;  /* 0x000000091e1e7220 */ /* 0x080fe20000410000 */
[----:B------:R-:W-:Y:S01]  /*7170*/  F2FP.SATFINITE.E4M3.F32.PACK_AB_MERGE_C R150, R151, R150, RZ ;  /* 0x000000969796723e */ /* 0x000fe200048070ff */
[-C--:B------:R-:W-:Y:S01]  /*7180*/  FMUL.FTZ R31, R31, R9.reuse ;  /* 0x000000091f1f7220 */ /* 0x080fe20000410000 */
[----:B------:R-:W-:Y:S01]  /*7190*/  F2FP.SATFINITE.E4M3.F32.PACK_AB_MERGE_C R124, R125, R124, RZ ;  /* 0x0000007c7d7c723e */ /* 0x000fe200048070ff */
[----:B------:R-:W-:Y:S01]  /*71a0*/  SYNCS.ARRIVE.TRANS64.RED.A1T0 RZ, [UR4], RZ ;  /* 0x000000ffffff79a7 */ /* 0x000fe20008100404 */
[----:B------:R-:W-:Y:S01]  /*71b0*/  F2FP.SATFINITE.E4M3.F32.PACK_AB_MERGE_C R126, R127, R126, RZ ;  /* 0x0000007e7f7e723e */ /* 0x000fe200048070ff */
[-C--:B------:R-:W-:Y:S01]  /*71c0*/  FMUL.FTZ R34, R34, R9.reuse ;  /* 0x0000000922227220 */ /* 0x080fe20000410000 */
        /* <DEDUP_REMOVED lines=13> */
[----:B------:R-:W-:Y:S01]  /*72a0*/  FMUL.FTZ R47, R47, R9 ;  /* 0x000000092f2f7220 */ /* 0x000fe20000410000 */
[----:B------:R-:W-:Y:S01]  /*72b0*/  F2FP.SATFINITE.E4M3.F32.PACK_AB_MERGE_C R14, R95, R157, RZ ;  /* 0x0000009d5f0e723e */ /* 0x000fe200048070ff */
[-C--:B------:R-:W-:Y:S01]  /*72c0*/  FMUL.FTZ R50, R50, R9.reuse ;  /* 0x0000000932327220 */ /* 0x080fe20000410000 */
[----:B------:R-:W-:Y:S01]  /*72d0*/  F2FP.SATFINITE.E4M3.F32.PACK_AB_MERGE_C R100, R141, R100, RZ ;  /* 0x000000648d64723e */ /* 0x000fe200048070ff */
[----:B------:R-:W-:Y:S01]  /*72e0*/  FMUL.FTZ R51, R51, R9 ;  /* 0x0000000933337220 */ /* 0x000fe20000410000 */
[----:B------:R-:W-:Y:S01]  /*72f0*/  F2FP.SATFINITE.E4M3.F32.PACK_AB_MERGE_C R18, R101, R119, RZ ;  /* 0x000000776512723e */ /* 0x000fe200048070ff */
[-C--:B------:R-:W-:Y:S01]  /*7300*/  FMUL.FTZ R54, R54, R9.reuse ;  /* 0x0000000936367220 */ /* 0x080fe20000410000 */
[----:B------:R-:W-:Y:S01]  /*7310*/  R2UR UR53, R3 ;  /* 0x00000000033572ca */ /* 0x000fe200000e0000 */
[----:B------:R-:W-:Y:S01]  /*7320*/  FMUL.FTZ R55, R55, R9 ;  /* 0x0000000937377220 */ /* 0x000fe20000410000 */
[----:B------:R-:W-:Y:S01]  /*7330*/  F2FP.SATFINITE.E4M3.F32.PACK_AB_MERGE_C R184, R12, R11, R13 ;  /* 0x0000000b0cb8723e */ /* 0x000fe2000480700d */
[-C--:B------:R-:W-:Y:S01]  /*7340*/  FMUL.FTZ R58, R58, R9.reuse ;  /* 0x000000093a3a7220 */ /* 0x080fe20000410000 */
        /* <DEDUP_REMOVED lines=14> */
[----:B------:R-:W-:Y:S01]  /*7430*/  FMUL.FTZ R87, R87, R9 ;  /* 0x0000000957577220 */ /* 0x000fe20000410000 */
[----:B------:R-:W-:Y:S01]  /*7440*/  F2FP.SATFINITE.E4M3.F32.PACK_AB_MERGE_C R185, R145, R144, R148 ;  /* 0x0000009091b9723e */ /* 0x000fe20004807094 */
[-C--:B------:R-:W-:Y:S01]  /*7450*/  FMUL.FTZ R24, R24, R10.reuse ;  /* 0x0000000a18187220 */ /* 0x080fe20000410000 */
[----:B------:R-:W-:Y:S01]  /*7460*/  F2FP.SATFINITE.E4M3.F32.PACK_AB_MERGE_C R186, R16, R15, R17 ;  /* 0x0000000f10ba723e */ /* 0x000fe20004807011 */
        /* <DEDUP_REMOVED lines=32> */
[-C--:B------:R-:W-:Y:S01]  /*7670*/  FMUL.FTZ R57, R57, R10.reuse ;  /* 0x0000000a39397220 */ /* 0x080fe20000410000 */
        /* <DEDUP_REMOVED lines=15> */
[----:B------:R-:W-:-:S02]  /*7770*/  IMAD.MOV.U32 R11, RZ, RZ, R0 ;  /* 0x000000ffff0b7224 */ /* 0x000fc400078e0000 */
[----:B------:R-:W-:Y:S01]  /*7780*/  IMAD.MOV.U32 R9, RZ, RZ, R6 ;  /* 0x000000ffff097224 */ /* 0x000fe200078e0006 */
[----:B------:R-:W-:Y:S06]  /*7790*/  @P1 BRA `(.L_x_29) ;  /* 0xffffffd000b41947 */ /* 0x000fec000383ffff */
.L_x_18:
[----:B------:R-:W-:Y:S06]  /*77a0*/  BAR.ARV 0x8, 0x180 ;  /* 0x0206000000007b1d */ /* 0x000fec0000002000 */
[----:B------:R-:W-:Y:S05]  /*77b0*/  @!P0 BRA `(.L_x_30) ;  /* 0x0000000000048947 */ /* 0x000fea0003800000 */
[----:B------:R-:W-:Y:S01]  /*77c0*/  BPT.TRAP 0x1 ;  /* 0x000000040000795c */ /* 0x000fe20000300000 */
.L_x_30:
[----:B------:R-:W-:Y:S01]  /*77d0*/  R2UR UR9, R3 ;  /* 0x00000000030972ca */ /* 0x000fe200000e0000 */
[----:B------:R-:W-:-:S05]  /*77e0*/  IMAD.U32 R2, RZ, RZ, UR55 ;  /* 0x00000037ff027e24 */ /* 0x000fca000f8e00ff */
[----:B------:R-:W-:-:S07]  /*77f0*/  SHF.L.U32 R2, R2, 0x1f, RZ ;  /* 0x0000001f02027819 */ /* 0x000fce00000006ff */
[----:B------:R-:W-:-:S09]  /*7800*/  ULEA UR9, UR9, UR36, 0x3 ;  /* 0x0000002409097291 */ /* 0x000fd2000f8e183f */
[----:B------:R0:W1:Y:S01]  /*7810*/  SYNCS.PHASECHK.TRANS64.TRYWAIT P1, [UR9+0x29850], R2 ;  /* 0x02985002ff0075a7 */ /* 0x0000620008020149 */
[----:B------:R-:W-:Y:S05]  /*7820*/  @!P0 BRA `(.L_x_31) ;  /* 0x0000000000048947 */ /* 0x000fea0003800000 */
[----:B------:R-:W-:Y:S01]  /*7830*/  BPT.TRAP 0x1 ;  /* 0x000000040000795c */ /* 0x000fe20000300000 */
.L_x_31:
[----:B-1----:R-:W-:Y:S05]  /*7840*/  @P1 BRA `(.L_x_32) ;  /* 0x0000000000081947 */ /* 0x002fea0003800000 */
[----:B------:R-:W1:Y:S02]  /*7850*/  SYNCS.PHASECHK.TRANS64.TRYWAIT P1, [UR9+0x29850], R2 ;  /* 0x02985002ff0075a7 */ /* 0x000e640008020149 */
[----:B-1----:R-:W-:Y:S05]  /*7860*/  @!P1 BRA `(.L_x_33) ;  /* 0x0000007c000c9947 */ /* 0x002fea0003800000 */
.L_x_32:
[----:B------:R-:W-:Y:S01]  /*7870*/  UIADD3 UR36, UR36, 0x400, URZ ;  /* 0x0000040024247890 */ /* 0x000fe2000fffe03f */
[----:B------:R-:W-:Y:S01]  /*7880*/  R2UR UR4, R3 ;  /* 0x00000000030472ca */ /* 0x000fe200000e0000 */
[----:B------:R-:W-:Y:S01]  /*7890*/  WARPGROUP.ARRIVE ;  /* 0x00000000000079c5 */ /* 0x000fe20000000000 */
[----:B------:R-:W-:Y:S01]  /*78a0*/  UMOV UR7, 0xc0000010 ;  /* 0xc000001000077882 */ /* 0x000fe20000000000 */
[----:B------:R-:W-:Y:S01]  /*78b0*/  USHF.R.U32.HI UR36, URZ, 0x4, UR36 ;  /* 0x000000043f247899 */ /* 0x000fe20008011624 */
[----:B-1----:R-:W-:Y:S01]  /*78c0*/  IMAD.MOV.U32 R5, RZ, RZ, 0x3f800000 ;  /* 0x3f800000ff057424 */ /* 0x002fe200078e00ff */
[----:B------:R-:W-:Y:S02]  /*78d0*/  ULDC.64 UR10, c[0x0][0x9a0] ;  /* 0x00026800000a7ab9 */ /* 0x000fe40000000a00 */
[----:B------:R-:W-:Y:S02]  /*78e0*/  ULOP3.LUT UR36, UR36, 0x3fff, URZ, 0xc0, !UPT ;  /* 0x00003fff24247892 */ /* 0x000fe4000f8ec03f */
[----:B------:R-:W-:-:S02]  /*78f0*/  UISETP.NE.U32.AND UP0, UPT, UR10, URZ, UPT ;  /* 0x0000003f0a00728c */ /* 0x000fc4000bf05070 */
[----:B------:R-:W-:Y:S02]  /*7900*/  ULOP3.LUT UR8, UR36, 0x10000, URZ, 0xfc, !UPT ;  /* 0x0001000024087892 */ /* 0x000fe4000f8efc3f */
[----:B------:R-:W-:Y:S02]  /*7910*/  UISETP.NE.AND.EX UP0, UPT, UR11, URZ, UPT, UP0 ;  /* 0x0000003f0b00728c */ /* 0x000fe4000bf05300 */
[----:B------:R-:W-:-:S04]  /*7920*/  UIMAD UR8, UR4, 0x500, UR8 ;  /* 0x00000500040878a4 */ /* 0x000fc8000f8e0208 */
[----:B------:R-:W-:Y:S01]  /*7930*/  UIADD3 UR4, UR8, 0x100, URZ ;  /* 0x0000010008047890 */ /* 0x000fe2000fffe03f */
[----:B------:R-:W-:Y:S02]  /*7940*/  PLOP3.LUT P1, PT, PT, PT, UP0, 0x80, 0x0 ;  /* 0x000000000000781c */ /* 0x000fe40003f2f008 */
[----:B------:R-:W-:-:S06]  /*7950*/  UMOV UR6, UR8 ;  /* 0x0000000800067c82 */ /* 0x000fcc0008000000 */
[----:B------:R-:W-:Y:S01]  /*7960*/  QGMMA.64x128x32.F32.E4M3.E4M3 R24, R184, gdesc[UR4], R24, gsb0 ;  /* 0x01e00004b8187df3 */ /* 0x000fe20008000818 */
[----:B------:R-:W-:Y:S01]  /*7970*/  UMOV UR7, 0xc0000010 ;  /* 0xc000001000077882 */ /* 0x000fe20000000000 */
[----:B------:R-:W-:Y:S01]  /*7980*/  UMOV UR6, UR4 ;  /* 0x0000000400067c82 */ /* 0x000fe20008000000 */
[----:B------:R-:W-:Y:S02]  /*7990*/  @UP0 ULDC.64 UR12, c[0x0][0x9c8] ;  /* 0x00027200000c0ab9 */ /* 0x000fe40000000a00 */
[----:B------:R-:W-:Y:S01]  /*79a0*/  @UP0 UIMAD.WIDE.U32 UR4, UR49, UR12, URZ ;  /* 0x0000000c310402a5 */ /* 0x000fe2000f8e003f */
[----:B------:R-:W-:Y:S02]  /*79b0*/  WARPGROUP.DEPBAR.LE gsb0, 0x0 ;  /* 0x00008000000079c5 */ /* 0x000fe40000010000 */
[----:B------:R-:W-:-:S06]  /*79c0*/  WARPGROUP.ARRIVE ;  /* 0x00000000000079c5 */ /* 0x000fcc0000000000 */
[----:B------:R-:W-:Y:S01]  /*79d0*/  QGMMA.64x128x32.F32.E4M3.E4M3 R24, R180, gdesc[UR4], R24, gsb0 ;  /* 0x01e00004b4187df3 */ /* 0x000fe20008000818 */
[----:B------:R-:W-:Y:S02]  /*79e0*/  @UP0 UIMAD UR6, UR39, UR12, URZ ;  /* 0x0000000c270602a4 */ /* 0x000fe4000f8e023f */
[----:B------:R-:W-:Y:S02]  /*79f0*/  @UP0 USHF.R.S32.HI UR7, URZ, 0x1f, UR51 ;  /* 0x0000001f3f070899 */ /* 0x000fe40008011433 */
[----:B------:R-:W-:-:S03]  /*7a00*/  @UP0 UIMAD UR6, UR49, UR13, UR6 ;  /* 0x0000000d310602a4 */ /* 0x000fc6000f8e0206 */
[----:B------:R-:W-:Y:S01]  /*7a10*/  @UP0 ULDC.64 UR12, c[0x0][0x9d0] ;  /* 0x00027400000c0ab9 */ /* 0x000fe20000000a00 */
[----:B------:R-:W-:Y:S02]  /*7a20*/  @UP0 UIADD3 UR5, UR5, UR6, URZ ;  /* 0x0000000605050290 */ /* 0x000fe4000fffe03f */
[----:B------:R-:W-:Y:S02]  /*7a30*/  @UP0 UIMAD UR6, UR7, UR12, URZ ;  /* 0x0000000c070602a4 */ /* 0x000fe4000f8e023f */
[----:B------:R-:W-:Y:S02]  /*7a40*/  @UP0 UIMAD.WIDE.U32 UR4, UR51, UR12, UR4 ;  /* 0x0000000c330402a5 */ /* 0x000fe4000f8e0004 */
[----:B------:R-:W-:-:S04]  /*7a50*/  @UP0 UIMAD UR6, UR51, UR13, UR6 ;  /* 0x0000000d330602a4 */ /* 0x000fc8000f8e0206 */
[----:B------:R-:W-:Y:S02]  /*7a60*/  @UP0 UIADD3 UR5, UR5, UR6, URZ ;  /* 0x0000000605050290 */ /* 0x000fe4000fffe03f */
[----:B------:R-:W-:-:S04]  /*7a70*/  @UP0 ULEA UR6, UP1, UR4, UR10, 0x2 ;  /* 0x0000000a04060291 */ /* 0x000fc8000f82103f */
[----:B------:R-:W-:Y:S02]  /*7a80*/  @UP0 ULEA.HI.X UR7, UR4, UR11, UR5, 0x2, UP1 ;  /* 0x0000000b04070291 */ /* 0x000fe400088f1405 */
[----:B------:R-:W-:Y:S01]  /*7a90*/  UIADD3 UR4, UR8, 0x200, URZ ;  /* 0x0000020008047890 */ /* 0x000fe2000fffe03f */
[----:B0-----:R-:W-:-:S03]  /*7aa0*/  IMAD.U32 R2, RZ, RZ, UR6 ;  /* 0x00000006ff027e24 */ /* 0x001fc6000f8e00ff */
[----:B------:R-:W-:Y:S01]  /*7ab0*/  IMAD.U32 R3, RZ, RZ, UR7 ;  /* 0x00000007ff037e24 */ /* 0x000fe2000f8e00ff */
[----:B------:R-:W-:Y:S02]  /*7ac0*/  UMOV UR7, 0xc0000010 ;  /* 0xc000001000077882 */ /* 0x000fe40000000000 */
[----:B------:R-:W-:Y:S02]  /*7ad0*/  UMOV UR6, UR4 ;  /* 0x0000000400067c82 */ /* 0x000fe40008000000 */
[----:B------:R0:W2:Y:S01]  /*7ae0*/  @P1 LDG.E R5, desc[UR56][R2.64] ;  /* 0x0000003802051981 */ /* 0x0000a2000c1e1900 */
[----:B------:R-:W-:Y:S01]  /*7af0*/  UIADD3 UR4, UR8, 0x300, URZ ;  /* 0x0000030008047890 */ /* 0x000fe2000fffe03f */
[----:B------:R-:W-:Y:S02]  /*7b00*/  WARPGROUP.DEPBAR.LE gsb0, 0x0 ;  /* 0x00008000000079c5 */ /* 0x000fe40000010000 */
[----:B------:R-:W-:-:S06]  /*7b10*/  WARPGROUP.ARRIVE ;  /* 0x00000000000079c5 */ /* 0x000fcc0000000000 */
[----:B------:R-:W-:Y:S01]  /*7b20*/  QGMMA.64x128x32.F32.E4M3.E4M3 R24, R176, gdesc[UR4], R24, gsb0 ;  /* 0x01e00004b0187df3 */ /* 0x000fe20008000818 */
[----:B------:R-:W-:Y:S01]  /*7b30*/  UMOV UR6, UR4 ;  /* 0x0000000400067c82 */ /* 0x000fe20008000000 */
[----:B------:R-:W-:Y:S01]  /*7b40*/  UMOV UR7, 0xc0000010 ;  /* 0xc000001000077882 */ /* 0x000fe20000000000 */
[----:B------:R-:W-:Y:S01]  /*7b50*/  UIADD3 UR8, UR8, 0x400, URZ ;  /* 0x0000040008087890 */ /* 0x000fe2000fffe03f */
[----:B------:R-:W1:Y:S04]  /*7b60*/  SHFL.BFLY PT, R4, R7, 0x2, 0x1f ;  /* 0x0c401f0007047f89 */ /* 0x000e6800000e0000 */
[----:B------:R-:W3:Y:S01]  /*7b70*/  SHFL.BFLY PT, R9, R8, 0x2, 0x1f ;  /* 0x0c401f0008097f89 */ /* 0x000ee200000e0000 */
[----:B------:R-:W-:Y:S02]  /*7b80*/  WARPGROUP.DEPBAR.LE gsb0, 0x0 ;  /* 0x00008000000079c5 */ /* 0x000fe40000010000 */
[----:B------:R-:W-:-:S06]  /*7b90*/  WARPGROUP.ARRIVE ;  /* 0x00000000000079c5 */ /* 0x000fcc0000000000 */
[----:B------:R-:W-:Y:S01]  /*7ba0*/  QGMMA.64x128x32.F32.E4M3.E4M3 R24, R172, gdesc[UR4], R24, gsb0 ;  /* 0x01e00004ac187df3 */ /* 0x000fe20008000818 */
[----:B------:R-:W-:Y:S01]  /*7bb0*/  UMOV UR6, UR8 ;  /* 0x0000000800067c82 */ /* 0x000fe20008000000 */
[----:B------:R-:W-:Y:S01]  /*7bc0*/  UMOV UR7, 0xc0000010 ;  /* 0xc000001000077882 */ /* 0x000fe20000000000 */
[----:B-1----:R-:W-:Y:S01]  /*7bd0*/  FADD.FTZ R4, R4, R7 ;  /* 0x0000000704047221 */ /* 0x002fe20000010000 */
[----:B---3--:R-:W-:-:S04]  /*7be0*/  FADD.FTZ R9, R9, R8 ;  /* 0x0000000809097221 */ /* 0x008fc80000010000 */
[----:B0-----:R-:W0:Y:S04]  /*7bf0*/  SHFL.BFLY PT, R3, R4, 0x1, 0x1f ;  /* 0x0c201f0004037f89 */ /* 0x001e2800000e0000 */
[----:B------:R-:W1:Y:S01]  /*7c00*/  SHFL.BFLY PT, R2, R9, 0x1, 0x1f ;  /* 0x0c201f0009027f89 */ /* 0x000e6200000e0000 */
[----:B0-----:R-:W-:Y:S01]  /*7c10*/  FADD.FTZ R11, R4, R3 ;  /* 0x00000003040b7221 */ /* 0x001fe20000010000 */
[----:B-1----:R-:W-:-:S04]  /*7c20*/  FADD.FTZ R12, R9, R2 ;  /* 0x00000002090c7221 */ /* 0x002fc80000010000 */
[C---:B------:R-:W-:Y:S01]  /*7c30*/  FSETP.NE.FTZ.AND P1, PT, R11.reuse, RZ, PT ;  /* 0x000000ff0b00720b */ /* 0x040fe20003f35000 */
[----:B------:R-:W-:Y:S01]  /*7c40*/  FMUL.FTZ R13, R11, 0.00390625 ;  /* 0x3b8000000b0d7820 */ /* 0x000fe20000410000 */
[----:B------:R-:W-:Y:S01]  /*7c50*/  FMUL.FTZ R14, R12, 0.00390625 ;  /* 0x3b8000000c0e7820 */ /* 0x000fe20000410000 */
[----:B------:R-:W-:-:S03]  /*7c60*/  IMAD.MOV.U32 R2, RZ, RZ, RZ ;  /* 0x000000ffff027224 */ /* 0x000fc600078e00ff */
[----:B------:R-:W-:Y:S02]  /*7c70*/  FSETP.NE.FTZ.AND P2, PT, R13, RZ, PT ;  /* 0x000000ff0d00720b */ /* 0x000fe40003f55000 */
[----:B------:R-:W-:-:S05]  /*7c80*/  FSETP.NE.FTZ.AND P3, PT, R14, RZ, PT ;  /* 0x000000ff0e00720b */ /* 0x000fca0003f75000 */
[----:B------:R-:W-:Y:S01]  /*7c90*/  @P1 MUFU.RCP R2, R11 ;  /* 0x0000000b00021308 */ /* 0x000fe20000001000 */
[----:B------:R-:W-:Y:S01]  /*7ca0*/  FSETP.NE.FTZ.AND P1, PT, R12, RZ, PT ;  /* 0x000000ff0c00720b */ /* 0x000fe20003f35000 */
[----:B------:R-:W-:Y:S01]  /*7cb0*/  IMAD.MOV.U32 R10, RZ, RZ, RZ ;  /* 0x000000ffff0a7224 */ /* 0x000fe200078e00ff */
[----:B------:R-:W-:Y:S02]  /*7cc0*/  WARPGROUP.DEPBAR.LE gsb0, 0x0 ;  /* 0x00008000000079c5 */ /* 0x000fe40000010000 */
[----:B------:R-:W-:-:S06]  /*7cd0*/  WARPGROUP.ARRIVE ;  /* 0x00000000000079c5 */ /* 0x000fcc0000000000 */
[----:B------:R-:W-:Y:S01]  /*7ce0*/  QGMMA.64x128x32.F32.E4M3.E4M3 R24, R168, gdesc[UR4], R24, gsb0 ;  /* 0x01e00004a8187df3 */ /* 0x000fe20008000818 */
[----:B------:R-:W0:Y:S08]  /*7cf0*/  @P2 MUFU.LG2 R8, R13 ;  /* 0x0000000d00082308 */ /* 0x000e300000000c00 */
[----:B------:R-:W1:Y:S01]  /*7d00*/  @P3 MUFU.LG2 R9, R14 ;  /* 0x0000000e00093308 */ /* 0x000e620000000c00 */
[----:B------:R-:W-:-:S07]  /*7d10*/  MOV R7, UR37 ;  /* 0x0000002500077c02 */ /* 0x000fce0008000f00 */
[----:B------:R-:W3:Y:S01]  /*7d20*/  @P1 MUFU.RCP R10, R12 ;  /* 0x0000000c000a1308 */ /* 0x000ee20000001000 */
[----:B------:R-:W-:Y:S02]  /*7d30*/  IMAD.U32 R16, RZ, RZ, UR37 ;  /* 0x00000025ff107e24 */ /* 0x000fe4000f8e00ff */
[----:B------:R-:W-:Y:S01]  /*7d40*/  @P2 FMUL.FTZ R7, R7, 0.69314718246459960938 ;  /* 0x3f31721807072820 */ /* 0x000fe20000410000 */
[----:B0-----:R-:W-:Y:S01]  /*7d50*/  @P2 FMUL.FTZ R8, R8, 0.69314718246459960938 ;  /* 0x3f31721808082820 */ /* 0x001fe20000410000 */
[----:B------:R-:W-:Y:S01]  /*7d60*/  @P3 FMUL.FTZ R16, R16, 0.69314718246459960938 ;  /* 0x3f31721810103820 */ /* 0x000fe20000410000 */
[----:B------:R-:W-:Y:S02]  /*7d70*/  IMAD.MOV.U32 R3, RZ, RZ, -0x800000 ;  /* 0xff800000ff037424 */ /* 0x000fe400078e00ff */
[----:B-1----:R-:W-:Y:S01]  /*7d80*/  @P3 FMUL.FTZ R9, R9, 0.69314718246459960938 ;  /* 0x3f31721809093820 */ /* 0x002fe20000410000 */
[----:B------:R-:W-:Y:S02]  /*7d90*/  IMAD.MOV.U32 R4, RZ, RZ, -0x800000 ;  /* 0xff800000ff047424 */ /* 0x000fe400078e00ff */
[----:B------:R-:W-:Y:S01]  /*7da0*/  @P2 FFMA.FTZ R3, R7, R6, R8 ;  /* 0x0000000607032223 */ /* 0x000fe20000010008 */
[-C--:B--2---:R-:W-:Y:S01]  /*7db0*/  FMUL.FTZ R2, R2, R5.reuse ;  /* 0x0000000502027220 */ /* 0x084fe20000410000 */
[----:B------:R-:W-:Y:S01]  /*7dc0*/  @P3 FFMA.FTZ R4, R16, R0, R9 ;  /* 0x0000000010043223 */ /* 0x000fe20000010009 */
[----:B---3--:R-:W-:Y:S01]  /*7dd0*/  FMUL.FTZ R6, R10, R5 ;  /* 0x000000050a067220 */ /* 0x008fe20000410000 */
[----:B------:R-:W-:-:S02]  /*7de0*/  WARPGROUP.DEPBAR.LE gsb0, 0x0 ;  /* 0x00008000000079c5 */ /* 0x000fc40000010000 */
[----:B------:R-:W-:Y:S05]  /*7df0*/  @!P0 BRA `(.L_x_34) ;  /* 0x0000000000048947 */ /* 0x000fea0003800000 */
[----:B------:R-:W-:Y:S01]  /*7e00*/  BPT.TRAP 0x1 ;  /* 0x000000040000795c */ /* 0x000fe20000300000 */
.L_x_34:
[----:B------:R-:W-:Y:S01]  /*7e10*/  UIADD3 UR4, UR9, 0x29860, URZ ;  /* 0x0002986009047890 */ /* 0x000fe2000fffe03f */
[-C--:B------:R-:W-:Y:S01]  /*7e20*/  FMUL.FTZ R5, R24, R2.reuse ;  /* 0x0000000218057220 */ /* 0x080fe20000410000 */
[-C--:B------:R-:W-:Y:S01]  /*7e30*/  FMUL.FTZ R9, R29, R2.reuse ;  /* 0x000000021d097220 */ /* 0x080fe20000410000 */
[-C--:B------:R-:W-:Y:S01]  /*7e40*/  FMUL.FTZ R10, R32, R2.reuse ;  /* 0x00000002200a7220 */ /* 0x080fe20000410000 */
[----:B------:R-:W-:Y:S01]  /*7e50*/  UPRMT UR4, UR54, 0x654, UR4 ;  /* 0x0000065436047896 */ /* 0x000fe20008000004 */
        /* <DEDUP_REMOVED lines=8> */
[----:B------:R-:W-:Y:S01]  /*7ee0*/  SYNCS.ARRIVE.TRANS64.RED.A1T0 RZ, [UR4], RZ ;  /* 0x000000ffffff79a7 */ /* 0x000fe20008100404 */
        /* <DEDUP_REMOVED lines=47> */
[----:B------:R-:W-:Y:S01]  /*81e0*/  PLOP3.LUT P0, PT, PT, PT, PT, 0x8, 0x0 ;  /* 0x000000000000781c */ /* 0x000fe20003f0e170 */
[-C--:B------:R-:W-:Y:S01]  /*81f0*/  FMUL.FTZ R70, R70, R6.reuse ;  /* 0x0000000646467220 */ /* 0x080fe20000410000 */
[-C--:B------:R-:W-:Y:S01]  /*8200*/  FMUL.FTZ R67, R67, R6.reuse ;  /* 0x0000000643437220 */ /* 0x080fe20000410000 */
[-C--:B------:R-:W-:Y:S01]  /*8210*/  FMUL.FTZ R78, R78, R6.reuse ;  /* 0x000000064e4e7220 */ /* 0x080fe20000410000 */
[-C--:B------:R-:W-:Y:S01]  /*8220*/  FMUL.FTZ R75, R75, R6.reuse ;  /* 0x000000064b4b7220 */ /* 0x080fe20000410000 */
[-C--:B------:R-:W-:Y:S01]  /*8230*/  FMUL.FTZ R86, R86, R6.reuse ;  /* 0x0000000656567220 */ /* 0x080fe20000410000 */
[----:B------:R-:W-:-:S07]  /*8240*/  FMUL.FTZ R83, R83, R6 ;  /* 0x0000000653537220 */ /* 0x000fce0000410000 */
.L_x_10:
[----:B------:R-:W-:Y:S05]  /*8250*/  @P0 BRA `(.L_x_35) ;  /* 0x00000020006c0947 */ /* 0x000fea0003800000 */
[----:B------:R-:W0:Y:S01]  /*8260*/  S2R R25, SR_TID.X ;  /* 0x0000000000197919 */ /* 0x000e220000002100 */
[----:B------:R-:W-:Y:S01]  /*8270*/  ULDC.64 UR4, c[0x4][0x40] ;  /* 0x0100100000047ab9 */ /* 0x000fe20000000a00 */
[----:B------:R-:W1:Y:S01]  /*8280*/  LDC R119, c[0x0][0xbe8] ;  /* 0x0002fa00ff777b82 */ /* 0x000e620000000800 */
[----:B------:R-:W-:Y:S01]  /*8290*/  ULDC.64 UR8, c[0x0][0xbd0] ;  /* 0x0002f40000087ab9 */ /* 0x000fe20000000a00 */
[----:B------:R-:W-:Y:S01]  /*82a0*/  USHF.R.S32.HI UR7, URZ, 0x1f, UR51 ;  /* 0x0000001f3f077899 */ /* 0x000fe20008011433 */
[----:B------:R-:W-:Y:S01]  /*82b0*/  ULDC.64 UR10, c[0x0][0xb38] ;  /* 0x0002ce00000a7ab9 */ /* 0x000fe20000000a00 */
[----:B0-----:R-:W-:-:S05]  /*82c0*/  IMAD.SHL.U32 R2, R25, 0x4, RZ ;  /* 0x0000000419027824 */ /* 0x001fca00078e00ff */
[----:B------:R-:W-:Y:S01]  /*82d0*/  LOP3.LUT R2, R2, 0xc, RZ, 0xc0, !PT ;  /* 0x0000000c02027812 */ /* 0x000fe200078ec0ff */
[----:B------:R-:W-:Y:S03]  /*82e0*/  BAR.SYNC.DEFER_BLOCKING 0x1, 0x100 ;  /* 0x0044000000007b1d */ /* 0x000fe60000010000 */
[----:B------:R-:W-:-:S05]  /*82f0*/  IADD3 R6, P0, R2, UR4, RZ ;  /* 0x0000000402067c10 */ /* 0x000fca000ff1e0ff */
[----:B------:R-:W-:-:S06]  /*8300*/  IMAD.X R7, RZ, RZ, UR5, P0 ;  /* 0x00000005ff077e24 */ /* 0x000fcc00080e06ff */
[----:B------:R0:W2:Y:S01]  /*8310*/  LDG.E.CONSTANT R7, desc[UR56][R6.64] ;  /* 0x0000003806077981 */ /* 0x0000a2000c1e9900 */
[C---:B------:R-:W-:Y:S01]  /*8320*/  LOP3.LUT P0, R2, R25.reuse, 0x3, RZ, 0xc0, !PT ;  /* 0x0000000319027812 */ /* 0x040fe2000780c0ff */
[----:B------:R-:W-:Y:S01]  /*8330*/  VIADD R25, R25, 0xffffff80 ;  /* 0xffffff8019197836 */ /* 0x000fe20000000000 */
[----:B-1----:R-:W-:Y:S01]  /*8340*/  ISETP.NE.AND P2, PT, R119, 0x1, PT ;  /* 0x000000017700780c */ /* 0x002fe20003f45270 */
[----:B------:R-:W-:Y:S01]  /*8350*/  UIMAD.WIDE.U32 UR4, UR51, UR8, URZ ;  /* 0x00000008330472a5 */ /* 0x000fe2000f8e003f */
[----:B------:R-:W-:Y:S01]  /*8360*/  ISETP.EQ.OR P0, PT, R2, 0x3, !P0 ;  /* 0x000000030200780c */ /* 0x000fe20004702670 */
[----:B------:R-:W-:Y:S01]  /*8370*/  UIMAD UR6, UR7, UR8, URZ ;  /* 0x00000008070672a4 */ /* 0x000fe2000f8e023f */
[----:B------:R-:W-:Y:S01]  /*8380*/  SHF.R.S32.HI R2, RZ, 0x1f, R25 ;  /* 0x0000001fff027819 */ /* 0x000fe20000011419 */
[----:B------:R-:W-:Y:S01]  /*8390*/  UIMAD UR8, UR7, UR10, URZ ;  /* 0x0000000a070872a4 */ /* 0x000fe2000f8e023f */
[----:B------:R-:W-:Y:S01]  /*83a0*/  SEL R108, R0, R9, P0 ;  /* 0x00000009006c7207 */ /* 0x000fe20000000000 */
[----:B------:R-:W-:Y:S01]  /*83b0*/  IMAD.U32 R32, RZ, RZ, UR4 ;  /* 0x00000004ff207e24 */ /* 0x000fe2000f8e00ff */
[----:B------:R-:W-:Y:S01]  /*83c0*/  SEL R117, R9, R0, P0 ;  /* 0x0000000009757207 */ /* 0x000fe20000000000 */
[----:B------:R-:W-:Y:S01]  /*83d0*/  UIMAD UR9, UR51, UR9, UR6 ;  /* 0x00000009330972a4 */ /* 0x000fe2000f8e0206 */
[----:B------:R-:W-:Y:S01]  /*83e0*/  LEA.HI R0, R2, R25, RZ, 0x7 ;  /* 0x0000001902007211 */ /* 0x000fe200078f38ff */
[----:B------:R-:W-:Y:S01]  /*83f0*/  UIMAD.WIDE.U32 UR6, UR51, UR10, URZ ;  /* 0x0000000a330672a5 */ /* 0x000fe2000f8e003f */
[----:B------:R-:W-:Y:S01]  /*8400*/  SEL R104, R36, R11, P0 ;  /* 0x0000000b24687207 */ /* 0x000fe20000000000 */
[----:B------:R-:W1:Y:S01]  /*8410*/  S2UR UR4, SR_CTAID.Y ;  /* 0x00000000000479c3 */ /* 0x000e620000002600 */
[----:B0-----:R-:W-:Y:S01]  /*8420*/  LOP3.LUT R6, R0, 0xffffff80, RZ, 0xc0, !PT ;  /* 0xffffff8000067812 */ /* 0x001fe200078ec0ff */
[----:B------:R-:W-:Y:S01]  /*8430*/  UIADD3 UR9, UR5, UR9, URZ ;  /* 0x0000000905097290 */ /* 0x000fe2000fffe03f */
[----:B------:R-:W-:Y:S01]  /*8440*/  SEL R113, R11, R36, P0 ;  /* 0x000000240b717207 */ /* 0x000fe20000000000 */
[----:B------:R-:W-:Y:S01]  /*8450*/  UIMAD UR8, UR51, UR11, UR8 ;  /* 0x0000000b330872a4 */ /* 0x000fe2000f8e0208 */
[----:B------:R-:W-:Y:S01]  /*8460*/  SHF.R.S32.HI R9, RZ, 0x7, R0 ;  /* 0x00000007ff097819 */ /* 0x000fe20000011400 */
[----:B------:R-:W-:Y:S01]  /*8470*/  IMAD.IADD R64, R25, 0x1, -R6 ;  /* 0x0000000119407824 */ /* 0x000fe200078e0a06 */
[----:B------:R-:W-:Y:S01]  /*8480*/  SEL R16, R10, R33, P0 ;  /* 0x000000210a107207 */ /* 0x000fe20000000000 */
[----:B------:R-:W-:Y:S01]  /*8490*/  UIADD3 UR8, UR7, UR8, URZ ;  /* 0x0000000807087290 */ /* 0x000fe2000fffe03f */
[----:B------:R-:W-:Y:S01]  /*84a0*/  SEL R111, R33, R10, P0 ;  /* 0x0000000a216f7207 */ /* 0x000fe20000000000 */
[----:B------:R-:W-:Y:S01]  /*84b0*/  IMAD.U32 R33, RZ, RZ, UR5 ;  /* 0x00000005ff217e24 */ /* 0x000fe2000f8e00ff */
[----:B------:R-:W-:Y:S01]  /*84c0*/  SHF.R.S32.HI R11, RZ, 0x1f, R64 ;  /* 0x0000001fff0b7819 */ /* 0x000fe20000011440 */
[----:B------:R-:W-:Y:S01]  /*84d0*/  IMAD.U32 R33, RZ, RZ, UR9 ;  /* 0x00000009ff217e24 */ /* 0x000fe2000f8e00ff */
[----:B------:R-:W-:Y:S01]  /*84e0*/  LEA.HI R2, R2, R25, RZ, 0x2 ;  /* 0x0000001902027211 */ /* 0x000fe200078f10ff */
[----:B------:R-:W-:Y:S01]  /*84f0*/  IMAD.U32 R45, RZ, RZ, UR7 ;  /* 0x00000007ff2d7e24 */ /* 0x000fe2000f8e00ff */
[----:B------:R-:W-:Y:S01]  /*8500*/  LEA.HI R10, R11, R64, RZ, 0x2 ;  /* 0x000000400b0a7211 */ /* 0x000fe200078f10ff */
[----:B------:R-:W-:Y:S01]  /*8510*/  IMAD.U32 R45, RZ, RZ, UR8 ;  /* 0x00000008ff2d7e24 */ /* 0x000fe2000f8e00ff */
[----:B------:R-:W-:Y:S01]  /*8520*/  SEL R100, R12, R41, P0 ;  /* 0x000000290c647207 */ /* 0x000fe20000000000 */
[----:B------:R-:W-:Y:S01]  /*8530*/  ULDC.64 UR8, c[0x0][0xb28] ;  /* 0x0002ca0000087ab9 */ /* 0x000fe20000000a00 */
[----:B------:R-:W-:Y:S01]  /*8540*/  SEL R107, R41, R12, P0 ;  /* 0x0000000c296b7207 */ /* 0x000fe20000000000 */
[----:B------:R-:W-:Y:S01]  /*8550*/  BSSY B0, `(.L_x_36) ;  /* 0x0000171000007945 */ /* 0x000fe20003800000 */
[----:B------:R-:W-:-:S02]  /*8560*/  SEL R48, R26, R27, P0 ;  /* 0x0000001b1a307207 */ /* 0x000fc40000000000 */
[----:B------:R-:W-:Y:S02]  /*8570*/  SEL R85, R27, R26, P0 ;  /* 0x0000001a1b557207 */ /* 0x000fe40000000000 */
[----:B------:R-:W-:Y:S02]  /*8580*/  LEA.HI R0, R0, R9, RZ, 0x1 ;  /* 0x0000000900007211 */ /* 0x000fe400078f08ff */
[----:B------:R-:W-:Y:S02]  /*8590*/  SEL R106, R5, R8, P0 ;  /* 0x00000008056a7207 */ /* 0x000fe40000000000 */
[----:B------:R-:W-:Y:S02]  /*85a0*/  SEL R115, R8, R5, P0 ;  /* 0x0000000508737207 */ /* 0x000fe40000000000 */
[----:B------:R-:W-:Y:S02]  /*85b0*/  SEL R26, R74, R75, P0 ;  /* 0x0000004b4a1a7207 */ /* 0x000fe40000000000 */
[----:B------:R-:W-:-:S02]  /*85c0*/  SEL R41, R75, R74, P0 ;  /* 0x0000004a4b297207 */ /* 0x000fc40000000000 */
[----:B------:R-:W-:Y:S01]  /*85d0*/  LOP3.LUT R6, R2, 0xfffffffc, RZ, 0xc0, !PT ;  /* 0xfffffffc02067812 */ /* 0x000fe200078ec0ff */
[----:B------:R-:W0:Y:S01]  /*85e0*/  S2R R74, SR_CTAID.X ;  /* 0x00000000004a7919 */ /* 0x000e220000002500 */
[--C-:B------:R-:W-:Y:S02]  /*85f0*/  SHF.R.S32.HI R2, RZ, 0x2, R10.reuse ;  /* 0x00000002ff027819 */ /* 0x100fe4000001140a */
[----:B------:R-:W-:Y:S01]  /*8600*/  SHF.R.S32.HI R5, RZ, 0x1f, R10 ;  /* 0x0000001fff057819 */ /* 0x000fe2000001140a */
[----:B------:R-:W-:Y:S01]  /*8610*/  IMAD.IADD R6, R25, 0x1, -R6 ;  /* 0x0000000119067824 */ /* 0x000fe200078e0a06 */
[----:B------:R-:W-:Y:S02]  /*8620*/  LOP3.LUT R0, R0, 0x3fffffe, RZ, 0xc0, !PT ;  /* 0x03fffffe00007812 */ /* 0x000fe400078ec0ff */
[----:B------:R-:W-:Y:S02]  /*8630*/  LEA.HI R5, R5, R2, RZ, 0x3 ;  /* 0x0000000205057211 */ /* 0x000fe400078f18ff */
[----:B------:R-:W-:Y:S01]  /*8640*/  LEA.HI R8, R6, R6, RZ, 0x1 ;  /* 0x0000000606087211 */ /* 0x000fe200078f08ff */
[----:B------:R-:W-:Y:S01]  /*8650*/  IMAD.IADD R0, R9, 0x1, -R0 ;  /* 0x0000000109007824 */ /* 0x000fe200078e0a00 */
[----:B------:R-:W-:-:S02]  /*8660*/  LOP3.LUT R9, R5, 0xfffffff8, RZ, 0xc0, !PT ;  /* 0xfffffff805097812 */ /* 0x000fc400078ec0ff */
[----:B------:R-:W-:Y:S02]  /*8670*/  LEA.HI R5, R11, R64, RZ, 0x5 ;  /* 0x000000400b057211 */ /* 0x000fe400078f28ff */
[----:B------:R-:W-:Y:S01]  /*8680*/  SEL R96, R14, R49, P0 ;  /* 0x000000310e607207 */ /* 0x000fe20000000000 */
[----:B------:R-:W-:Y:S01]  /*8690*/  IMAD.IADD R2, R2, 0x1, -R9 ;  /* 0x0000000102027824 */ /* 0x000fe200078e0a09 */
[----:B------:R-:W-:Y:S02]  /*86a0*/  SHF.R.S32.HI R5, RZ, 0x5, R5 ;  /* 0x00000005ff057819 */ /* 0x000fe40000011405 */
[----:B------:R-:W-:Y:S02]  /*86b0*/  LOP3.LUT R9, R8, 0x1ffffffe, RZ, 0xc0, !PT ;  /* 0x1ffffffe08097812 */ /* 0x000fe400078ec0ff */
[----:B------:R-:W-:Y:S01]  /*86c0*/  SEL R103, R49, R14, P0 ;  /* 0x0000000e31677207 */ /* 0x000fe20000000000 */
[----:B------:R-:W-:Y:S01]  /*86d0*/  IMAD R5, R5, 0x10, R2 ;  /* 0x0000001005057824 */ /* 0x000fe200078e0202 */
[----:B------:R-:W-:Y:S01]  /*86e0*/  SEL R14, R30, R31, P0 ;  /* 0x0000001f1e0e7207 */ /* 0x000fe20000000000 */
[----:B------:R-:W-:Y:S01]  /*86f0*/  IMAD.IADD R9, R6, 0x1, -R9 ;  /* 0x0000000106097824 */ /* 0x000fe200078e0a09 */
[----:B------:R-:W-:-:S02]  /*8700*/  SEL R98, R52, R15, P0 ;  /* 0x0000000f34627207 */ /* 0x000fc40000000000 */
[----:B------:R-:W-:Y:S02]  /*8710*/  LEA R0, R0, R5, 0x6 ;  /* 0x0000000500007211 */ /* 0x000fe400078e30ff */
[----:B------:R-:W-:Y:S02]  /*8720*/  SEL R105, R15, R52, P0 ;  /* 0x000000340f697207 */ /* 0x000fe40000000000 */
[----:B------:R-:W-:Y:S01]  /*8730*/  SEL R72, R24, R81, P0 ;  /* 0x0000005118487207 */ /* 0x000fe20000000000 */
[----:B------:R-:W-:Y:S01]  /*8740*/  IMAD R9, R9, 0x8, R0 ;  /* 0x0000000809097824 */ /* 0x000fe200078e0200 */
[----:B------:R-:W-:Y:S02]  /*8750*/  SEL R91, R81, R24, P0 ;  /* 0x00000018515b7207 */ /* 0x000fe40000000000 */
[----:B------:R-:W-:Y:S02]  /*8760*/  SEL R52, R34, R35, P0 ;  /* 0x0000002322347207 */ /* 0x000fe40000000000 */
[----:B------:R-:W-:-:S02]  /*8770*/  SEL R81, R35, R34, P0 ;  /* 0x0000002223517207 */ /* 0x000fc40000000000 */
[----:B------:R-:W-:Y:S02]  /*8780*/  SEL R34, R86, R87, P0 ;  /* 0x0000005756227207 */ /* 0x000fe40000000000 */
[----:B------:R-:W-:Y:S02]  /*8790*/  LOP3.LUT R5, R10, 0x7ffffffc, RZ, 0xc0, !PT ;  /* 0x7ffffffc0a057812 */ /* 0x000fe400078ec0ff */
[----:B------:R-:W-:Y:S02]  /*87a0*/  SEL R90, R68, R21, P0 ;  /* 0x00000015445a7207 */ /* 0x000fe40000000000 */
[----:B------:R-:W-:Y:S02]  /*87b0*/  SEL R97, R21, R68, P0 ;  /* 0x0000004415617207 */ /* 0x000fe40000000000 */
[----:B------:R-:W-:Y:S02]  /*87c0*/  SEL R87, R87, R86, P0 ;  /* 0x0000005657577207 */ /* 0x000fe40000000000 */
[----:B------:R-:W-:-:S02]  /*87d0*/  SEL R88, R20, R65, P0 ;  /* 0x0000004114587207 */ /* 0x000fc40000000000 */
[----:B------:R-:W-:Y:S02]  /*87e0*/  SEL R95, R65, R20, P0 ;  /* 0x00000014415f7207 */ /* 0x000fe40000000000 */
[----:B------:R-:W-:Y:S02]  /*87f0*/  SEL R68, R22, R73, P0 ;  /* 0x0000004916447207 */ /* 0x000fe40000000000 */
        /* <DEDUP_REMOVED lines=10> */
[C---:B------:R-:W-:Y:S01]  /*88a0*/  LOP3.LUT P1, RZ, R64.reuse, 0x3, RZ, 0xc0, !PT ;  /* 0x0000000340ff7812 */ /* 0x040fe2000782c0ff */
[----:B------:R-:W-:Y:S01]  /*88b0*/  IMAD.IADD R64, R64, 0x1, -R5 ;  /* 0x0000000140407824 */ /* 0x000fe200078e0a05 */
[----:B------:R-:W-:Y:S02]  /*88c0*/  SEL R38, R66, R67, P0 ;  /* 0x0000004342267207 */ /* 0x000fe40000000000 */
[----:B------:R-:W-:Y:S01]  /*88d0*/  SEL R47, R67, R66, P0 ;  /* 0x00000042432f7207 */ /* 0x000fe20000000000 */
[----:B0-----:R-:W-:Y:S01]  /*88e0*/  IMAD R66, R74, 0x80, R0 ;  /* 0x000000804a427824 */ /* 0x001fe200078e0200 */
[----:B------:R-:W-:Y:S01]  /*88f0*/  SEL R46, R54, R55, P0 ;  /* 0x00000037362e7207 */ /* 0x000fe20000000000 */
[----:B------:R-:W-:Y:S01]  /*8900*/  IMAD R74, R74, 0x80, R9 ;  /* 0x000000804a4a7824 */ /* 0x000fe200078e0209 */
[----:B------:R-:W-:Y:S02]  /*8910*/  SEL R61, R55, R54, P0 ;  /* 0x00000036373d7207 */ /* 0x000fe40000000000 */
[----:B------:R-:W-:-:S02]  /*8920*/  SEL R102, R44, R13, P0 ;  /* 0x0000000d2c667207 */ /* 0x000fc40000000000 */
[----:B------:R-:W-:Y:S01]  /*8930*/  SEL R109, R13, R44, P0 ;  /* 0x0000002c0d6d7207 */ /* 0x000fe20000000000 */
[----:B------:R-:W-:Y:S01]  /*8940*/  IMAD.U32 R44, RZ, RZ, UR6 ;  /* 0x00000006ff2c7e24 */ /* 0x000fe2000f8e00ff */
[----:B------:R-:W-:Y:S01]  /*8950*/  SEL R94, R60, R19, P0 ;  /* 0x000000133c5e7207 */ /* 0x000fe20000000000 */
[----:B------:R-:W-:Y:S01]  /*8960*/  ULDC.64 UR6, c[0x0][0xb48] ;  /* 0x0002d20000067ab9 */ /* 0x000fe20000000a00 */
[----:B------:R-:W-:Y:S02]  /*8970*/  SEL R101, R19, R60, P0 ;  /* 0x0000003c13657207 */ /* 0x000fe40000000000 */
[----:B------:R-:W-:Y:S02]  /*8980*/  SEL R80, R76, R23, P0 ;  /* 0x000000174c507207 */ /* 0x000fe40000000000 */
[----:B------:R-:W-:Y:S02]  /*8990*/  SEL R93, R23, R76, P0 ;  /* 0x0000004c175d7207 */ /* 0x000fe40000000000 */
[----:B------:R-:W-:Y:S01]  /*89a0*/  SEL R60, R42, R43, P0 ;  /* 0x0000002b2a3c7207 */ /* 0x000fe20000000000 */
[----:B------:R-:W1:Y:S01]  /*89b0*/  LDC R76, c[0x0][0xc50] ;  /* 0x00031400ff4c7b82 */ /* 0x000e620000000800 */
        /* <DEDUP_REMOVED lines=12> */
[----:B------:R-:W0:Y:S01]  /*8a80*/  @P2 LDC R83, c[0x0][0xbf0] ;  /* 0x0002fc00ff532b82 */ /* 0x000e220000000800 */
[----:B------:R-:W-:-:S07]  /*8a90*/  SEL R43, R71, R70, P0 ;  /* 0x00000046472b7207 */ /* 0x000fce0000000000 */
[----:B------:R-:W3:Y:S01]  /*8aa0*/  @P2 LDC R82, c[0x0][0xbf0] ;  /* 0x0002fc00ff522b82 */ /* 0x000ee20000000800 */
[----:B--2---:R2:W-:Y:S04]  /*8ab0*/  SHFL.IDX PT, R49, R14, R7, 0x1c1f ;  /* 0x001c1f070e317589 */ /* 0x0045e800000e0000 */
[----:B------:R-:W-:Y:S04]  /*8ac0*/  SHFL.IDX PT, R5, R34, R7, 0x1c1f ;  /* 0x001c1f0722057589 */ /* 0x000fe800000e0000 */
[----:B------:R-:W-:Y:S01]  /*8ad0*/  SHFL.IDX PT, R10, R106, R7, 0x1c1f ;  /* 0x001c1f076a0a7589 */ /* 0x000fe200000e0000 */
[----:B--2---:R-:W-:-:S03]  /*8ae0*/  LOP3.LUT R14, R7, 0x2, RZ, 0x3c, !PT ;  /* 0x00000002070e7812 */ /* 0x004fc600078e3cff */
[----:B------:R-:W-:Y:S04]  /*8af0*/  SHFL.IDX PT, R54, R12, R7, 0x1c1f ;  /* 0x001c1f070c367589 */ /* 0x000fe800000e0000 */
[----:B------:R2:W4:Y:S04]  /*8b00*/  SHFL.IDX PT, R8, R87, R14, 0x1c1f ;  /* 0x001c1f0e57087589 */ /* 0x00052800000e0000 */
[----:B------:R-:W5:Y:S04]  /*8b10*/  SHFL.IDX PT, R9, R115, R14, 0x1c1f ;  /* 0x001c1f0e73097589 */ /* 0x000f6800000e0000 */
[----:B------:R-:W-:Y:S01]  /*8b20*/  SHFL.IDX PT, R11, R108, R7, 0x1c1f ;  /* 0x001c1f076c0b7589 */ /* 0x000fe200000e0000 */
[----:B--2---:R-:W2:Y:S03]  /*8b30*/  LDC.64 R86, c[0x0][0xb40] ;  /* 0x0002d000ff567b82 */ /* 0x004ea60000000a00 */
[----:B------:R-:W1:Y:S04]  /*8b40*/  SHFL.IDX PT, R12, R117, R14, 0x1c1f ;  /* 0x001c1f0e750c7589 */ /* 0x000e6800000e0000 */
[----:B------:R-:W-:Y:S04]  /*8b50*/  SHFL.IDX PT, R16, R16, R7, 0x1c1f ;  /* 0x001c1f0710107589 */ /* 0x000fe800000e0000 */
[----:B------:R-:W0:Y:S04]  /*8b60*/  SHFL.IDX PT, R17, R111, R14, 0x1c1f ;  /* 0x001c1f0e6f117589 */ /* 0x000e2800000e0000 */
[----:B------:R-:W-:Y:S04]  /*8b70*/  SHFL.IDX PT, R22, R100, R7, 0x1c1f ;  /* 0x001c1f0764167589 */ /* 0x000fe800000e0000 */
[----:B------:R-:W-:Y:S04]  /*8b80*/  SHFL.IDX PT, R53, R18, R7, 0x1c1f ;  /* 0x001c1f0712357589 */ /* 0x000fe800000e0000 */
[----:B------:R-:W-:Y:S01]  /*8b90*/  SHFL.IDX PT, R23, R107, R14, 0x1c1f ;  /* 0x001c1f0e6b177589 */ /* 0x000fe200000e0000 */
[----:B--2---:R-:W-:-:S03]  /*8ba0*/  IMAD.WIDE.U32 R44, R86, UR49, R44 ;  /* 0x00000031562c7c25 */ /* 0x004fc6000f8e002c */
[----:B------:R-:W-:Y:S04]  /*8bb0*/  SHFL.IDX PT, R15, R104, R7, 0x1c1f ;  /* 0x001c1f07680f7589 */ /* 0x000fe800000e0000 */
[----:B------:R-:W-:Y:S04]  /*8bc0*/  SHFL.IDX PT, R30, R92, R7, 0x1c1f ;  /* 0x001c1f075c1e7589 */ /* 0x000fe800000e0000 */
[----:B------:R-:W-:Y:S04]  /*8bd0*/  SHFL.IDX PT, R50, R20, R7, 0x1c1f ;  /* 0x001c1f0714327589 */ /* 0x000fe800000e0000 */
[----:B------:R-:W2:Y:S04]  /*8be0*/  SHFL.IDX PT, R18, R113, R14, 0x1c1f ;  /* 0x001c1f0e71127589 */ /* 0x000ea800000e0000 */
[----:B------:R-:W3:Y:S04]  /*8bf0*/  SHFL.IDX PT, R31, R99, R14, 0x1c1f ;  /* 0x001c1f0e631f7589 */ /* 0x000ee800000e0000 */
[----:B------:R-:W-:Y:S04]  /*8c00*/  SHFL.IDX PT, R19, R102, R7, 0x1c1f ;  /* 0x001c1f0766137589 */ /* 0x000fe800000e0000 */
[----:B------:R-:W-:Y:S04]  /*8c10*/  SHFL.IDX PT, R20, R109, R14, 0x1c1f ;  /* 0x001c1f0e6d147589 */ /* 0x000fe800000e0000 */
[----:B------:R-:W-:Y:S04]  /*8c20*/  SHFL.IDX PT, R24, R96, R7, 0x1c1f ;  /* 0x001c1f0760187589 */ /* 0x000fe800000e0000 */
[----:B------:R-:W-:Y:S04]  /*8c30*/  SHFL.IDX PT, R27, R94, R7, 0x1c1f ;  /* 0x001c1f075e1b7589 */ /* 0x000fe800000e0000 */
[----:B------:R-:W-:Y:S04]  /*8c40*/  SHFL.IDX PT, R21, R103, R14, 0x1c1f ;  /* 0x001c1f0e67157589 */ /* 0x000fe800000e0000 */
[----:B------:R-:W3:Y:S04]  /*8c50*/  SHFL.IDX PT, R34, R101, R14, 0x1c1f ;  /* 0x001c1f0e65227589 */ /* 0x000ee800000e0000 */
[----:B------:R4:W-:Y:S04]  /*8c60*/  SHFL.IDX PT, R79, R85, R14, 0x1c1f ;  /* 0x001c1f0e554f7589 */ /* 0x0009e800000e0000 */
[----:B------:R-:W-:Y:S04]  /*8c70*/  SHFL.IDX PT, R6, R26, R7, 0x1c1f ;  /* 0x001c1f071a067589 */ /* 0x000fe800000e0000 */
[----:B------:R-:W-:Y:S01]  /*8c80*/  SHFL.IDX PT, R25, R98, R7, 0x1c1f ;  /* 0x001c1f0762197589 */ /* 0x000fe200000e0000 */
[----:B----4-:R-:W4:Y:S03]  /*8c90*/  LDC.64 R84, c[0x0][0xbd8] ;  /* 0x0002f600ff547b82 */ /* 0x010f260000000a00 */
[----:B------:R-:W-:Y:S04]  /*8ca0*/  SHFL.IDX PT, R26, R105, R14, 0x1c1f ;  /* 0x001c1f0e691a7589 */ /* 0x000fe800000e0000 */
[----:B------:R-:W-:Y:S04]  /*8cb0*/  SHFL.IDX PT, R0, R58, R7, 0x1c1f ;  /* 0x001c1f073a007589 */ /* 0x000fe800000e0000 */
[----:B------:R-:W-:Y:S04]  /*8cc0*/  SHFL.IDX PT, R51, R88, R7, 0x1c1f ;  /* 0x001c1f0758337589 */ /* 0x000fe800000e0000 */
[----:B------:R-:W-:Y:S04]  /*8cd0*/  SHFL.IDX PT, R63, R80, R7, 0x1c1f ;  /* 0x001c1f07503f7589 */ /* 0x000fe800000e0000 */
[----:B------:R-:W-:Y:S04]  /*8ce0*/  SHFL.IDX PT, R58, R95, R14, 0x1c1f ;  /* 0x001c1f0e5f3a7589 */ /* 0x000fe800000e0000 */
[----:B------:R-:W-:Y:S04]  /*8cf0*/  SHFL.IDX PT, R35, R90, R7, 0x1c1f ;  /* 0x001c1f075a237589 */ /* 0x000fe800000e0000 */
[----:B------:R-:W4:Y:S04]  /*8d00*/  SHFL.IDX PT, R62, R97, R14, 0x1c1f ;  /* 0x001c1f0e613e7589 */ /* 0x000f2800000e0000 */
[----:B------:R5:W-:Y:S04]  /*8d10*/  SHFL.IDX PT, R80, R77, R14, 0x1c1f ;  /* 0x001c1f0e4d507589 */ /* 0x000be800000e0000 */
[----:B------:R-:W-:Y:S04]  /*8d20*/  SHFL.IDX PT, R68, R68, R7, 0x1c1f ;  /* 0x001c1f0744447589 */ /* 0x000fe800000e0000 */
[----:B------:R-:W4:Y:S01]  /*8d30*/  SHFL.IDX PT, R69, R69, R14, 0x1c1f ;  /* 0x001c1f0e45457589 */ /* 0x000f2200000e0000 */
[----:B-----5:R-:W5:Y:S03]  /*8d40*/  @P2 LDC R77, c[0x0][0xbec] ;  /* 0x0002fb00ff4d2b82 */ /* 0x020f660000000800 */
[----:B------:R-:W-:Y:S04]  /*8d50*/  SHFL.IDX PT, R72, R72, R7, 0x1c1f ;  /* 0x001c1f0748487589 */ /* 0x000fe800000e0000 */
        /* <DEDUP_REMOVED lines=9> */
[----:B------:R1:W-:Y:S04]  /*8df0*/  SHFL.IDX PT, R2, R28, R7, 0x1c1f ;  /* 0x001c1f071c027589 */ /* 0x0003e800000e0000 */
[----:B------:R-:W5:Y:S04]  /*8e00*/  SHFL.IDX PT, R70, R93, R14, 0x1c1f ;  /* 0x001c1f0e5d467589 */ /* 0x000f6800000e0000 */
[----:B------:R-:W-:Y:S01]  /*8e10*/  SHFL.IDX PT, R73, R73, R14, 0x1c1f ;  /* 0x001c1f0e49497589 */ /* 0x000fe200000e0000 */
[----:B-1----:R-:W-:-:S02]  /*8e20*/  SEL R7, R5, R8, P0 ;  /* 0x0000000805077207 */ /* 0x002fc40000000000 */
[----:B------:R-:W-:Y:S01]  /*8e30*/  SEL R5, R8, R5, P0 ;  /* 0x0000000508057207 */ /* 0x000fe20000000000 */
[----:B------:R-:W1:Y:S01]  /*8e40*/  SHFL.IDX PT, R75, R91, R14, 0x1c1f ;  /* 0x001c1f0e5b4b7589 */ /* 0x000e6200000e0000 */
[----:B------:R-:W-:Y:S02]  /*8e50*/  SEL R8, R10, R9, P0 ;  /* 0x000000090a087207 */ /* 0x000fe40000000000 */
[----:B------:R-:W-:Y:S01]  /*8e60*/  SEL R10, R9, R10, P0 ;  /* 0x0000000a090a7207 */ /* 0x000fe20000000000 */
[----:B------:R3:W1:Y:S01]  /*8e70*/  SHFL.IDX PT, R78, R89, R14, 0x1c1f ;  /* 0x001c1f0e594e7589 */ /* 0x00066200000e0000 */
[----:B------:R-:W-:Y:S02]  /*8e80*/  SEL R9, R11, R12, P0 ;  /* 0x0000000c0b097207 */ /* 0x000fe40000000000 */
[----:B------:R-:W-:Y:S01]  /*8e90*/  SEL R11, R12, R11, P0 ;  /* 0x0000000b0c0b7207 */ /* 0x000fe20000000000 */
[----:B------:R-:W1:Y:S01]  /*8ea0*/  SHFL.IDX PT, R81, R81, R14, 0x1c1f ;  /* 0x001c1f0e51517589 */ /* 0x000e6200000e0000 */
[----:B0-----:R-:W-:-:S02]  /*8eb0*/  SEL R12, R16, R17, P0 ;  /* 0x00000011100c7207 */ /* 0x001fc40000000000 */
[----:B------:R-:W-:Y:S01]  /*8ec0*/  SEL R16, R17, R16, P0 ;  /* 0x0000001011107207 */ /* 0x000fe20000000000 */
[----:B------:R0:W-:Y:S01]  /*8ed0*/  SHFL.IDX PT, R67, R29, R14, 0x1c1f ;  /* 0x001c1f0e1d437589 */ /* 0x0001e200000e0000 */
[----:B--2---:R-:W-:Y:S01]  /*8ee0*/  SEL R17, R18, R15, P0 ;  /* 0x0000000f12117207 */ /* 0x004fe20000000000 */
[----:B---3--:R-:W2:Y:S01]  /*8ef0*/  @P2 LDC R89, c[0x0][0xbec] ;  /* 0x0002fb00ff592b82 */ /* 0x008ea20000000800 */
[----:B------:R-:W-:Y:S01]  /*8f00*/  SEL R28, R30, R31, P0 ;  /* 0x0000001f1e1c7207 */ /* 0x000fe20000000000 */
[----:B------:R3:W-:Y:S01]  /*8f10*/  SHFL.IDX PT, R71, R13, R14, 0x1c1f ;  /* 0x001c1f0e0d477589 */ /* 0x0007e200000e0000 */
[----:B------:R-:W-:Y:S02]  /*8f20*/  SEL R30, R31, R30, P0 ;  /* 0x0000001e1f1e7207 */ /* 0x000fe40000000000 */
[----:B------:R-:W-:Y:S01]  /*8f30*/  SEL R31, R34, R27, P0 ;  /* 0x0000001b221f7207 */ /* 0x000fe20000000000 */
[----:B------:R-:W-:Y:S01]  /*8f40*/  SHFL.IDX PT, R61, R61, R14, 0x1c1f ;  /* 0x001c1f0e3d3d7589 */ /* 0x000fe200000e0000 */
[----:B0-----:R-:W-:Y:S01]  /*8f50*/  SEL R29, R27, R34, P0 ;  /* 0x000000221b1d7207 */ /* 0x001fe20000000000 */
[----:B----4-:R-:W-:-:S02]  /*8f60*/  IMAD R34, R84, UR39, RZ ;  /* 0x0000002754227c24 */ /* 0x010fc4000f8e02ff */
[----:B------:R-:W-:Y:S01]  /*8f70*/  SHFL.IDX PT, R65, R65, R14, 0x1c1f ;  /* 0x001c1f0e41417589 */ /* 0x000fe200000e0000 */
[----:B------:R-:W-:Y:S02]  /*8f80*/  SEL R27, R62, R35, P0 ;  /* 0x000000233e1b7207 */ /* 0x000fe40000000000 */
[----:B---3--:R-:W-:Y:S01]  /*8f90*/  SEL R13, R15, R18, P0 ;  /* 0x000000120f0d7207 */ /* 0x008fe20000000000 */
[----:B------:R-:W-:Y:S01]  /*8fa0*/  SHFL.IDX PT, R55, R55, R14, 0x1c1f ;  /* 0x001c1f0e37377589 */ /* 0x000fe200000e0000 */
[----:B------:R-:W-:Y:S02]  /*8fb0*/  SEL R15, R19, R20, P0 ;  /* 0x00000014130f7207 */ /* 0x000fe40000000000 */
[----:B------:R-:W-:Y:S01]  /*8fc0*/  SEL R18, R51, R58, P0 ;  /* 0x0000003a33127207 */ /* 0x000fe20000000000 */
[----:B------:R-:W-:Y:S04]  /*8fd0*/  SHFL.IDX PT, R57, R57, R14, 0x1c1f ;  /* 0x001c1f0e39397589 */ /* 0x000fe800000e0000 */
[----:B------:R-:W-:Y:S01]  /*8fe0*/  SHFL.IDX PT, R43, R43, R14, 0x1c1f ;  /* 0x001c1f0e2b2b7589 */ /* 0x000fe200000e0000 */
[----:B--2---:R-:W-:-:S03]  /*8ff0*/  @P2 IMAD.HI.U32 R89, R74, R89, RZ ;  /* 0x000000594a592227 */ /* 0x004fc600078e00ff */
[----:B------:R-:W-:Y:S04]  /*9000*/  SHFL.IDX PT, R47, R47, R14, 0x1c1f ;  /* 0x001c1f0e2f2f7589 */ /* 0x000fe800000e0000 */
[----:B------:R-:W-:Y:S04]  /*9010*/  SHFL.IDX PT, R37, R37, R14, 0x1c1f ;  /* 0x001c1f0e25257589 */ /* 0x000fe800000e0000 */
[----:B------:R-:W-:Y:S04]  /*9020*/  SHFL.IDX PT, R41, R41, R14, 0x1c1f ;  /* 0x001c1f0e29297589 */ /* 0x000fe800000e0000 */
[----:B------:R0:W-:Y:S02]  /*9030*/  SHFL.IDX PT, R39, R39, R14, 0x1c1f ;  /* 0x001c1f0e27277589 */ /* 0x0001e400000e0000 */
[----:B0-----:R-:W-:-:S02]  /*9040*/  SEL R14, R22, R23, P0 ;  /* 0x00000017160e7207 */ /* 0x001fc40000000000 */
[----:B------:R-:W-:Y:S02]  /*9050*/  SEL R22, R23, R22, P0 ;  /* 0x0000001617167207 */ /* 0x000fe40000000000 */
[----:B------:R-:W-:Y:S02]  /*9060*/  SEL R23, R20, R19, P0 ;  /* 0x0000001314177207 */ /* 0x000fe40000000000 */
[----:B------:R-:W-:Y:S02]  /*9070*/  SEL R20, R24, R21, P0 ;  /* 0x0000001518147207 */ /* 0x000fe40000000000 */
[----:B------:R-:W-:Y:S02]  /*9080*/  SEL R24, R21, R24, P0 ;  /* 0x0000001815187207 */ /* 0x000fe40000000000 */
[----:B------:R-:W-:Y:S02]  /*9090*/  SEL R21, R25, R26, P0 ;  /* 0x0000001a19157207 */ /* 0x000fe40000000000 */
[----:B------:R-:W-:-:S02]  /*90a0*/  SEL R25, R26, R25, P0 ;  /* 0x000000191a197207 */ /* 0x000fc40000000000 */
[----:B------:R-:W-:Y:S01]  /*90b0*/  SEL R26, R58, R51, P0 ;  /* 0x000000333a1a7207 */ /* 0x000fe20000000000 */
[----:B------:R-:W-:Y:S01]  /*90c0*/  IMAD R51, R85, UR49, R34 ;  /* 0x0000003155337c24 */ /* 0x000fe2000f8e0222 */
[----:B------:R-:W-:Y:S01]  /*90d0*/  SEL R19, R35, R62, P0 ;  /* 0x0000003e23137207 */ /* 0x000fe20000000000 */
[----:B------:R-:W-:Y:S01]  /*90e0*/  IMAD.WIDE.U32 R58, R84, UR49, R32 ;  /* 0x00000031543a7c25 */ /* 0x000fe2000f8e0020 */
[----:B------:R-:W-:Y:S02]  /*90f0*/  SEL R32, R68, R69, P0 ;  /* 0x0000004544207207 */ /* 0x000fe40000000000 */
[----:B------:R-:W-:Y:S01]  /*9100*/  SEL R34, R69, R68, P0 ;  /* 0x0000004445227207 */ /* 0x000fe20000000000 */
[----:B-----5:R-:W-:Y:S01]  /*9110*/  @P2 IMAD.HI.U32 R62, R74, R77, RZ ;  /* 0x0000004d4a3e2227 */ /* 0x020fe200078e00ff */
[----:B------:R-:W-:Y:S02]  /*9120*/  SEL R33, R63, R70, P0 ;  /* 0x000000463f217207 */ /* 0x000fe40000000000 */
[----:B------:R-:W-:Y:S01]  /*9130*/  SEL R35, R70, R63, P0 ;  /* 0x0000003f46237207 */ /* 0x000fe20000000000 */
[----:B------:R-:W-:-:S02]  /*9140*/  IMAD R69, RZ, RZ, -UR51 ;  /* 0x80000033ff457e24 */ /* 0x000fc4000f8e02ff */
[----:B------:R-:W-:Y:S02]  /*9150*/  IMAD.IADD R59, R59, 0x1, R51 ;  /* 0x000000013b3b7824 */ /* 0x000fe400078e0233 */
[----:B------:R-:W-:Y:S01]  /*9160*/  IMAD.MOV.U32 R51, RZ, RZ, R74 ;  /* 0x000000ffff337224 */ /* 0x000fe200078e004a */
[----:B------:R-:W-:Y:S01]  /*9170*/  @P2 SHF.R.U32.HI R51, RZ, R83, R62 ;  /* 0x00000053ff332219 */ /* 0x000fe2000001163e */
[----:B------:R-:W-:Y:S01]  /*9180*/  IMAD R83, R76, R69, UR4 ;  /* 0x000000044c537e24 */ /* 0x000fe2000f8e0245 */
[----:B------:R-:W-:Y:S01]  /*9190*/  ULDC.64 UR4, c[0x0][0xbe0] ;  /* 0x0002f80000047ab9 */ /* 0x000fe20000000a00 */
[----:B------:R-:W-:Y:S02]  /*91a0*/  IMAD R68, R86, UR39, RZ ;  /* 0x0000002756447c24 */ /* 0x000fe4000f8e02ff */
[----:B------:R-:W-:Y:S01]  /*91b0*/  IMAD.MOV.U32 R62, RZ, RZ, R44 ;  /* 0x000000ffff3e7224 */ /* 0x000fe200078e002c */
[----:B------:R-:W-:Y:S01]  /*91c0*/  SHF.R.S32.HI R70, RZ, 0x1f, R83 ;  /* 0x0000001fff467819 */ /* 0x000fe20000011453 */
[----:B------:R-:W-:-:S02]  /*91d0*/  IMAD R63, R87, UR49, R68 ;  /* 0x00000031573f7c24 */ /* 0x000fc4000f8e0244 */
[----:B------:R-:W-:Y:S01]  /*91e0*/  IMAD.MOV.U32 R69, RZ, RZ, R74 ;  /* 0x000000ffff457224 */ /* 0x000fe200078e004a */
[----:B------:R-:W-:Y:S01]  /*91f0*/  @P2 SHF.R.U32.HI R69, RZ, R82, R89 ;  /* 0x00000052ff452219 */ /* 0x000fe20000011659 */
[----:B------:R-:W-:Y:S02]  /*9200*/  IMAD.IADD R63, R45, 0x1, R63 ;  /* 0x000000012d3f7824 */ /* 0x000fe400078e023f */
[C---:B------:R-:W-:Y:S02]  /*9210*/  IMAD R45, R70.reuse, UR4, RZ ;  /* 0x00000004462d7c24 */ /* 0x040fe4000f8e02ff */
[----:B------:R-:W-:Y:S02]  /*9220*/  IMAD R70, R70, UR6, RZ ;  /* 0x0000000646467c24 */ /* 0x000fe4000f8e02ff */
[C---:B------:R-:W-:Y:S02]  /*9230*/  IMAD R68, R83.reuse, UR5, R45 ;  /* 0x0000000553447c24 */ /* 0x040fe4000f8e022d */
[----:B------:R-:W-:Y:S01]  /*9240*/  IMAD.WIDE.U32 R44, R83, UR4, R58 ;  /* 0x00000004532c7c25 */ /* 0x000fe2000f8e003a */
[----:B------:R-:W-:-:S03]  /*9250*/  ULDC.64 UR4, c[0x0][0xb30] ;  /* 0x0002cc0000047ab9 */ /* 0x000fc60000000a00 */
[----:B------:R-:W-:Y:S01]  /*9260*/  IMAD.WIDE.U32 R58, R83, UR6, R62 ;  /* 0x00000006533a7c25 */ /* 0x000fe2000f8e003e */
[--C-:B------:R-:W-:Y:S02]  /*9270*/  SHF.R.S32.HI R63, RZ, 0x1f, R51.reuse ;  /* 0x0000001fff3f7819 */ /* 0x100fe40000011433 */
[----:B------:R-:W-:Y:S01]  /*9280*/  IADD3 R44, P2, R51, R44, RZ ;  /* 0x0000002c332c7210 */ /* 0x000fe20007f5e0ff */
[----:B------:R-:W-:Y:S01]  /*9290*/  IMAD.MOV R51, RZ, RZ, -R51 ;  /* 0x000000ffff337224 */ /* 0x000fe200078e0a33 */
[--C-:B------:R-:W-:Y:S01]  /*92a0*/  SHF.R.S32.HI R62, RZ, 0x1f, R69.reuse ;  /* 0x0000001fff3e7819 */ /* 0x100fe20000011445 */
[----:B------:R-:W-:Y:S01]  /*92b0*/  IMAD R77, R83, UR7, R70 ;  /* 0x00000007534d7c24 */ /* 0x000fe2000f8e0246 */
[----:B------:R-:W-:Y:S01]  /*92c0*/  IADD3.X R45, R63, R45, R68, P2, !PT ;  /* 0x0000002d3f2d7210 */ /* 0x000fe200017fe444 */
[----:B------:R-:W-:Y:S01]  /*92d0*/  IMAD.MOV R70, RZ, RZ, -R69 ;  /* 0x000000ffff467224 */ /* 0x000fe200078e0a45 */
[----:B------:R-:W-:Y:S01]  /*92e0*/  ULDC.64 UR6, c[0x0][0xbc8] ;  /* 0x0002f20000067ab9 */ /* 0x000fe20000000a00 */
[----:B------:R-:W-:-:S02]  /*92f0*/  IMAD R62, R62, UR4, RZ ;  /* 0x000000043e3e7c24 */ /* 0x000fc4000f8e02ff */
[C-C-:B------:R-:W-:Y:S02]  /*9300*/  IMAD R51, R119.reuse, R51, R74.reuse ;  /* 0x0000003377337224 */ /* 0x140fe400078e024a */
[----:B------:R-:W-:Y:S02]  /*9310*/  IMAD R63, R119, R70, R74 ;  /* 0x00000046773f7224 */ /* 0x000fe400078e024a */
[----:B------:R-:W-:Y:S02]  /*9320*/  IMAD.IADD R59, R59, 0x1, R77 ;  /* 0x000000013b3b7824 */ /* 0x000fe400078e024d */
[C---:B------:R-:W-:Y:S01]  /*9330*/  IMAD R77, R69.reuse, UR5, R62 ;  /* 0x00000005454d7c24 */ /* 0x040fe2000f8e023e */
[----:B------:R-:W-:Y:S01]  /*9340*/  SHF.R.S32.HI R62, RZ, 0x1f, R51 ;  /* 0x0000001fff3e7819 */ /* 0x000fe20000011433 */
[----:B------:R-:W-:Y:S01]  /*9350*/  IMAD.WIDE.U32 R58, R69, UR4, R58 ;  /* 0x00000004453a7c25 */ /* 0x000fe2000f8e003a */
[----:B------:R-:W-:Y:S01]  /*9360*/  SHF.R.S32.HI R68, RZ, 0x1f, R63 ;  /* 0x0000001fff447819 */ /* 0x000fe2000001143f */
[----:B------:R-:W0:Y:S01]  /*9370*/  S2UR UR5, SR_CgaCtaId ;  /* 0x00000000000579c3 */ /* 0x000e220000008800 */
[----:B------:R-:W-:Y:S01]  /*9380*/  UMOV UR4, 0x400 ;  /* 0x0000040000047882 */ /* 0x000fe20000000000 */
[----:B------:R-:W-:-:S02]  /*9390*/  IMAD R62, R62, UR6, RZ ;  /* 0x000000063e3e7c24 */ /* 0x000fc4000f8e02ff */
[----:B------:R-:W-:Y:S02]  /*93a0*/  IMAD R68, R68, UR8, RZ ;  /* 0x0000000844447c24 */ /* 0x000fe4000f8e02ff */
[----:B------:R-:W-:Y:S02]  /*93b0*/  IMAD.IADD R59, R59, 0x1, R77 ;  /* 0x000000013b3b7824 */ /* 0x000fe400078e024d */
[----:B------:R-:W-:Y:S01]  /*93c0*/  IMAD R77, R51, UR7, R62 ;  /* 0x00000007334d7c24 */ /* 0x000fe2000f8e023e */
[----:B-1----:R-:W-:Y:S01]  /*93d0*/  SEL R62, R75, R72, P0 ;  /* 0x000000484b3e7207 */ /* 0x002fe20000000000 */
[----:B------:R-:W-:Y:S01]  /*93e0*/  IMAD.WIDE.U32 R44, R51, UR6, R44 ;  /* 0x00000006332c7c25 */ /* 0x000fe2000f8e002c */
[----:B------:R-:W-:-:S03]  /*93f0*/  ULDC.64 UR6, c[0x0][0xba8] ;  /* 0x0002ea0000067ab9 */ /* 0x000fc60000000a00 */
[C---:B------:R-:W-:Y:S02]  /*9400*/  IMAD R83, R63.reuse, UR9, R68 ;  /* 0x000000093f537c24 */ /* 0x040fe4000f8e0244 */
[----:B------:R-:W-:Y:S01]  /*9410*/  IMAD.WIDE.U32 R68, R63, UR8, R58 ;  /* 0x000000083f447c25 */ /* 0x000fe2000f8e003a */
[----:B------:R-:W-:Y:S01]  /*9420*/  SEL R58, R72, R75, P0 ;  /* 0x0000004b483a7207 */ /* 0x000fe20000000000 */
[----:B------:R-:W-:Y:S01]  /*9430*/  ULDC.64 UR8, c[0x0][0xb00] ;  /* 0x0002c00000087ab9 */ /* 0x000fe20000000a00 */
[----:B------:R-:W-:Y:S01]  /*9440*/  LEA R72, P2, R44, UR6, 0x2 ;  /* 0x000000062c487c11 */ /* 0x000fe2000f8410ff */
[----:B------:R-:W-:Y:S01]  /*9450*/  IMAD.IADD R51, R45, 0x1, R77 ;  /* 0x000000012d337824 */ /* 0x000fe200078e024d */
[----:B------:R-:W-:Y:S01]  /*9460*/  ULDC UR6, c[0x0][0xa88] ;  /* 0x0002a20000067ab9 */ /* 0x000fe20000000800 */
[----:B------:R-:W-:Y:S01]  /*9470*/  IMAD.IADD R45, R69, 0x1, R83 ;  /* 0x00000001452d7824 */ /* 0x000fe200078e0253 */
[----:B------:R-:W-:Y:S01]  /*9480*/  LEA R82, P3, R68, UR8, 0x2 ;  /* 0x0000000844527c11 */ /* 0x000fe2000f8610ff */
[----:B------:R-:W-:Y:S01]  /*9490*/  SHFL.IDX PT, R74, R72, RZ, 0x1c1f ;  /* 0x001c1fff484a7589 */ /* 0x000fe200000e0000 */
[----:B------:R-:W-:Y:S01]  /*94a0*/  LEA.HI.X R51, R44, UR7, R51, 0x2, P2 ;  /* 0x000000072c337c11 */ /* 0x000fe200090f1433 */
[----:B0-----:R-:W-:Y:S01]  /*94b0*/  ULEA UR4, UR5, UR4, 0x18 ;  /* 0x0000000405047291 */ /* 0x001fe2000f8ec03f */
[----:B------:R-:W-:Y:S01]  /*94c0*/  IMAD R83, R119, UR6, RZ ;  /* 0x0000000677537c24 */ /* 0x000fe2000f8e02ff */
[----:B------:R-:W-:Y:S01]  /*94d0*/  SHFL.IDX PT, R76, R72, 0x1, 0x1c1f ;  /* 0x003c1f00484c7f89 */ /* 0x000fe200000e0000 */
[----:B------:R-:W-:Y:S01]  /*94e0*/  VIADD R70, R66, 0x8 ;  /* 0x0000000842467836 */ /* 0x000fe20000000000 */
[----:B------:R-:W-:Y:S01]  /*94f0*/  UIADD3 UR4, UR4, 0x29820, URZ ;  /* 0x0002982004047890 */ /* 0x000fe2000fffe03f */
[----:B------:R-:W-:Y:S01]  /*9500*/  LEA.HI.X R84, R68, UR9, R45, 0x2, P3 ;  /* 0x0000000944547c11 */ /* 0x000fe200098f142d */
[----:B------:R-:W0:Y:S01]  /*9510*/  SHFL.IDX PT, R75, R51, RZ, 0x1c1f ;  /* 0x001c1fff334b7589 */ /* 0x000e2200000e0000 */
[-C--:B------:R-:W-:Y:S01]  /*9520*/  ISETP.GE.OR P2, PT, R66, R83.reuse, P1 ;  /* 0x000000534200720c */ /* 0x080fe20000f46670 */
[----:B------:R-:W-:Y:S01]  /*9530*/  UPRMT UR4, URZ, 0x654, UR4 ;  /* 0x000006543f047896 */ /* 0x000fe20008000004 */
[-C--:B------:R-:W-:Y:S01]  /*9540*/  ISETP.GE.OR P1, PT, R70, R83.reuse, P1 ;  /* 0x000000534600720c */ /* 0x080fe20000f26670 */
[----:B------:R1:W2:Y:S01]  /*9550*/  SHFL.IDX PT, R77, R51, 0x1, 0x1c1f ;  /* 0x003c1f00334d7f89 */ /* 0x0002a200000e0000 */
[----:B------:R-:W-:-:S02]  /*9560*/  ISETP.GE.AND P3, PT, R66, R83, PT ;  /* 0x000000534200720c */ /* 0x000fc40003f66270 */
[----:B------:R-:W-:Y:S01]  /*9570*/  SEL R59, R50, R73, P0 ;  /* 0x00000049323b7207 */ /* 0x000fe20000000000 */
[----:B------:R3:W4:Y:S01]  /*9580*/  SHFL.IDX PT, R68, R82, RZ, 0x1c1f ;  /* 0x001c1fff52447589 */ /* 0x00072200000e0000 */
[----:B------:R-:W-:Y:S01]  /*9590*/  SEL R63, R73, R50, P0 ;  /* 0x00000032493f7207 */ /* 0x000fe20000000000 */
[----:B------:R-:W-:Y:S01]  /*95a0*/  IMAD.SHL.U32 R73, R64, 0x2, RZ ;  /* 0x0000000240497824 */ /* 0x000fe200078e00ff */
[----:B------:R-:W-:Y:S01]  /*95b0*/  SYNCS.ARRIVE.TRANS64.RED.A1T0 RZ, [UR4], RZ ;  /* 0x000000ffffff79a7 */ /* 0x000fe20008100404 */
[----:B------:R3:W3:Y:S01]  /*95c0*/  SHFL.IDX PT, R69, R84, RZ, 0x1c1f ;  /* 0x001c1fff54457589 */ /* 0x0006e200000e0000 */
[----:B------:R-:W-:Y:S02]  /*95d0*/  SEL R44, R48, R79, P0 ;  /* 0x0000004f302c7207 */ /* 0x000fe40000000000 */
[----:B------:R-:W-:Y:S02]  /*95e0*/  SEL R45, R49, R78, P0 ;  /* 0x0000004e312d7207 */ /* 0x000fe40000000000 */
[----:B------:R-:W-:-:S02]  /*95f0*/  SEL R50, R52, R81, P0 ;  /* 0x0000005134327207 */ /* 0x000fc40000000000 */
[----:B-1----:R-:W-:Y:S02]  /*9600*/  SEL R51, R53, R80, P0 ;  /* 0x0000005035337207 */ /* 0x002fe40000000000 */
[----:B------:R-:W-:Y:S02]  /*9610*/  SEL R48, R79, R48, P0 ;  /* 0x000000304f307207 */ /* 0x000fe40000000000 */
[----:B------:R-:W-:Y:S01]  /*9620*/  SEL R49, R78, R49, P0 ;  /* 0x000000314e317207 */ /* 0x000fe20000000000 */
[----:B0-----:R0:W-:Y:S01]  /*9630*/  @!P2 ST.E desc[UR56][R74.64], R3 ;  /* 0x000000034a00a985 */ /* 0x0011e2000c101938 */
[----:B------:R-:W-:Y:S02]  /*9640*/  SEL R52, R81, R52, P0 ;  /* 0x0000003451347207 */ /* 0x000fe40000000000 */
[----:B------:R-:W-:Y:S01]  /*9650*/  SEL R53, R80, R53, P0 ;  /* 0x0000003550357207 */ /* 0x000fe20000000000 */
[----:B--2---:R0:W-:Y:S01]  /*9660*/  @!P1 ST.E desc[UR56][R76.64], R4 ;  /* 0x000000044c009985 */ /* 0x0041e2000c101938 */
[----:B------:R-:W-:Y:S05]  /*9670*/  @P3 BRA `(.L_x_37) ;  /* 0x0000000400783947 */ /* 0x000fea0003800000 */
[C---:B0-----:R-:W-:Y:S01]  /*9680*/  IADD3 R3, R73.reuse, 0x8, RZ ;  /* 0x0000000849037810 */ /* 0x041fe20007ffe0ff */
[----:B------:R-:W-:Y:S01]  /*9690*/  ULDC UR4, c[0x0][0xac8] ;  /* 0x0002b20000047ab9 */ /* 0x000fe20000000800 */
[C---:B------:R-:W-:Y:S01]  /*96a0*/  VIADD R64, R73.reuse, 0x10 ;  /* 0x0000001049407836 */ /* 0x040fe20000000000 */
[C---:B------:R-:W-:Y:S01]  /*96b0*/  ISETP.GE.AND P2, PT, R73.reuse, UR4, PT ;  /* 0x0000000449007c0c */ /* 0x040fe2000bf46270 */
[----:B------:R-:W-:Y:S01]  /*96c0*/  VIADD R66, R73, 0x18 ;  /* 0x0000001849427836 */ /* 0x000fe20000000000 */
[----:B------:R-:W-:Y:S01]  /*96d0*/  ISETP.GE.AND P3, PT, R3, UR4, PT ;  /* 0x0000000403007c0c */ /* 0x000fe2000bf66270 */
[C---:B------:R-:W-:Y:S01]  /*96e0*/  VIADD R72, R73.reuse, 0x20 ;  /* 0x0000002049487836 */ /* 0x040fe20000000000 */
[----:B------:R-:W-:Y:S01]  /*96f0*/  ISETP.GE.AND P4, PT, R64, UR4, PT ;  /* 0x0000000440007c0c */ /* 0x000fe2000bf86270 */
[----:B------:R-:W-:Y:S01]  /*9700*/  VIADD R80, R73, 0x38 ;  /* 0x0000003849507836 */ /* 0x000fe20000000000 */
[----:B------:R-:W-:-:S04]  /*9710*/  ISETP.GE.AND P1, PT, R66, UR4, PT ;  /* 0x0000000442007c0c */ /* 0x000fc8000bf26270 */
[----:B------:R-:W-:-:S03]  /*9720*/  ISETP.GE.AND P5, PT, R80, UR4, PT ;  /* 0x0000000450007c0c */ /* 0x000fc6000bfa6270 */
[--C-:B---34-:R-:W-:Y:S02]  /*9730*/  @!P2 IMAD.WIDE R74, R73, 0x4, R68.reuse ;  /* 0x00000004494aa825 */ /* 0x118fe400078e0244 */
[----:B------:R-:W-:Y:S02]  /*9740*/  @!P3 LEA.HI R3, R3, R3, RZ, 0x1 ;  /* 0x000000030303b211 */ /* 0x000fe400078f08ff */
[----:B------:R-:W-:Y:S01]  /*9750*/  @!P4 LEA.HI R64, R64, R64, RZ, 0x1 ;  /* 0x000000404040c211 */ /* 0x000fe200078f08ff */
[----:B------:R0:W-:Y:S01]  /*9760*/  @!P2 ST.E.64 desc[UR56][R74.64], R8 ;  /* 0x000000084a00a985 */ /* 0x0001e2000c101b38 */
[----:B------:R-:W-:Y:S02]  /*9770*/  @!P3 LOP3.LUT R3, R3, 0xfffffffe, RZ, 0xc0, !PT ;  /* 0xfffffffe0303b812 */ /* 0x000fe400078ec0ff */
[----:B------:R-:W-:Y:S02]  /*9780*/  @!P1 LEA.HI R66, R66, R66, RZ, 0x1 ;  /* 0x0000004242429211 */ /* 0x000fe400078f08ff */
[----:B------:R-:W-:Y:S01]  /*9790*/  @!P4 LOP3.LUT R79, R64, 0xfffffffe, RZ, 0xc0, !PT ;  /* 0xfffffffe404fc812 */ /* 0x000fe200078ec0ff */
[----:B------:R-:W-:Y:S01]  /*97a0*/  @!P3 IMAD.WIDE R76, R3, 0x4, R68 ;  /* 0x00000004034cb825 */ /* 0x000fe200078e0244 */
[----:B------:R-:W-:-:S02]  /*97b0*/  ISETP.GE.AND P2, PT, R72, UR4, PT ;  /* 0x0000000448007c0c */ /* 0x000fc4000bf46270 */
[----:B------:R-:W-:Y:S01]  /*97c0*/  @!P5 LEA.HI R80, R80, R80, RZ, 0x1 ;  /* 0x000000505050d211 */ /* 0x000fe200078f08ff */
[C---:B------:R-:W-:Y:S01]  /*97d0*/  VIADD R3, R73.reuse, 0x28 ;  /* 0x0000002849037836 */ /* 0x040fe20000000000 */
[----:B------:R1:W-:Y:S01]  /*97e0*/  @!P3 ST.E.64 desc[UR56][R76.64], R10 ;  /* 0x0000000a4c00b985 */ /* 0x0003e2000c101b38 */
[----:B------:R-:W-:Y:S01]  /*97f0*/  VIADD R64, R73, 0x30 ;  /* 0x0000003049407836 */ /* 0x000fe20000000000 */
[----:B0-----:R-:W-:Y:S01]  /*9800*/  @!P1 LOP3.LUT R9, R66, 0xfffffffe, RZ, 0xc0, !PT ;  /* 0xfffffffe42099812 */ /* 0x001fe200078ec0ff */
[--C-:B------:R-:W-:Y:S01]  /*9810*/  @!P4 IMAD.WIDE R78, R79, 0x4, R68.reuse ;  /* 0x000000044f4ec825 */ /* 0x100fe200078e0244 */
[----:B------:R-:W-:Y:S02]  /*9820*/  ISETP.GE.AND P3, PT, R3, UR4, PT ;  /* 0x0000000403007c0c */ /* 0x000fe4000bf66270 */
[----:B------:R-:W-:Y:S01]  /*9830*/  ISETP.GE.AND P6, PT, R64, UR4, PT ;  /* 0x0000000440007c0c */ /* 0x000fe2000bfc6270 */
[----:B------:R-:W-:Y:S01]  /*9840*/  VIADD R74, R73, 0x40 ;  /* 0x00000040494a7836 */ /* 0x000fe20000000000 */
[----:B------:R0:W-:Y:S01]  /*9850*/  @!P4 ST.E.64 desc[UR56][R78.64], R12 ;  /* 0x0000000c4e00c985 */ /* 0x0001e2000c101b38 */
[----:B------:R-:W-:Y:S01]  /*9860*/  @!P1 IMAD.WIDE R8, R9, 0x4, R68 ;  /* 0x0000000409089825 */ /* 0x000fe200078e0244 */
[----:B------:R-:W-:-:S02]  /*9870*/  @!P2 LEA.HI R72, R72, R72, RZ, 0x1 ;  /* 0x000000484848a211 */ /* 0x000fc400078f08ff */
[----:B------:R-:W-:Y:S01]  /*9880*/  ISETP.GE.AND P4, PT, R74, UR4, PT ;  /* 0x000000044a007c0c */ /* 0x000fe2000bf86270 */
[----:B------:R-:W-:Y:S01]  /*9890*/  VIADD R66, R73, 0x48 ;  /* 0x0000004849427836 */ /* 0x000fe20000000000 */
[----:B------:R2:W-:Y:S01]  /*98a0*/  @!P1 ST.E.64 desc[UR56][R8.64], R16 ;  /* 0x0000001008009985 */ /* 0x0005e2000c101b38 */
[----:B-1----:R-:W-:Y:S02]  /*98b0*/  @!P2 LOP3.LUT R11, R72, 0xfffffffe, RZ, 0xc0, !PT ;  /* 0xfffffffe480ba812 */ /* 0x002fe400078ec0ff */
[----:B------:R-:W-:Y:S02]  /*98c0*/  @!P3 LEA.HI R3, R3, R3, RZ, 0x1 ;  /* 0x000000030303b211 */ /* 0x000fe400078f08ff */
[----:B------:R-:W-:Y:S01]  /*98d0*/  ISETP.GE.AND P1, PT, R66, UR4, PT ;  /* 0x0000000442007c0c */ /* 0x000fe2000bf26270 */
[----:B------:R-:W-:Y:S01]  /*98e0*/  @!P2 IMAD.WIDE R10, R11, 0x4, R68 ;  /* 0x000000040b0aa825 */ /* 0x000fe200078e0244 */
[----:B------:R-:W-:Y:S02]  /*98f0*/  @!P3 LOP3.LUT R3, R3, 0xfffffffe, RZ, 0xc0, !PT ;  /* 0xfffffffe0303b812 */ /* 0x000fe400078ec0ff */
[----:B------:R-:W-:-:S02]  /*9900*/  @!P6 LEA.HI R64, R64, R64, RZ, 0x1 ;  /* 0x000000404040e211 */ /* 0x000fc400078f08ff */
[----:B------:R-:W-:Y:S01]  /*9910*/  @!P4 LEA.HI R74, R74, R74, RZ, 0x1 ;  /* 0x0000004a4a4ac211 */ /* 0x000fe200078f08ff */
[----:B0-----:R-:W-:Y:S01]  /*9920*/  @!P3 IMAD.WIDE R12, R3, 0x4, R68 ;  /* 0x00000004030cb825 */ /* 0x001fe200078e0244 */
[----:B------:R-:W-:Y:S01]  /*9930*/  @!P6 LOP3.LUT R3, R64, 0xfffffffe, RZ, 0xc0, !PT ;  /* 0xfffffffe4003e812 */ /* 0x000fe200078ec0ff */
[----:B------:R0:W-:Y:S01]  /*9940*/  @!P2 ST.E.64 desc[UR56][R10.64], R14 ;  /* 0x0000000e0a00a985 */ /* 0x0001e2000c101b38 */
[----:B--2---:R-:W-:-:S03]  /*9950*/  @!P5 LOP3.LUT R17, R80, 0xfffffffe, RZ, 0xc0, !PT ;  /* 0xfffffffe5011d812 */ /* 0x004fc600078ec0ff */
[----:B------:R-:W-:Y:S01]  /*9960*/  @!P1 LEA.HI R66, R66, R66, RZ, 0x1 ;  /* 0x0000004242429211 */ /* 0x000fe200078f08ff */
[--C-:B------:R-:W-:Y:S01]  /*9970*/  @!P6 IMAD.WIDE R8, R3, 0x4, R68.reuse ;  /* 0x000000040308e825 */ /* 0x100fe200078e0244 */
[----:B------:R-:W-:Y:S01]  /*9980*/  @!P4 LOP3.LUT R3, R74, 0xfffffffe, RZ, 0xc0, !PT ;  /* 0xfffffffe4a03c812 */ /* 0x000fe200078ec0ff */
[----:B------:R1:W-:Y:S02]  /*9990*/  @!P3 ST.E.64 desc[UR56][R12.64], R22 ;  /* 0x000000160c00b985 */ /* 0x0003e4000c101b38 */
[--C-:B------:R-:W-:Y:S02]  /*99a0*/  @!P5 IMAD.WIDE R16, R17, 0x4, R68.reuse ;  /* 0x000000041110d825 */ /* 0x100fe400078e0244 */
[----:B------:R2:W-:Y:S01]  /*99b0*/  @!P6 ST.E.64 desc[UR56][R8.64], R20 ;  /* 0x000000140800e985 */ /* 0x0005e2000c101b38 */
[----:B0-----:R-:W-:Y:S01]  /*99c0*/  @!P1 LOP3.LUT R15, R66, 0xfffffffe, RZ, 0xc0, !PT ;  /* 0xfffffffe420f9812 */ /* 0x001fe200078ec0ff */
[----:B------:R-:W-:Y:S02]  /*99d0*/  @!P4 IMAD.WIDE R10, R3, 0x4, R68 ;  /* 0x00000004030ac825 */ /* 0x000fe400078e0244 */
[----:B------:R-:W-:Y:S02]  /*99e0*/  @!P5 ST.E.64 desc[UR56][R16.64], R24 ;  /* 0x000000181000d985 */ /* 0x000fe4000c101b38 */
[----:B------:R-:W-:-:S02]  /*99f0*/  VIADD R3, R73, 0x50 ;  /* 0x0000005049037836 */ /* 0x000fc40000000000 */
[----:B------:R0:W-:Y:S01]  /*9a00*/  @!P4 ST.E.64 desc[UR56][R10.64], R28 ;  /* 0x0000001c0a00c985 */ /* 0x0001e2000c101b38 */
[----:B-1----:R-:W-:-:S04]  /*9a10*/  @!P1 IMAD.WIDE R12, R15, 0x4, R68 ;  /* 0x000000040f0c9825 */ /* 0x002fc800078e0244 */
[C---:B------:R-:W-:Y:S01]  /*9a20*/  VIADD R14, R73.reuse, 0x58 ;  /* 0x00000058490e7836 */ /* 0x040fe20000000000 */
[----:B------:R1:W-:Y:S01]  /*9a30*/  @!P1 ST.E.64 desc[UR56][R12.64], R30 ;  /* 0x0000001e0c009985 */ /* 0x0003e2000c101b38 */
[----:B------:R-:W-:Y:S01]  /*9a40*/  VIADD R15, R73, 0x60 ;  /* 0x00000060490f7836 */ /* 0x000fe20000000000 */
[----:B------:R-:W-:Y:S01]  /*9a50*/  ISETP.GE.AND P1, PT, R3, UR4, PT ;  /* 0x0000000403007c0c */ /* 0x000fe2000bf26270 */
[C---:B------:R-:W-:Y:S01]  /*9a60*/  VIADD R22, R73.reuse, 0x68 ;  /* 0x0000006849167836 */ /* 0x040fe20000000000 */
[----:B------:R-:W-:Y:S01]  /*9a70*/  ISETP.GE.AND P2, PT, R14, UR4, PT ;  /* 0x000000040e007c0c */ /* 0x000fe2000bf46270 */
[----:B--2---:R-:W-:Y:S01]  /*9a80*/  VIADD R8, R73, 0x70 ;  /* 0x0000007049087836 */ /* 0x004fe20000000000 */
[----:B------:R-:W-:Y:S01]  /*9a90*/  ISETP.GE.AND P3, PT, R15, UR4, PT ;  /* 0x000000040f007c0c */ /* 0x000fe2000bf66270 */
[----:B------:R-:W-:Y:S01]  /*9aa0*/  VIADD R9, R73, 0x78 ;  /* 0x0000007849097836 */ /* 0x000fe20000000000 */
[----:B------:R-:W-:Y:S02]  /*9ab0*/  ISETP.GE.AND P4, PT, R22, UR4, PT ;  /* 0x0000000416007c0c */ /* 0x000fe4000bf86270 */
[----:B------:R-:W-:-:S02]  /*9ac0*/  ISETP.GE.AND P5, PT, R8, UR4, PT ;  /* 0x0000000408007c0c */ /* 0x000fc4000bfa6270 */
[----:B------:R-:W-:-:S03]  /*9ad0*/  ISETP.GE.AND P6, PT, R9, UR4, PT ;  /* 0x0000000409007c0c */ /* 0x000fc6000bfc6270 */
[----:B------:R-:W-:Y:S02]  /*9ae0*/  @!P1 LEA.HI R3, R3, R3, RZ, 0x1 ;  /* 0x0000000303039211 */ /* 0x000fe400078f08ff */
[----:B------:R-:W-:Y:S02]  /*9af0*/  @!P2 LEA.HI R14, R14, R14, RZ, 0x1 ;  /* 0x0000000e0e0ea211 */ /* 0x000fe400078f08ff */
[----:B------:R-:W-:Y:S02]  /*9b00*/  @!P3 LEA.HI R15, R15, R15, RZ, 0x1 ;  /* 0x0000000f0f0fb211 */ /* 0x000fe400078f08ff */
[----:B------:R-:W-:Y:S02]  /*9b10*/  @!P4 LEA.HI R22, R22, R22, RZ, 0x1 ;  /* 0x000000161616c211 */ /* 0x000fe400078f08ff */
[----:B------:R-:W-:Y:S02]  /*9b20*/  @!P5 LEA.HI R8, R8, R8, RZ, 0x1 ;  /* 0x000000080808d211 */ /* 0x000fe400078f08ff */
[----:B------:R-:W-:-:S02]  /*9b30*/  @!P6 LEA.HI R9, R9, R9, RZ, 0x1 ;  /* 0x000000090909e211 */ /* 0x000fc400078f08ff */
[----:B------:R-:W-:Y:S02]  /*9b40*/  @!P1 LOP3.LUT R3, R3, 0xfffffffe, RZ, 0xc0, !PT ;  /* 0xfffffffe03039812 */ /* 0x000fe400078ec0ff */
[----:B0-----:R-:W-:Y:S02]  /*9b50*/  @!P2 LOP3.LUT R11, R14, 0xfffffffe, RZ, 0xc0, !PT ;  /* 0xfffffffe0e0ba812 */ /* 0x001fe400078ec0ff */
[----:B-1----:R-:W-:Y:S02]  /*9b60*/  @!P3 LOP3.LUT R13, R15, 0xfffffffe, RZ, 0xc0, !PT ;  /* 0xfffffffe0f0db812 */ /* 0x002fe400078ec0ff */
[----:B------:R-:W-:Y:S01]  /*9b70*/  @!P4 LOP3.LUT R15, R22, 0xfffffffe, RZ, 0xc0, !PT ;  /* 0xfffffffe160fc812 */ /* 0x000fe200078ec0ff */
[--C-:B------:R-:W-:Y:S01]  /*9b80*/  @!P2 IMAD.WIDE R10, R11, 0x4, R68.reuse ;  /* 0x000000040b0aa825 */ /* 0x100fe200078e0244 */
[----:B------:R-:W-:Y:S02]  /*9b90*/  @!P5 LOP3.LUT R17, R8, 0xfffffffe, RZ, 0xc0, !PT ;  /* 0xfffffffe0811d812 */ /* 0x000fe400078ec0ff */
[----:B------:R-:W-:Y:S01]  /*9ba0*/  @!P6 LOP3.LUT R21, R9, 0xfffffffe, RZ, 0xc0, !PT ;  /* 0xfffffffe0915e812 */ /* 0x000fe200078ec0ff */
[----:B------:R-:W-:-:S04]  /*9bb0*/  @!P1 IMAD.WIDE R8, R3, 0x4, R68 ;  /* 0x0000000403089825 */ /* 0x000fc800078e0244 */
[--C-:B------:R-:W-:Y:S01]  /*9bc0*/  @!P3 IMAD.WIDE R12, R13, 0x4, R68.reuse ;  /* 0x000000040d0cb825 */ /* 0x100fe200078e0244 */
[----:B------:R1:W-:Y:S03]  /*9bd0*/  @!P1 ST.E.64 desc[UR56][R8.64], R18 ;  /* 0x0000001208009985 */ /* 0x0003e6000c101b38 */
[--C-:B------:R-:W-:Y:S01]  /*9be0*/  @!P4 IMAD.WIDE R14, R15, 0x4, R68.reuse ;  /* 0x000000040f0ec825 */ /* 0x100fe200078e0244 */
[----:B------:R1:W-:Y:S03]  /*9bf0*/  @!P2 ST.E.64 desc[UR56][R10.64], R26 ;  /* 0x0000001a0a00a985 */ /* 0x0003e6000c101b38 */
[--C-:B------:R-:W-:Y:S01]  /*9c00*/  @!P5 IMAD.WIDE R16, R17, 0x4, R68.reuse ;  /* 0x000000041110d825 */ /* 0x100fe200078e0244 */
[----:B------:R1:W-:Y:S03]  /*9c10*/  @!P3 ST.E.64 desc[UR56][R12.64], R32 ;  /* 0x000000200c00b985 */ /* 0x0003e6000c101b38 */
[----:B------:R-:W-:Y:S01]  /*9c20*/  @!P6 IMAD.WIDE R68, R21, 0x4, R68 ;  /* 0x000000041544e825 */ /* 0x000fe200078e0244 */
[----:B------:R1:W-:Y:S04]  /*9c30*/  @!P4 ST.E.64 desc[UR56][R14.64], R34 ;  /* 0x000000220e00c985 */ /* 0x0003e8000c101b38 */
[----:B------:R1:W-:Y:S04]  /*9c40*/  @!P5 ST.E.64 desc[UR56][R16.64], R58 ;  /* 0x0000003a1000d985 */ /* 0x0003e8000c101b38 */
[----:B------:R1:W-:Y:S02]  /*9c50*/  @!P6 ST.E.64 desc[UR56][R68.64], R62 ;  /* 0x0000003e4400e985 */ /* 0x0003e4000c101b38 */
.L_x_37:
[----:B------:R-:W-:Y:S05]  /*9c60*/  BSYNC B0 ;  /* 0x0000000000007941 */ /* 0x000fea0003800000 */
.L_x_36:
[----:B------:R-:W-:Y:S01]  /*9c70*/  ISETP.GE.AND P1, PT, R70, R83, PT ;  /* 0x000000534600720c */ /* 0x000fe20003f26270 */
[----:B-1----:R1:W2:Y:S01]  /*9c80*/  SHFL.IDX PT, R35, R84, 0x1, 0x1c1f ;  /* 0x003c1f0054237f89 */ /* 0x0022a200000e0000 */
[----:B------:R-:W-:Y:S02]  /*9c90*/  SEL R30, R6, R41, P0 ;  /* 0x00000029061e7207 */ /* 0x000fe40000000000 */
[----:B------:R-:W-:Y:S01]  /*9ca0*/  SEL R32, R41, R6, P0 ;  /* 0x0000000629207207 */ /* 0x000fe20000000000 */
[----:B------:R1:W0:Y:S01]  /*9cb0*/  SHFL.IDX PT, R34, R82, 0x1, 0x1c1f ;  /* 0x003c1f0052227f89 */ /* 0x00022200000e0000 */
        /* <DEDUP_REMOVED lines=19> */
[----:B0-----:R-:W-:Y:S01]  /*9df0*/  SEL R4, R39, R2, P0 ;  /* 0x0000000227047207 */ /* 0x001fe20000000000 */
[----:B-12---:R-:W-:Y:S06]  /*9e00*/  @P1 BRA `(.L_x_8) ;  /* 0x00000054003c1947 */ /* 0x006fec0003800000 */
[C---:B------:R-:W-:Y:S01]  /*9e10*/  VIADD R0, R73.reuse, 0x8 ;  /* 0x0000000849007836 */ /* 0x040fe20000000000 */
[----:B------:R-:W-:Y:S01]  /*9e20*/  ULDC UR4, c[0x0][0xac8] ;  /* 0x0002b20000047ab9 */ /* 0x000fe20000000800 */
[C---:B------:R-:W-:Y:S01]  /*9e30*/  VIADD R10, R73.reuse, 0x10 ;  /* 0x00000010490a7836 */ /* 0x040fe20000000000 */
[C---:B------:R-:W-:Y:S01]  /*9e40*/  ISETP.GE.AND P0, PT, R73.reuse, UR4, PT ;  /* 0x0000000449007c0c */ /* 0x040fe2000bf06270 */
[C---:B------:R-:W-:Y:S01]  /*9e50*/  VIADD R11, R73.reuse, 0x18 ;  /* 0x00000018490b7836 */ /* 0x040fe20000000000 */
[----:B------:R-:W-:Y:S01]  /*9e60*/  ISETP.GE.AND P4, PT, R0, UR4, PT ;  /* 0x0000000400007c0c */ /* 0x000fe2000bf86270 */
[C---:B------:R-:W-:Y:S01]  /*9e70*/  VIADD R12, R73.reuse, 0x20 ;  /* 0x00000020490c7836 */ /* 0x040fe20000000000 */
[----:B------:R-:W-:Y:S01]  /*9e80*/  ISETP.GE.AND P1, PT, R10, UR4, PT ;  /* 0x000000040a007c0c */ /* 0x000fe2000bf26270 */
[----:B------:R-:W-:Y:S01]  /*9e90*/  VIADD R37, R73, 0x30 ;  /* 0x0000003049257836 */ /* 0x000fe20000000000 */
[----:B------:R-:W-:Y:S01]  /*9ea0*/  ISETP.GE.AND P2, PT, R11, UR4, PT ;  /* 0x000000040b007c0c */ /* 0x000fe2000bf46270 */
[C---:B------:R-:W-:Y:S01]  /*9eb0*/  VIADD R38, R73.reuse, 0x38 ;  /* 0x0000003849267836 */ /* 0x040fe20000000000 */
[----:B------:R-:W-:-:S02]  /*9ec0*/  IADD3 R36, R73, 0x28, RZ ;  /* 0x0000002849247810 */ /* 0x000fc40007ffe0ff */
[----:B------:R-:W-:Y:S02]  /*9ed0*/  ISETP.GE.AND P3, PT, R12, UR4, PT ;  /* 0x000000040c007c0c */ /* 0x000fe4000bf66270 */
[----:B------:R-:W-:Y:S01]  /*9ee0*/  ISETP.GE.AND P5, PT, R36, UR4, PT ;  /* 0x0000000424007c0c */ /* 0x000fe2000bfa6270 */
[----:B------:R-:W-:Y:S02]  /*9ef0*/  @!P0 IMAD.WIDE R2, R73, 0x4, R34 ;  /* 0x0000000449028825 */ /* 0x000fe400078e0222 */
[----:B------:R-:W-:Y:S02]  /*9f00*/  @!P4 LEA.HI R0, R0, R0, RZ, 0x1 ;  /* 0x000000000000c211 */ /* 0x000fe400078f08ff */
[----:B------:R-:W-:Y:S01]  /*9f10*/  @!P1 LEA.HI R10, R10, R10, RZ, 0x1 ;  /* 0x0000000a0a0a9211 */ /* 0x000fe200078f08ff */
[----:B------:R0:W-:Y:S01]  /*9f20*/  @!P0 ST.E.64 desc[UR56][R2.64], R44 ;  /* 0x0000002c02008985 */ /* 0x0001e2000c101b38 */
[----:B------:R-:W-:Y:S02]  /*9f30*/  @!P4 LOP3.LUT R9, R0, 0xfffffffe, RZ, 0xc0, !PT ;  /* 0xfffffffe0009c812 */ /* 0x000fe400078ec0ff */
[----:B------:R-:W-:-:S02]  /*9f40*/  ISETP.GE.AND P0, PT, R38, UR4, PT ;  /* 0x0000000426007c0c */ /* 0x000fc4000bf06270 */
[----:B------:R-:W-:Y:S01]  /*9f50*/  @!P2 LEA.HI R0, R11, R11, RZ, 0x1 ;  /* 0x0000000b0b00a211 */ /* 0x000fe200078f08ff */
[--C-:B------:R-:W-:Y:S01]  /*9f60*/  @!P4 IMAD.WIDE R8, R9, 0x4, R34.reuse ;  /* 0x000000040908c825 */ /* 0x100fe200078e0222 */
[----:B------:R-:W-:Y:S02]  /*9f70*/  @!P1 LOP3.LUT R11, R10, 0xfffffffe, RZ, 0xc0, !PT ;  /* 0xfffffffe0a0b9812 */ /* 0x000fe400078ec0ff */
[----:B------:R-:W-:Y:S01]  /*9f80*/  @!P2 LOP3.LUT R13, R0, 0xfffffffe, RZ, 0xc0, !PT ;  /* 0xfffffffe000da812 */ /* 0x000fe200078ec0ff */
[----:B------:R-:W-:Y:S01]  /*9f90*/  VIADD R0, R73, 0x40 ;  /* 0x0000004049007836 */ /* 0x000fe20000000000 */
[----:B------:R1:W-:Y:S01]  /*9fa0*/  @!P4 ST.E.64 desc[UR56][R8.64], R48 ;  /* 0x000000300800c985 */ /* 0x0003e2000c101b38 */
[----:B------:R-:W-:Y:S02]  /*9fb0*/  ISETP.GE.AND P4, PT, R37, UR4, PT ;  /* 0x0000000425007c0c */ /* 0x000fe4000bf86270 */
[----:B------:R-:W-:Y:S01]  /*9fc0*/  @!P3 LEA.HI R12, R12, R12, RZ, 0x1 ;  /* 0x0000000c0c0cb211 */ /* 0x000fe200078f08ff */
[----:B0-----:R-:W-:Y:S01]  /*9fd0*/  @!P1 IMAD.WIDE R2, R11, 0x4, R34 ;  /* 0x000000040b029825 */ /* 0x001fe200078e0222 */
[----:B------:R-:W-:-:S02]  /*9fe0*/  @!P5 LEA.HI R36, R36, R36, RZ, 0x1 ;  /* 0x000000242424d211 */ /* 0x000fc400078f08ff */
[----:B------:R-:W-:Y:S02]  /*9ff0*/  @!P3 LOP3.LUT R11, R12, 0xfffffffe, RZ, 0xc0, !PT ;  /* 0xfffffffe0c0bb812 */ /* 0x000fe400078ec0ff */
[----:B------:R-:W-:Y:S01]  /*a000*/  @!P0 LEA.HI R38, R38, R38, RZ, 0x1 ;  /* 0x0000002626268211 */ /* 0x000fe200078f08ff */
[----:B------:R0:W-:Y:S01]  /*a010*/  @!P1 ST.E.64 desc[UR56][R2.64], R50 ;  /* 0x0000003202009985 */ /* 0x0001e2000c101b38 */
[----:B------:R-:W-:Y:S01]  /*a020*/  ISETP.GE.AND P1, PT, R0, UR4, PT ;  /* 0x0000000400007c0c */ /* 0x000fe2000bf26270 */
[--C-:B------:R-:W-:Y:S01]  /*a030*/  @!P3 IMAD.WIDE R10, R11, 0x4, R34.reuse ;  /* 0x000000040b0ab825 */ /* 0x100fe200078e0222 */
[----:B------:R-:W-:Y:S02]  /*a040*/  @!P0 LOP3.LUT R39, R38, 0xfffffffe, RZ, 0xc0, !PT ;  /* 0xfffffffe26278812 */ /* 0x000fe400078ec0ff */
[----:B------:R-:W-:Y:S01]  /*a050*/  @!P4 LEA.HI R37, R37, R37, RZ, 0x1 ;  /* 0x000000252525c211 */ /* 0x000fe200078f08ff */
[----:B-1----:R-:W-:Y:S01]  /*a060*/  @!P2 IMAD.WIDE R8, R13, 0x4, R34 ;  /* 0x000000040d08a825 */ /* 0x002fe200078e0222 */
[----:B------:R-:W-:-:S02]  /*a070*/  @!P5 LOP3.LUT R13, R36, 0xfffffffe, RZ, 0xc0, !PT ;  /* 0xfffffffe240dd812 */ /* 0x000fc400078ec0ff */
[----:B------:R-:W-:Y:S01]  /*a080*/  @!P4 LOP3.LUT R37, R37, 0xfffffffe, RZ, 0xc0, !PT ;  /* 0xfffffffe2525c812 */ /* 0x000fe200078ec0ff */
[----:B------:R-:W-:Y:S01]  /*a090*/  VIADD R36, R73, 0x48 ;  /* 0x0000004849247836 */ /* 0x000fe20000000000 */
[----:B------:R1:W-:Y:S01]  /*a0a0*/  @!P2 ST.E.64 desc[UR56][R8.64], R52 ;  /* 0x000000340800a985 */ /* 0x0003e2000c101b38 */
[--C-:B------:R-:W-:Y:S02]  /*a0b0*/  @!P5 IMAD.WIDE R12, R13, 0x4, R34.reuse ;  /* 0x000000040d0cd825 */ /* 0x100fe400078e0222 */
[----:B------:R-:W-:Y:S01]  /*a0c0*/  @!P1 LEA.HI R0, R0, R0, RZ, 0x1 ;  /* 0x0000000000009211 */ /* 0x000fe200078f08ff */
[----:B------:R2:W-:Y:S01]  /*a0d0*/  @!P3 ST.E.64 desc[UR56][R10.64], R14 ;  /* 0x0000000e0a00b985 */ /* 0x0005e2000c101b38 */
[--C-:B0-----:R-:W-:Y:S01]  /*a0e0*/  @!P4 IMAD.WIDE R2, R37, 0x4, R34.reuse ;  /* 0x000000042502c825 */ /* 0x101fe200078e0222 */
[----:B------:R-:W-:Y:S02]  /*a0f0*/  ISETP.GE.AND P2, PT, R36, UR4, PT ;  /* 0x0000000424007c0c */ /* 0x000fe4000bf46270 */
[----:B------:R0:W-:Y:S04]  /*a100*/  @!P5 ST.E.64 desc[UR56][R12.64], R16 ;  /* 0x000000100c00d985 */ /* 0x0001e8000c101b38 */
[----:B------:R-:W-:Y:S01]  /*a110*/  @!P4 ST.E.64 desc[UR56][R2.64], R18 ;  /* 0x000000120200c985 */ /* 0x000fe2000c101b38 */
[----:B-1----:R-:W-:-:S04]  /*a120*/  @!P0 IMAD.WIDE R8, R39, 0x4, R34 ;  /* 0x0000000427088825 */ /* 0x002fc800078e0222 */
[C---:B--2---:R-:W-:Y:S01]  /*a130*/  VIADD R10, R73.reuse, 0x50 ;  /* 0x00000050490a7836 */ /* 0x044fe20000000000 */
[----:B------:R1:W-:Y:S01]  /*a140*/  @!P0 ST.E.64 desc[UR56][R8.64], R20 ;  /* 0x0000001408008985 */ /* 0x0003e2000c101b38 */
[C---:B------:R-:W-:Y:S01]  /*a150*/  VIADD R14, R73.reuse, 0x68 ;  /* 0x00000068490e7836 */ /* 0x040fe20000000000 */
[----:B------:R-:W-:Y:S01]  /*a160*/  @!P2 LEA.HI R36, R36, R36, RZ, 0x1 ;  /* 0x000000242424a211 */ /* 0x000fe200078f08ff */
[C---:B0-----:R-:W-:Y:S01]  /*a170*/  VIADD R12, R73.reuse, 0x58 ;  /* 0x00000058490c7836 */ /* 0x041fe20000000000 */
[----:B------:R-:W-:Y:S01]  /*a180*/  ISETP.GE.AND P3, PT, R10, UR4, PT ;  /* 0x000000040a007c0c */ /* 0x000fe2000bf66270 */
[C---:B------:R-:W-:Y:S01]  /*a190*/  VIADD R13, R73.reuse, 0x60 ;  /* 0x00000060490d7836 */ /* 0x040fe20000000000 */
[----:B------:R-:W-:Y:S01]  /*a1a0*/  ISETP.GE.AND P5, PT, R14, UR4, PT ;  /* 0x000000040e007c0c */ /* 0x000fe2000bfa6270 */
[C---:B------:R-:W-:Y:S01]  /*a1b0*/  VIADD R15, R73.reuse, 0x70 ;  /* 0x00000070490f7836 */ /* 0x040fe20000000000 */
[----:B------:R-:W-:Y:S01]  /*a1c0*/  ISETP.GE.AND P0, PT, R12, UR4, PT ;  /* 0x000000040c007c0c */ /* 0x000fe2000bf06270 */
[----:B------:R-:W-:Y:S01]  /*a1d0*/  VIADD R73, R73, 0x78 ;  /* 0x0000007849497836 */ /* 0x000fe20000000000 */
[----:B------:R-:W-:-:S02]  /*a1e0*/  ISETP.GE.AND P4, PT, R13, UR4, PT ;  /* 0x000000040d007c0c */ /* 0x000fc4000bf86270 */
[----:B------:R-:W-:Y:S02]  /*a1f0*/  ISETP.GE.AND P6, PT, R15, UR4, PT ;  /* 0x000000040f007c0c */ /* 0x000fe4000bfc6270 */
[----:B------:R-:W-:Y:S02]  /*a200*/  @!P1 LOP3.LUT R11, R0, 0xfffffffe, RZ, 0xc0, !PT ;  /* 0xfffffffe000b9812 */ /* 0x000fe400078ec0ff */
[----:B-1----:R-:W-:Y:S02]  /*a210*/  @!P2 LOP3.LUT R9, R36, 0xfffffffe, RZ, 0xc0, !PT ;  /* 0xfffffffe2409a812 */ /* 0x002fe400078ec0ff */
[----:B------:R-:W-:Y:S01]  /*a220*/  @!P3 LEA.HI R10, R10, R10, RZ, 0x1 ;  /* 0x0000000a0a0ab211 */ /* 0x000fe200078f08ff */
[--C-:B------:R-:W-:Y:S01]  /*a230*/  @!P1 IMAD.WIDE R2, R11, 0x4, R34.reuse ;  /* 0x000000040b029825 */ /* 0x100fe200078e0222 */
[----:B------:R-:W-:Y:S02]  /*a240*/  @!P5 LEA.HI R14, R14, R14, RZ, 0x1 ;  /* 0x0000000e0e0ed211 */ /* 0x000fe400078f08ff */
[----:B------:R-:W-:Y:S01]  /*a250*/  @!P0 LEA.HI R12, R12, R12, RZ, 0x1 ;  /* 0x0000000c0c0c8211 */ /* 0x000fe200078f08ff */
[----:B------:R-:W-:Y:S01]  /*a260*/  @!P2 IMAD.WIDE R8, R9, 0x4, R34 ;  /* 0x000000040908a825 */ /* 0x000fe200078e0222 */
[----:B------:R-:W-:Y:S01]  /*a270*/  @!P4 LEA.HI R0, R13, R13, RZ, 0x1 ;  /* 0x0000000d0d00c211 */ /* 0x000fe200078f08ff */
[----:B------:R0:W-:Y:S01]  /*a280*/  @!P1 ST.E.64 desc[UR56][R2.64], R22 ;  /* 0x0000001602009985 */ /* 0x0001e2000c101b38 */
[----:B------:R-:W-:-:S02]  /*a290*/  @!P3 LOP3.LUT R11, R10, 0xfffffffe, RZ, 0xc0, !PT ;  /* 0xfffffffe0a0bb812 */ /* 0x000fc400078ec0ff */
[----:B------:R-:W-:Y:S01]  /*a2a0*/  @!P6 LEA.HI R16, R15, R15, RZ, 0x1 ;  /* 0x0000000f0f10e211 */ /* 0x000fe200078f08ff */
[----:B------:R1:W-:Y:S01]  /*a2b0*/  @!P2 ST.E.64 desc[UR56][R8.64], R24 ;  /* 0x000000180800a985 */ /* 0x0003e2000c101b38 */
[----:B------:R-:W-:Y:S01]  /*a2c0*/  @!P0 LOP3.LUT R13, R12, 0xfffffffe, RZ, 0xc0, !PT ;  /* 0xfffffffe0c0d8812 */ /* 0x000fe200078ec0ff */
[--C-:B------:R-:W-:Y:S01]  /*a2d0*/  @!P3 IMAD.WIDE R10, R11, 0x4, R34.reuse ;  /* 0x000000040b0ab825 */ /* 0x100fe200078e0222 */
[----:B------:R-:W-:Y:S02]  /*a2e0*/  @!P4 LOP3.LUT R15, R0, 0xfffffffe, RZ, 0xc0, !PT ;  /* 0xfffffffe000fc812 */ /* 0x000fe400078ec0ff */
[----:B------:R-:W-:Y:S01]  /*a2f0*/  @!P5 LOP3.LUT R17, R14, 0xfffffffe, RZ, 0xc0, !PT ;  /* 0xfffffffe0e11d812 */ /* 0x000fe200078ec0ff */
[--C-:B------:R-:W-:Y:S01]  /*a300*/  @!P0 IMAD.WIDE R12, R13, 0x4, R34.reuse ;  /* 0x000000040d0c8825 */ /* 0x100fe200078e0222 */
[----:B------:R-:W-:Y:S01]  /*a310*/  @!P6 LOP3.LUT R19, R16, 0xfffffffe, RZ, 0xc0, !PT ;  /* 0xfffffffe1013e812 */ /* 0x000fe200078ec0ff */
[----:B------:R2:W-:Y:S02]  /*a320*/  @!P3 ST.E.64 desc[UR56][R10.64], R26 ;  /* 0x0000001a0a00b985 */ /* 0x0005e4000c101b38 */
[----:B0-----:R-:W-:-:S02]  /*a330*/  @!P4 IMAD.WIDE R2, R15, 0x4, R34 ;  /* 0x000000040f02c825 */ /* 0x001fc400078e0222 */
[----:B------:R2:W-:Y:S01]  /*a340*/  @!P0 ST.E.64 desc[UR56][R12.64], R28 ;  /* 0x0000001c0c008985 */ /* 0x0005e2000c101b38 */
[----:B------:R-:W-:Y:S01]  /*a350*/  ISETP.GE.AND P0, PT, R73, UR4, PT ;  /* 0x0000000449007c0c */ /* 0x000fe2000bf06270 */
[--C-:B-1----:R-:W-:Y:S02]  /*a360*/  @!P5 IMAD.WIDE R8, R17, 0x4, R34.reuse ;  /* 0x000000041108d825 */ /* 0x102fe400078e0222 */
[----:B------:R2:W-:Y:S02]  /*a370*/  @!P4 ST.E.64 desc[UR56][R2.64], R30 ;  /* 0x0000001e0200c985 */ /* 0x0005e4000c101b38 */
[----:B------:R-:W-:Y:S02]  /*a380*/  @!P6 IMAD.WIDE R14, R19, 0x4, R34 ;  /* 0x00000004130ee825 */ /* 0x000fe400078e0222 */
[----:B------:R2:W-:Y:S04]  /*a390*/  @!P5 ST.E.64 desc[UR56][R8.64], R32 ;  /* 0x000000200800d985 */ /* 0x0005e8000c101b38 */
[----:B------:R2:W-:Y:S02]  /*a3a0*/  @!P6 ST.E.64 desc[UR56][R14.64], R6 ;  /* 0x000000060e00e985 */ /* 0x0005e4000c101b38 */
[----:B------:R-:W-:Y:S05]  /*a3b0*/  @P0 BRA `(.L_x_8) ;  /* 0x0000004c00d00947 */ /* 0x000fea0003800000 */
[----:B------:R-:W-:-:S04]  /*a3c0*/  LEA.HI R73, R73, R73, RZ, 0x1 ;  /* 0x0000004949497211 */ /* 0x000fc800078f08ff */
[----:B--2---:R-:W-:-:S05]  /*a3d0*/  LOP3.LUT R3, R73, 0xfffffffe, RZ, 0xc0, !PT ;  /* 0xfffffffe49037812 */ /* 0x004fca00078ec0ff */
[----:B------:R-:W-:-:S05]  /*a3e0*/  IMAD.WIDE R2, R3, 0x4, R34 ;  /* 0x0000000403027825 */ /* 0x000fca00078e0222 */
[----:B------:R1:W-:Y:S01]  /*a3f0*/  ST.E.64 desc[UR56][R2.64], R4 ;  /* 0x0000000402007985 */ /* 0x0003e2000c101b38 */
[----:B------:R-:W-:Y:S05]  /*a400*/  BRA `(.L_x_8) ;  /* 0x0000004c00bc7947 */ /* 0x000fea0003800000 */
.L_x_35:
[----:B------:R-:W0:Y:S02]  /*a410*/  S2R R0, SR_TID.X ;  /* 0x0000000000007919 */ /* 0x000e240000002100 */
[----:B0-----:R-:W-:-:S05]  /*a420*/  VIADD R2, R0, 0xffffff80 ;  /* 0xffffff8000027836 */ /* 0x001fca0000000000 */
[----:B------:R-:W-:-:S13]  /*a430*/  ISETP.GT.AND P0, PT, R2, 0x7f, PT ;  /* 0x0000007f0200780c */ /* 0x000fda0003f04270 */
[----:B------:R-:W-:Y:S05]  /*a440*/  @P0 BRA `(.L_x_8) ;  /* 0x0000004c00ac0947 */ /* 0x000fea0003800000 */
[----:B------:R-:W0:Y:S01]  /*a450*/  S2R R3, SR_CTAID.X ;  /* 0x0000000000037919 */ /* 0x000e220000002500 */
[----:B------:R-:W1:Y:S01]  /*a460*/  LDC R6, c[0x0][0xbe8] ;  /* 0x0002fa00ff067b82 */ /* 0x000e620000000800 */
[----:B------:R-:W-:Y:S01]  /*a470*/  ULDC UR4, c[0x0][0xa88] ;  /* 0x0002a20000047ab9 */ /* 0x000fe20000000800 */
[----:B0-----:R-:W-:Y:S02]  /*a480*/  IMAD R0, R3, 0x80, R0 ;  /* 0x0000008003007824 */ /* 0x001fe400078e0200 */
[----:B-1----:R-:W-:Y:S02]  /*a490*/  IMAD R3, R6, UR4, RZ ;  /* 0x0000000406037c24 */ /* 0x002fe4000f8e02ff */
[----:B------:R-:W-:-:S05]  /*a4a0*/  VIADD R0, R0, 0xffffff80 ;  /* 0xffffff8000007836 */ /* 0x000fca0000000000 */
[----:B------:R-:W-:-:S13]  /*a4b0*/  ISETP.GE.AND P0, PT, R0, R3, PT ;  /* 0x000000030000720c */ /* 0x000fda0003f06270 */
[----:B------:R-:W-:Y:S05]  /*a4c0*/  @P0 BRA `(.L_x_8) ;  /* 0x0000004c008c0947 */ /* 0x000fea0003800000 */
[----:B------:R-:W-:Y:S01]  /*a4d0*/  ISETP.NE.AND P0, PT, R6, 0x1, PT ;  /* 0x000000010600780c */ /* 0x000fe20003f05270 */
[----:B------:R-:W0:Y:S01]  /*a4e0*/  LDC.64 R10, c[0x0][0xbd8] ;  /* 0x0002f600ff0a7b82 */ /* 0x000e220000000a00 */
[----:B------:R-:W-:Y:S01]  /*a4f0*/  USHF.R.S32.HI UR6, URZ, 0x1f, UR51 ;  /* 0x0000001f3f067899 */ /* 0x000fe20008011433 */
[----:B------:R-:W-:Y:S01]  /*a500*/  IMAD.MOV.U32 R5, RZ, RZ, R0 ;  /* 0x000000ffff057224 */ /* 0x000fe200078e0000 */
[----:B------:R-:W-:Y:S02]  /*a510*/  ULDC.64 UR8, c[0x0][0xbd0] ;  /* 0x0002f40000087ab9 */ /* 0x000fe40000000a00 */
[----:B------:R-:W-:Y:S02]  /*a520*/  UIMAD UR6, UR6, UR8, URZ ;  /* 0x00000008060672a4 */ /* 0x000fe4000f8e023f */
[----:B------:R-:W-:Y:S01]  /*a530*/  UIMAD.WIDE.U32 UR4, UR51, UR8, URZ ;  /* 0x00000008330472a5 */ /* 0x000fe2000f8e003f */
[----:B------:R-:W1:Y:S01]  /*a540*/  S2UR UR7, SR_CTAID.Y ;  /* 0x00000000000779c3 */ /* 0x000e620000002600 */
[----:B------:R-:W-:-:S04]  /*a550*/  UIMAD UR6, UR51, UR9, UR6 ;  /* 0x00000009330672a4 */ /* 0x000fc8000f8e0206 */
[----:B------:R-:W-:Y:S02]  /*a560*/  UIADD3 UR6, UR5, UR6, URZ ;  /* 0x0000000605067290 */ /* 0x000fe4000fffe03f */
[----:B------:R-:W-:Y:S01]  /*a570*/  IMAD.U32 R3, RZ, RZ, UR5 ;  /* 0x00000005ff037e24 */ /* 0x000fe2000f8e00ff */
[----:B------:R-:W2:Y:S01]  /*a580*/  @P0 LDC R7, c[0x0][0xbec] ;  /* 0x0002fb00ff070b82 */ /* 0x000ea20000000800 */
[----:B------:R-:W-:Y:S01]  /*a590*/  IMAD.U32 R2, RZ, RZ, UR4 ;  /* 0x00000004ff027e24 */ /* 0x000fe2000f8e00ff */
[----:B------:R-:W-:Y:S01]  /*a5a0*/  ULDC.64 UR4, c[0x0][0xbe0] ;  /* 0x0002f80000047ab9 */ /* 0x000fe20000000a00 */
[----:B------:R-:W-:-:S05]  /*a5b0*/  IMAD.U32 R3, RZ, RZ, UR6 ;  /* 0x00000006ff037e24 */ /* 0x000fca000f8e00ff */
[----:B------:R-:W3:Y:S01]  /*a5c0*/  @P0 LDC R9, c[0x0][0xbf0] ;  /* 0x0002fc00ff090b82 */ /* 0x000ee20000000800 */
[C---:B0-----:R-:W-:Y:S02]  /*a5d0*/  IMAD R12, R10.reuse, UR39, RZ ;  /* 0x000000270a0c7c24 */ /* 0x041fe4000f8e02ff */
[----:B------:R-:W-:-:S04]  /*a5e0*/  IMAD.WIDE.U32 R2, R10, UR49, R2 ;  /* 0x000000310a027c25 */ /* 0x000fc8000f8e0002 */
[----:B------:R-:W-:Y:S01]  /*a5f0*/  IMAD R11, R11, UR49, R12 ;  /* 0x000000310b0b7c24 */ /* 0x000fe2000f8e020c */
[----:B------:R-:W1:Y:S03]  /*a600*/  LDC R8, c[0x0][0xc50] ;  /* 0x00031400ff087b82 */ /* 0x000e660000000800 */
[----:B------:R-:W-:Y:S02]  /*a610*/  IMAD.IADD R3, R11, 0x1, R3 ;  /* 0x000000010b037824 */ /* 0x000fe400078e0203 */
[----:B--2---:R-:W-:-:S04]  /*a620*/  @P0 IMAD.HI.U32 R4, R0, R7, RZ ;  /* 0x0000000700040227 */ /* 0x004fc800078e00ff */
[----:B------:R-:W-:Y:S01]  /*a630*/  IMAD R7, RZ, RZ, -UR51 ;  /* 0x80000033ff077e24 */ /* 0x000fe2000f8e02ff */
[----:B---3--:R-:W-:-:S03]  /*a640*/  @P0 SHF.R.U32.HI R5, RZ, R9, R4 ;  /* 0x00000009ff050219 */ /* 0x008fc60000011604 */
[----:B-1----:R-:W-:Y:S01]  /*a650*/  IMAD R9, R8, R7, UR7 ;  /* 0x0000000708097e24 */ /* 0x002fe2000f8e0207 */
[----:B------:R-:W-:-:S03]  /*a660*/  IADD3 R7, -R5, RZ, RZ ;  /* 0x000000ff05077210 */ /* 0x000fc60007ffe1ff */
[----:B------:R-:W-:Y:S01]  /*a670*/  IMAD.WIDE.U32 R2, R9, UR4, R2 ;  /* 0x0000000409027c25 */ /* 0x000fe2000f8e0002 */
[----:B------:R-:W-:-:S03]  /*a680*/  SHF.R.S32.HI R4, RZ, 0x1f, R9 ;  /* 0x0000001fff047819 */ /* 0x000fc60000011409 */
[----:B------:R-:W-:Y:S01]  /*a690*/  IMAD R7, R6, R7, R0 ;  /* 0x0000000706077224 */ /* 0x000fe200078e0200 */
[----:B------:R-:W-:Y:S01]  /*a6a0*/  IADD3 R2, P0, R5, R2, RZ ;  /* 0x0000000205027210 */ /* 0x000fe20007f1e0ff */
[----:B------:R-:W-:-:S03]  /*a6b0*/  IMAD R4, R4, UR4, RZ ;  /* 0x0000000404047c24 */ /* 0x000fc6000f8e02ff */
[----:B------:R-:W-:Y:S01]  /*a6c0*/  SHF.R.S32.HI R0, RZ, 0x1f, R7 ;  /* 0x0000001fff007819 */ /* 0x000fe20000011407 */
[----:B------:R-:W-:Y:S01]  /*a6d0*/  IMAD R4, R9, UR5, R4 ;  /* 0x0000000509047c24 */ /* 0x000fe2000f8e0204 */
[----:B------:R-:W-:Y:S01]  /*a6e0*/  SHF.R.S32.HI R9, RZ, 0x1f, R5 ;  /* 0x0000001fff097819 */ /* 0x000fe20000011405 */
[----:B------:R-:W-:Y:S02]  /*a6f0*/  ULDC.64 UR4, c[0x0][0xbc8] ;  /* 0x0002f20000047ab9 */ /* 0x000fe40000000a00 */
[----:B------:R-:W-:Y:S01]  /*a700*/  IMAD R0, R0, UR4, RZ ;  /* 0x0000000400007c24 */ /* 0x000fe2000f8e02ff */
[----:B------:R-:W-:-:S03]  /*a710*/  IADD3.X R3, R9, R3, R4, P0, !PT ;  /* 0x0000000309037210 */ /* 0x000fc600007fe404 */
[C---:B------:R-:W-:Y:S02]  /*a720*/  IMAD R5, R7.reuse, UR5, R0 ;  /* 0x0000000507057c24 */ /* 0x040fe4000f8e0200 */
[----:B------:R-:W-:Y:S01]  /*a730*/  IMAD.WIDE.U32 R2, R7, UR4, R2 ;  /* 0x0000000407027c25 */ /* 0x000fe2000f8e0002 */
[----:B------:R-:W-:-:S03]  /*a740*/  ULDC.64 UR4, c[0x0][0xba8] ;  /* 0x0002ea0000047ab9 */ /* 0x000fc60000000a00 */
[----:B------:R-:W-:Y:S01]  /*a750*/  IMAD.IADD R3, R3, 0x1, R5 ;  /* 0x0000000103037824 */ /* 0x000fe200078e0205 */
[----:B------:R-:W-:-:S04]  /*a760*/  LEA R4, P0, R2, UR4, 0x2 ;  /* 0x0000000402047c11 */ /* 0x000fc8000f8010ff */
[----:B------:R-:W-:Y:S01]  /*a770*/  LEA.HI.X R5, R2, UR5, R3, 0x2, P0 ;  /* 0x0000000502057c11 */ /* 0x000fe200080f1403 */
[----:B------:R-:W-:-:S05]  /*a780*/  IMAD.MOV.U32 R3, RZ, RZ, -0x800000 ;  /* 0xff800000ff037424 */ /* 0x000fca00078e00ff */
[----:B------:R0:W-:Y:S01]  /*a790*/  STG.E desc[UR56][R4.64], R3 ;  /* 0x0000000304007986 */ /* 0x0001e2000c101938 */
[----:B------:R-:W-:Y:S05]  /*a7a0*/  BRA `(.L_x_8) ;  /* 0x0000004800d47947 */ /* 0x000fea0003800000 */
.L_x_6:
[----:B------:R-:W-:-:S08]  /*a7b0*/  NOP ;  /* 0x0000000000007918 */ /* 0x000fd00000000000 */
[----:B------:R-:W0:-:S00]  /*a7c0*/  USETMAXREG.DEALLOC.CTAPOOL 0x28 ;  /* 0x00000028000079c8 */ /* 0x000e0000080e0500 */
[----:B0-----:R-:W-:Y:S01]  /*a7d0*/  LOP3.LUT R22, R0, 0x3, RZ, 0xc0, !PT ;  /* 0x0000000300167812 */ /* 0x001fe200078ec0ff */
[----:B------:R-:W0:Y:S05]  /*a7e0*/  S2R R18, SR_CTAID.Z ;  /* 0x0000000000127919 */ /* 0x000e2a0000002700 */
[----:B------:R-:W1:Y:S01]  /*a7f0*/  S2UR UR6, SR_CTAID.Y ;  /* 0x00000000000679c3 */ /* 0x000e620000002600 */
[----:B------:R-:W2:Y:S02]  /*a800*/  SHFL.IDX PT, R0, R22, RZ, 0x1f ;  /* 0x00001fff16007589 */ /* 0x000ea400000e0000 */
[----:B--2---:R-:W-:-:S13]  /*a810*/  ISETP.NE.AND P0, PT, R0, RZ, PT ;  /* 0x000000ff0000720c */ /* 0x004fda0003f05270 */
[----:B01----:R-:W-:Y:S05]  /*a820*/  @!P0 BRA `(.L_x_38) ;  /* 0x0000000000288947 */ /* 0x003fea0003800000 */
[----:B------:R-:W-:Y:S01]  /*a830*/  ULDC UR7, c[0x0][0xc50] ;  /* 0x0003140000077ab9 */ /* 0x000fe20000000800 */
[----:B------:R-:W-:Y:S01]  /*a840*/  UMOV UR39, UR6 ;  /* 0x0000000600277c82 */ /* 0x000fe20008000000 */
[----:B------:R-:W-:-:S06]  /*a850*/  UISETP.NE.AND UP0, UPT, UR7, 0x1, UPT ;  /* 0x000000010700788c */ /* 0x000fcc000bf05270 */
[----:B------:R-:W-:-:S13]  /*a860*/  PLOP3.LUT P0, PT, PT, PT, UP0, 0x80, 0x0 ;  /* 0x000000000000781c */ /* 0x000fda0003f0f008 */
[----:B------:R-:W-:Y:S05]  /*a870*/  @!P0 BRA `(.L_x_39) ;  /* 0x0000000000308947 */ /* 0x000fea0003800000 */
[----:B------:R-:W-:Y:S01]  /*a880*/  ULDC UR4, c[0x0][0xc54] ;  /* 0x0003150000047ab9 */ /* 0x000fe20000000800 */
[----:B------:R-:W-:Y:S01]  /*a890*/  ULDC UR39, c[0x0][0xc58] ;  /* 0x0003160000277ab9 */ /* 0x000fe20000000800 */
[----:B------:R-:W-:-:S04]  /*a8a0*/  UIMAD.WIDE.U32 UR4, UR6, UR4, URZ ;  /* 0x00000004060472a5 */ /* 0x000fc8000f8e003f */
[----:B------:R-:W-:Y:S01]  /*a8b0*/  USHF.R.U32.HI UR39, URZ, UR39, UR5 ;  /* 0x000000273f277299 */ /* 0x000fe20008011605 */
[----:B------:R-:W-:Y:S11]  /*a8c0*/  BRA `(.L_x_39) ;  /* 0x00000000001c7947 */ /* 0x000ff60003800000 */
.L_x_38:
[----:B------:R-:W-:Y:S01]  /*a8d0*/  ULDC UR7, c[0x0][0xc50] ;  /* 0x0003140000077ab9 */ /* 0x000fe20000000800 */
[----:B------:R-:W-:Y:S01]  /*a8e0*/  UMOV UR39, UR6 ;  /* 0x0000000600277c82 */ /* 0x000fe20008000000 */
[----:B------:R-:W-:-:S11]  /*a8f0*/  UISETP.NE.AND UP0, UPT, UR7, 0x1, UPT ;  /* 0x000000010700788c */ /* 0x000fd6000bf05270 */
[----:B------:R-:W-:Y:S01]  /*a900*/  @UP0 ULDC UR4, c[0x0][0xc54] ;  /* 0x0003150000040ab9 */ /* 0x000fe20000000800 */
[----:B------:R-:W-:Y:S01]  /*a910*/  @UP0 ULDC UR8, c[0x0][0xc58] ;  /* 0x0003160000080ab9 */ /* 0x000fe20000000800 */
[----:B------:R-:W-:-:S04]  /*a920*/  UIMAD.WIDE.U32 UR4, UR6, UR4, URZ ;  /* 0x00000004060472a5 */ /* 0x000fc8000f8e003f */
[----:B------:R-:W-:-:S12]  /*a930*/  @UP0 USHF.R.U32.HI UR39, URZ, UR8, UR5 ;  /* 0x000000083f270299 */ /* 0x000fd80008011605 */
.L_x_39:
[----:B------:R-:W-:Y:S01]  /*a940*/  ISETP.GE.AND P0, PT, R18, RZ, PT ;  /* 0x000000ff1200720c */ /* 0x000fe20003f06270 */
[----:B------:R-:W-:Y:S01]  /*a950*/  UIADD3 UR4, -UR39, URZ, URZ ;  /* 0x0000003f27047290 */ /* 0x000fe2000fffe13f */
[----:B------:R-:W-:Y:S02]  /*a960*/  IMAD.MOV.U32 R0, RZ, RZ, 0x1 ;  /* 0x00000001ff007424 */ /* 0x000fe400078e00ff */
[----:B------:R-:W-:Y:S01]  /*a970*/  IMAD.MOV.U32 R2, RZ, RZ, RZ ;  /* 0x000000ffff027224 */ /* 0x000fe200078e00ff */
[----:B------:R-:W-:Y:S01]  /*a980*/  UIMAD UR6, UR7, UR4, UR6 ;  /* 0x00000004070672a4 */ /* 0x000fe2000f8e0206 */
[----:B------:R-:W-:-:S07]  /*a990*/  IMAD.MOV.U32 R3, RZ, RZ, 0x1 ;  /* 0x00000001ff037424 */ /* 0x000fce00078e00ff */
[----:B------:R-:W-:Y:S05]  /*a9a0*/  @!P0 BRA `(.L_x_40) ;  /* 0x0000004400848947 */ /* 0x000fea0003800000 */
[----:B------:R-:W0:Y:S01]  /*a9b0*/  LDC.64 R2, c[0x0][0xa28] ;  /* 0x00028a00ff027b82 */ /* 0x000e220000000a00 */
[----:B------:R-:W-:Y:S01]  /*a9c0*/  ULDC.64 UR4, c[0x0][0x418] ;  /* 0x0001060000047ab9 */ /* 0x000fe20000000a00 */
[----:B------:R-:W-:Y:S01]  /*a9d0*/  ULDC UR36, c[0x0][0x2f0] ;  /* 0x0000bc0000247ab9 */ /* 0x000fe20000000800 */
[----:B------:R-:W-:Y:S01]  /*a9e0*/  IMAD.MOV.U32 R17, RZ, RZ, RZ ;  /* 0x000000ffff117224 */ /* 0x000fe200078e00ff */
[----:B0-----:R-:W-:-:S04]  /*a9f0*/  ISETP.NE.U32.AND P0, PT, R2, RZ, PT ;  /* 0x000000ff0200720c */ /* 0x001fc80003f05070 */
[----:B------:R-:W-:Y:S01]  /*aa00*/  ISETP.NE.AND.EX P0, PT, R3, RZ, PT, P0 ;  /* 0x000000ff0300720c */ /* 0x000fe20003f05300 */
[----:B------:R-:W-:-:S03]  /*aa10*/  UISETP.NE.U32.AND UP0, UPT, UR4, URZ, UPT ;  /* 0x0000003f0400728c */ /* 0x000fc6000bf05070 */
[----:B------:R-:W-:-:S09]  /*aa20*/  ULDC UR4, c[0x0][0x424] ;  /* 0x0001090000047ab9 */ /* 0x000fd20000000800 */
[----:B------:R-:W0:Y:S01]  /*aa30*/  @P0 LDC.64 R2, c[0x0][0xa28] ;  /* 0x00028a00ff020b82 */ /* 0x000e220000000a00 */
[----:B------:R-:W-:-:S04]  /*aa40*/  UISETP.NE.AND.EX UP0, UPT, UR5, URZ, UPT, UP0 ;  /* 0x0000003f0500728c */ /* 0x000fc8000bf05300 */
[----:B------:R-:W-:-:S04]  /*aa50*/  USEL UR4, UR4, 0x1, UP0 ;  /* 0x0000000104047887 */ /* 0x000fc80008000000 */
[----:B------:R-:W-:Y:S01]  /*aa60*/  UIMAD UR36, UR4, UR36, URZ ;  /* 0x00000024042472a4 */ /* 0x000fe2000f8e023f */
[----:B------:R-:W1:Y:S03]  /*aa70*/  S2R R29, SR_CTAID.X ;  /* 0x00000000001d7919 */ /* 0x000e660000002500 */
[----:B------:R-:W-:Y:S02]  /*aa80*/  UISETP.GE.AND UP0, UPT, UR36, 0x1, UPT ;  /* 0x000000012400788c */ /* 0x000fe4000bf06270 */
[----:B------:R-:W-:Y:S01]  /*aa90*/  UIADD3 UR4, UR36, 0x9f, URZ ;  /* 0x0000009f24047890 */ /* 0x000fe2000fffe03f */
[----:B0-----:R-:W-:-:S05]  /*aaa0*/  @P0 IMAD.WIDE R2, R18, 0x4, R2 ;  /* 0x0000000412020825 */ /* 0x001fca00078e0202 */
[----:B------:R0:W5:Y:S01]  /*aab0*/  @P0 LDG.E R17, desc[UR56][R2.64] ;  /* 0x0000003802110981 */ /* 0x000162000c1e1900 */
[----:B------:R-:W-:Y:S01]  /*aac0*/  PLOP3.LUT P0, PT, PT, PT, UP0, 0x80, 0x0 ;  /* 0x000000000000781c */ /* 0x000fe20003f0f008 */
[----:B------:R-:W-:Y:S02]  /*aad0*/  UIMAD.WIDE UR4, UR4, 0x66666667, URZ ;  /* 0x66666667040478a5 */ /* 0x000fe4000f8e023f */
[----:B------:R-:W-:Y:S02]  /*aae0*/  ULOP3.LUT UR43, UR6, 0xffff, URZ, 0xc0, !UPT ;  /* 0x0000ffff062b7892 */ /* 0x000fe4000f8ec03f */
[----:B------:R-:W-:Y:S01]  /*aaf0*/  USHF.R.U32.HI UR40, URZ, 0x1f, UR5 ;  /* 0x0000001f3f287899 */ /* 0x000fe20008011605 */
[----:B------:R-:W-:-:S03]  /*ab00*/  UMOV UR38, URZ ;  /* 0x0000003f00267c82 */ /* 0x000fc60008000000 */
[----:B------:R-:W-:-:S04]  /*ab10*/  ULEA.HI.SX32 UR40, UR5, UR40, 0x1a ;  /* 0x0000002805287291 */ /* 0x000fc8000f8fd23f */
[----:B01----:R-:W-:Y:S08]  /*ab20*/  @!P0 BRA `(.L_x_41) ;  /* 0x0000000000848947 */ /* 0x003ff00003800000 */
[----:B------:R-:W-:Y:S01]  /*ab30*/  USHF.R.U32.HI UR6, URZ, 0x10, UR6 ;  /* 0x000000103f067899 */ /* 0x000fe20008011606 */
[----:B------:R-:W-:-:S03]  /*ab40*/  UMOV UR4, URZ ;  /* 0x0000003f00047c82 */ /* 0x000fc60008000000 */
[----:B------:R-:W-:-:S11]  /*ab50*/  UISETP.NE.AND UP0, UPT, UR6, URZ, UPT ;  /* 0x0000003f0600728c */ /* 0x000fd6000bf05270 */
[----:B------:R-:W-:Y:S02]  /*ab60*/  @!UP0 ULDC UR6, c[0x0][0x9f0] ;  /* 0x00027c0000068ab9 */ /* 0x000fe40000000800 */
[----:B------:R-:W-:Y:S01]  /*ab70*/  IABS R2, UR6 ;  /* 0x0000000600027c13 */ /* 0x000fe20008000000 */
[----:B------:R-:W-:Y:S02]  /*ab80*/  UIADD3 UR7, UR40, -0x1, UR6 ;  /* 0xffffffff28077890 */ /* 0x000fe4000fffe006 */
[----:B------:R-:W-:Y:S02]  /*ab90*/  IABS R5, UR6 ;  /* 0x0000000600057c13 */ /* 0x000fe40008000000 */
[----:B------:R-:W-:Y:S02]  /*aba0*/  R2UR UR10, R2 ;  /* 0x00000000020a72ca */ /* 0x000fe400000e0000 */
[----:B------:R-:W-:Y:S01]  /*abb0*/  IABS R4, UR7 ;  /* 0x0000000700047c13 */ /* 0x000fe20008000000 */
[----:B------:R-:W-:-:S03]  /*abc0*/  ULOP3.LUT UR7, UR7, UR6, URZ, 0x3c, !UPT ;  /* 0x0000000607077292 */ /* 0x000fc6000f8e3c3f */
[----:B------:R-:W-:-:S07]  /*abd0*/  R2UR UR9, R4 ;  /* 0x00000000040972ca */ /* 0x000fce00000e0000 */
        /* <DEDUP_REMOVED lines=18> */
[----:B------:R-:W-:Y:S02]  /*ad00*/  UISETP.NE.AND UP0, UPT, UR6, URZ, UPT ;  /* 0x0000003f0600728c */ /* 0x000fe4000bf05270 */
[----:B------:R-:W-:-:S09]  /*ad10*/  @!UP1 UIADD3 UR5, -UR5, URZ, URZ ;  /* 0x0000003f05059290 */ /* 0x000fd2000fffe13f */
[----:B------:R-:W-:-:S07]  /*ad20*/  @!UP0 ULOP3.LUT UR5, URZ, UR6, URZ, 0x33, !UPT ;  /* 0x000000063f058292 */ /* 0x000fce000f8e333f */
[----:B------:R-:W-:-:S05]  /*ad30*/  UMOV UR38, UR5 ;  /* 0x0000000500267c82 */ /* 0x000fca0008000000 */
.L_x_41:
[----:B------:R-:W-:Y:S02]  /*ad40*/  UIMAD UR44, UR43, UR38, URZ ;  /* 0x000000262b2c72a4 */ /* 0x000fe4000f8e023f */
[----:B------:R-:W-:-:S04]  /*ad50*/  IMAD.U32 R3, RZ, RZ, UR38 ;  /* 0x00000026ff037e24 */ /* 0x000fc8000f8e00ff */
[----:B------:R-:W-:-:S05]  /*ad60*/  IMAD.U32 R2, RZ, RZ, UR44 ;  /* 0x0000002cff027e24 */ /* 0x000fca000f8e00ff */
[----:B------:R-:W-:Y:S01]  /*ad70*/  VIADDMNMX R2, R2, R3, UR40, PT ;  /* 0x0000002802027e46 */ /* 0x000fe2000b800103 */
[----:B------:R-:W-:-:S03]  /*ad80*/  IMAD.MOV.U32 R3, RZ, RZ, 0x1 ;  /* 0x00000001ff037424 */ /* 0x000fc600078e00ff */
[----:B------:R-:W-:Y:S01]  /*ad90*/  R2UR UR45, R2 ;  /* 0x00000000022d72ca */ /* 0x000fe200000e0000 */
[----:B------:R-:W-:-:S12]  /*ada0*/  IMAD.MOV.U32 R2, RZ, RZ, RZ ;  /* 0x000000ffff027224 */ /* 0x000fd800078e00ff */
[----:B------:R-:W-:-:S06]  /*adb0*/  UISETP.GT.AND UP0, UPT, UR45, UR44, UPT ;  /* 0x0000002c2d00728c */ /* 0x000fcc000bf04270 */
[----:B------:R-:W-:-:S13]  /*adc0*/  PLOP3.LUT P0, PT, PT, PT, UP0, 0x80, 0x0 ;  /* 0x000000000000781c */ /* 0x000fda0003f0f008 */
[----:B------:R-:W-:Y:S05]  /*add0*/  @!P0 BRA `(.L_x_40) ;  /* 0x0000004000788947 */ /* 0x000fea0003800000 */
[----:B------:R-:W0:Y:S01]  /*ade0*/  S2UR UR4, SR_CgaCtaId ;  /* 0x00000000000479c3 */ /* 0x000e220000008800 */
[----:B------:R-:W-:-:S04]  /*adf0*/  MOV R0, 0x400 ;  /* 0x0000040000007802 */ /* 0x000fc80000000f00 */
[----:B------:R-:W-:-:S13]  /*ae00*/  R2UR UR41, R0 ;  /* 0x00000000002972ca */ /* 0x000fda00000e0000 */
[----:B0-----:R-:W-:-:S04]  /*ae10*/  ULEA UR41, UR4, UR41, 0x18 ;  /* 0x0000002904297291 */ /* 0x001fc8000f8ec03f */
[----:B------:R-:W-:-:S04]  /*ae20*/  UIADD3 UR4, UR41, 0x1a400, URZ ;  /* 0x0001a40029047890 */ /* 0x000fc8000fffe03f */
[----:B------:R-:W-:-:S06]  /*ae30*/  ULOP3.LUT UP0, URZ, UR4, 0x1bf, URZ, 0xc0, !UPT ;  /* 0x000001bf043f7892 */ /* 0x000fcc000f80c03f */
[----:B------:R-:W-:-:S13]  /*ae40*/  PLOP3.LUT P0, PT, PT, PT, UP0, 0x80, 0x0 ;  /* 0x000000000000781c */ /* 0x000fda0003f0f008 */
[----:B------:R-:W-:Y:S05]  /*ae50*/  @!P0 BRA `(.L_x_42) ;  /* 0x0000000000408947 */ /* 0x000fea0003800000 */
[----:B------:R-:W-:Y:S01]  /*ae60*/  MOV R2, 0x0 ;  /* 0x0000000000027802 */ /* 0x000fe20000000f00 */
[----:B------:R-:W-:Y:S01]  /*ae70*/  ULDC.64 UR4, c[0x4][0xc8] ;  /* 0x0100320000047ab9 */ /* 0x000fe20000000a00 */
[----:B------:R-:W-:Y:S01]  /*ae80*/  ULDC.64 UR6, c[0x4][0xd0] ;  /* 0x0100340000067ab9 */ /* 0x000fe20000000a00 */
[----:B------:R-:W-:Y:S02]  /*ae90*/  IMAD.U32 R4, RZ, RZ, UR4 ;  /* 0x00000004ff047e24 */ /* 0x000fe4000f8e00ff */
[----:B------:R-:W-:Y:S01]  /*aea0*/  IMAD.U32 R5, RZ, RZ, UR5 ;  /* 0x00000005ff057e24 */ /* 0x000fe2000f8e00ff */
[----:B------:R-:W0:Y:S01]  /*aeb0*/  LDC.64 R2, c[0x4][R2] ;  /* 0x0100000002027b82 */ /* 0x000e220000000a00 */
[----:B------:R-:W-:Y:S01]  /*aec0*/  ULDC.64 UR4, c[0x4][0x8] ;  /* 0x0100020000047ab9 */ /* 0x000fe20000000a00 */
[----:B------:R-:W-:Y:S01]  /*aed0*/  IMAD.U32 R6, RZ, RZ, UR6 ;  /* 0x00000006ff067e24 */ /* 0x000fe2000f8e00ff */
[----:B------:R-:W-:Y:S01]  /*aee0*/  MOV R11, UR5 ;  /* 0x00000005000b7c02 */ /* 0x000fe20008000f00 */
[----:B------:R-:W-:-:S02]  /*aef0*/  IMAD.U32 R7, RZ, RZ, UR7 ;  /* 0x00000007ff077e24 */ /* 0x000fc4000f8e00ff */
[----:B------:R-:W-:Y:S02]  /*af00*/  IMAD.U32 R10, RZ, RZ, UR4 ;  /* 0x00000004ff0a7e24 */ /* 0x000fe4000f8e00ff */
[----:B------:R-:W-:Y:S02]  /*af10*/  IMAD.MOV.U32 R8, RZ, RZ, 0x70 ;  /* 0x00000070ff087424 */ /* 0x000fe400078e00ff */
[----:B------:R-:W-:Y:S02]  /*af20*/  IMAD.MOV.U32 R12, RZ, RZ, 0x1 ;  /* 0x00000001ff0c7424 */ /* 0x000fe400078e00ff */
[----:B------:R-:W-:-:S07]  /*af30*/  IMAD.MOV.U32 R13, RZ, RZ, RZ ;  /* 0x000000ffff0d7224 */ /* 0x000fce00078e00ff */
[----:B------:R-:W-:-:S07]  /*af40*/  LEPC R20, `(.L_x_42) ;  /* 0x000000001014794e */ /* 0x000fce0000000000 */
[----:B0----5:R-:W-:Y:S05]  /*af50*/  CALL.ABS.NOINC R2 ;  /* 0x0000000002007343 */ /* 0x021fea0003c00000 */
.L_x_42:
[----:B------:R-:W-:-:S06]  /*af60*/  UIADD3 UR4, UR41, 0xa400, URZ ;  /* 0x0000a40029047890 */ /* 0x000fcc000fffe03f */
[----:B------:R-:W-:-:S05]  /*af70*/  IMAD.U32 R16, RZ, RZ, UR4 ;  /* 0x00000004ff107e24 */ /* 0x000fca000f8e00ff */
[----:B------:R-:W-:-:S13]  /*af80*/  LOP3.LUT P0, RZ, R16, 0x3ff, RZ, 0xc0, !PT ;  /* 0x000003ff10ff7812 */ /* 0x000fda000780c0ff */
        /* <DEDUP_REMOVED lines=8> */
[----:B------:R-:W-:Y:S02]  /*b010*/  IMAD.U32 R6, RZ, RZ, UR6 ;  /* 0x00000006ff067e24 */ /* 0x000fe4000f8e00ff */
[----:B------:R-:W-:-:S02]  /*b020*/  IMAD.U32 R7, RZ, RZ, UR7 ;  /* 0x00000007ff077e24 */ /* 0x000fc4000f8e00ff */
[----:B------:R-:W-:Y:S02]  /*b030*/  IMAD.U32 R10, RZ, RZ, UR4 ;  /* 0x00000004ff0a7e24 */ /* 0x000fe4000f8e00ff */
[----:B------:R-:W-:Y:S02]  /*b040*/  IMAD.U32 R11, RZ, RZ, UR5 ;  /* 0x00000005ff0b7e24 */ /* 0x000fe4000f8e00ff */
[----:B------:R-:W-:Y:S02]  /*b050*/  IMAD.MOV.U32 R8, RZ, RZ, 0x70 ;  /* 0x00000070ff087424 */ /* 0x000fe400078e00ff */
[----:B------:R-:W-:Y:S02]  /*b060*/  IMAD.MOV.U32 R12, RZ, RZ, 0x1 ;  /* 0x00000001ff0c7424 */ /* 0x000fe400078e00ff */
[----:B------:R-:W-:-:S07]  /*b070*/  IMAD.MOV.U32 R13, RZ, RZ, RZ ;  /* 0x000000ffff0d7224 */ /* 0x000fce00078e00ff */
[----:B------:R-:W-:-:S07]  /*b080*/  LEPC R20, `(.L_x_43) ;  /* 0x000000001014794e */ /* 0x000fce0000000000 */
[----:B0----5:R-:W-:Y:S05]  /*b090*/  CALL.ABS.NOINC R2 ;  /* 0x0000000002007343 */ /* 0x021fea0003c00000 */
.L_x_43:
        /* <DEDUP_REMOVED lines=20> */
.L_x_44:
        /* <DEDUP_REMOVED lines=18> */
.L_x_45:
[----:B------:R-:W0:Y:S01]  /*b300*/  LDC.64 R2, c[0x0][0x9f8] ;  /* 0x00027e00ff027b82 */ /* 0x000e220000000a00 */
[----:B------:R-:W-:Y:S01]  /*b310*/  IMAD.SHL.U32 R19, R31, 0x10, RZ ;  /* 0x000000101f137824 */ /* 0x000fe200078e00ff */
[----:B------:R-:W-:Y:S01]  /*b320*/  ULDC UR4, c[0x0][0x2f4] ;  /* 0x0000bd0000047ab9 */ /* 0x000fe20000000800 */
[----:B------:R-:W-:Y:S01]  /*b330*/  IMAD.MOV.U32 R30, RZ, RZ, R18 ;  /* 0x000000ffff1e7224 */ /* 0x000fe200078e0012 */
[----:B------:R-:W-:-:S04]  /*b340*/  ULDC UR5, c[0x0][0x320] ;  /* 0x0000c80000057ab9 */ /* 0x000fc80000000800 */
[----:B------:R-:W1:Y:S01]  /*b350*/  LDC R20, c[0x0][0x430] ;  /* 0x00010c00ff147b82 */ /* 0x000e620000000800 */
[----:B0-----:R-:W-:-:S04]  /*b360*/  ISETP.NE.U32.AND P0, PT, R2, RZ, PT ;  /* 0x000000ff0200720c */ /* 0x001fc80003f05070 */
[----:B------:R-:W-:-:S13]  /*b370*/  ISETP.NE.AND.EX P0, PT, R3, RZ, PT, P0 ;  /* 0x000000ff0300720c */ /* 0x000fda0003f05300 */
[----:B------:R-:W0:Y:S01]  /*b380*/  @P0 LDC.64 R2, c[0x0][0x9f8] ;  /* 0x00027e00ff020b82 */ /* 0x000e220000000a00 */
[----:B------:R-:W-:Y:S02]  /*b390*/  LOP3.LUT R35, R19, 0x30, RZ, 0xc0, !PT ;  /* 0x0000003013237812 */ /* 0x000fe400078ec0ff */
[----:B-1----:R-:W-:Y:S02]  /*b3a0*/  ISETP.NE.AND P2, PT, R20, 0x1, PT ;  /* 0x000000011400780c */ /* 0x002fe40003f45270 */
[----:B------:R-:W-:Y:S01]  /*b3b0*/  LOP3.LUT R16, R16, 0xffffffef, RZ, 0xc0, !PT ;  /* 0xffffffef10107812 */ /* 0x000fe200078ec0ff */
[----:B0-----:R-:W-:-:S05]  /*b3c0*/  @P0 IMAD.WIDE R2, R18, 0x4, R2 ;  /* 0x0000000412020825 */ /* 0x001fca00078e0202 */
[----:B------:R0:W5:Y:S01]  /*b3d0*/  @P0 LDG.E R30, desc[UR56][R2.64] ;  /* 0x00000038021e0981 */ /* 0x000162000c1e1900 */
[C---:B------:R-:W-:Y:S01]  /*b3e0*/  ISETP.GE.AND P0, PT, R35.reuse, UR4, PT ;  /* 0x0000000423007c0c */ /* 0x040fe2000bf06270 */
[----:B------:R-:W-:Y:S01]  /*b3f0*/  UMOV UR6, 0xffffffff ;  /* 0xffffffff00067882 */ /* 0x000fe20000000000 */
[----:B------:R-:W-:Y:S01]  /*b400*/  LOP3.LUT R25, R35, 0x40, RZ, 0xfc, !PT ;  /* 0x0000004023197812 */ /* 0x000fe200078efcff */
[----:B------:R-:W-:Y:S01]  /*b410*/  IMAD.SHL.U32 R8, R31, 0x20, RZ ;  /* 0x000000201f087824 */ /* 0x000fe200078e00ff */
[----:B------:R-:W-:Y:S02]  /*b420*/  LOP3.LUT R27, R35, 0x80, RZ, 0xfc, !PT ;  /* 0x00000080231b7812 */ /* 0x000fe400078efcff */
[----:B------:R-:W-:Y:S02]  /*b430*/  ISETP.GE.AND P3, PT, R25, UR4, PT ;  /* 0x0000000419007c0c */ /* 0x000fe4000bf66270 */
[----:B------:R-:W-:Y:S02]  /*b440*/  ISETP.GE.AND P1, PT, R27, UR4, PT ;  /* 0x000000041b007c0c */ /* 0x000fe4000bf26270 */
[----:B------:R-:W-:-:S03]  /*b450*/  LOP3.LUT R18, R31, 0x7f, RZ, 0xc0, !PT ;  /* 0x0000007f1f127812 */ /* 0x000fc600078ec0ff */
[----:B------:R-:W-:Y:S02]  /*b460*/  @P0 LOP3.LUT R16, R16, 0x10, RZ, 0xfc, !PT ;  /* 0x0000001010100812 */ /* 0x000fe400078efcff */
[----:B------:R-:W-:Y:S02]  /*b470*/  ISETP.GE.AND P0, PT, R35, UR5, PT ;  /* 0x0000000523007c0c */ /* 0x000fe4000bf06270 */
[----:B------:R-:W-:Y:S02]  /*b480*/  LOP3.LUT R16, R16, 0xffffff7f, RZ, 0xc0, !PT ;  /* 0xffffff7f10107812 */ /* 0x000fe400078ec0ff */
[----:B------:R-:W-:Y:S02]  /*b490*/  SHF.R.U32.HI R28, RZ, 0x2, R18 ;  /* 0x00000002ff1c7819 */ /* 0x000fe40000011612 */
[----:B------:R-:W-:Y:S02]  /*b4a0*/  @P2 LOP3.LUT R16, R16, 0x80, RZ, 0xfc, !PT ;  /* 0x0000008010102812 */ /* 0x000fe400078efcff */
[----:B------:R-:W-:-:S02]  /*b4b0*/  LOP3.LUT R26, R28, 0x60, R8, 0xf8, !PT ;  /* 0x000000601c1a7812 */ /* 0x000fc400078ef808 */
[----:B------:R-:W-:-:S04]  /*b4c0*/  LOP3.LUT R16, R16, 0xfffffffd, RZ, 0xc0, !PT ;  /* 0xfffffffd10107812 */ /* 0x000fc800078ec0ff */
[----:B------:R-:W-:Y:S02]  /*b4d0*/  @P0 LOP3.LUT R16, R16, 0x2, RZ, 0xfc, !PT ;  /* 0x0000000210100812 */ /* 0x000fe400078efcff */
[----:B------:R-:W-:Y:S02]  /*b4e0*/  ISETP.GE.AND P0, PT, R25, UR5, PT ;  /* 0x0000000519007c0c */ /* 0x000fe4000bf06270 */
[----:B------:R-:W-:-:S04]  /*b4f0*/  LOP3.LUT R16, R16, 0xfffffff7, RZ, 0xc0, !PT ;  /* 0xfffffff710107812 */ /* 0x000fc800078ec0ff */
[----:B------:R-:W-:-:S04]  /*b500*/  @P3 LOP3.LUT R16, R16, 0x8, RZ, 0xfc, !PT ;  /* 0x0000000810103812 */ /* 0x000fc800078efcff */
[----:B------:R-:W-:-:S04]  /*b510*/  LOP3.LUT R16, R16, 0xfffffffe, RZ, 0xc0, !PT ;  /* 0xfffffffe10107812 */ /* 0x000fc800078ec0ff */
[----:B------:R-:W-:-:S04]  /*b520*/  LOP3.LUT R16, R16, 0xfffffffb, RZ, 0xc0, !PT ;  /* 0xfffffffb10107812 */ /* 0x000fc800078ec0ff */
[----:B------:R-:W-:-:S04]  /*b530*/  @P1 LOP3.LUT R16, R16, 0x4, RZ, 0xfc, !PT ;  /* 0x0000000410101812 */ /* 0x000fc800078efcff */
[----:B------:R-:W-:Y:S01]  /*b540*/  @P0 LOP3.LUT R16, R16, 0x1, RZ, 0xfc, !PT ;  /* 0x0000000110100812 */ /* 0x000fe200078efcff */
[----:B0-----:R-:W-:Y:S06]  /*b550*/  BRA.DIV UR6, `(.L_x_46) ;  /* 0x0000003e06e87947 */ /* 0x001fec000b800000 */
.L_x_100:
[----:B------:R-:W-:Y:S01]  /*b560*/  UMOV UR4, 0xa0 ;  /* 0x000000a000047882 */ /* 0x000fe20000000000 */
[----:B------:R-:W-:Y:S01]  /*b570*/  LOP3.LUT R15, R26, 0x80, RZ, 0xfc, !PT ;  /* 0x000000801a0f7812 */ /* 0x000fe200078efcff */
[----:B------:R-:W-:Y:S01]  /*b580*/  UIMAD UR4, UR45, UR4, -0xa0 ;  /* 0xffffff602d0474a4 */ /* 0x000fe2000f8e0204 */
[----:B------:R-:W0:Y:S01]  /*b590*/  @P2 LDC R2, c[0x0][0x434] ;  /* 0x00010d00ff022b82 */ /* 0x000e220000000800 */
[----:B-----5:R-:W-:-:S07]  /*b5a0*/  SHF.R.S32.HI R37, RZ, 0x1f, R30 ;  /* 0x0000001fff257819 */ /* 0x020fce000001141e */
[----:B------:R-:W1:Y:S01]  /*b5b0*/  @P2 LDC R3, c[0x0][0x438] ;  /* 0x00010e00ff032b82 */ /* 0x000e620000000800 */
[----:B------:R-:W-:Y:S01]  /*b5c0*/  VIADD R0, R15, UR4 ;  /* 0x000000040f007c36 */ /* 0x000fe20008000000 */
[----:B------:R-:W-:Y:S03]  /*b5d0*/  STL [R1+0xc], R15 ;  /* 0x00000c0f01007387 */ /* 0x000fe60000100800 */
[C---:B------:R-:W-:Y:S01]  /*b5e0*/  IMAD.IADD R9, R0.reuse, 0x1, R17 ;  /* 0x0000000100097824 */ /* 0x040fe200078e0211 */
[----:B------:R-:W-:-:S03]  /*b5f0*/  ISETP.GE.AND P0, PT, R0, UR36, PT ;  /* 0x0000002400007c0c */ /* 0x000fc6000bf06270 */
[----:B------:R-:W-:Y:S01]  /*b600*/  IMAD.MOV.U32 R12, RZ, RZ, R9 ;  /* 0x000000ffff0c7224 */ /* 0x000fe200078e0009 */
[----:B------:R-:W-:Y:S01]  /*b610*/  ISETP.GT.U32.OR P0, PT, R15, 0x9f, P0 ;  /* 0x0000009f0f00780c */ /* 0x000fe20000704470 */
[----:B0-----:R-:W-:-:S12]  /*b620*/  @P2 IMAD.HI.U32 R0, R9, R2, RZ ;  /* 0x0000000209002227 */ /* 0x001fd800078e00ff */
[----:B------:R-:W0:Y:S01]  /*b630*/  @!P0 LDC.64 R6, c[0x0][0x428] ;  /* 0x00010a00ff068b82 */ /* 0x000e220000000a00 */
[----:B-1----:R-:W-:-:S04]  /*b640*/  @P2 SHF.R.U32.HI R12, RZ, R3, R0 ;  /* 0x00000003ff0c2219 */ /* 0x002fc80000011600 */
[----:B------:R-:W-:Y:S02]  /*b650*/  @!P0 SHF.R.S32.HI R3, RZ, 0x1f, R12 ;  /* 0x0000001fff038819 */ /* 0x000fe4000001140c */
[----:B------:R-:W-:Y:S01]  /*b660*/  @!P0 MOV R2, R12 ;  /* 0x0000000c00028202 */ /* 0x000fe20000000f00 */
[----:B------:R-:W1:Y:S01]  /*b670*/  @!P0 LDC.64 R4, c[0x0][0x418] ;  /* 0x00010600ff048b82 */ /* 0x000e620000000a00 */
[----:B0-----:R-:W-:-:S03]  /*b680*/  @!P0 IMAD R0, R37, R6, RZ ;  /* 0x0000000625008224 */ /* 0x001fc600078e02ff */
[----:B------:R-:W-:-:S04]  /*b690*/  @!P0 IMAD.WIDE.U32 R2, R30, R6, R2 ;  /* 0x000000061e028225 */ /* 0x000fc800078e0002 */
[----:B------:R-:W-:Y:S01]  /*b6a0*/  @!P0 IMAD R7, R30, R7, R0 ;  /* 0x000000071e078224 */ /* 0x000fe200078e0200 */
[----:B-1----:R-:W-:-:S03]  /*b6b0*/  @!P0 LEA R4, P1, R2, R4, 0x2 ;  /* 0x0000000402048211 */ /* 0x002fc600078210ff */
[----:B------:R-:W-:Y:S02]  /*b6c0*/  @!P0 IMAD.IADD R0, R7, 0x1, R3 ;  /* 0x0000000107008824 */ /* 0x000fe400078e0203 */
[----:B------:R-:W0:Y:S03]  /*b6d0*/  @P2 LDC R3, c[0x0][0x438] ;  /* 0x00010e00ff032b82 */ /* 0x000e260000000800 */
[----:B------:R-:W-:Y:S01]  /*b6e0*/  @!P0 LEA.HI.X R5, R2, R5, R0, 0x2, P1 ;  /* 0x0000000502058211 */ /* 0x000fe200008f1400 */
[----:B------:R-:W-:-:S04]  /*b6f0*/  VIADD R2, R26, UR4 ;  /* 0x000000041a027c36 */ /* 0x000fc80008000000 */
[----:B------:R-:W1:Y:S01]  /*b700*/  @P2 LDC R0, c[0x0][0x434] ;  /* 0x00010d00ff002b82 */ /* 0x000e620000000800 */
[C---:B------:R-:W-:Y:S01]  /*b710*/  ISETP.GE.AND P1, PT, R2.reuse, UR36, PT ;  /* 0x0000002402007c0c */ /* 0x040fe2000bf26270 */
[----:B------:R-:W-:-:S04]  /*b720*/  IMAD.IADD R13, R2, 0x1, R17 ;  /* 0x00000001020d7824 */ /* 0x000fc800078e0211 */
[----:B------:R-:W-:-:S08]  /*b730*/  IMAD.MOV.U32 R14, RZ, RZ, R13 ;  /* 0x000000ffff0e7224 */ /* 0x000fd000078e000d */
[----:B------:R-:W2:Y:S08]  /*b740*/  @!P1 LDC.64 R10, c[0x0][0x428] ;  /* 0x00010a00ff0a9b82 */ /* 0x000eb00000000a00 */
[----:B------:R-:W3:Y:S01]  /*b750*/  @!P1 LDC.64 R6, c[0x0][0x418] ;  /* 0x00010600ff069b82 */ /* 0x000ee20000000a00 */
[----:B-1----:R-:W-:-:S05]  /*b760*/  @P2 IMAD.HI.U32 R0, R13, R0, RZ ;  /* 0x000000000d002227 */ /* 0x002fca00078e00ff */
[----:B0-----:R-:W-:-:S04]  /*b770*/  @P2 SHF.R.U32.HI R14, RZ, R3, R0 ;  /* 0x00000003ff0e2219 */ /* 0x001fc80000011600 */
[--C-:B------:R-:W-:Y:S01]  /*b780*/  @!P1 SHF.R.S32.HI R3, RZ, 0x1f, R14.reuse ;  /* 0x0000001fff039819 */ /* 0x100fe2000001140e */
[----:B------:R-:W-:Y:S02]  /*b790*/  @!P1 IMAD.MOV.U32 R2, RZ, RZ, R14 ;  /* 0x000000ffff029224 */ /* 0x000fe400078e000e */
[-C--:B--2---:R-:W-:Y:S02]  /*b7a0*/  @!P1 IMAD R0, R37, R10.reuse, RZ ;  /* 0x0000000a25009224 */ /* 0x084fe400078e02ff */
[----:B------:R-:W-:-:S04]  /*b7b0*/  @!P1 IMAD.WIDE.U32 R2, R30, R10, R2 ;  /* 0x0000000a1e029225 */ /* 0x000fc800078e0002 */
[----:B------:R-:W-:Y:S01]  /*b7c0*/  @!P1 IMAD R11, R30, R11, R0 ;  /* 0x0000000b1e0b9224 */ /* 0x000fe200078e0200 */
[----:B---3--:R-:W-:-:S03]  /*b7d0*/  @!P1 LEA R6, P2, R2, R6, 0x2 ;  /* 0x0000000602069211 */ /* 0x008fc600078410ff */
[----:B------:R-:W-:-:S05]  /*b7e0*/  @!P1 IMAD.IADD R0, R3, 0x1, R11 ;  /* 0x0000000103009824 */ /* 0x000fca00078e020b */
[----:B------:R-:W-:Y:S01]  /*b7f0*/  @!P1 LEA.HI.X R7, R2, R7, R0, 0x2, P2 ;  /* 0x0000000702079211 */ /* 0x000fe200010f1400 */
[----:B------:R-:W-:Y:S02]  /*b800*/  IMAD.MOV.U32 R0, RZ, RZ, RZ ;  /* 0x000000ffff007224 */ /* 0x000fe400078e00ff */
[----:B------:R-:W-:-:S04]  /*b810*/  IMAD.MOV.U32 R33, RZ, RZ, 0x40 ;  /* 0x00000040ff217424 */ /* 0x000fc800078e00ff */
[----:B------:R0:W5:Y:S01]  /*b820*/  @!P0 LDG.E R0, desc[UR56][R4.64] ;  /* 0x0000003804008981 */ /* 0x000162000c1e1900 */
[----:B------:R-:W-:-:S04]  /*b830*/  LOP3.LUT P0, RZ, R31, 0x4, RZ, 0xc0, !PT ;  /* 0x000000041fff7812 */ /* 0x000fc8000780c0ff */
[----:B------:R-:W-:Y:S01]  /*b840*/  SEL R2, R33, 0xffffffc0, !P0 ;  /* 0xffffffc021027807 */ /* 0x000fe20004000000 */
[----:B0-----:R-:W-:-:S04]  /*b850*/  IMAD.MOV.U32 R5, RZ, RZ, RZ ;  /* 0x000000ffff057224 */ /* 0x001fc800078e00ff */
[----:B------:R0:W-:Y:S01]  /*b860*/  STL [R1+0x8], R2 ;  /* 0x0000080201007387 */ /* 0x0001e20000100800 */
[----:B------:R-:W-:-:S03]  /*b870*/  IMAD.MOV R10, RZ, RZ, -R12 ;  /* 0x000000ffff0a7224 */ /* 0x000fc600078e0a0c */
[----:B------:R1:W5:Y:S01]  /*b880*/  @!P1 LDG.E R5, desc[UR56][R6.64] ;  /* 0x0000003806059981 */ /* 0x000362000c1e1900 */
[----:B------:R-:W-:Y:S01]  /*b890*/  IMAD R4, R20, R10, R9 ;  /* 0x0000000a14047224 */ /* 0x000fe200078e0209 */
[----:B------:R-:W-:Y:S01]  /*b8a0*/  ISETP.GT.U32.AND P0, PT, R15, 0x9f, PT ;  /* 0x0000009f0f00780c */ /* 0x000fe20003f04070 */
[C---:B------:R-:W-:Y:S01]  /*b8b0*/  IMAD.SHL.U32 R9, R31.reuse, 0x4, RZ ;  /* 0x000000041f097824 */ /* 0x040fe200078e00ff */
[----:B------:R-:W-:Y:S01]  /*b8c0*/  ULOP3.LUT UR4, UR48, 0x2, URZ, 0xfc, !UPT ;  /* 0x0000000230047892 */ /* 0x000fe2000f8efc3f */
[----:B0-----:R-:W-:Y:S01]  /*b8d0*/  IMAD.MOV R2, RZ, RZ, -R14 ;  /* 0x000000ffff027224 */ /* 0x001fe200078e0a0e */
[----:B------:R-:W-:Y:S01]  /*b8e0*/  LOP3.LUT R16, R16, 0xffffffdf, RZ, 0xc0, !PT ;  /* 0xffffffdf10107812 */ /* 0x000fe200078ec0ff */
[----:B------:R-:W-:Y:S01]  /*b8f0*/  IMAD.U32 R32, RZ, RZ, UR39 ;  /* 0x00000027ff207e24 */ /* 0x000fe2000f8e00ff */
[C---:B------:R-:W-:Y:S01]  /*b900*/  LOP3.LUT R12, R31.reuse, 0x10, RZ, 0xc0, !PT ;  /* 0x000000101f0c7812 */ /* 0x040fe200078ec0ff */
[----:B------:R-:W-:Y:S01]  /*b910*/  IMAD.U32 R11, RZ, RZ, UR45 ;  /* 0x0000002dff0b7e24 */ /* 0x000fe2000f8e00ff */
[----:B-1----:R-:W-:Y:S01]  /*b920*/  SHF.R.U32.HI R7, RZ, 0x5, R18 ;  /* 0x00000005ff077819 */ /* 0x002fe20000011612 */
[----:B------:R-:W-:Y:S01]  /*b930*/  IMAD R6, R20, R2, R13 ;  /* 0x0000000214067224 */ /* 0x000fe200078e020d */
[----:B------:R-:W-:Y:S01]  /*b940*/  SHF.R.S32.HI R32, RZ, 0x1f, R32 ;  /* 0x0000001fff207819 */ /* 0x000fe20000011420 */
[----:B------:R-:W-:-:S02]  /*b950*/  IMAD.SHL.U32 R2, R31, 0x80, RZ ;  /* 0x000000801f027824 */ /* 0x000fc400078e00ff */
[----:B------:R-:W-:Y:S01]  /*b960*/  IMAD.SHL.U32 R36, R7, 0x200, RZ ;  /* 0x0000020007247824 */ /* 0x000fe200078e00ff */
[----:B------:R-:W-:Y:S01]  /*b970*/  @P0 LOP3.LUT R16, R16, 0x20, RZ, 0xfc, !PT ;  /* 0x0000002010100812 */ /* 0x000fe200078efcff */
[----:B------:R-:W-:Y:S01]  /*b980*/  VIADD R11, R11, 0xffffffff ;  /* 0xffffffff0b0b7836 */ /* 0x000fe20000000000 */
[----:B------:R-:W-:Y:S02]  /*b990*/  LOP3.LUT R10, R2, 0x380, RZ, 0xc0, !PT ;  /* 0x00000380020a7812 */ /* 0x000fe400078ec0ff */
[----:B------:R-:W-:-:S03]  /*b9a0*/  LOP3.LUT R16, R16, 0xffffffbf, RZ, 0xc0, !PT ;  /* 0xffffffbf10107812 */ /* 0x000fc600078ec0ff */
[----:B------:R-:W-:-:S05]  /*b9b0*/  IMAD R10, R7, 0x10, R10 ;  /* 0x00000010070a7824 */ /* 0x000fca00078e020a */
[----:B------:R-:W-:Y:S02]  /*b9c0*/  LOP3.LUT R3, R10, 0x70, R19, 0x78, !PT ;  /* 0x000000700a037812 */ /* 0x000fe400078e7813 */
[----:B------:R-:W-:Y:S02]  /*b9d0*/  MOV R10, UR4 ;  /* 0x00000004000a7c02 */ /* 0x000fe40008000f00 */
[----:B------:R-:W-:Y:S02]  /*b9e0*/  LOP3.LUT R3, R3, 0xc00, R2, 0xf8, !PT ;  /* 0x00000c0003037812 */ /* 0x000fe400078ef802 */
[----:B------:R-:W-:Y:S02]  /*b9f0*/  LOP3.LUT R2, R8, 0x80, RZ, 0xc0, !PT ;  /* 0x0000008008027812 */ /* 0x000fe400078ec0ff */
[----:B------:R-:W-:Y:S01]  /*ba00*/  ISETP.NE.AND P0, PT, R10, 0x3, PT ;  /* 0x000000030a00780c */ /* 0x000fe20003f05270 */
[----:B------:R0:W-:Y:S01]  /*ba10*/  STL [R1+0x4], R3 ;  /* 0x0000040301007387 */ /* 0x0001e20000100800 */
[----:B------:R-:W-:-:S04]  /*ba20*/  LOP3.LUT R2, R2, 0x10, R31, 0xf8, !PT ;  /* 0x0000001002027812 */ /* 0x000fc800078ef81f */
[----:B------:R-:W-:Y:S02]  /*ba30*/  LOP3.LUT R2, R2, 0x10, R9, 0x78, !PT ;  /* 0x0000001002027812 */ /* 0x000fe400078e7809 */
[----:B0-----:R-:W-:-:S05]  /*ba40*/  LOP3.LUT R3, R36, 0x60, R8, 0xf8, !PT ;  /* 0x0000006024037812 */ /* 0x001fca00078ef808 */
[----:B------:R-:W-:Y:S02]  /*ba50*/  @P0 LOP3.LUT R16, R16, 0x40, RZ, 0xfc, !PT ;  /* 0x0000004010100812 */ /* 0x000fe400078efcff */
[----:B------:R-:W-:-:S04]  /*ba60*/  LOP3.LUT R3, R3, 0x100, R8, 0xf8, !PT ;  /* 0x0000010003037812 */ /* 0x000fc800078ef808 */
[----:B------:R-:W-:-:S05]  /*ba70*/  LOP3.LUT R2, R3, R2, RZ, 0xfc, !PT ;  /* 0x0000000203027212 */ /* 0x000fca00078efcff */
[----:B------:R0:W-:Y:S01]  /*ba80*/  STL [R1], R2 ;  /* 0x0000000201007387 */ /* 0x0001e20000100800 */
[----:B------:R-:W-:Y:S05]  /*ba90*/  @!P0 BRA `(.L_x_47) ;  /* 0x0000000000048947 */ /* 0x000fea0003800000 */
[----:B------:R-:W-:Y:S01]  /*baa0*/  BPT.TRAP 0x1 ;  /* 0x000000040000795c */ /* 0x000fe20000300000 */
.L_x_47:
[----:B0-----:R-:W-:Y:S01]  /*bab0*/  IMAD.MOV.U32 R2, RZ, RZ, 0x1 ;  /* 0x00000001ff027424 */ /* 0x001fe200078e00ff */
[----:B------:R-:W-:-:S04]  /*bac0*/  SHF.R.S32.HI R21, RZ, 0x1f, R6 ;  /* 0x0000001fff157819 */ /* 0x000fc80000011406 */
[----:B------:R-:W-:-:S04]  /*bad0*/  SHF.L.U32 R3, R2, 0x1f, RZ ;  /* 0x0000001f02037819 */ /* 0x000fc800000006ff */
[----:B------:R-:W0:Y:S02]  /*bae0*/  SYNCS.PHASECHK.TRANS64.TRYWAIT P0, [UR41+0x29880], R3 ;  /* 0x02988003ff0075a7 */ /* 0x000e240008000169 */
[----:B0-----:R-:W-:Y:S05]  /*baf0*/  @!P0 BRA `(.L_x_48) ;  /* 0x0000003800a08947 */ /* 0x001fea0003800000 */
.L_x_101:
[----:B------:R-:W-:Y:S01]  /*bb00*/  ULDC.64 UR4, c[0x0][0x328] ;  /* 0x0000ca0000047ab9 */ /* 0x000fe20000000a00 */
[----:B------:R-:W-:Y:S01]  /*bb10*/  IMAD.SHL.U32 R13, R31, 0x10, RZ ;  /* 0x000000101f0d7824 */ /* 0x000fe200078e00ff */
[----:B------:R-:W-:Y:S01]  /*bb20*/  LOP3.LUT R8, R8, 0x380, RZ, 0xc0, !PT ;  /* 0x0000038008087812 */ /* 0x000fe200078ec0ff */
[----:B------:R-:W-:Y:S01]  /*bb30*/  IMAD R10, R21, UR4, RZ ;  /* 0x00000004150a7c24 */ /* 0x000fe2000f8e02ff */
[----:B-----5:R-:W-:Y:S01]  /*bb40*/  SHF.R.S32.HI R22, RZ, 0x1f, R5 ;  /* 0x0000001fff167819 */ /* 0x020fe20000011405 */
[----:B0-----:R-:W-:Y:S01]  /*bb50*/  IMAD.WIDE.U32 R2, R6, UR4, RZ ;  /* 0x0000000406027c25 */ /* 0x001fe2000f8e00ff */
[----:B------:R-:W-:Y:S01]  /*bb60*/  LOP3.LUT R8, R8, 0x30, R13, 0xf8, !PT ;  /* 0x0000003008087812 */ /* 0x000fe200078ef80d */
[----:B------:R-:W-:Y:S01]  /*bb70*/  ULDC.64 UR6, c[0x0][0x338] ;  /* 0x0000ce0000067ab9 */ /* 0x000fe20000000a00 */
[----:B------:R-:W-:Y:S01]  /*bb80*/  SHF.R.S32.HI R23, RZ, 0x1f, R4 ;  /* 0x0000001fff177819 */ /* 0x000fe20000011404 */
[----:B------:R-:W-:Y:S01]  /*bb90*/  IMAD R10, R6, UR5, R10 ;  /* 0x00000005060a7c24 */ /* 0x000fe2000f8e020a */
[----:B------:R-:W-:Y:S01]  /*bba0*/  LOP3.LUT R8, R8, 0x70, R9, 0x78, !PT ;  /* 0x0000007008087812 */ /* 0x000fe200078e7809 */
[----:B------:R-:W-:Y:S01]  /*bbb0*/  IMAD R9, R22, UR6, RZ ;  /* 0x0000000616097c24 */ /* 0x000fe2000f8e02ff */
[----:B------:R-:W-:Y:S01]  /*bbc0*/  SHF.R.S32.HI R24, RZ, 0x1f, R0 ;  /* 0x0000001fff187819 */ /* 0x000fe20000011400 */
[----:B------:R-:W-:Y:S01]  /*bbd0*/  IMAD.IADD R3, R3, 0x1, R10 ;  /* 0x0000000103037824 */ /* 0x000fe200078e020a */
[----:B------:R-:W-:Y:S01]  /*bbe0*/  ISETP.NE.AND P1, PT, R12, RZ, PT ;  /* 0x000000ff0c00720c */ /* 0x000fe20003f25270 */
[C---:B------:R-:W-:Y:S01]  /*bbf0*/  IMAD R9, R5.reuse, UR7, R9 ;  /* 0x0000000705097c24 */ /* 0x040fe2000f8e0209 */
[----:B------:R-:W-:Y:S01]  /*bc00*/  SHF.R.U32.HI R31, RZ, 0x2, R31 ;  /* 0x00000002ff1f7819 */ /* 0x000fe2000001161f */
[----:B------:R-:W-:Y:S01]  /*bc10*/  IMAD.WIDE.U32 R2, R5, UR6, R2 ;  /* 0x0000000605027c25 */ /* 0x000fe2000f8e0002 */
[----:B------:R-:W-:-:S03]  /*bc20*/  SEL R33, R33, 0xffffffc0, !P1 ;  /* 0xffffffc021217807 */ /* 0x000fc60004800000 */
[----:B------:R-:W-:Y:S02]  /*bc30*/  IMAD R10, R23, UR4, RZ ;  /* 0x00000004170a7c24 */ /* 0x000fe4000f8e02ff */
[----:B------:R-:W-:Y:S02]  /*bc40*/  IMAD R7, R7, 0x400, R8 ;  /* 0x0000040007077824 */ /* 0x000fe400078e0208 */
[----:B------:R-:W-:Y:S02]  /*bc50*/  IMAD.IADD R9, R3, 0x1, R9 ;  /* 0x0000000103097824 */ /* 0x000fe400078e0209 */
[----:B------:R-:W-:Y:S02]  /*bc60*/  IMAD.MOV.U32 R8, RZ, RZ, R2 ;  /* 0x000000ffff087224 */ /* 0x000fe400078e0002 */
[C---:B------:R-:W-:Y:S02]  /*bc70*/  IMAD R10, R4.reuse, UR5, R10 ;  /* 0x00000005040a7c24 */ /* 0x040fe4000f8e020a */
[----:B------:R-:W-:Y:S01]  /*bc80*/  IMAD.WIDE.U32 R2, R4, UR4, RZ ;  /* 0x0000000404027c25 */ /* 0x000fe2000f8e00ff */
[----:B------:R-:W-:-:S03]  /*bc90*/  ULDC.64 UR4, c[0x0][0x330] ;  /* 0x0000cc0000047ab9 */ /* 0x000fc60000000a00 */
[----:B------:R-:W-:Y:S02]  /*bca0*/  IMAD.IADD R3, R3, 0x1, R10 ;  /* 0x0000000103037824 */ /* 0x000fe400078e020a */
[----:B------:R-:W-:Y:S02]  /*bcb0*/  IMAD R10, R24, UR6, RZ ;  /* 0x00000006180a7c24 */ /* 0x000fe4000f8e02ff */
[----:B------:R-:W-:Y:S01]  /*bcc0*/  IMAD.WIDE.U32 R2, R0, UR6, R2 ;  /* 0x0000000600027c25 */ /* 0x000fe2000f8e0002 */
[----:B------:R-:W-:-:S03]  /*bcd0*/  R2UR UR6, R32 ;  /* 0x00000000200672ca */ /* 0x000fc600000e0000 */
[----:B------:R-:W-:-:S04]  /*bce0*/  IMAD R10, R0, UR7, R10 ;  /* 0x00000007000a7c24 */ /* 0x000fc8000f8e020a */
[----:B------:R-:W-:Y:S02]  /*bcf0*/  IMAD.IADD R3, R3, 0x1, R10 ;  /* 0x0000000103037824 */ /* 0x000fe400078e020a */
[----:B------:R-:W-:-:S04]  /*bd00*/  IMAD.U32 R10, RZ, RZ, UR4 ;  /* 0x00000004ff0a7e24 */ /* 0x000fc8000f8e00ff */
[----:B------:R-:W-:Y:S01]  /*bd10*/  UIMAD UR4, UR6, UR4, URZ ;  /* 0x00000004060472a4 */ /* 0x000fe2000f8e023f */
[----:B------:R-:W-:Y:S02]  /*bd20*/  IMAD.WIDE.U32 R8, R10, UR39, R8 ;  /* 0x000000270a087c25 */ /* 0x000fe4000f8e0008 */
[----:B------:R-:W-:Y:S01]  /*bd30*/  ULDC.64 UR6, c[0x0][0x318] ;  /* 0x0000c60000067ab9 */ /* 0x000fe20000000a00 */
[----:B------:R-:W-:Y:S01]  /*bd40*/  UIMAD UR4, UR39, UR5, UR4 ;  /* 0x00000005270472a4 */ /* 0x000fe2000f8e0204 */
[----:B------:R-:W-:Y:S01]  /*bd50*/  IMAD.U32 R19, RZ, RZ, UR7 ;  /* 0x00000007ff137e24 */ /* 0x000fe2000f8e00ff */
[----:B------:R-:W-:Y:S01]  /*bd60*/  IADD3 R18, P0, R8, UR6, RZ ;  /* 0x0000000608127c10 */ /* 0x000fe2000ff1e0ff */
[----:B------:R-:W-:-:S03]  /*bd70*/  IMAD.WIDE.U32 R2, R10, UR39, R2 ;  /* 0x000000270a027c25 */ /* 0x000fc6000f8e0002 */
[----:B------:R-:W-:Y:S01]  /*bd80*/  IADD3.X R10, R19, UR4, R9, P0, !PT ;  /* 0x00000004130a7c10 */ /* 0x000fe200087fe409 */
[----:B------:R-:W-:Y:S01]  /*bd90*/  IMAD.MOV.U32 R9, RZ, RZ, -0xa0 ;  /* 0xffffff60ff097424 */ /* 0x000fe200078e00ff */
[----:B------:R-:W-:-:S03]  /*bda0*/  IADD3 R20, P0, R2, UR6, RZ ;  /* 0x0000000602147c10 */ /* 0x000fc6000ff1e0ff */
[----:B------:R-:W-:Y:S01]  /*bdb0*/  IMAD R9, R11, R9, UR36 ;  /* 0x000000240b097e24 */ /* 0x000fe2000f8e0209 */
[----:B------:R-:W-:Y:S01]  /*bdc0*/  IADD3.X R19, R19, UR4, R3, P0, !PT ;  /* 0x0000000413137c10 */ /* 0x000fe200087fe403 */
[----:B------:R-:W-:Y:S02]  /*bdd0*/  UMOV UR4, 0xffffffff ;  /* 0xffffffff00047882 */ /* 0x000fe40000000000 */
[----:B------:R-:W-:-:S05]  /*bde0*/  IMAD.IADD R9, R9, 0x1, -R28 ;  /* 0x0000000109097824 */ /* 0x000fca00078e0a1c */
[----:B------:R-:W-:Y:S01]  /*bdf0*/  ISETP.GE.AND P4, PT, R9, 0x1, PT ;  /* 0x000000010900780c */ /* 0x000fe20003f86270 */
[----:B------:R-:W-:-:S12]  /*be00*/  BRA.DIV UR4, `(.L_x_49) ;  /* 0x0000003604fc7947 */ /* 0x000fd8000b800000 */
[----:B------:R-:W0:Y:S01]  /*be10*/  SHFL.IDX PT, R2, R18, RZ, 0x1c1f ;  /* 0x001c1fff12027589 */ /* 0x000e2200000e0000 */
[C---:B------:R-:W-:Y:S01]  /*be20*/  LOP3.LUT P5, RZ, R16.reuse, 0x2, RZ, 0xc0, !PT ;  /* 0x0000000210ff7812 */ /* 0x040fe200078ac0ff */
[----:B------:R-:W-:Y:S01]  /*be30*/  VIADD R8, R7, UR41 ;  /* 0x0000002907087c36 */ /* 0x000fe20008000000 */
[----:B------:R-:W-:Y:S01]  /*be40*/  LOP3.LUT P6, RZ, R16, 0x1, RZ, 0xc0, !PT ;  /* 0x0000000110ff7812 */ /* 0x000fe200078cc0ff */
[----:B------:R-:W1:Y:S01]  /*be50*/  SHFL.IDX PT, R3, R10, RZ, 0x1c1f ;  /* 0x001c1fff0a037589 */ /* 0x000e6200000e0000 */
[----:B------:R-:W-:Y:S01]  /*be60*/  ISETP.GE.AND P3, PT, R9, 0x21, PT ;  /* 0x000000210900780c */ /* 0x000fe20003f66270 */
[----:B------:R-:W-:Y:S01]  /*be70*/  IMAD.IADD R7, R33, 0x1, R8 ;  /* 0x0000000121077824 */ /* 0x000fe200078e0208 */
[----:B------:R-:W-:Y:S01]  /*be80*/  IADD3 R34, R8, 0xa400, RZ ;  /* 0x0000a40008227810 */ /* 0x000fe20007ffe0ff */
[----:B------:R-:W-:Y:S01]  /*be90*/  SHFL.IDX PT, R19, R19, RZ, 0x1c1f ;  /* 0x001c1fff13137589 */ /* 0x000fe200000e0000 */
[C---:B------:R-:W-:Y:S02]  /*bea0*/  ISETP.GE.AND P2, PT, R9.reuse, 0x41, PT ;  /* 0x000000410900780c */ /* 0x040fe40003f46270 */
[----:B------:R-:W-:-:S02]  /*beb0*/  ISETP.GE.AND P1, PT, R9, 0x61, PT ;  /* 0x000000610900780c */ /* 0x000fc40003f26270 */
[----:B0-----:R-:W-:-:S05]  /*bec0*/  IADD3 R2, P0, R35, R2, RZ ;  /* 0x0000000223027210 */ /* 0x001fca0007f1e0ff */
[----:B-1----:R-:W-:Y:S01]  /*bed0*/  IMAD.X R3, RZ, RZ, R3, P0 ;  /* 0x000000ffff037224 */ /* 0x002fe200000e0603 */
[----:B------:R-:W-:-:S13]  /*bee0*/  ISETP.LT.OR P0, PT, R9, 0x1, P5 ;  /* 0x000000010900780c */ /* 0x000fda0002f01670 */
[----:B------:R-:W-:Y:S01]  /*bef0*/  LDGSTS.E.BYPASS.LTC128B.128 [R8+0xa400], desc[UR56][R2.64], !P0 ;  /* 0x0a40000002087fae */ /* 0x000fe2000c101d78 */
[----:B------:R-:W-:-:S13]  /*bf00*/  ISETP.LT.OR P0, PT, R9, 0x1, P6 ;  /* 0x000000010900780c */ /* 0x000fda0003701670 */
[----:B------:R0:W-:Y:S04]  /*bf10*/  LDGSTS.E.BYPASS.LTC128B.128 [R7+0xa400], desc[UR56][R2.64+0x40], !P0 ;  /* 0x0a40004002077fae */ /* 0x0001e8000c101d78 */
[----:B0-----:R-:W0:Y:S04]  /*bf20*/  SHFL.IDX PT, R2, R18, 0x1, 0x1c1f ;  /* 0x003c1f0012027f89 */ /* 0x001e2800000e0000 */
[----:B------:R-:W1:Y:S01]  /*bf30*/  SHFL.IDX PT, R3, R10, 0x1, 0x1c1f ;  /* 0x003c1f000a037f89 */ /* 0x000e6200000e0000 */
[----:B0-----:R-:W-:-:S05]  /*bf40*/  IADD3 R2, P0, R35, R2, RZ ;  /* 0x0000000223027210 */ /* 0x001fca0007f1e0ff */
[----:B-1----:R-:W-:Y:S01]  /*bf50*/  IMAD.X R3, RZ, RZ, R3, P0 ;  /* 0x000000ffff037224 */ /* 0x002fe200000e0603 */
[----:B------:R-:W-:-:S13]  /*bf60*/  ISETP.LT.OR P0, PT, R9, 0x21, P5 ;  /* 0x000000210900780c */ /* 0x000fda0002f01670 */
[----:B------:R-:W-:Y:S01]  /*bf70*/  LDGSTS.E.BYPASS.LTC128B.128 [R8+0xb400], desc[UR56][R2.64], !P0 ;  /* 0x0b40000002087fae */ /* 0x000fe2000c101d78 */
[----:B------:R-:W-:-:S13]  /*bf80*/  ISETP.LT.OR P0, PT, R9, 0x21, P6 ;  /* 0x000000210900780c */ /* 0x000fda0003701670 */
[----:B------:R0:W-:Y:S04]  /*bf90*/  LDGSTS.E.BYPASS.LTC128B.128 [R7+0xb400], desc[UR56][R2.64+0x40], !P0 ;  /* 0x0b40004002077fae */ /* 0x0001e8000c101d78 */
[----:B0-----:R-:W0:Y:S04]  /*bfa0*/  SHFL.IDX PT, R2, R18, 0x2, 0x1c1f ;  /* 0x005c1f0012027f89 */ /* 0x001e2800000e0000 */
[----:B------:R-:W1:Y:S04]  /*bfb0*/  SHFL.IDX PT, R3, R10, 0x2, 0x1c1f ;  /* 0x005c1f000a037f89 */ /* 0x000e6800000e0000 */
[----:B------:R-:W-:Y:S01]  /*bfc0*/  SHFL.IDX PT, R10, R10, 0x3, 0x1c1f ;  /* 0x007c1f000a0a7f89 */ /* 0x000fe200000e0000 */
[----:B0-----:R-:W-:-:S05]  /*bfd0*/  IADD3 R2, P0, R35, R2, RZ ;  /* 0x0000000223027210 */ /* 0x001fca0007f1e0ff */
[----:B-1----:R-:W-:Y:S01]  /*bfe0*/  IMAD.X R3, RZ, RZ, R3, P0 ;  /* 0x000000ffff037224 */ /* 0x002fe200000e0603 */
[----:B------:R-:W-:-:S13]  /*bff0*/  ISETP.LT.OR P0, PT, R9, 0x41, P5 ;  /* 0x000000410900780c */ /* 0x000fda0002f01670 */
[----:B------:R-:W-:Y:S01]  /*c000*/  LDGSTS.E.BYPASS.LTC128B.128 [R8+0xc400], desc[UR56][R2.64], !P0 ;  /* 0x0c40000002087fae */ /* 0x000fe2000c101d78 */
[----:B------:R-:W-:-:S13]  /*c010*/  ISETP.LT.OR P0, PT, R9, 0x41, P6 ;  /* 0x000000410900780c */ /* 0x000fda0003701670 */
[----:B------:R0:W-:Y:S04]  /*c020*/  LDGSTS.E.BYPASS.LTC128B.128 [R7+0xc400], desc[UR56][R2.64+0x40], !P0 ;  /* 0x0c40004002077fae */ /* 0x0001e8000c101d78 */
[----:B0-----:R-:W0:Y:S02]  /*c030*/  SHFL.IDX PT, R2, R18, 0x3, 0x1c1f ;  /* 0x007c1f0012027f89 */ /* 0x001e2400000e0000 */
[----:B0-----:R-:W-:-:S05]  /*c040*/  IADD3 R2, P0, R35, R2, RZ ;  /* 0x0000000223027210 */ /* 0x001fca0007f1e0ff */
[----:B------:R-:W-:Y:S01]  /*c050*/  IMAD.X R3, RZ, RZ, R10, P0 ;  /* 0x000000ffff037224 */ /* 0x000fe200000e060a */
[C---:B------:R-:W-:Y:S02]  /*c060*/  ISETP.LT.OR P0, PT, R9.reuse, 0x61, P5 ;  /* 0x000000610900780c */ /* 0x040fe40002f01670 */
[----:B------:R-:W-:-:S11]  /*c070*/  ISETP.GE.AND P5, PT, R9, 0x81, PT ;  /* 0x000000810900780c */ /* 0x000fd60003fa6270 */
[----:B------:R-:W-:Y:S01]  /*c080*/  LDGSTS.E.BYPASS.LTC128B.128 [R8+0xd400], desc[UR56][R2.64], !P0 ;  /* 0x0d40000002087fae */ /* 0x000fe2000c101d78 */
[----:B------:R-:W-:-:S13]  /*c090*/  ISETP.LT.OR P0, PT, R9, 0x61, P6 ;  /* 0x000000610900780c */ /* 0x000fda0003701670 */
[----:B------:R0:W-:Y:S04]  /*c0a0*/  LDGSTS.E.BYPASS.LTC128B.128 [R7+0xd400], desc[UR56][R2.64+0x40], !P0 ;  /* 0x0d40004002077fae */ /* 0x0001e8000c101d78 */
[----:B0-----:R0:W1:Y:S02]  /*c0b0*/  SHFL.IDX PT, R2, R20, RZ, 0x1c1f ;  /* 0x001c1fff14027589 */ /* 0x00106400000e0000 */
.L_x_113:
[----:B-1----:R-:W-:Y:S02]  /*c0c0*/  IADD3 R2, P0, R35, R2, RZ ;  /* 0x0000000223027210 */ /* 0x002fe40007f1e0ff */
[----:B------:R-:W-:-:S03]  /*c0d0*/  LOP3.LUT P6, RZ, R16, 0x1, RZ, 0xc0, !PT ;  /* 0x0000000110ff7812 */ /* 0x000fc600078cc0ff */
[----:B------:R-:W-:Y:S01]  /*c0e0*/  IMAD.X R3, RZ, RZ, R19, P0 ;  /* 0x000000ffff037224 */ /* 0x000fe200000e0613 */
[----:B------:R-:W-:-:S04]  /*c0f0*/  LOP3.LUT P0, RZ, R16, 0x2, RZ, 0xc0, !PT ;  /* 0x0000000210ff7812 */ /* 0x000fc8000780c0ff */
[----:B------:R-:W-:-:S13]  /*c100*/  ISETP.LT.OR P0, PT, R9, 0x81, P0 ;  /* 0x000000810900780c */ /* 0x000fda0000701670 */
[----:B------:R-:W-:Y:S01]  /*c110*/  @!PT LDS RZ, [RZ] ;  /* 0x00000000fffff984 */ /* 0x000fe20000000800 */
[----:B------:R-:W-:Y:S01]  /*c120*/  @!PT LDS RZ, [RZ] ;  /* 0x00000000fffff984 */ /* 0x000fe20000000800 */
[----:B------:R-:W-:Y:S01]  /*c130*/  @!PT LDS RZ, [RZ] ;  /* 0x00000000fffff984 */ /* 0x000fe20000000800 */
[----:B------:R1:W-:Y:S01]  /*c140*/  LDGSTS.E.BYPASS.LTC128B.128 [R8+0xe400], desc[UR56][R2.64], !P0 ;  /* 0x0e40000002087fae */ /* 0x0003e2000c101d78 */
[----:B------:R-:W-:-:S13]  /*c150*/  ISETP.LT.OR P0, PT, R9, 0x81, P6 ;  /* 0x000000810900780c */ /* 0x000fda0003701670 */
[----:B------:R1:W-:Y:S01]  /*c160*/  LDGSTS.E.BYPASS.LTC128B.128 [R7+0xe400], desc[UR56][R2.64+0x40], !P0 ;  /* 0x0e40004002077fae */ /* 0x0003e2000c101d78 */
[----:B------:R-:W-:Y:S01]  /*c170*/  NOP ;  /* 0x0000000000007918 */ /* 0x000fe20000000000 */
[----:B------:R-:W-:Y:S02]  /*c180*/  SYNCS.ARRIVE.TRANS64.RED.A0T1 RZ, [UR41+0x29870], RZ ;  /* 0x029870ffffff79a7 */ /* 0x000fe40008200429 */
[----:B------:R-:W-:Y:S01]  /*c190*/  ARRIVES.LDGSTSBAR.64.TRANSCNT [UR41+0x29870] ;  /* 0x02987000ff0079b0 */ /* 0x000fe20008000aa9 */
[----:B------:R-:W-:Y:S01]  /*c1a0*/  NOP ;  /* 0x0000000000007918 */ /* 0x000fe20000000000 */
[----:B------:R-:W-:-:S06]  /*c1b0*/  ULOP3.LUT UR4, UR48, 0x2, URZ, 0xfc, !UPT ;  /* 0x0000000230047892 */ /* 0x000fcc000f8efc3f */
[----:B------:R-:W-:-:S05]  /*c1c0*/  IMAD.U32 R10, RZ, RZ, UR4 ;  /* 0x00000004ff0a7e24 */ /* 0x000fca000f8e00ff */
[----:B------:R-:W-:-:S13]  /*c1d0*/  ISETP.NE.AND P6, PT, R10, 0x3, PT ;  /* 0x000000030a00780c */ /* 0x000fda0003fc5270 */
[----:B-1----:R-:W-:Y:S05]  /*c1e0*/  @!P6 BRA `(.L_x_50) ;  /* 0x000000000004e947 */ /* 0x002fea0003800000 */
[----:B------:R-:W-:Y:S01]  /*c1f0*/  BPT.TRAP 0x1 ;  /* 0x000000040000795c */ /* 0x000fe20000300000 */
.L_x_50:
[----:B------:R-:W-:Y:S01]  /*c200*/  SYNCS.ARRIVE.TRANS64.A1T0 RZ, [UR41+0x29870], RZ ;  /* 0x029870ffffff79a7 */ /* 0x000fe20008100029 */
[----:B------:R-:W-:Y:S05]  /*c210*/  @!P6 BRA `(.L_x_51) ;  /* 0x000000000004e947 */ /* 0x000fea0003800000 */
[----:B------:R-:W-:Y:S01]  /*c220*/  BPT.TRAP 0x1 ;  /* 0x000000040000795c */ /* 0x000fe20000300000 */
.L_x_51:
[----:B------:R-:W-:-:S05]  /*c230*/  IMAD.MOV.U32 R2, RZ, RZ, 0x1 ;  /* 0x00000001ff027424 */ /* 0x000fca00078e00ff */
[----:B------:R-:W-:-:S04]  /*c240*/  SHF.L.U32 R2, R2, 0x1f, RZ ;  /* 0x0000001f02027819 */ /* 0x000fc800000006ff */
[----:B------:R-:W1:Y:S02]  /*c250*/  SYNCS.PHASECHK.TRANS64.TRYWAIT P0, [UR41+0x29840], R2 ;  /* 0x02984002ff0075a7 */ /* 0x000e640008000169 */
[----:B-1----:R-:W-:Y:S05]  /*c260*/  @!P0 BRA `(.L_x_52) ;  /* 0x0000003800ac8947 */ /* 0x002fea0003800000 */
.L_x_114:
[----:B------:R-:W-:Y:S01]  /*c270*/  ULDC.64 UR8, c[0x0][0x300] ;  /* 0x0000c00000087ab9 */ /* 0x000fe20000000a00 */
[----:B------:R-:W-:Y:S01]  /*c280*/  ULDC.64 UR10, c[0x0][0x310] ;  /* 0x0000c400000a7ab9 */ /* 0x000fe20000000a00 */
[----:B------:R-:W-:Y:S01]  /*c290*/  IMAD R21, R21, UR8, RZ ;  /* 0x0000000815157c24 */ /* 0x000fe2000f8e02ff */
[----:B------:R-:W-:Y:S01]  /*c2a0*/  R2UR UR6, R32 ;  /* 0x00000000200672ca */ /* 0x000fe200000e0000 */
[C---:B-1----:R-:W-:Y:S01]  /*c2b0*/  IMAD.WIDE.U32 R2, R6.reuse, UR8, RZ ;  /* 0x0000000806027c25 */ /* 0x042fe2000f8e00ff */
[----:B------:R-:W-:Y:S01]  /*c2c0*/  ULDC.64 UR4, c[0x0][0x308] ;  /* 0x0000c20000047ab9 */ /* 0x000fe20000000a00 */
[----:B------:R-:W1:Y:S02]  /*c2d0*/  S2R R10, SR_TID.X ;  /* 0x00000000000a7919 */ /* 0x000e640000002100 */
[----:B------:R-:W-:Y:S02]  /*c2e0*/  IMAD R21, R6, UR9, R21 ;  /* 0x0000000906157c24 */ /* 0x000fe4000f8e0215 */
[----:B------:R-:W-:Y:S01]  /*c2f0*/  IMAD R22, R22, UR10, RZ ;  /* 0x0000000a16167c24 */ /* 0x000fe2000f8e02ff */
[----:B------:R-:W2:Y:S01]  /*c300*/  S2R R11, SR_TID.X ;  /* 0x00000000000b7919 */ /* 0x000ea20000002100 */
[----:B------:R-:W-:-:S02]  /*c310*/  IMAD.IADD R3, R3, 0x1, R21 ;  /* 0x0000000103037824 */ /* 0x000fc400078e0215 */
[C---:B------:R-:W-:Y:S02]  /*c320*/  IMAD R7, R5.reuse, UR11, R22 ;  /* 0x0000000b05077c24 */ /* 0x040fe4000f8e0216 */
[----:B------:R-:W-:-:S04]  /*c330*/  IMAD.WIDE.U32 R2, R5, UR10, R2 ;  /* 0x0000000a05027c25 */ /* 0x000fc8000f8e0002 */
[----:B------:R-:W-:Y:S02]  /*c340*/  IMAD.IADD R3, R3, 0x1, R7 ;  /* 0x0000000103037824 */ /* 0x000fe400078e0207 */
[----:B------:R-:W-:Y:S01]  /*c350*/  IMAD.U32 R8, RZ, RZ, UR4 ;  /* 0x00000004ff087e24 */ /* 0x000fe2000f8e00ff */
[----:B------:R-:W-:Y:S01]  /*c360*/  UIMAD UR4, UR6, UR4, URZ ;  /* 0x00000004060472a4 */ /* 0x000fe2000f8e023f */
[----:B------:R-:W-:Y:S02]  /*c370*/  IMAD R23, R23, UR8, RZ ;  /* 0x0000000817177c24 */ /* 0x000fe4000f8e02ff */
[----:B------:R-:W-:Y:S01]  /*c380*/  IMAD.WIDE.U32 R2, R8, UR39, R2 ;  /* 0x0000002708027c25 */ /* 0x000fe2000f8e0002 */
[----:B------:R-:W-:Y:S01]  /*c390*/  ULDC.64 UR6, c[0x0][0x2e8] ;  /* 0x0000ba0000067ab9 */ /* 0x000fe20000000a00 */
[----:B------:R-:W-:Y:S02]  /*c3a0*/  UIMAD UR4, UR39, UR5, UR4 ;  /* 0x00000005270472a4 */ /* 0x000fe4000f8e0204 */
[----:B------:R-:W-:Y:S01]  /*c3b0*/  IMAD.U32 R7, RZ, RZ, UR7 ;  /* 0x00000007ff077e24 */ /* 0x000fe2000f8e00ff */
[----:B------:R-:W-:Y:S01]  /*c3c0*/  IADD3 R5, P0, R2, UR6, RZ ;  /* 0x0000000602057c10 */ /* 0x000fe2000ff1e0ff */
[----:B------:R-:W-:-:S02]  /*c3d0*/  IMAD R23, R4, UR9, R23 ;  /* 0x0000000904177c24 */ /* 0x000fc4000f8e0217 */
[----:B------:R-:W-:Y:S01]  /*c3e0*/  IMAD R9, R24, UR10, RZ ;  /* 0x0000000a18097c24 */ /* 0x000fe2000f8e02ff */
[----:B------:R-:W-:Y:S01]  /*c3f0*/  IADD3.X R6, R7, UR4, R3, P0, !PT ;  /* 0x0000000407067c10 */ /* 0x000fe200087fe403 */
[----:B------:R-:W-:Y:S01]  /*c400*/  IMAD.WIDE.U32 R2, R4, UR8, RZ ;  /* 0x0000000804027c25 */ /* 0x000fe2000f8e00ff */
[----:B-1----:R-:W-:-:S03]  /*c410*/  SHF.R.U32.HI R10, RZ, 0x3, R10 ;  /* 0x00000003ff0a7819 */ /* 0x002fc6000001160a */
[----:B------:R-:W-:Y:S02]  /*c420*/  IMAD.IADD R3, R3, 0x1, R23 ;  /* 0x0000000103037824 */ /* 0x000fe400078e0217 */
[C---:B------:R-:W-:Y:S02]  /*c430*/  IMAD R9, R0.reuse, UR11, R9 ;  /* 0x0000000b00097c24 */ /* 0x040fe4000f8e0209 */
[----:B------:R-:W-:-:S04]  /*c440*/  IMAD.WIDE.U32 R2, R0, UR10, R2 ;  /* 0x0000000a00027c25 */ /* 0x000fc8000f8e0002 */
[----:B------:R-:W-:Y:S02]  /*c450*/  IMAD.IADD R3, R3, 0x1, R9 ;  /* 0x0000000103037824 */ /* 0x000fe400078e0209 */
[----:B--2---:R-:W-:Y:S02]  /*c460*/  IMAD.SHL.U32 R11, R11, 0x10, RZ ;  /* 0x000000100b0b7824 */ /* 0x004fe400078e00ff */
[----:B------:R-:W-:-:S04]  /*c470*/  IMAD.WIDE.U32 R2, R8, UR39, R2 ;  /* 0x0000002708027c25 */ /* 0x000fc8000f8e0002 */
[----:B------:R-:W-:Y:S01]  /*c480*/  IMAD.SHL.U32 R31, R31, 0x40, RZ ;  /* 0x000000401f1f7824 */ /* 0x000fe200078e00ff */
[----:B------:R-:W-:Y:S01]  /*c490*/  IADD3 R0, P0, R2, UR6, RZ ;  /* 0x0000000602007c10 */ /* 0x000fe2000ff1e0ff */
[----:B------:R-:W-:-:S03]  /*c4a0*/  IMAD.SHL.U32 R2, R10, 0x80, RZ ;  /* 0x000000800a027824 */ /* 0x000fc600078e00ff */
[----:B------:R-:W-:Y:S01]  /*c4b0*/  IADD3.X R7, R7, UR4, R3, P0, !PT ;  /* 0x0000000407077c10 */ /* 0x000fe200087fe403 */
[----:B------:R-:W-:Y:S01]  /*c4c0*/  IMAD.SHL.U32 R3, R10, 0x10, RZ ;  /* 0x000000100a037824 */ /* 0x000fe200078e00ff */
[----:B------:R-:W-:Y:S01]  /*c4d0*/  LOP3.LUT R2, R2, 0x180, RZ, 0xc0, !PT ;  /* 0x0000018002027812 */ /* 0x000fe200078ec0ff */
[----:B------:R-:W-:Y:S01]  /*c4e0*/  UMOV UR4, 0xffffffff ;  /* 0xffffffff00047882 */ /* 0x000fe20000000000 */
[----:B------:R-:W-:Y:S02]  /*c4f0*/  LOP3.LUT R31, R31, 0x40, RZ, 0xc0, !PT ;  /* 0x000000401f1f7812 */ /* 0x000fe400078ec0ff */
[----:B------:R-:W-:-:S04]  /*c500*/  LOP3.LUT R2, R2, 0x30, R11, 0xf8, !PT ;  /* 0x0000003002027812 */ /* 0x000fc800078ef80b */
[----:B------:R-:W-:-:S04]  /*c510*/  LOP3.LUT R2, R2, 0x30, R3, 0x78, !PT ;  /* 0x0000003002027812 */ /* 0x000fc800078e7803 */
[----:B------:R-:W-:Y:S01]  /*c520*/  IADD3 R36, R2, R36, R31 ;  /* 0x0000002402247210 */ /* 0x000fe20007ffe01f */
[----:B------:R-:W-:Y:S06]  /*c530*/  BRA.DIV UR4, `(.L_x_53) ;  /* 0x0000003a04187947 */ /* 0x000fec000b800000 */
[----:B------:R-:W1:Y:S01]  /*c540*/  SHFL.IDX PT, R14, R5, RZ, 0x1c1f ;  /* 0x001c1fff050e7589 */ /* 0x000e6200000e0000 */
[----:B------:R-:W-:Y:S01]  /*c550*/  P2R R4, PR, RZ, 0x20 ;  /* 0x00000020ff047803 */ /* 0x000fe20000000000 */
[----:B------:R-:W-:Y:S01]  /*c560*/  @P4 VIADD R9, R36, UR41 ;  /* 0x0000002924094c36 */ /* 0x000fe20008000000 */
[C---:B------:R-:W-:Y:S01]  /*c570*/  LOP3.LUT P5, RZ, R16.reuse, 0x8, RZ, 0xc0, !PT ;  /* 0x0000000810ff7812 */ /* 0x040fe200078ac0ff */
[----:B------:R-:W2:Y:S01]  /*c580*/  SHFL.IDX PT, R2, R6, RZ, 0x1c1f ;  /* 0x001c1fff06027589 */ /* 0x000ea200000e0000 */
[----:B------:R-:W-:Y:S01]  /*c590*/  LOP3.LUT P6, RZ, R16, 0x4, RZ, 0xc0, !PT ;  /* 0x0000000410ff7812 */ /* 0x000fe200078cc0ff */
[----:B------:R-:W-:Y:S02]  /*c5a0*/  @P3 VIADD R21, R36, UR41 ;  /* 0x0000002924153c36 */ /* 0x000fe40008000000 */
[----:B------:R-:W-:Y:S04]  /*c5b0*/  SHFL.IDX PT, R8, R6, 0x1, 0x1c1f ;  /* 0x003c1f0006087f89 */ /* 0x000fe800000e0000 */
[----:B------:R-:W-:Y:S01]  /*c5c0*/  SHFL.IDX PT, R7, R7, RZ, 0x1c1f ;  /* 0x001c1fff07077589 */ /* 0x000fe200000e0000 */
[----:B-1----:R-:W-:-:S05]  /*c5d0*/  @P4 IADD3 R14, P0, R35, R14, RZ ;  /* 0x0000000e230e4210 */ /* 0x002fca0007f1e0ff */
[----:B--2---:R-:W-:Y:S01]  /*c5e0*/  @P4 IMAD.X R3, RZ, RZ, R2, P0 ;  /* 0x000000ffff034224 */ /* 0x004fe200000e0602 */
[C---:B------:R-:W-:Y:S01]  /*c5f0*/  LOP3.LUT P0, RZ, R16.reuse, 0x10, RZ, 0xc0, !PT ;  /* 0x0000001010ff7812 */ /* 0x040fe2000780c0ff */
[----:B------:R-:W-:Y:S02]  /*c600*/  @P4 IMAD.MOV.U32 R2, RZ, RZ, R14 ;  /* 0x000000ffff024224 */ /* 0x000fe400078e000e */
[----:B------:R-:W1:Y:S10]  /*c610*/  SHFL.IDX PT, R14, R5, 0x1, 0x1c1f ;  /* 0x003c1f00050e7f89 */ /* 0x000e7400000e0000 */
[----:B------:R-:W-:Y:S04]  /*c620*/  @P4 LDGSTS.E.BYPASS.LTC128B.128 [R9+0x1a400], desc[UR56][R2.64], !P0 ;  /* 0x1a40000002094fae */ /* 0x000fe8000c101d78 */
[----:B------:R-:W-:Y:S04]  /*c630*/  @P4 LDGSTS.E.BYPASS.LTC128B.128 [R9+0x1cc00], desc[UR56][R2.64+0x40], !P5 ;  /* 0x1cc0004002094fae */ /* 0x000fe8000e901d78 */
[----:B------:R2:W-:Y:S01]  /*c640*/  @P4 LDGSTS.E.BYPASS.LTC128B.128 [R9+0x1f400], desc[UR56][R2.64+0x80], !P6 ;  /* 0x1f40008002094fae */ /* 0x0005e2000f101d78 */
[----:B------:R-:W-:-:S02]  /*c650*/  LOP3.LUT P4, RZ, R16, 0x10, RZ, 0xc0, !PT ;  /* 0x0000001010ff7812 */ /* 0x000fc4000788c0ff */
[----:B-1----:R-:W-:-:S05]  /*c660*/  @P3 IADD3 R14, P0, R35, R14, RZ ;  /* 0x0000000e230e3210 */ /* 0x002fca0007f1e0ff */
[----:B------:R-:W-:Y:S01]  /*c670*/  @P3 IMAD.X R19, RZ, RZ, R8, P0 ;  /* 0x000000ffff133224 */ /* 0x000fe200000e0608 */
[----:B--2---:R-:W-:Y:S01]  /*c680*/  @P3 MOV R2, R14 ;  /* 0x0000000e00023202 */ /* 0x004fe20000000f00 */
[----:B------:R-:W-:Y:S02]  /*c690*/  SHFL.IDX PT, R8, R6, 0x2, 0x1c1f ;  /* 0x005c1f0006087f89 */ /* 0x000fe400000e0000 */
[----:B------:R-:W-:Y:S02]  /*c6a0*/  @P3 IMAD.MOV.U32 R3, RZ, RZ, R19 ;  /* 0x000000ffff033224 */ /* 0x000fe400078e0013 */
[----:B------:R-:W1:Y:S01]  /*c6b0*/  SHFL.IDX PT, R14, R5, 0x2, 0x1c1f ;  /* 0x005c1f00050e7f89 */ /* 0x000e6200000e0000 */
[----:B------:R-:W-:-:S03]  /*c6c0*/  @P2 VIADD R19, R36, UR41 ;  /* 0x0000002924132c36 */ /* 0x000fc60008000000 */
[----:B------:R-:W-:Y:S04]  /*c6d0*/  @P3 LDGSTS.E.BYPASS.LTC128B.128 [R21+0x1ac00], desc[UR56][R2.64], !P4 ;  /* 0x1ac0000002153fae */ /* 0x000fe8000e101d78 */
[----:B------:R-:W-:Y:S04]  /*c6e0*/  @P3 LDGSTS.E.BYPASS.LTC128B.128 [R21+0x1d400], desc[UR56][R2.64+0x40], !P5 ;  /* 0x1d40004002153fae */ /* 0x000fe8000e901d78 */
[----:B------:R2:W-:Y:S01]  /*c6f0*/  @P3 LDGSTS.E.BYPASS.LTC128B.128 [R21+0x1fc00], desc[UR56][R2.64+0x80], !P6 ;  /* 0x1fc0008002153fae */ /* 0x0005e2000f101d78 */
[----:B-1----:R-:W-:Y:S01]  /*c700*/  @P2 IADD3 R14, P0, R35, R14, RZ ;  /* 0x0000000e230e2210 */ /* 0x002fe20007f1e0ff */
[----:B--2---:R-:W-:-:S04]  /*c710*/  @P1 VIADD R21, R36, UR41 ;  /* 0x0000002924151c36 */ /* 0x004fc80008000000 */
[----:B------:R-:W-:Y:S02]  /*c720*/  @P2 IMAD.MOV.U32 R2, RZ, RZ, R14 ;  /* 0x000000ffff022224 */ /* 0x000fe400078e000e */
[----:B------:R-:W1:Y:S01]  /*c730*/  SHFL.IDX PT, R14, R5, 0x3, 0x1c1f ;  /* 0x007c1f00050e7f89 */ /* 0x000e6200000e0000 */
[----:B------:R-:W-:-:S03]  /*c740*/  @P2 IMAD.X R9, RZ, RZ, R8, P0 ;  /* 0x000000ffff092224 */ /* 0x000fc600000e0608 */
[----:B------:R-:W2:Y:S01]  /*c750*/  SHFL.IDX PT, R8, R6, 0x3, 0x1c1f ;  /* 0x007c1f0006087f89 */ /* 0x000ea200000e0000 */
[----:B------:R-:W-:-:S05]  /*c760*/  @P2 IMAD.MOV.U32 R3, RZ, RZ, R9 ;  /* 0x000000ffff032224 */ /* 0x000fca00078e0009 */
[----:B------:R-:W-:Y:S04]  /*c770*/  @P2 LDGSTS.E.BYPASS.LTC128B.128 [R19+0x1b400], desc[UR56][R2.64], !P4 ;  /* 0x1b40000002132fae */ /* 0x000fe8000e101d78 */
[----:B------:R-:W-:Y:S04]  /*c780*/  @P2 LDGSTS.E.BYPASS.LTC128B.128 [R19+0x1dc00], desc[UR56][R2.64+0x40], !P5 ;  /* 0x1dc0004002132fae */ /* 0x000fe8000e901d78 */
[----:B------:R3:W-:Y:S01]  /*c790*/  @P2 LDGSTS.E.BYPASS.LTC128B.128 [R19+0x20400], desc[UR56][R2.64+0x80], !P6 ;  /* 0x2040008002132fae */ /* 0x0007e2000f101d78 */
[----:B-1----:R-:W-:-:S05]  /*c7a0*/  @P1 IADD3 R14, P0, R35, R14, RZ ;  /* 0x0000000e230e1210 */ /* 0x002fca0007f1e0ff */
[----:B--2---:R-:W-:Y:S02]  /*c7b0*/  @P1 IMAD.X R9, RZ, RZ, R8, P0 ;  /* 0x000000ffff091224 */ /* 0x004fe400000e0608 */
[----:B---3--:R-:W-:Y:S02]  /*c7c0*/  @P1 IMAD.MOV.U32 R2, RZ, RZ, R14 ;  /* 0x000000ffff021224 */ /* 0x008fe400078e000e */
[----:B------:R-:W-:Y:S01]  /*c7d0*/  @P1 IMAD.MOV.U32 R3, RZ, RZ, R9 ;  /* 0x000000ffff031224 */ /* 0x000fe200078e0009 */
[----:B------:R1:W2:Y:S04]  /*c7e0*/  SHFL.IDX PT, R14, R0, RZ, 0x1c1f ;  /* 0x001c1fff000e7589 */ /* 0x0002a800000e0000 */
[----:B------:R1:W-:Y:S04]  /*c7f0*/  @P1 LDGSTS.E.BYPASS.LTC128B.128 [R21+0x1bc00], desc[UR56][R2.64], !P4 ;  /* 0x1bc0000002151fae */ /* 0x0003e8000e101d78 */
[----:B------:R1:W-:Y:S01]  /*c800*/  @P1 LDGSTS.E.BYPASS.LTC128B.128 [R21+0x1e400], desc[UR56][R2.64+0x40], !P5 ;  /* 0x1e40004002151fae */ /* 0x0003e2000e901d78 */
[----:B------:R-:W-:-:S03]  /*c810*/  ISETP.NE.AND P5, PT, R4, RZ, PT ;  /* 0x000000ff0400720c */ /* 0x000fc60003fa5270 */
[----:B------:R1:W-:Y:S10]  /*c820*/  @P1 LDGSTS.E.BYPASS.LTC128B.128 [R21+0x20c00], desc[UR56][R2.64+0x80], !P6 ;  /* 0x20c0008002151fae */ /* 0x0003f4000f101d78 */
.L_x_126:
[----:B------:R-:W-:Y:S04]  /*c830*/  BSSY B0, `(.L_x_54) ;  /* 0x000000e000007945 */ /* 0x000fe80003800000 */
[----:B------:R-:W-:Y:S05]  /*c840*/  @!P5 BRA `(.L_x_55) ;  /* 0x000000000030d947 */ /* 0x000fea0003800000 */
[----:B------:R-:W-:Y:S01]  /*c850*/  LOP3.LUT P3, RZ, R16, 0x10, RZ, 0xc0, !PT ;  /* 0x0000001010ff7812 */ /* 0x000fe2000786c0ff */
[----:B------:R-:W-:Y:S01]  /*c860*/  VIADD R5, R36, UR41 ;  /* 0x0000002924057c36 */ /* 0x000fe20008000000 */
[C---:B------:R-:W-:Y:S02]  /*c870*/  LOP3.LUT P2, RZ, R16.reuse, 0x8, RZ, 0xc0, !PT ;  /* 0x0000000810ff7812 */ /* 0x040fe4000784c0ff */
[----:B------:R-:W-:Y:S02]  /*c880*/  LOP3.LUT P1, RZ, R16, 0x4, RZ, 0xc0, !PT ;  /* 0x0000000410ff7812 */ /* 0x000fe4000782c0ff */
[----:B-12---:R-:W-:-:S05]  /*c890*/  IADD3 R2, P0, R35, R14, RZ ;  /* 0x0000000e23027210 */ /* 0x006fca0007f1e0ff */
[----:B------:R-:W-:-:S05]  /*c8a0*/  IMAD.X R3, RZ, RZ, R7, P0 ;  /* 0x000000ffff037224 */ /* 0x000fca00000e0607 */
[----:B------:R-:W-:Y:S01]  /*c8b0*/  @!PT LDS RZ, [RZ] ;  /* 0x00000000fffff984 */ /* 0x000fe20000000800 */
[----:B------:R-:W-:Y:S01]  /*c8c0*/  @!PT LDS RZ, [RZ] ;  /* 0x00000000fffff984 */ /* 0x000fe20000000800 */
[----:B------:R-:W-:Y:S01]  /*c8d0*/  @!PT LDS RZ, [RZ] ;  /* 0x00000000fffff984 */ /* 0x000fe20000000800 */
[----:B------:R3:W-:Y:S04]  /*c8e0*/  LDGSTS.E.BYPASS.LTC128B.128 [R5+0x1c400], desc[UR56][R2.64], !P3 ;  /* 0x1c40000002057fae */ /* 0x0007e8000d901d78 */
[----:B------:R3:W-:Y:S04]  /*c8f0*/  LDGSTS.E.BYPASS.LTC128B.128 [R5+0x1ec00], desc[UR56][R2.64+0x40], !P2 ;  /* 0x1ec0004002057fae */ /* 0x0007e8000d101d78 */
[----:B------:R3:W-:Y:S02]  /*c900*/  LDGSTS.E.BYPASS.LTC128B.128 [R5+0x21400], desc[UR56][R2.64+0x80], !P1 ;  /* 0x2140008002057fae */ /* 0x0007e4000c901d78 */
.L_x_55:
[----:B------:R-:W-:Y:S05]  /*c910*/  BSYNC B0 ;  /* 0x0000000000007941 */ /* 0x000fea0003800000 */
.L_x_54:
[----:B------:R-:W-:Y:S01]  /*c920*/  NOP ;  /* 0x0000000000007918 */ /* 0x000fe20000000000 */
[----:B------:R-:W-:Y:S01]  /*c930*/  SYNCS.ARRIVE.TRANS64.RED.A0T1 RZ, [UR41+0x29830], RZ ;  /* 0x029830ffffff79a7 */ /* 0x000fe20008200429 */
[----:B------:R-:W-:Y:S01]  /*c940*/  ARRIVES.LDGSTSBAR.64.TRANSCNT [UR41+0x29830] ;  /* 0x02983000ff0079b0 */ /* 0x000fe20008000aa9 */
[----:B------:R-:W-:Y:S01]  /*c950*/  NOP ;  /* 0x0000000000007918 */ /* 0x000fe20000000000 */
[----:B------:R-:W-:-:S06]  /*c960*/  ULOP3.LUT UR4, UR48, 0x2, URZ, 0xfc, !UPT ;  /* 0x0000000230047892 */ /* 0x000fcc000f8efc3f */
[----:B-1-3--:R-:W-:-:S05]  /*c970*/  IMAD.U32 R2, RZ, RZ, UR4 ;  /* 0x00000004ff027e24 */ /* 0x00afca000f8e00ff */
[----:B------:R-:W-:-:S13]  /*c980*/  ISETP.NE.AND P0, PT, R2, 0x3, PT ;  /* 0x000000030200780c */ /* 0x000fda0003f05270 */
[----:B------:R-:W-:Y:S05]  /*c990*/  @!P0 BRA `(.L_x_56) ;  /* 0x0000000000048947 */ /* 0x000fea0003800000 */
[----:B------:R-:W-:Y:S01]  /*c9a0*/  BPT.TRAP 0x1 ;  /* 0x000000040000795c */ /* 0x000fe20000300000 */
.L_x_56:
[----:B------:R-:W-:Y:S01]  /*c9b0*/  SYNCS.ARRIVE.TRANS64.A1T0 RZ, [UR41+0x29830], RZ ;  /* 0x029830ffffff79a7 */ /* 0x000fe20008100029 */
[----:B------:R-:W-:Y:S05]  /*c9c0*/  WARPSYNC.ALL ;  /* 0x0000000000007948 */ /* 0x000fea0003800000 */
[----:B------:R-:W1:Y:S01]  /*c9d0*/  S2R R19, SR_CTAID.Z ;  /* 0x0000000000137919 */ /* 0x000e620000002700 */
[----:B------:R-:W-:Y:S01]  /*c9e0*/  UIADD3 UR5, UR41, 0x14400, URZ ;  /* 0x0001440029057890 */ /* 0x000fe2000fffe03f */
[----:B------:R-:W-:Y:S01]  /*c9f0*/  R2UR UR4, R32 ;  /* 0x00000000200472ca */ /* 0x000fe200000e0000 */
[----:B------:R-:W-:Y:S02]  /*ca00*/  ULDC.64 UR6, c[0x0][0x2d8] ;  /* 0x0000b60000067ab9 */ /* 0x000fe40000000a00 */
[----:B------:R-:W-:-:S02]  /*ca10*/  ULOP3.LUT UP0, URZ, UR5, 0x1bf, URZ, 0xc0, !UPT ;  /* 0x000001bf053f7892 */ /* 0x000fc4000f80c03f */
[----:B------:R-:W-:Y:S01]  /*ca20*/  UIMAD.WIDE.U32 UR36, UR39, UR6, URZ ;  /* 0x00000006272472a5 */ /* 0x000fe2000f8e003f */
[----:B------:R-:W-:Y:S03]  /*ca30*/  BAR.SYNC.DEFER_BLOCKING 0x8, 0x180 ;  /* 0x0206000000007b1d */ /* 0x000fe60000010000 */
[----:B------:R-:W-:-:S04]  /*ca40*/  PLOP3.LUT P0, PT, PT, PT, UP0, 0x80, 0x0 ;  /* 0x000000000000781c */ /* 0x000fc80003f0f008 */
[----:B------:R-:W-:-:S04]  /*ca50*/  UIMAD UR4, UR4, UR6, URZ ;  /* 0x00000006040472a4 */ /* 0x000fc8000f8e023f */
[----:B------:R-:W-:-:S04]  /*ca60*/  UIMAD UR4, UR39, UR7, UR4 ;  /* 0x00000007270472a4 */ /* 0x000fc8000f8e0204 */
[----:B------:R-:W-:Y:S01]  /*ca70*/  UIADD3 UR42, UR37, UR4, URZ ;  /* 0x00000004252a7290 */ /* 0x000fe2000fffe03f */
[----:B-1----:R-:W-:Y:S01]  /*ca80*/  SHF.R.S32.HI R18, RZ, 0x1f, R19 ;  /* 0x0000001fff127819 */ /* 0x002fe20000011413 */
[----:B------:R-:W-:Y:S10]  /*ca90*/  @!P0 BRA `(.L_x_57) ;  /* 0x0000000000408947 */ /* 0x000ff40003800000 */
[----:B------:R-:W-:Y:S01]  /*caa0*/  MOV R2, 0x0 ;  /* 0x0000000000027802 */ /* 0x000fe20000000f00 */
[----:B------:R-:W-:Y:S01]  /*cab0*/  ULDC.64 UR6, c[0x4][0xc8] ;  /* 0x0100320000067ab9 */ /* 0x000fe20000000a00 */
[----:B------:R-:W-:Y:S01]  /*cac0*/  ULDC.64 UR8, c[0x4][0xd0] ;  /* 0x0100340000087ab9 */ /* 0x000fe20000000a00 */
[----:B------:R-:W-:Y:S01]  /*cad0*/  ULDC.64 UR4, c[0x4][0x28] ;  /* 0x01000a0000047ab9 */ /* 0x000fe20000000a00 */
[----:B------:R-:W-:Y:S01]  /*cae0*/  IMAD.U32 R4, RZ, RZ, UR6 ;  /* 0x00000006ff047e24 */ /* 0x000fe2000f8e00ff */
[----:B------:R-:W-:Y:S01]  /*caf0*/  MOV R8, 0x70 ;  /* 0x0000007000087802 */ /* 0x000fe20000000f00 */
[----:B------:R-:W1:Y:S01]  /*cb00*/  LDC.64 R2, c[0x4][R2] ;  /* 0x0100000002027b82 */ /* 0x000e620000000a00 */
[----:B------:R-:W-:Y:S02]  /*cb10*/  IMAD.U32 R5, RZ, RZ, UR7 ;  /* 0x00000007ff057e24 */ /* 0x000fe4000f8e00ff */
[----:B------:R-:W-:Y:S02]  /*cb20*/  IMAD.U32 R6, RZ, RZ, UR8 ;  /* 0x00000008ff067e24 */ /* 0x000fe4000f8e00ff */
[----:B------:R-:W-:-:S02]  /*cb30*/  IMAD.U32 R7, RZ, RZ, UR9 ;  /* 0x00000009ff077e24 */ /* 0x000fc4000f8e00ff */
[----:B------:R-:W-:Y:S02]  /*cb40*/  IMAD.U32 R10, RZ, RZ, UR4 ;  /* 0x00000004ff0a7e24 */ /* 0x000fe4000f8e00ff */
[----:B------:R-:W-:Y:S02]  /*cb50*/  IMAD.U32 R11, RZ, RZ, UR5 ;  /* 0x00000005ff0b7e24 */ /* 0x000fe4000f8e00ff */
[----:B------:R-:W-:Y:S02]  /*cb60*/  IMAD.MOV.U32 R12, RZ, RZ, 0x1 ;  /* 0x00000001ff0c7424 */ /* 0x000fe400078e00ff */
[----:B------:R-:W-:-:S07]  /*cb70*/  IMAD.MOV.U32 R13, RZ, RZ, RZ ;  /* 0x000000ffff0d7224 */ /* 0x000fce00078e00ff */
[----:B0-----:R-:W-:-:S07]  /*cb80*/  LEPC R20, `(.L_x_57) ;  /* 0x000000001014794e */ /* 0x001fce0000000000 */
[----:B-12---:R-:W-:Y:S05]  /*cb90*/  CALL.ABS.NOINC R2 ;  /* 0x0000000002007343 */ /* 0x006fea0003c00000 */
.L_x_57:
[----:B------:R-:W1:Y:S01]  /*cba0*/  LDC R0, c[0x0][0x448] ;  /* 0x00011200ff007b82 */ /* 0x000e620000000800 */
[----:B------:R-:W-:Y:S01]  /*cbb0*/  IMAD R7, R29, 0x80, R26 ;  /* 0x000000801d077824 */ /* 0x000fe200078e021a */
[----:B------:R-:W-:Y:S01]  /*cbc0*/  ULDC.64 UR4, c[0x0][0x2e0] ;  /* 0x0000b80000047ab9 */ /* 0x000fe20000000a00 */
[----:B------:R-:W-:Y:S02]  /*cbd0*/  IMAD.U32 R4, RZ, RZ, UR36 ;  /* 0x00000024ff047e24 */ /* 0x000fe4000f8e00ff */
[----:B------:R-:W-:Y:S02]  /*cbe0*/  IMAD.MOV.U32 R9, RZ, RZ, R7 ;  /* 0x000000ffff097224 */ /* 0x000fe400078e0007 */
[----:B------:R-:W-:Y:S02]  /*cbf0*/  IMAD R18, R18, UR4, RZ ;  /* 0x0000000412127c24 */ /* 0x000fe4000f8e02ff */
[----:B------:R-:W-:Y:S02]  /*cc00*/  IMAD.U32 R5, RZ, RZ, UR37 ;  /* 0x00000025ff057e24 */ /* 0x000fe4000f8e00ff */
[----:B------:R-:W-:Y:S01]  /*cc10*/  IMAD R5, R19, UR5, R18 ;  /* 0x0000000513057c24 */ /* 0x000fe2000f8e0212 */
[----:B-1----:R-:W-:-:S13]  /*cc20*/  ISETP.NE.AND P0, PT, R0, 0x1, PT ;  /* 0x000000010000780c */ /* 0x002fda0003f05270 */
[----:B------:R-:W1:Y:S08]  /*cc30*/  @P0 LDC R2, c[0x0][0x44c] ;  /* 0x00011300ff020b82 */ /* 0x000e700000000800 */
[----:B------:R-:W3:Y:S01]  /*cc40*/  @P0 LDC R3, c[0x0][0x450] ;  /* 0x00011400ff030b82 */ /* 0x000ee20000000800 */
[----:B-1----:R-:W-:-:S05]  /*cc50*/  @P0 IMAD.HI.U32 R2, R7, R2, RZ ;  /* 0x0000000207020227 */ /* 0x002fca00078e00ff */
[----:B---3--:R-:W-:Y:S01]  /*cc60*/  @P0 SHF.R.U32.HI R9, RZ, R3, R2 ;  /* 0x00000003ff090219 */ /* 0x008fe20000011602 */
[----:B------:R-:W-:Y:S02]  /*cc70*/  IMAD.U32 R3, RZ, RZ, UR42 ;  /* 0x0000002aff037e24 */ /* 0x000fe4000f8e00ff */
[----:B------:R-:W-:Y:S01]  /*cc80*/  IMAD.MOV.U32 R2, RZ, RZ, R4 ;  /* 0x000000ffff027224 */ /* 0x000fe200078e0004 */
[----:B------:R-:W-:-:S03]  /*cc90*/  SHF.R.S32.HI R4, RZ, 0x1f, R9 ;  /* 0x0000001fff047819 */ /* 0x000fc60000011409 */
[----:B------:R-:W-:Y:S01]  /*cca0*/  IMAD.WIDE.U32 R2, R19, UR4, R2 ;  /* 0x0000000413027c25 */ /* 0x000fe2000f8e0002 */
[----:B------:R-:W-:-:S03]  /*ccb0*/  ULDC.64 UR4, c[0x0][0x2d0] ;  /* 0x0000b40000047ab9 */ /* 0x000fc60000000a00 */
[----:B------:R-:W-:Y:S02]  /*ccc0*/  IMAD R4, R4, UR4, RZ ;  /* 0x0000000404047c24 */ /* 0x000fe4000f8e02ff */
[----:B------:R-:W-:Y:S02]  /*ccd0*/  IMAD.IADD R3, R3, 0x1, R5 ;  /* 0x0000000103037824 */ /* 0x000fe400078e0205 */
[C---:B------:R-:W-:Y:S02]  /*cce0*/  IMAD R5, R9.reuse, UR5, R4 ;  /* 0x0000000509057c24 */ /* 0x040fe4000f8e0204 */
[----:B------:R-:W-:Y:S02]  /*ccf0*/  IMAD.MOV R4, RZ, RZ, -R9 ;  /* 0x000000ffff047224 */ /* 0x000fe400078e0a09 */
[----:B------:R-:W-:Y:S01]  /*cd00*/  IMAD.WIDE.U32 R2, R9, UR4, R2 ;  /* 0x0000000409027c25 */ /* 0x000fe2000f8e0002 */
[----:B------:R-:W-:-:S03]  /*cd10*/  ULDC.64 UR4, c[0x0][0x2c8] ;  /* 0x0000b20000047ab9 */ /* 0x000fc60000000a00 */
[----:B------:R-:W-:Y:S02]  /*cd20*/  IMAD R7, R0, R4, R7 ;  /* 0x0000000400077224 */ /* 0x000fe400078e0207 */
[----:B------:R-:W-:-:S03]  /*cd30*/  IMAD.IADD R3, R3, 0x1, R5 ;  /* 0x0000000103037824 */ /* 0x000fc600078e0205 */
[----:B------:R-:W-:Y:S01]  /*cd40*/  SHF.R.S32.HI R4, RZ, 0x1f, R7 ;  /* 0x0000001fff047819 */ /* 0x000fe20000011407 */
[----:B------:R-:W-:-:S04]  /*cd50*/  IMAD.WIDE.U32 R2, R7, UR4, R2 ;  /* 0x0000000407027c25 */ /* 0x000fc8000f8e0002 */
[----:B------:R-:W-:-:S04]  /*cd60*/  IMAD R4, R4, UR4, RZ ;  /* 0x0000000404047c24 */ /* 0x000fc8000f8e02ff */
[----:B------:R-:W-:Y:S01]  /*cd70*/  IMAD R5, R7, UR5, R4 ;  /* 0x0000000507057c24 */ /* 0x000fe2000f8e0204 */
[----:B------:R-:W-:Y:S02]  /*cd80*/  ULDC.64 UR4, c[0x0][0x280] ;  /* 0x0000a00000047ab9 */ /* 0x000fe40000000a00 */
[----:B------:R-:W-:Y:S01]  /*cd90*/  IADD3 R4, P0, R2, UR4, RZ ;  /* 0x0000000402047c10 */ /* 0x000fe2000ff1e0ff */
[----:B------:R-:W-:Y:S02]  /*cda0*/  ULDC UR4, c[0x0][0x2b8] ;  /* 0x0000ae0000047ab9 */ /* 0x000fe40000000800 */
[----:B------:R-:W-:Y:S02]  /*cdb0*/  ISETP.GE.AND P2, PT, R25, UR4, PT ;  /* 0x0000000419007c0c */ /* 0x000fe4000bf46270 */
[----:B------:R-:W-:Y:S01]  /*cdc0*/  IADD3.X R5, R3, UR5, R5, P0, !PT ;  /* 0x0000000503057c10 */ /* 0x000fe200087fe405 */
[----:B------:R-:W-:Y:S01]  /*cdd0*/  UMOV UR5, 0xffffffff ;  /* 0xffffffff00057882 */ /* 0x000fe20000000000 */
[----:B------:R-:W-:-:S02]  /*cde0*/  ISETP.GE.AND P1, PT, R27, UR4, PT ;  /* 0x000000041b007c0c */ /* 0x000fc4000bf26270 */
[----:B------:R-:W-:Y:S01]  /*cdf0*/  ISETP.GE.AND P3, PT, R35, UR4, PT ;  /* 0x0000000423007c0c */ /* 0x000fe2000bf66270 */
[----:B------:R-:W-:-:S12]  /*ce00*/  BRA.DIV UR5, `(.L_x_58) ;  /* 0x0000003605b07947 */ /* 0x000fd8000b800000 */
[----:B--2---:R-:W1:Y:S01]  /*ce10*/  SHFL.IDX PT, R14, R4, RZ, 0x1c1f ;  /* 0x001c1fff040e7589 */ /* 0x004e6200000e0000 */
[----:B------:R-:W-:Y:S01]  /*ce20*/  ULDC UR4, c[0x0][0x288] ;  /* 0x0000a20000047ab9 */ /* 0x000fe20000000800 */
[----:B------:R-:W-:Y:S02]  /*ce30*/  IMAD R29, R29, 0x80, R28 ;  /* 0x000000801d1d7824 */ /* 0x000fe400078e021c */
[----:B------:R-:W2:Y:S01]  /*ce40*/  SHFL.IDX PT, R2, R5, RZ, 0x1c1f ;  /* 0x001c1fff05027589 */ /* 0x000ea200000e0000 */
[----:B------:R-:W-:Y:S02]  /*ce50*/  IMAD R0, R0, UR4, RZ ;  /* 0x0000000400007c24 */ /* 0x000fe4000f8e02ff */
[C---:B------:R-:W-:Y:S01]  /*ce60*/  VIADD R7, R29.reuse, 0x20 ;  /* 0x000000201d077836 */ /* 0x040fe20000000000 */
[----:B------:R-:W-:Y:S02]  /*ce70*/  SHFL.IDX PT, R6, R5, 0x1, 0x1c1f ;  /* 0x003c1f0005067f89 */ /* 0x000fe400000e0000 */
[----:B------:R-:W-:-:S13]  /*ce80*/  ISETP.GE.AND P0, PT, R29, R0, PT ;  /* 0x000000001d00720c */ /* 0x000fda0003f06270 */
[----:B------:R-:W-:Y:S01]  /*ce90*/  @!P0 VIADD R9, R36, UR41 ;  /* 0x0000002924098c36 */ /* 0x000fe20008000000 */
[----:B-1----:R-:W-:-:S05]  /*cea0*/  @!P0 IADD3 R14, P4, R35, R14, RZ ;  /* 0x0000000e230e8210 */ /* 0x002fca0007f9e0ff */
[----:B--2---:R-:W-:Y:S02]  /*ceb0*/  @!P0 IMAD.X R3, RZ, RZ, R2, P4 ;  /* 0x000000ffff038224 */ /* 0x004fe400020e0602 */
[----:B------:R-:W-:Y:S02]  /*cec0*/  @!P0 IMAD.MOV.U32 R2, RZ, RZ, R14 ;  /* 0x000000ffff028224 */ /* 0x000fe400078e000e */
[----:B------:R-:W1:Y:S04]  /*ced0*/  SHFL.IDX PT, R14, R4, 0x1, 0x1c1f ;  /* 0x003c1f00040e7f89 */ /* 0x000e6800000e0000 */
[----:B------:R-:W-:Y:S04]  /*cee0*/  @!P0 LDGSTS.E.BYPASS.LTC128B.128 [R9+0x14400], desc[UR56][R2.64], !P3 ;  /* 0x1440000002098fae */ /* 0x000fe8000d901d78 */
[----:B------:R-:W-:Y:S04]  /*cef0*/  @!P0 LDGSTS.E.BYPASS.LTC128B.128 [R9+0x16400], desc[UR56][R2.64+0x40], !P2 ;  /* 0x1640004002098fae */ /* 0x000fe8000d101d78 */
[----:B------:R2:W-:Y:S01]  /*cf00*/  @!P0 LDGSTS.E.BYPASS.LTC128B.128 [R9+0x18400], desc[UR56][R2.64+0x80], !P1 ;  /* 0x1840008002098fae */ /* 0x0005e2000c901d78 */
[----:B------:R-:W-:-:S13]  /*cf10*/  ISETP.GE.AND P0, PT, R7, R0, PT ;  /* 0x000000000700720c */ /* 0x000fda0003f06270 */
[----:B-1----:R-:W-:Y:S01]  /*cf20*/  @!P0 IADD3 R14, P4, R35, R14, RZ ;  /* 0x0000000e230e8210 */ /* 0x002fe20007f9e0ff */
[----:B------:R-:W-:-:S03]  /*cf30*/  @!P0 VIADD R19, R36, UR41 ;  /* 0x0000002924138c36 */ /* 0x000fc60008000000 */
[----:B--2---:R-:W-:Y:S01]  /*cf40*/  @!P0 MOV R2, R14 ;  /* 0x0000000e00028202 */ /* 0x004fe20000000f00 */
[----:B------:R-:W-:Y:S01]  /*cf50*/  @!P0 IMAD.X R7, RZ, RZ, R6, P4 ;  /* 0x000000ffff078224 */ /* 0x000fe200020e0606 */
[----:B------:R-:W1:Y:S03]  /*cf60*/  SHFL.IDX PT, R14, R4, 0x2, 0x1c1f ;  /* 0x005c1f00040e7f89 */ /* 0x000e6600000e0000 */
[----:B------:R-:W-:Y:S01]  /*cf70*/  @!P0 IMAD.MOV.U32 R3, RZ, RZ, R7 ;  /* 0x000000ffff038224 */ /* 0x000fe200078e0007 */
[----:B------:R-:W2:Y:S01]  /*cf80*/  SHFL.IDX PT, R6, R5, 0x2, 0x1c1f ;  /* 0x005c1f0005067f89 */ /* 0x000ea200000e0000 */
[----:B------:R-:W-:-:S03]  /*cf90*/  VIADD R7, R29, 0x40 ;  /* 0x000000401d077836 */ /* 0x000fc60000000000 */
[----:B------:R-:W-:Y:S04]  /*cfa0*/  @!P0 LDGSTS.E.BYPASS.LTC128B.128 [R19+0x14c00], desc[UR56][R2.64], !P3 ;  /* 0x14c0000002138fae */ /* 0x000fe8000d901d78 */
[----:B------:R-:W-:Y:S04]  /*cfb0*/  @!P0 LDGSTS.E.BYPASS.LTC128B.128 [R19+0x16c00], desc[UR56][R2.64+0x40], !P2 ;  /* 0x16c0004002138fae */ /* 0x000fe8000d101d78 */
[----:B------:R3:W-:Y:S01]  /*cfc0*/  @!P0 LDGSTS.E.BYPASS.LTC128B.128 [R19+0x18c00], desc[UR56][R2.64+0x80], !P1 ;  /* 0x18c0008002138fae */ /* 0x0007e2000c901d78 */
[----:B------:R-:W-:-:S13]  /*cfd0*/  ISETP.GE.AND P0, PT, R7, R0, PT ;  /* 0x000000000700720c */ /* 0x000fda0003f06270 */
[----:B-1----:R-:W-:Y:S01]  /*cfe0*/  @!P0 IADD3 R14, P4, R35, R14, RZ ;  /* 0x0000000e230e8210 */ /* 0x002fe20007f9e0ff */
[----:B------:R-:W-:-:S04]  /*cff0*/  @!P0 VIADD R9, R36, UR41 ;  /* 0x0000002924098c36 */ /* 0x000fc80008000000 */
[----:B--2---:R-:W-:Y:S02]  /*d000*/  @!P0 IMAD.X R7, RZ, RZ, R6, P4 ;  /* 0x000000ffff078224 */ /* 0x004fe400020e0606 */
[----:B---3--:R-:W-:Y:S01]  /*d010*/  @!P0 IMAD.MOV.U32 R2, RZ, RZ, R14 ;  /* 0x000000ffff028224 */ /* 0x008fe200078e000e */
[----:B------:R1:W2:Y:S01]  /*d020*/  SHFL.IDX PT, R6, R5, 0x3, 0x1c1f ;  /* 0x007c1f0005067f89 */ /* 0x0002a200000e0000 */
[----:B------:R-:W-:-:S03]  /*d030*/  @!P0 IMAD.MOV.U32 R3, RZ, RZ, R7 ;  /* 0x000000ffff038224 */ /* 0x000fc600078e0007 */
[----:B------:R1:W3:Y:S04]  /*d040*/  SHFL.IDX PT, R14, R4, 0x3, 0x1c1f ;  /* 0x007c1f00040e7f89 */ /* 0x0002e800000e0000 */
[----:B------:R1:W-:Y:S04]  /*d050*/  @!P0 LDGSTS.E.BYPASS.LTC128B.128 [R9+0x15400], desc[UR56][R2.64], !P3 ;  /* 0x1540000002098fae */ /* 0x0003e8000d901d78 */
[----:B------:R1:W-:Y:S04]  /*d060*/  @!P0 LDGSTS.E.BYPASS.LTC128B.128 [R9+0x17400], desc[UR56][R2.64+0x40], !P2 ;  /* 0x1740004002098fae */ /* 0x0003e8000d101d78 */
[----:B------:R1:W-:Y:S02]  /*d070*/  @!P0 LDGSTS.E.BYPASS.LTC128B.128 [R9+0x19400], desc[UR56][R2.64+0x80], !P1 ;  /* 0x1940008002098fae */ /* 0x0003e4000c901d78 */
.L_x_135:
[----:B------:R-:W-:Y:S01]  /*d080*/  VIADD R29, R29, 0x60 ;  /* 0x000000601d1d7836 */ /* 0x000fe20000000000 */
[----:B------:R-:W-:Y:S04]  /*d090*/  BSSY B0, `(.L_x_59) ;  /* 0x000000c000007945 */ /* 0x000fe80003800000 */
[----:B------:R-:W-:-:S13]  /*d0a0*/  ISETP.GE.AND P0, PT, R29, R0, PT ;  /* 0x000000001d00720c */ /* 0x000fda0003f06270 */
[----:B------:R-:W-:Y:S05]  /*d0b0*/  @P0 BRA `(.L_x_60) ;  /* 0x0000000000240947 */ /* 0x000fea0003800000 */
[----:B-1-3--:R-:W-:Y:S01]  /*d0c0*/  IADD3 R2, P0, R35, R14, RZ ;  /* 0x0000000e23027210 */ /* 0x00afe20007f1e0ff */
[----:B------:R-:W-:-:S04]  /*d0d0*/  VIADD R5, R36, UR41 ;  /* 0x0000002924057c36 */ /* 0x000fc80008000000 */
[----:B--2---:R-:W-:-:S05]  /*d0e0*/  IMAD.X R3, RZ, RZ, R6, P0 ;  /* 0x000000ffff037224 */ /* 0x004fca00000e0606 */
[----:B------:R-:W-:Y:S01]  /*d0f0*/  @!PT LDS RZ, [RZ] ;  /* 0x00000000fffff984 */ /* 0x000fe20000000800 */
[----:B------:R-:W-:Y:S01]  /*d100*/  @!PT LDS RZ, [RZ] ;  /* 0x00000000fffff984 */ /* 0x000fe20000000800 */
[----:B------:R-:W-:Y:S01]  /*d110*/  @!PT LDS RZ, [RZ] ;  /* 0x00000000fffff984 */ /* 0x000fe20000000800 */
[----:B------:R4:W-:Y:S04]  /*d120*/  LDGSTS.E.BYPASS.LTC128B.128 [R5+0x15c00], desc[UR56][R2.64], !P3 ;  /* 0x15c0000002057fae */ /* 0x0009e8000d901d78 */
[----:B------:R4:W-:Y:S04]  /*d130*/  LDGSTS.E.BYPASS.LTC128B.128 [R5+0x17c00], desc[UR56][R2.64+0x40], !P2 ;  /* 0x17c0004002057fae */ /* 0x0009e8000d101d78 */
[----:B------:R4:W-:Y:S02]  /*d140*/  LDGSTS.E.BYPASS.LTC128B.128 [R5+0x19c00], desc[UR56][R2.64+0x80], !P1 ;  /* 0x19c0008002057fae */ /* 0x0009e4000c901d78 */
.L_x_60:
[----:B------:R-:W-:Y:S05]  /*d150*/  BSYNC B0 ;  /* 0x0000000000007941 */ /* 0x000fea0003800000 */
.L_x_59:
[----:B------:R-:W-:Y:S01]  /*d160*/  NOP ;  /* 0x0000000000007918 */ /* 0x000fe20000000000 */
[----:B------:R-:W-:Y:S01]  /*d170*/  SYNCS.ARRIVE.TRANS64.RED.A0T1 RZ, [UR41+0x29800], RZ ;  /* 0x029800ffffff79a7 */ /* 0x000fe20008200429 */
[----:B------:R-:W-:Y:S01]  /*d180*/  IMAD.MOV.U32 R0, RZ, RZ, 0x1 ;  /* 0x00000001ff007424 */ /* 0x000fe200078e00ff */
[----:B------:R-:W-:Y:S04]  /*d190*/  ARRIVES.LDGSTSBAR.64.TRANSCNT [UR41+0x29800] ;  /* 0x02980000ff0079b0 */ /* 0x000fe80008000aa9 */
[----:B------:R-:W-:Y:S01]  /*d1a0*/  SHF.L.U32 R0, R0, 0x1f, RZ ;  /* 0x0000001f00007819 */ /* 0x000fe200000006ff */
[----:B------:R-:W-:Y:S01]  /*d1b0*/  NOP ;  /* 0x0000000000007918 */ /* 0x000fe20000000000 */
[----:B------:R-:W-:Y:S02]  /*d1c0*/  SYNCS.ARRIVE.TRANS64.A1T0 RZ, [UR41+0x29800], RZ ;  /* 0x029800ffffff79a7 */ /* 0x000fe40008100029 */
[----:B------:R-:W5:Y:S02]  /*d1d0*/  SYNCS.PHASECHK.TRANS64.TRYWAIT P0, [UR41+0x29820], R0 ;  /* 0x02982000ff0075a7 */ /* 0x000f640008000169 */
[----:B-----5:R-:W-:Y:S05]  /*d1e0*/  @!P0 BRA `(.L_x_61) ;  /* 0x0000003800048947 */ /* 0x020fea0003800000 */
.L_x_136:
[----:B------:R-:W-:Y:S01]  /*d1f0*/  UIADD3 UR4, UR45, -0x2, URZ ;  /* 0xfffffffe2d047890 */ /* 0x000fe2000fffe03f */
[----:B------:R-:W-:-:S03]  /*d200*/  IMAD.MOV.U32 R29, RZ, RZ, 0x1 ;  /* 0x00000001ff1d7424 */ /* 0x000fc600078e00ff */
[----:B------:R-:W-:-:S06]  /*d210*/  UISETP.GE.AND UP0, UPT, UR4, UR44, UPT ;  /* 0x0000002c0400728c */ /* 0x000fcc000bf06270 */
[----:B------:R-:W-:-:S13]  /*d220*/  PLOP3.LUT P0, PT, PT, PT, UP0, 0x40, 0x0 ;  /* 0x000000000000781c */ /* 0x000fda0003f0e808 */
[----:B------:R-:W-:Y:S05]  /*d230*/  @P0 BRA `(.L_x_62) ;  /* 0x0000001400900947 */ /* 0x000fea0003800000 */
[----:B-1--4-:R-:W1:Y:S01]  /*d240*/  S2R R2, SR_TID.X ;  /* 0x0000000000027919 */ /* 0x012e620000002100 */
[----:B------:R-:W-:Y:S01]  /*d250*/  UIADD3 UR4, UR43, 0x1, URZ ;  /* 0x000000012b047890 */ /* 0x000fe2000fffe03f */
[----:B------:R-:W-:Y:S01]  /*d260*/  LOP3.LUT R3, RZ, UR40, RZ, 0x33, !PT ;  /* 0x00000028ff037c12 */ /* 0x000fe2000f8e33ff */
[----:B0-----:R-:W-:Y:S02]  /*d270*/  IMAD.MOV.U32 R20, RZ, RZ, 0x1 ;  /* 0x00000001ff147424 */ /* 0x001fe400078e00ff */
[----:B------:R-:W-:-:S06]  /*d280*/  UIMAD UR4, UR4, UR38, URZ ;  /* 0x00000026040472a4 */ /* 0x000fcc000f8e023f */
[----:B------:R-:W-:-:S04]  /*d290*/  LOP3.LUT R0, RZ, UR4, RZ, 0x33, !PT ;  /* 0x00000004ff007c12 */ /* 0x000fc8000f8e33ff */
[----:B------:R-:W-:-:S04]  /*d2a0*/  VIMNMX R3, R0, R3, !PT ;  /* 0x0000000300037248 */ /* 0x000fc80007fe0100 */
[----:B------:R-:W-:Y:S01]  /*d2b0*/  IADD3 R31, -R3, -0x2, RZ ;  /* 0xfffffffe031f7810 */ /* 0x000fe20007ffe1ff */
[----:B-1----:R-:W-:-:S05]  /*d2c0*/  IMAD.SHL.U32 R2, R2, 0x20, RZ ;  /* 0x0000002002027824 */ /* 0x002fca00078e00ff */
[----:B------:R-:W-:-:S04]  /*d2d0*/  LOP3.LUT R2, R2, 0x60, RZ, 0xc0, !PT ;  /* 0x0000006002027812 */ /* 0x000fc800078ec0ff */
[----:B------:R-:W-:-:S05]  /*d2e0*/  IADD3 R17, R2, R17, R28 ;  /* 0x0000001102117210 */ /* 0x000fca0007ffe01c */
[----:B------:R-:W-:Y:S02]  /*d2f0*/  VIADD R2, R17, 0xfffffe20 ;  /* 0xfffffe2011027836 */ /* 0x000fe40000000000 */
[----:B------:R-:W-:Y:S02]  /*d300*/  IMAD.MOV.U32 R17, RZ, RZ, RZ ;  /* 0x000000ffff117224 */ /* 0x000fe400078e00ff */
[----:B------:R-:W-:-:S07]  /*d310*/  IMAD R0, R3, -0xa0, R2 ;  /* 0xffffff6003007824 */ /* 0x000fce00078e0202 */
.L_x_77:
[----:B0-----:R-:W0:Y:S01]  /*d320*/  LDC R2, c[0x0][0x430] ;  /* 0x00010c00ff027b82 */ /* 0x001e220000000800 */
[----:B------:R-:W4:Y:S01]  /*d330*/  LDL R4, [R1+0xc] ;  /* 0x00000c0001047983 */ /* 0x000f220000100800 */
[----:B------:R-:W-:Y:S01]  /*d340*/  IMAD.MOV.U32 R5, RZ, RZ, R0 ;  /* 0x000000ffff057224 */ /* 0x000fe200078e0000 */
[----:B------:R-:W-:Y:S01]  /*d350*/  ULDC.64 UR4, c[0x0][0x428] ;  /* 0x00010a0000047ab9 */ /* 0x000fe20000000a00 */
[----:B------:R-:W-:Y:S01]  /*d360*/  ULDC.64 UR6, c[0x0][0x418] ;  /* 0x0001060000067ab9 */ /* 0x000fe20000000a00 */
[----:B------:R-:W-:Y:S01]  /*d370*/  IMAD R9, R37, UR4, RZ ;  /* 0x0000000425097c24 */ /* 0x000fe2000f8e02ff */
[----:B------:R-:W-:Y:S01]  /*d380*/  IADD3 R11, R0, 0x80, RZ ;  /* 0x00000080000b7810 */ /* 0x000fe20007ffe0ff */
[----:B------:R-:W-:Y:S02]  /*d390*/  VIADD R18, R17, 0x1 ;  /* 0x0000000111127836 */ /* 0x000fe40000000000 */
[----:B------:R-:W-:Y:S01]  /*d3a0*/  IMAD R9, R30, UR5, R9 ;  /* 0x000000051e097c24 */ /* 0x000fe2000f8e0209 */
[----:B0-----:R-:W-:-:S13]  /*d3b0*/  ISETP.NE.AND P2, PT, R2, 0x1, PT ;  /* 0x000000010200780c */ /* 0x001fda0003f45270 */
[----:B------:R-:W0:Y:S08]  /*d3c0*/  @P2 LDC R3, c[0x0][0x434] ;  /* 0x00010d00ff032b82 */ /* 0x000e300000000800 */
[----:B------:R-:W1:Y:S01]  /*d3d0*/  @P2 LDC R7, c[0x0][0x438] ;  /* 0x00010e00ff072b82 */ /* 0x000e620000000800 */
[----:B0-----:R-:W-:-:S05]  /*d3e0*/  @P2 IMAD.HI.U32 R2, R0, R3, RZ ;  /* 0x0000000300022227 */ /* 0x001fca00078e00ff */
[----:B-1----:R-:W-:-:S04]  /*d3f0*/  @P2 SHF.R.U32.HI R5, RZ, R7, R2 ;  /* 0x00000007ff052219 */ /* 0x002fc80000011602 */
[--C-:B------:R-:W-:Y:S01]  /*d400*/  SHF.R.S32.HI R3, RZ, 0x1f, R5.reuse ;  /* 0x0000001fff037819 */ /* 0x100fe20000011405 */
[----:B------:R-:W-:-:S04]  /*d410*/  IMAD.MOV.U32 R2, RZ, RZ, R5 ;  /* 0x000000ffff027224 */ /* 0x000fc800078e0005 */
[----:B------:R-:W-:-:S04]  /*d420*/  IMAD.WIDE.U32 R2, R30, UR4, R2 ;  /* 0x000000041e027c25 */ /* 0x000fc8000f8e0002 */
[----:B------:R-:W-:Y:S01]  /*d430*/  IMAD.IADD R3, R9, 0x1, R3 ;  /* 0x0000000109037824 */ /* 0x000fe200078e0203 */
[----:B--2---:R-:W-:-:S04]  /*d440*/  LEA R6, P0, R2, UR6, 0x2 ;  /* 0x0000000602067c11 */ /* 0x004fc8000f8010ff */
[----:B------:R-:W-:Y:S02]  /*d450*/  LEA.HI.X R7, R2, UR7, R3, 0x2, P0 ;  /* 0x0000000702077c11 */ /* 0x000fe400080f1403 */
[----:B------:R-:W0:Y:S03]  /*d460*/  @P2 LDC R2, c[0x0][0x434] ;  /* 0x00010d00ff022b82 */ /* 0x000e260000000800 */
[----:B------:R-:W2:Y:S05]  /*d470*/  LDG.E R6, desc[UR56][R6.64] ;  /* 0x0000003806067981 */ /* 0x000eaa000c1e1900 */
[----:B------:R-:W1:Y:S01]  /*d480*/  @P2 LDC R3, c[0x0][0x438] ;  /* 0x00010e00ff032b82 */ /* 0x000e620000000800 */
[----:B0-----:R-:W-:-:S05]  /*d490*/  @P2 IMAD.HI.U32 R2, R11, R2, RZ ;  /* 0x000000020b022227 */ /* 0x001fca00078e00ff */
[----:B-1----:R-:W-:Y:S01]  /*d4a0*/  @P2 SHF.R.U32.HI R11, RZ, R3, R2 ;  /* 0x00000003ff0b2219 */ /* 0x002fe20000011602 */
[----:B------:R-:W-:-:S06]  /*d4b0*/  ULOP3.LUT UR8, UR48, 0x2, URZ, 0xfc, !UPT ;  /* 0x0000000230087892 */ /* 0x000fcc000f8efc3f */
[----:B------:R-:W-:Y:S02]  /*d4c0*/  IMAD.U32 R10, RZ, RZ, UR8 ;  /* 0x00000008ff0a7e24 */ /* 0x000fe4000f8e00ff */
[----:B------:R-:W-:-:S05]  /*d4d0*/  VIADD R31, R31, 0xffffffff ;  /* 0xffffffff1f1f7836 */ /* 0x000fca0000000000 */
[----:B------:R-:W-:Y:S02]  /*d4e0*/  ISETP.GT.AND P2, PT, R31, UR44, PT ;  /* 0x0000002c1f007c0c */ /* 0x000fe4000bf44270 */
[----:B----4-:R-:W-:-:S13]  /*d4f0*/  ISETP.GT.U32.AND P1, PT, R4, 0x9f, PT ;  /* 0x0000009f0400780c */ /* 0x010fda0003f24070 */
[--C-:B------:R-:W-:Y:S01]  /*d500*/  @!P1 SHF.R.S32.HI R3, RZ, 0x1f, R11.reuse ;  /* 0x0000001fff039819 */ /* 0x100fe2000001140b */
[----:B------:R-:W-:-:S04]  /*d510*/  @!P1 IMAD.MOV.U32 R2, RZ, RZ, R11 ;  /* 0x000000ffff029224 */ /* 0x000fc800078e000b */
[----:B------:R-:W-:-:S04]  /*d520*/  @!P1 IMAD.WIDE.U32 R2, R30, UR4, R2 ;  /* 0x000000041e029c25 */ /* 0x000fc8000f8e0002 */
[----:B------:R-:W-:Y:S01]  /*d530*/  @!P1 IMAD.IADD R9, R9, 0x1, R3 ;  /* 0x0000000109099824 */ /* 0x000fe200078e0203 */
[----:B------:R-:W-:Y:S01]  /*d540*/  @!P1 LEA R8, P0, R2, UR6, 0x2 ;  /* 0x0000000602089c11 */ /* 0x000fe2000f8010ff */
[----:B------:R-:W-:-:S03]  /*d550*/  IMAD.MOV.U32 R4, RZ, RZ, RZ ;  /* 0x000000ffff047224 */ /* 0x000fc600078e00ff */
[----:B------:R-:W-:Y:S02]  /*d560*/  @!P1 LEA.HI.X R9, R2, UR7, R9, 0x2, P0 ;  /* 0x0000000702099c11 */ /* 0x000fe400080f1409 */
[----:B------:R-:W-:-:S03]  /*d570*/  ISETP.NE.AND P0, PT, R18, 0x2, PT ;  /* 0x000000021200780c */ /* 0x000fc60003f05270 */
[----:B------:R0:W5:Y:S01]  /*d580*/  @!P1 LDG.E R4, desc[UR56][R8.64] ;  /* 0x0000003808049981 */ /* 0x000162000c1e1900 */
[----:B------:R-:W-:Y:S02]  /*d590*/  ISETP.NE.AND P1, PT, R10, 0x3, PT ;  /* 0x000000030a00780c */ /* 0x000fe40003f25270 */
[----:B------:R-:W-:Y:S02]  /*d5a0*/  SEL R29, RZ, 0x1, P0 ;  /* 0x00000001ff1d7807 */ /* 0x000fe40000000000 */
[----:B------:R-:W-:Y:S02]  /*d5b0*/  SEL R18, R18, RZ, P0 ;  /* 0x000000ff12127207 */ /* 0x000fe40000000000 */
[----:B------:R-:W-:Y:S02]  /*d5c0*/  LOP3.LUT R29, R20, R29, RZ, 0x3c, !PT ;  /* 0x0000001d141d7212 */ /* 0x000fe400078e3cff */
[----:B--2---:R-:W-:-:S05]  /*d5d0*/  SHF.R.S32.HI R24, RZ, 0x1f, R6 ;  /* 0x0000001fff187819 */ /* 0x004fca0000011406 */
[----:B0-----:R-:W-:Y:S05]  /*d5e0*/  @!P1 BRA `(.L_x_63) ;  /* 0x0000000000049947 */ /* 0x001fea0003800000 */
[----:B------:R-:W-:Y:S01]  /*d5f0*/  BPT.TRAP 0x1 ;  /* 0x000000040000795c */ /* 0x000fe20000300000 */
.L_x_63:
[----:B------:R-:W-:Y:S02]  /*d600*/  LEA R10, R18, UR41, 0x3 ;  /* 0x00000029120a7c11 */ /* 0x000fe4000f8e18ff */
[----:B------:R-:W-:-:S04]  /*d610*/  SHF.L.U32 R26, R29, 0x1f, RZ ;  /* 0x0000001f1d1a7819 */ /* 0x000fc800000006ff */
[----:B------:R-:W0:Y:S02]  /*d620*/  SYNCS.PHASECHK.TRANS64.TRYWAIT P0, [R10+URZ+0x29880], R26 ;  /* 0x0298801a0a0075a7 */ /* 0x000e24000800017f */
[----:B0-----:R-:W-:Y:S05]  /*d630*/  @!P0 BRA `(.L_x_64) ;  /* 0x0000003400088947 */ /* 0x001fea0003800000 */
.L_x_137:
[----:B------:R-:W-:Y:S01]  /*d640*/  ULDC UR4, c[0x0][0x430] ;  /* 0x00010c0000047ab9 */ /* 0x000fe20000000800 */
[----:B------:R-:W-:Y:S01]  /*d650*/  ULDC.64 UR6, c[0x0][0x328] ;  /* 0x0000ca0000067ab9 */ /* 0x000fe20000000a00 */
[----:B------:R-:W-:Y:S01]  /*d660*/  UIADD3 UR4, -UR4, URZ, URZ ;  /* 0x0000003f04047290 */ /* 0x000fe2000fffe13f */
[----:B-----5:R-:W-:Y:S02]  /*d670*/  SHF.R.S32.HI R27, RZ, 0x1f, R4 ;  /* 0x0000001fff1b7819 */ /* 0x020fe40000011404 */
[C---:B------:R-:W-:Y:S02]  /*d680*/  LOP3.LUT P3, RZ, R16.reuse, 0x2, RZ, 0xc0, !PT ;  /* 0x0000000210ff7812 */ /* 0x040fe4000786c0ff */
[----:B------:R-:W-:Y:S01]  /*d690*/  LOP3.LUT P1, RZ, R16, 0x1, RZ, 0xc0, !PT ;  /* 0x0000000110ff7812 */ /* 0x000fe2000782c0ff */
[--C-:B------:R-:W-:Y:S02]  /*d6a0*/  IMAD R7, R5, UR4, R0.reuse ;  /* 0x0000000405077c24 */ /* 0x100fe4000f8e0200 */
[----:B------:R-:W-:Y:S01]  /*d6b0*/  IMAD R5, R11, UR4, R0 ;  /* 0x000000040b057c24 */ /* 0x000fe2000f8e0200 */
[----:B------:R-:W-:-:S02]  /*d6c0*/  ULDC.64 UR4, c[0x0][0x338] ;  /* 0x0000ce0000047ab9 */ /* 0x000fc40000000a00 */
[----:B------:R-:W-:Y:S01]  /*d6d0*/  SHF.R.S32.HI R19, RZ, 0x1f, R7 ;  /* 0x0000001fff137819 */ /* 0x000fe20000011407 */
[----:B------:R-:W-:Y:S02]  /*d6e0*/  VIADD R5, R5, 0x80 ;  /* 0x0000008005057836 */ /* 0x000fe40000000000 */
[----:B------:R-:W-:Y:S02]  /*d6f0*/  IMAD R11, R24, UR4, RZ ;  /* 0x00000004180b7c24 */ /* 0x000fe4000f8e02ff */
[----:B------:R-:W-:Y:S01]  /*d700*/  IMAD R2, R19, UR6, RZ ;  /* 0x0000000613027c24 */ /* 0x000fe2000f8e02ff */
[----:B------:R-:W-:Y:S01]  /*d710*/  SHF.R.S32.HI R28, RZ, 0x1f, R5 ;  /* 0x0000001fff1c7819 */ /* 0x000fe20000011405 */
[----:B------:R-:W-:Y:S02]  /*d720*/  IMAD R11, R6, UR5, R11 ;  /* 0x00000005060b7c24 */ /* 0x000fe4000f8e020b */
[C---:B------:R-:W-:Y:S02]  /*d730*/  IMAD R9, R7.reuse, UR7, R2 ;  /* 0x0000000707097c24 */ /* 0x040fe4000f8e0202 */
[----:B------:R-:W-:-:S04]  /*d740*/  IMAD.WIDE.U32 R2, R7, UR6, RZ ;  /* 0x0000000607027c25 */ /* 0x000fc8000f8e00ff */
[----:B------:R-:W-:Y:S02]  /*d750*/  IMAD.IADD R3, R3, 0x1, R9 ;  /* 0x0000000103037824 */ /* 0x000fe400078e0209 */
[----:B------:R-:W-:Y:S02]  /*d760*/  IMAD R12, R28, UR6, RZ ;  /* 0x000000061c0c7c24 */ /* 0x000fe4000f8e02ff */
[----:B------:R-:W-:-:S04]  /*d770*/  IMAD.WIDE.U32 R8, R6, UR4, R2 ;  /* 0x0000000406087c25 */ /* 0x000fc8000f8e0002 */
[C---:B------:R-:W-:Y:S02]  /*d780*/  IMAD R12, R5.reuse, UR7, R12 ;  /* 0x00000007050c7c24 */ /* 0x040fe4000f8e020c */
[----:B------:R-:W-:Y:S01]  /*d790*/  IMAD.WIDE.U32 R2, R5, UR6, RZ ;  /* 0x0000000605027c25 */ /* 0x000fe2000f8e00ff */
[----:B------:R-:W-:-:S03]  /*d7a0*/  R2UR UR6, R32 ;  /* 0x00000000200672ca */ /* 0x000fc600000e0000 */
[----:B------:R-:W-:Y:S02]  /*d7b0*/  IMAD.IADD R9, R9, 0x1, R11 ;  /* 0x0000000109097824 */ /* 0x000fe400078e020b */
[----:B------:R-:W-:Y:S02]  /*d7c0*/  IMAD.IADD R3, R3, 0x1, R12 ;  /* 0x0000000103037824 */ /* 0x000fe400078e020c */
[----:B------:R-:W-:Y:S02]  /*d7d0*/  IMAD R11, R27, UR4, RZ ;  /* 0x000000041b0b7c24 */ /* 0x000fe4000f8e02ff */
[----:B------:R-:W-:-:S04]  /*d7e0*/  IMAD.WIDE.U32 R2, R4, UR4, R2 ;  /* 0x0000000404027c25 */ /* 0x000fc8000f8e0002 */
[----:B------:R-:W-:Y:S01]  /*d7f0*/  IMAD R11, R4, UR5, R11 ;  /* 0x00000005040b7c24 */ /* 0x000fe2000f8e020b */
[----:B------:R-:W-:-:S03]  /*d800*/  ULDC.64 UR4, c[0x0][0x330] ;  /* 0x0000cc0000047ab9 */ /* 0x000fc60000000a00 */
[----:B------:R-:W-:Y:S02]  /*d810*/  IMAD.IADD R3, R3, 0x1, R11 ;  /* 0x0000000103037824 */ /* 0x000fe400078e020b */
[----:B------:R-:W-:Y:S01]  /*d820*/  IMAD.U32 R11, RZ, RZ, UR4 ;  /* 0x00000004ff0b7e24 */ /* 0x000fe2000f8e00ff */
[----:B------:R-:W-:-:S03]  /*d830*/  UIMAD UR4, UR6, UR4, URZ ;  /* 0x00000004060472a4 */ /* 0x000fc6000f8e023f */
[C---:B------:R-:W-:Y:S01]  /*d840*/  IMAD.WIDE.U32 R8, R11.reuse, UR39, R8 ;  /* 0x000000270b087c25 */ /* 0x040fe2000f8e0008 */
[----:B------:R-:W-:Y:S01]  /*d850*/  ULDC.64 UR6, c[0x0][0x318] ;  /* 0x0000c60000067ab9 */ /* 0x000fe20000000a00 */
[----:B------:R-:W-:Y:S02]  /*d860*/  UIMAD UR4, UR39, UR5, UR4 ;  /* 0x00000005270472a4 */ /* 0x000fe4000f8e0204 */
[----:B------:R-:W-:Y:S01]  /*d870*/  IMAD.U32 R23, RZ, RZ, UR7 ;  /* 0x00000007ff177e24 */ /* 0x000fe2000f8e00ff */
[----:B------:R-:W-:Y:S01]  /*d880*/  IADD3 R22, P0, R8, UR6, RZ ;  /* 0x0000000608167c10 */ /* 0x000fe2000ff1e0ff */
[----:B------:R-:W-:-:S03]  /*d890*/  IMAD.WIDE.U32 R2, R11, UR39, R2 ;  /* 0x000000270b027c25 */ /* 0x000fc6000f8e0002 */
[----:B------:R-:W-:Y:S02]  /*d8a0*/  IADD3.X R25, R23, UR4, R9, P0, !PT ;  /* 0x0000000417197c10 */ /* 0x000fe400087fe409 */
[----:B------:R-:W-:-:S04]  /*d8b0*/  IADD3 R8, P0, R2, UR6, RZ ;  /* 0x0000000602087c10 */ /* 0x000fc8000ff1e0ff */
[----:B------:R-:W-:Y:S01]  /*d8c0*/  IADD3.X R23, R23, UR4, R3, P0, !PT ;  /* 0x0000000417177c10 */ /* 0x000fe200087fe403 */
[----:B------:R-:W-:-:S03]  /*d8d0*/  UMOV UR4, 0xffffffff ;  /* 0xffffffff00047882 */ /* 0x000fc60000000000 */
[----:B------:R-:W-:Y:S05]  /*d8e0*/  BRA.DIV UR4, `(.L_x_65) ;  /* 0x0000003204707947 */ /* 0x000fea000b800000 */
[----:B------:R-:W1:Y:S01]  /*d8f0*/  SHFL.IDX PT, R2, R22, RZ, 0x1c1f ;  /* 0x001c1fff16027589 */ /* 0x000e6200000e0000 */
[----:B------:R-:W-:-:S03]  /*d900*/  IMAD R9, R18, 0x5000, R34 ;  /* 0x0000500012097824 */ /* 0x000fc600078e0222 */
[----:B------:R-:W2:Y:S01]  /*d910*/  SHFL.IDX PT, R3, R25, RZ, 0x1c1f ;  /* 0x001c1fff19037589 */ /* 0x000ea200000e0000 */
[----:B------:R-:W-:-:S03]  /*d920*/  IMAD.IADD R21, R33, 0x1, R9 ;  /* 0x0000000121157824 */ /* 0x000fc600078e0209 */
[----:B------:R-:W-:Y:S04]  /*d930*/  SHFL.IDX PT, R23, R23, RZ, 0x1c1f ;  /* 0x001c1fff17177589 */ /* 0x000fe800000e0000 */
[----:B---3--:R-:W-:Y:S01]  /*d940*/  SHFL.IDX PT, R14, R8, RZ, 0x1c1f ;  /* 0x001c1fff080e7589 */ /* 0x008fe200000e0000 */
[----:B-1----:R-:W-:-:S05]  /*d950*/  IADD3 R2, P0, R35, R2, RZ ;  /* 0x0000000223027210 */ /* 0x002fca0007f1e0ff */
[----:B--2---:R-:W-:-:S05]  /*d960*/  IMAD.X R3, RZ, RZ, R3, P0 ;  /* 0x000000ffff037224 */ /* 0x004fca00000e0603 */
[----:B------:R-:W-:Y:S04]  /*d970*/  LDGSTS.E.BYPASS.LTC128B.128 [R9], desc[UR56][R2.64], !P3 ;  /* 0x0000000002097fae */ /* 0x000fe8000d901d78 */
[----:B------:R1:W-:Y:S04]  /*d980*/  LDGSTS.E.BYPASS.LTC128B.128 [R21], desc[UR56][R2.64+0x40], !P1 ;  /* 0x0000004002157fae */ /* 0x0003e8000c901d78 */
[----:B-1----:R-:W1:Y:S04]  /*d990*/  SHFL.IDX PT, R2, R22, 0x1, 0x1c1f ;  /* 0x003c1f0016027f89 */ /* 0x002e6800000e0000 */
[----:B------:R-:W2:Y:S01]  /*d9a0*/  SHFL.IDX PT, R3, R25, 0x1, 0x1c1f ;  /* 0x003c1f0019037f89 */ /* 0x000ea200000e0000 */
[----:B-1----:R-:W-:-:S05]  /*d9b0*/  IADD3 R2, P0, R35, R2, RZ ;  /* 0x0000000223027210 */ /* 0x002fca0007f1e0ff */
[----:B--2---:R-:W-:-:S05]  /*d9c0*/  IMAD.X R3, RZ, RZ, R3, P0 ;  /* 0x000000ffff037224 */ /* 0x004fca00000e0603 */
[----:B------:R-:W-:Y:S04]  /*d9d0*/  LDGSTS.E.BYPASS.LTC128B.128 [R9+0x1000], desc[UR56][R2.64], !P3 ;  /* 0x0100000002097fae */ /* 0x000fe8000d901d78 */
[----:B------:R1:W-:Y:S04]  /*d9e0*/  LDGSTS.E.BYPASS.LTC128B.128 [R21+0x1000], desc[UR56][R2.64+0x40], !P1 ;  /* 0x0100004002157fae */ /* 0x0003e8000c901d78 */
[----:B-1----:R-:W1:Y:S04]  /*d9f0*/  SHFL.IDX PT, R2, R22, 0x2, 0x1c1f ;  /* 0x005c1f0016027f89 */ /* 0x002e6800000e0000 */
[----:B------:R-:W2:Y:S04]  /*da00*/  SHFL.IDX PT, R3, R25, 0x2, 0x1c1f ;  /* 0x005c1f0019037f89 */ /* 0x000ea800000e0000 */
[----:B------:R-:W-:Y:S01]  /*da10*/  SHFL.IDX PT, R25, R25, 0x3, 0x1c1f ;  /* 0x007c1f0019197f89 */ /* 0x000fe200000e0000 */
[----:B-1----:R-:W-:-:S05]  /*da20*/  IADD3 R2, P0, R35, R2, RZ ;  /* 0x0000000223027210 */ /* 0x002fca0007f1e0ff */
[----:B--2---:R-:W-:-:S05]  /*da30*/  IMAD.X R3, RZ, RZ, R3, P0 ;  /* 0x000000ffff037224 */ /* 0x004fca00000e0603 */
[----:B------:R-:W-:Y:S04]  /*da40*/  LDGSTS.E.BYPASS.LTC128B.128 [R9+0x2000], desc[UR56][R2.64], !P3 ;  /* 0x0200000002097fae */ /* 0x000fe8000d901d78 */
[----:B------:R1:W-:Y:S04]  /*da50*/  LDGSTS.E.BYPASS.LTC128B.128 [R21+0x2000], desc[UR56][R2.64+0x40], !P1 ;  /* 0x0200004002157fae */ /* 0x0003e8000c901d78 */
[----:B-1----:R-:W1:Y:S02]  /*da60*/  SHFL.IDX PT, R2, R22, 0x3, 0x1c1f ;  /* 0x007c1f0016027f89 */ /* 0x002e6400000e0000 */
[----:B-1----:R-:W-:-:S05]  /*da70*/  IADD3 R2, P0, R35, R2, RZ ;  /* 0x0000000223027210 */ /* 0x002fca0007f1e0ff */
[----:B------:R-:W-:-:S05]  /*da80*/  IMAD.X R3, RZ, RZ, R25, P0 ;  /* 0x000000ffff037224 */ /* 0x000fca00000e0619 */
[----:B------:R1:W-:Y:S04]  /*da90*/  LDGSTS.E.BYPASS.LTC128B.128 [R9+0x3000], desc[UR56][R2.64], !P3 ;  /* 0x0300000002097fae */ /* 0x0003e8000d901d78 */
[----:B------:R1:W-:Y:S02]  /*daa0*/  LDGSTS.E.BYPASS.LTC128B.128 [R21+0x3000], desc[UR56][R2.64+0x40], !P1 ;  /* 0x0300004002157fae */ /* 0x0003e4000c901d78 */
.L_x_149:
[----:B------:R-:W-:Y:S02]  /*dab0*/  R2UR UR4, R10 ;  /* 0x000000000a0472ca */ /* 0x000fe400000e0000 */
[----:B-1----:R-:W-:-:S04]  /*dac0*/  IADD3 R2, P0, R35, R14, RZ ;  /* 0x0000000e23027210 */ /* 0x002fc80007f1e0ff */
[----:B------:R-:W-:-:S05]  /*dad0*/  IADD3.X R3, RZ, R23, RZ, P0, !PT ;  /* 0x00000017ff037210 */ /* 0x000fca00007fe4ff */
[----:B------:R-:W-:Y:S01]  /*dae0*/  @!PT LDS RZ, [RZ] ;  /* 0x00000000fffff984 */ /* 0x000fe20000000800 */
[----:B------:R-:W-:Y:S01]  /*daf0*/  @!PT LDS RZ, [RZ] ;  /* 0x00000000fffff984 */ /* 0x000fe20000000800 */
[----:B------:R-:W-:Y:S01]  /*db00*/  @!PT LDS RZ, [RZ] ;  /* 0x00000000fffff984 */ /* 0x000fe20000000800 */
[----:B------:R1:W-:Y:S04]  /*db10*/  LDGSTS.E.BYPASS.LTC128B.128 [R9+0x4000], desc[UR56][R2.64], !P3 ;  /* 0x0400000002097fae */ /* 0x0003e8000d901d78 */
        /* <DEDUP_REMOVED lines=10> */
.L_x_66:
[----:B------:R1:W-:Y:S01]  /*dbc0*/  SYNCS.ARRIVE.TRANS64.A1T0 RZ, [R10+URZ+0x29870], RZ ;  /* 0x029870ff0aff79a7 */ /* 0x0003e2000810003f */
[----:B------:R-:W-:Y:S05]  /*dbd0*/  @!P1 BRA `(.L_x_67) ;  /* 0x0000000000049947 */ /* 0x000fea0003800000 */
[----:B------:R-:W-:Y:S01]  /*dbe0*/  BPT.TRAP 0x1 ;  /* 0x000000040000795c */ /* 0x000fe20000300000 */
.L_x_67:
[----:B------:R-:W2:Y:S02]  /*dbf0*/  SYNCS.PHASECHK.TRANS64.TRYWAIT P0, [R10+URZ+0x29840], R26 ;  /* 0x0298401a0a0075a7 */ /* 0x000ea4000800017f */
[----:B--2---:R-:W-:Y:S05]  /*dc00*/  @!P0 BRA `(.L_x_68) ;  /* 0x0000003400188947 */ /* 0x004fea0003800000 */
.L_x_150:
[----:B------:R-:W-:Y:S01]  /*dc10*/  ULDC.64 UR8, c[0x0][0x300] ;  /* 0x0000c00000087ab9 */ /* 0x000fe20000000a00 */
[----:B------:R-:W-:Y:S01]  /*dc20*/  ULDC.64 UR10, c[0x0][0x310] ;  /* 0x0000c400000a7ab9 */ /* 0x000fe20000000a00 */
[----:B------:R-:W-:Y:S01]  /*dc30*/  IMAD R2, R19, UR8, RZ ;  /* 0x0000000813027c24 */ /* 0x000fe2000f8e02ff */
[----:B------:R-:W-:Y:S01]  /*dc40*/  R2UR UR6, R32 ;  /* 0x00000000200672ca */ /* 0x000fe200000e0000 */
[----:B------:R-:W-:Y:S01]  /*dc50*/  ULDC.64 UR4, c[0x0][0x308] ;  /* 0x0000c20000047ab9 */ /* 0x000fe20000000a00 */
[----:B------:R-:W-:Y:S01]  /*dc60*/  IMAD R28, R28, UR8, RZ ;  /* 0x000000081c1c7c24 */ /* 0x000fe2000f8e02ff */
[C---:B------:R-:W-:Y:S01]  /*dc70*/  LOP3.LUT P4, RZ, R16.reuse, 0x10, RZ, 0xc0, !PT ;  /* 0x0000001010ff7812 */ /* 0x040fe2000788c0ff */
[C---:B------:R-:W-:Y:S01]  /*dc80*/  IMAD R9, R7.reuse, UR9, R2 ;  /* 0x0000000907097c24 */ /* 0x040fe2000f8e0202 */
[C---:B------:R-:W-:Y:S01]  /*dc90*/  LOP3.LUT P3, RZ, R16.reuse, 0x8, RZ, 0xc0, !PT ;  /* 0x0000000810ff7812 */ /* 0x040fe2000786c0ff */
[----:B------:R-:W-:Y:S01]  /*dca0*/  IMAD.WIDE.U32 R2, R7, UR8, RZ ;  /* 0x0000000807027c25 */ /* 0x000fe2000f8e00ff */
[----:B------:R-:W-:-:S03]  /*dcb0*/  LOP3.LUT P1, RZ, R16, 0x4, RZ, 0xc0, !PT ;  /* 0x0000000410ff7812 */ /* 0x000fc6000782c0ff */
[----:B------:R-:W-:Y:S02]  /*dcc0*/  IMAD.IADD R3, R3, 0x1, R9 ;  /* 0x0000000103037824 */ /* 0x000fe400078e0209 */
[----:B------:R-:W-:Y:S02]  /*dcd0*/  IMAD R7, R24, UR10, RZ ;  /* 0x0000000a18077c24 */ /* 0x000fe4000f8e02ff */
[----:B------:R-:W-:-:S04]  /*dce0*/  IMAD.WIDE.U32 R2, R6, UR10, R2 ;  /* 0x0000000a06027c25 */ /* 0x000fc8000f8e0002 */
[----:B------:R-:W-:Y:S02]  /*dcf0*/  IMAD R7, R6, UR11, R7 ;  /* 0x0000000b06077c24 */ /* 0x000fe4000f8e0207 */
[----:B------:R-:W-:Y:S01]  /*dd00*/  IMAD.U32 R6, RZ, RZ, UR4 ;  /* 0x00000004ff067e24 */ /* 0x000fe2000f8e00ff */
[----:B------:R-:W-:Y:S01]  /*dd10*/  UIMAD UR4, UR6, UR4, URZ ;  /* 0x00000004060472a4 */ /* 0x000fe2000f8e023f */
[----:B------:R-:W-:Y:S02]  /*dd20*/  IMAD.IADD R3, R3, 0x1, R7 ;  /* 0x0000000103037824 */ /* 0x000fe400078e0207 */
[----:B------:R-:W-:Y:S01]  /*dd30*/  ULDC.64 UR6, c[0x0][0x2e8] ;  /* 0x0000ba0000067ab9 */ /* 0x000fe20000000a00 */
[----:B------:R-:W-:Y:S02]  /*dd40*/  UIMAD UR4, UR39, UR5, UR4 ;  /* 0x00000005270472a4 */ /* 0x000fe4000f8e0204 */
[----:B------:R-:W-:-:S04]  /*dd50*/  IMAD.WIDE.U32 R2, R6, UR39, R2 ;  /* 0x0000002706027c25 */ /* 0x000fc8000f8e0002 */
[----:B------:R-:W-:Y:S01]  /*dd60*/  IMAD.U32 R24, RZ, RZ, UR7 ;  /* 0x00000007ff187e24 */ /* 0x000fe2000f8e00ff */
[----:B------:R-:W-:Y:S01]  /*dd70*/  IADD3 R19, P0, R2, UR6, RZ ;  /* 0x0000000602137c10 */ /* 0x000fe2000ff1e0ff */
[----:B------:R-:W-:Y:S02]  /*dd80*/  IMAD R7, R5, UR9, R28 ;  /* 0x0000000905077c24 */ /* 0x000fe4000f8e021c */
[----:B------:R-:W-:Y:S01]  /*dd90*/  IMAD R27, R27, UR10, RZ ;  /* 0x0000000a1b1b7c24 */ /* 0x000fe2000f8e02ff */
[----:B------:R-:W-:Y:S01]  /*dda0*/  IADD3.X R21, R24, UR4, R3, P0, !PT ;  /* 0x0000000418157c10 */ /* 0x000fe200087fe403 */
[----:B------:R-:W-:-:S04]  /*ddb0*/  IMAD.WIDE.U32 R2, R5, UR8, RZ ;  /* 0x0000000805027c25 */ /* 0x000fc8000f8e00ff */
[----:B------:R-:W-:Y:S02]  /*ddc0*/  IMAD.IADD R3, R3, 0x1, R7 ;  /* 0x0000000103037824 */ /* 0x000fe400078e0207 */
[C---:B------:R-:W-:Y:S02]  /*ddd0*/  IMAD R27, R4.reuse, UR11, R27 ;  /* 0x0000000b041b7c24 */ /* 0x040fe4000f8e021b */
[----:B------:R-:W-:-:S04]  /*dde0*/  IMAD.WIDE.U32 R2, R4, UR10, R2 ;  /* 0x0000000a04027c25 */ /* 0x000fc8000f8e0002 */
[----:B------:R-:W-:Y:S02]  /*ddf0*/  IMAD.IADD R3, R3, 0x1, R27 ;  /* 0x0000000103037824 */ /* 0x000fe400078e021b */
[----:B------:R-:W-:Y:S02]  /*de00*/  IMAD R23, R18, 0x7800, R36 ;  /* 0x0000780012177824 */ /* 0x000fe400078e0224 */
[----:B------:R-:W-:-:S03]  /*de10*/  IMAD.WIDE.U32 R2, R6, UR39, R2 ;  /* 0x0000002706027c25 */ /* 0x000fc6000f8e0002 */
[----:B------:R-:W-:-:S04]  /*de20*/  IADD3 R22, P0, R2, UR6, RZ ;  /* 0x0000000602167c10 */ /* 0x000fc8000ff1e0ff */
[----:B------:R-:W-:Y:S01]  /*de30*/  IADD3.X R24, R24, UR4, R3, P0, !PT ;  /* 0x0000000418187c10 */ /* 0x000fe200087fe403 */
[----:B------:R-:W-:-:S03]  /*de40*/  UMOV UR4, 0xffffffff ;  /* 0xffffffff00047882 */ /* 0x000fc60000000000 */
[----:B------:R-:W-:Y:S05]  /*de50*/  BRA.DIV UR4, `(.L_x_69) ;  /* 0x0000003204987947 */ /* 0x000fea000b800000 */
[----:B------:R-:W3:Y:S01]  /*de60*/  SHFL.IDX PT, R14, R19, RZ, 0x1c1f ;  /* 0x001c1fff130e7589 */ /* 0x000ee200000e0000 */
[----:B------:R-:W-:-:S03]  /*de70*/  VIADD R23, R23, UR41 ;  /* 0x0000002917177c36 */ /* 0x000fc60008000000 */
[----:B------:R-:W4:Y:S04]  /*de80*/  SHFL.IDX PT, R3, R21, RZ, 0x1c1f ;  /* 0x001c1fff15037589 */ /* 0x000f2800000e0000 */
[----:B------:R-:W-:Y:S01]  /*de90*/  SHFL.IDX PT, R24, R24, RZ, 0x1c1f ;  /* 0x001c1fff18187589 */ /* 0x000fe200000e0000 */
[----:B---3--:R-:W-:-:S03]  /*dea0*/  IADD3 R8, P0, R35, R14, RZ ;  /* 0x0000000e23087210 */ /* 0x008fc60007f1e0ff */
[----:B------:R-:W3:Y:S02]  /*deb0*/  SHFL.IDX PT, R14, R19, 0x1, 0x1c1f ;  /* 0x003c1f00130e7f89 */ /* 0x000ee400000e0000 */
[----:B----4-:R-:W-:Y:S02]  /*dec0*/  IMAD.X R9, RZ, RZ, R3, P0 ;  /* 0x000000ffff097224 */ /* 0x010fe400000e0603 */
[----:B------:R-:W4:Y:S04]  /*ded0*/  SHFL.IDX PT, R3, R21, 0x1, 0x1c1f ;  /* 0x003c1f0015037f89 */ /* 0x000f2800000e0000 */
[----:B------:R0:W-:Y:S04]  /*dee0*/  LDGSTS.E.BYPASS.LTC128B.128 [R23+0x1a400], desc[UR56][R8.64], !P4 ;  /* 0x1a40000008177fae */ /* 0x0001e8000e101d78 */
[----:B------:R0:W-:Y:S04]  /*def0*/  LDGSTS.E.BYPASS.LTC128B.128 [R23+0x1cc00], desc[UR56][R8.64+0x40], !P3 ;  /* 0x1cc0004008177fae */ /* 0x0001e8000d901d78 */
[----:B------:R0:W-:Y:S01]  /*df00*/  LDGSTS.E.BYPASS.LTC128B.128 [R23+0x1f400], desc[UR56][R8.64+0x80], !P1 ;  /* 0x1f40008008177fae */ /* 0x0001e2000c901d78 */
[----:B---3--:R-:W-:-:S03]  /*df10*/  IADD3 R6, P0, R35, R14, RZ ;  /* 0x0000000e23067210 */ /* 0x008fc60007f1e0ff */
[----:B------:R-:W3:Y:S02]  /*df20*/  SHFL.IDX PT, R14, R19, 0x2, 0x1c1f ;  /* 0x005c1f00130e7f89 */ /* 0x000ee400000e0000 */
[----:B----4-:R-:W-:Y:S02]  /*df30*/  IMAD.X R7, RZ, RZ, R3, P0 ;  /* 0x000000ffff077224 */ /* 0x010fe400000e0603 */
[----:B------:R-:W4:Y:S04]  /*df40*/  SHFL.IDX PT, R3, R21, 0x2, 0x1c1f ;  /* 0x005c1f0015037f89 */ /* 0x000f2800000e0000 */
[----:B------:R-:W-:Y:S04]  /*df50*/  SHFL.IDX PT, R21, R21, 0x3, 0x1c1f ;  /* 0x007c1f0015157f89 */ /* 0x000fe800000e0000 */
[----:B------:R0:W-:Y:S04]  /*df60*/  LDGSTS.E.BYPASS.LTC128B.128 [R23+0x1ac00], desc[UR56][R6.64], !P4 ;  /* 0x1ac0000006177fae */ /* 0x0001e8000e101d78 */
[----:B------:R0:W-:Y:S04]  /*df70*/  LDGSTS.E.BYPASS.LTC128B.128 [R23+0x1d400], desc[UR56][R6.64+0x40], !P3 ;  /* 0x1d40004006177fae */ /* 0x0001e8000d901d78 */
[----:B------:R0:W-:Y:S01]  /*df80*/  LDGSTS.E.BYPASS.LTC128B.128 [R23+0x1fc00], desc[UR56][R6.64+0x80], !P1 ;  /* 0x1fc0008006177fae */ /* 0x0001e2000c901d78 */
[----:B---3--:R-:W-:-:S03]  /*df90*/  IADD3 R4, P0, R35, R14, RZ ;  /* 0x0000000e23047210 */ /* 0x008fc60007f1e0ff */
[----:B------:R-:W3:Y:S02]  /*dfa0*/  SHFL.IDX PT, R14, R19, 0x3, 0x1c1f ;  /* 0x007c1f00130e7f89 */ /* 0x000ee400000e0000 */
[----:B----4-:R-:W-:-:S05]  /*dfb0*/  IMAD.X R5, RZ, RZ, R3, P0 ;  /* 0x000000ffff057224 */ /* 0x010fca00000e0603 */
[----:B------:R0:W-:Y:S04]  /*dfc0*/  LDGSTS.E.BYPASS.LTC128B.128 [R23+0x1b400], desc[UR56][R4.64], !P4 ;  /* 0x1b40000004177fae */ /* 0x0001e8000e101d78 */
[----:B------:R0:W-:Y:S04]  /*dfd0*/  LDGSTS.E.BYPASS.LTC128B.128 [R23+0x1dc00], desc[UR56][R4.64+0x40], !P3 ;  /* 0x1dc0004004177fae */ /* 0x0001e8000d901d78 */
[----:B------:R0:W-:Y:S01]  /*dfe0*/  LDGSTS.E.BYPASS.LTC128B.128 [R23+0x20400], desc[UR56][R4.64+0x80], !P1 ;  /* 0x2040008004177fae */ /* 0x0001e2000c901d78 */
[----:B---3--:R-:W-:-:S03]  /*dff0*/  IADD3 R2, P0, R35, R14, RZ ;  /* 0x0000000e23027210 */ /* 0x008fc60007f1e0ff */
[----:B------:R0:W3:Y:S02]  /*e000*/  SHFL.IDX PT, R14, R22, RZ, 0x1c1f ;  /* 0x001c1fff160e7589 */ /* 0x0000e400000e0000 */
[----:B------:R-:W-:-:S05]  /*e010*/  IMAD.X R3, RZ, RZ, R21, P0 ;  /* 0x000000ffff037224 */ /* 0x000fca00000e0615 */
[----:B------:R0:W-:Y:S04]  /*e020*/  LDGSTS.E.BYPASS.LTC128B.128 [R23+0x1bc00], desc[UR56][R2.64], !P4 ;  /* 0x1bc0000002177fae */ /* 0x0001e8000e101d78 */
[----:B------:R0:W-:Y:S04]  /*e030*/  LDGSTS.E.BYPASS.LTC128B.128 [R23+0x1e400], desc[UR56][R2.64+0x40], !P3 ;  /* 0x1e40004002177fae */ /* 0x0001e8000d901d78 */
[----:B------:R0:W-:Y:S02]  /*e040*/  LDGSTS.E.BYPASS.LTC128B.128 [R23+0x20c00], desc[UR56][R2.64+0x80], !P1 ;  /* 0x20c0008002177fae */ /* 0x0001e4000c901d78 */
.L_x_162:
[----:B0--3--:R-:W-:Y:S02]  /*e050*/  IADD3 R2, P0, R35, R14, RZ ;  /* 0x0000000e23027210 */ /* 0x009fe40007f1e0ff */
[----:B------:R-:W-:-:S03]  /*e060*/  R2UR UR4, R10 ;  /* 0x000000000a0472ca */ /* 0x000fc600000e0000 */
[----:B------:R-:W-:-:S05]  /*e070*/  IMAD.X R3, RZ, RZ, R24, P0 ;  /* 0x000000ffff037224 */ /* 0x000fca00000e0618 */
[----:B------:R-:W-:Y:S01]  /*e080*/  @!PT LDS RZ, [RZ] ;  /* 0x00000000fffff984 */ /* 0x000fe20000000800 */
[----:B------:R-:W-:Y:S01]  /*e090*/  @!PT LDS RZ, [RZ] ;  /* 0x00000000fffff984 */ /* 0x000fe20000000800 */
[----:B------:R-:W-:Y:S01]  /*e0a0*/  @!PT LDS RZ, [RZ] ;  /* 0x00000000fffff984 */ /* 0x000fe20000000800 */
[----:B------:R0:W-:Y:S04]  /*e0b0*/  LDGSTS.E.BYPASS.LTC128B.128 [R23+0x1c400], desc[UR56][R2.64], !P4 ;  /* 0x1c40000002177fae */ /* 0x0001e8000e101d78 */
        /* <DEDUP_REMOVED lines=9> */
[----:B0-----:R-:W-:Y:S05]  /*e150*/  @!P1 BRA `(.L_x_70) ;  /* 0x0000000000049947 */ /* 0x001fea0003800000 */
[----:B------:R-:W-:Y:S01]  /*e160*/  BPT.TRAP 0x1 ;  /* 0x000000040000795c */ /* 0x000fe20000300000 */
.L_x_70:
[----:B------:R-:W-:Y:S01]  /*e170*/  IMAD.U32 R2, RZ, RZ, UR48 ;  /* 0x00000030ff027e24 */ /* 0x000fe2000f8e00ff */
[----:B------:R0:W-:Y:S04]  /*e180*/  SYNCS.ARRIVE.TRANS64.A1T0 RZ, [R10+URZ+0x29830], RZ ;  /* 0x029830ff0aff79a7 */ /* 0x0001e8000810003f */
[----:B------:R-:W-:-:S04]  /*e190*/  LOP3.LUT R2, R2, 0x1, RZ, 0xfc, !PT ;  /* 0x0000000102027812 */ /* 0x000fc800078efcff */
[----:B------:R-:W-:-:S13]  /*e1a0*/  ISETP.NE.AND P1, PT, R2, 0x3, PT ;  /* 0x000000030200780c */ /* 0x000fda0003f25270 */
[----:B0-----:R-:W-:Y:S05]  /*e1b0*/  @!P1 BRA `(.L_x_71) ;  /* 0x0000000000049947 */ /* 0x001fea0003800000 */
[----:B------:R-:W-:Y:S01]  /*e1c0*/  BPT.TRAP 0x1 ;  /* 0x000000040000795c */ /* 0x000fe20000300000 */
.L_x_71:
[----:B------:R-:W-:Y:S02]  /*e1d0*/  LOP3.LUT R2, R20, 0x1, RZ, 0x3c, !PT ;  /* 0x0000000114027812 */ /* 0x000fe400078e3cff */
[----:B------:R-:W-:Y:S02]  /*e1e0*/  LEA R19, R17, UR41, 0x3 ;  /* 0x0000002911137c11 */ /* 0x000fe4000f8e18ff */
[----:B------:R-:W-:-:S04]  /*e1f0*/  SHF.L.U32 R2, R2, 0x1f, RZ ;  /* 0x0000001f02027819 */ /* 0x000fc800000006ff */
[----:B------:R-:W0:Y:S02]  /*e200*/  SYNCS.PHASECHK.TRANS64.TRYWAIT P0, [R19+URZ+0x29870], R2 ;  /* 0x02987002130075a7 */ /* 0x000e24000800017f */
[----:B0-----:R-:W-:Y:S05]  /*e210*/  @!P0 BRA `(.L_x_72) ;  /* 0x0000003400148947 */ /* 0x001fea0003800000 */
.L_x_163:
[----:B------:R-:W-:-:S06]  /*e220*/  ULOP3.LUT UR4, UR48, 0x2, URZ, 0xfc, !UPT ;  /* 0x0000000230047892 */ /* 0x000fcc000f8efc3f */
[----:B------:R-:W-:-:S05]  /*e230*/  IMAD.U32 R3, RZ, RZ, UR4 ;  /* 0x00000004ff037e24 */ /* 0x000fca000f8e00ff */
[----:B------:R-:W-:-:S13]  /*e240*/  ISETP.NE.AND P0, PT, R3, 0x3, PT ;  /* 0x000000030300780c */ /* 0x000fda0003f05270 */
[----:B------:R-:W-:Y:S05]  /*e250*/  @!P0 BRA `(.L_x_73) ;  /* 0x0000000000048947 */ /* 0x000fea0003800000 */
[----:B------:R-:W-:Y:S01]  /*e260*/  BPT.TRAP 0x1 ;  /* 0x000000040000795c */ /* 0x000fe20000300000 */
.L_x_73:
[----:B0-----:R-:W-:Y:S01]  /*e270*/  SHF.L.U32 R2, R20, 0x1f, RZ ;  /* 0x0000001f14027819 */ /* 0x001fe200000006ff */
[----:B-12---:R-:W-:-:S03]  /*e280*/  IMAD R10, R17, 0x5000, RZ ;  /* 0x00005000110a7824 */ /* 0x006fc600078e02ff */
[----:B------:R-:W0:Y:S02]  /*e290*/  SYNCS.PHASECHK.TRANS64.TRYWAIT P0, [R19+URZ+0x29860], R2 ;  /* 0x02986002130075a7 */ /* 0x000e24000800017f */
[----:B0-----:R-:W-:Y:S05]  /*e2a0*/  @!P0 BRA `(.L_x_74) ;  /* 0x0000003400048947 */ /* 0x001fea0003800000 */
.L_x_164:
[----:B------:R-:W2:Y:S04]  /*e2b0*/  LDL R3, [R1+0x4] ;  /* 0x0000040001037983 */ /* 0x000ea80000100800 */
[----:B------:R-:W3:Y:S04]  /*e2c0*/  LDL R4, [R1+0x8] ;  /* 0x0000080001047983 */ /* 0x000ee80000100800 */
[----:B------:R-:W4:Y:S01]  /*e2d0*/  LDL R11, [R1] ;  /* 0x00000000010b7983 */ /* 0x000f220000100800 */
[----:B------:R-:W-:Y:S05]  /*e2e0*/  WARPSYNC.ALL ;  /* 0x0000000000007948 */ /* 0x000fea0003800000 */
[----:B------:R-:W-:-:S06]  /*e2f0*/  ULOP3.LUT UR4, UR48, 0x2, URZ, 0xfc, !UPT ;  /* 0x0000000230047892 */ /* 0x000fcc000f8efc3f */
[----:B------:R-:W-:-:S05]  /*e300*/  IMAD.U32 R28, RZ, RZ, UR4 ;  /* 0x00000004ff1c7e24 */ /* 0x000fca000f8e00ff */
[----:B------:R-:W-:Y:S02]  /*e310*/  ISETP.NE.AND P0, PT, R28, 0x3, PT ;  /* 0x000000031c00780c */ /* 0x000fe40003f05270 */
[----:B--2---:R-:W-:-:S05]  /*e320*/  LOP3.LUT R3, R10, R3, RZ, 0xfc, !PT ;  /* 0x000000030a037212 */ /* 0x004fca00078efcff */
[----:B0-----:R-:W-:Y:S01]  /*e330*/  VIADD R2, R3, UR41 ;  /* 0x0000002903027c36 */ /* 0x001fe20008000000 */
[----:B------:R-:W0:Y:S01]  /*e340*/  LDSM.16.MT88.4 R12, [R3+UR41+0xa400] ;  /* 0x00a40029030c783b */ /* 0x000e220008004200 */
[----:B----4-:R-:W-:Y:S02]  /*e350*/  LOP3.LUT R17, R10, R11, RZ, 0xfc, !PT ;  /* 0x0000000b0a117212 */ /* 0x010fe400078efcff */
[----:B---3--:R-:W-:Y:S02]  /*e360*/  IMAD.IADD R2, R4, 0x1, R2 ;  /* 0x0000000104027824 */ /* 0x008fe400078e0202 */
[----:B------:R-:W-:-:S03]  /*e370*/  IADD3 R17, R17, UR41, RZ ;  /* 0x0000002911117c10 */ /* 0x000fc6000fffe0ff */
[----:B------:R-:W1:Y:S01]  /*e380*/  LDSM.16.MT88.4 R4, [R2+0xa400] ;  /* 0x00a400000204783b */ /* 0x000e620000004200 */
[C-C-:B0-----:R-:W-:Y:S02]  /*e390*/  PRMT R8, R12.reuse, 0x6420, R13.reuse ;  /* 0x000064200c087816 */ /* 0x141fe4000000000d */
[----:B------:R-:W-:Y:S02]  /*e3a0*/  PRMT R9, R12, 0x7531, R13 ;  /* 0x000075310c097816 */ /* 0x000fe4000000000d */
[C-C-:B------:R-:W-:Y:S02]  /*e3b0*/  PRMT R10, R14.reuse, 0x6420, R15.reuse ;  /* 0x000064200e0a7816 */ /* 0x140fe4000000000f */
[----:B------:R-:W-:Y:S02]  /*e3c0*/  PRMT R11, R14, 0x7531, R15 ;  /* 0x000075310e0b7816 */ /* 0x000fe4000000000f */
[C-C-:B-1----:R-:W-:Y:S02]  /*e3d0*/  PRMT R20, R4.reuse, 0x6420, R5.reuse ;  /* 0x0000642004147816 */ /* 0x142fe40000000005 */
[----:B------:R-:W-:Y:S01]  /*e3e0*/  PRMT R21, R4, 0x7531, R5 ;  /* 0x0000753104157816 */ /* 0x000fe20000000005 */
[----:B------:R-:W-:Y:S01]  /*e3f0*/  STSM.16.M88.4 [R17+0x400], R8 ;  /* 0x0004000811007844 */ /* 0x000fe20000000200 */
[----:B------:R-:W-:-:S02]  /*e400*/  PRMT R22, R6, 0x6420, R7 ;  /* 0x0000642006167816 */ /* 0x000fc40000000007 */
[----:B------:R-:W-:-:S05]  /*e410*/  PRMT R23, R6, 0x7531, R7 ;  /* 0x0000753106177816 */ /* 0x000fca0000000007 */
[----:B------:R-:W-:Y:S04]  /*e420*/  STSM.16.M88.4 [R17+0xc00], R20 ;  /* 0x000c001411007844 */ /* 0x000fe80000000200 */
[----:B------:R-:W0:Y:S04]  /*e430*/  LDSM.16.MT88.4 R4, [R3+UR41+0xb400] ;  /* 0x00b400290304783b */ /* 0x000e280008004200 */
[----:B------:R-:W1:Y:S01]  /*e440*/  LDSM.16.MT88.4 R8, [R2+0xb400] ;  /* 0x00b400000208783b */ /* 0x000e620000004200 */
[C-C-:B0-----:R-:W-:Y:S02]  /*e450*/  PRMT R12, R4.reuse, 0x6420, R5.reuse ;  /* 0x00006420040c7816 */ /* 0x141fe40000000005 */
[----:B------:R-:W-:-:S02]  /*e460*/  PRMT R13, R4, 0x7531, R5 ;  /* 0x00007531040d7816 */ /* 0x000fc40000000005 */
[C-C-:B------:R-:W-:Y:S02]  /*e470*/  PRMT R14, R6.reuse, 0x6420, R7.reuse ;  /* 0x00006420060e7816 */ /* 0x140fe40000000007 */
[----:B------:R-:W-:Y:S02]  /*e480*/  PRMT R15, R6, 0x7531, R7 ;  /* 0x00007531060f7816 */ /* 0x000fe40000000007 */
[C-C-:B-1----:R-:W-:Y:S02]  /*e490*/  PRMT R24, R8.reuse, 0x6420, R9.reuse ;  /* 0x0000642008187816 */ /* 0x142fe40000000009 */
[----:B------:R-:W-:Y:S01]  /*e4a0*/  PRMT R25, R8, 0x7531, R9 ;  /* 0x0000753108197816 */ /* 0x000fe20000000009 */
[----:B------:R-:W-:Y:S01]  /*e4b0*/  STSM.16.M88.4 [R17+0x1400], R12 ;  /* 0x0014000c11007844 */ /* 0x000fe20000000200 */
[C-C-:B------:R-:W-:Y:S02]  /*e4c0*/  PRMT R26, R10.reuse, 0x6420, R11.reuse ;  /* 0x000064200a1a7816 */ /* 0x140fe4000000000b */
        /* <DEDUP_REMOVED lines=34> */
[----:B------:R0:W-:Y:S01]  /*e6f0*/  STSM.16.M88.4 [R17+0x4400], R12 ;  /* 0x0044000c11007844 */ /* 0x0001e20000000200 */
[C-C-:B------:R-:W-:Y:S02]  /*e700*/  PRMT R6, R10.reuse, 0x6420, R11.reuse ;  /* 0x000064200a067816 */ /* 0x140fe4000000000b */
[----:B------:R-:W-:-:S05]  /*e710*/  PRMT R7, R10, 0x7531, R11 ;  /* 0x000075310a077816 */ /* 0x000fca000000000b */
[----:B------:R0:W-:Y:S01]  /*e720*/  STSM.16.M88.4 [R17+0x4c00], R4 ;  /* 0x004c000411007844 */ /* 0x0001e20000000200 */
[----:B------:R-:W-:Y:S01]  /*e730*/  @!PT LDS RZ, [RZ] ;  /* 0x00000000fffff984 */ /* 0x000fe20000000800 */
[----:B------:R-:W-:Y:S01]  /*e740*/  @!PT LDS RZ, [RZ] ;  /* 0x00000000fffff984 */ /* 0x000fe20000000800 */
[----:B------:R-:W-:Y:S01]  /*e750*/  @!PT LDS RZ, [RZ] ;  /* 0x00000000fffff984 */ /* 0x000fe20000000800 */
[----:B------:R-:W-:Y:S01]  /*e760*/  @!PT LDS RZ, [RZ] ;  /* 0x00000000fffff984 */ /* 0x000fe20000000800 */
[----:B------:R1:W-:Y:S06]  /*e770*/  MEMBAR.ALL.CTA ;  /* 0x0000000000007992 */ /* 0x0003ec0000008000 */
[----:B-1----:R-:W1:Y:S01]  /*e780*/  FENCE.VIEW.ASYNC.S ;  /* 0x00000000000073c6 */ /* 0x002e620000000000 */
[----:B------:R-:W-:Y:S05]  /*e790*/  @!P0 BRA `(.L_x_75) ;  /* 0x0000000000048947 */ /* 0x000fea0003800000 */
[----:B------:R-:W-:Y:S01]  /*e7a0*/  BPT.TRAP 0x1 ;  /* 0x000000040000795c */ /* 0x000fe20000300000 */
.L_x_75:
[----:B-1----:R1:W-:Y:S01]  /*e7b0*/  SYNCS.ARRIVE.TRANS64.A1T0 RZ, [R19+URZ+0x29850], RZ ;  /* 0x029850ff13ff79a7 */ /* 0x0023e2000810003f */
[----:B------:R-:W-:Y:S06]  /*e7c0*/  BAR.SYNC.DEFER_BLOCKING 0x2, 0x80 ;  /* 0x0082000000007b1d */ /* 0x000fec0000010000 */
[----:B------:R-:W-:Y:S05]  /*e7d0*/  @!P1 BRA `(.L_x_76) ;  /* 0x0000000000049947 */ /* 0x000fea0003800000 */
[----:B------:R-:W-:Y:S01]  /*e7e0*/  BPT.TRAP 0x1 ;  /* 0x000000040000795c */ /* 0x000fe20000300000 */
.L_x_76:
[----:B------:R-:W2:Y:S01]  /*e7f0*/  S2R R2, SR_CgaCtaId ;  /* 0x0000000000027919 */ /* 0x000ea20000008800 */
[----:B-1----:R-:W-:Y:S02]  /*e800*/  VIADD R19, R19, 0x29880 ;  /* 0x0002988013137836 */ /* 0x002fe40000000000 */
[----:B------:R-:W-:Y:S02]  /*e810*/  VIADD R0, R0, 0xffffff60 ;  /* 0xffffff6000007836 */ /* 0x000fe40000000000 */
[----:B0-----:R-:W-:Y:S02]  /*e820*/  IMAD.MOV.U32 R17, RZ, RZ, R18 ;  /* 0x000000ffff117224 */ /* 0x001fe400078e0012 */
[----:B------:R-:W-:Y:S01]  /*e830*/  IMAD.MOV.U32 R20, RZ, RZ, R29 ;  /* 0x000000ffff147224 */ /* 0x000fe200078e001d */
[----:B--2---:R-:W-:-:S04]  /*e840*/  PRMT R19, R2, 0x654, R19 ;  /* 0x0000065402137816 */ /* 0x004fc80000000013 */
[----:B------:R0:W-:Y:S01]  /*e850*/  SYNCS.ARRIVE.TRANS64.RED.A1T0 RZ, [R19+URZ], RZ ;  /* 0x000000ff13ff79a7 */ /* 0x0001e2000810043f */
[----:B------:R-:W-:Y:S05]  /*e860*/  @P2 BRA `(.L_x_77) ;  /* 0xffffffe800ac2947 */ /* 0x000fea000383ffff */
[----:B------:R-:W-:Y:S05]  /*e870*/  BRA `(.L_x_78) ;  /* 0x0000000000047947 */ /* 0x000fea0003800000 */
.L_x_62:
[----:B------:R-:W-:-:S07]  /*e880*/  IMAD.MOV.U32 R18, RZ, RZ, RZ ;  /* 0x000000ffff127224 */ /* 0x000fce00078e00ff */
.L_x_78:
[----:B------:R-:W-:-:S06]  /*e890*/  ULOP3.LUT UR4, UR48, 0x1, URZ, 0xfc, !UPT ;  /* 0x0000000130047892 */ /* 0x000fcc000f8efc3f */
[----:B-1----:R-:W-:-:S05]  /*e8a0*/  IMAD.U32 R0, RZ, RZ, UR4 ;  /* 0x00000004ff007e24 */ /* 0x002fca000f8e00ff */
[----:B------:R-:W-:-:S13]  /*e8b0*/  ISETP.NE.AND P1, PT, R0, 0x3, PT ;  /* 0x000000030000780c */ /* 0x000fda0003f25270 */
[----:B------:R-:W-:Y:S05]  /*e8c0*/  @!P1 BRA `(.L_x_79) ;  /* 0x0000000000049947 */ /* 0x000fea0003800000 */
[----:B------:R-:W-:Y:S01]  /*e8d0*/  BPT.TRAP 0x1 ;  /* 0x000000040000795c */ /* 0x000fe20000300000 */
.L_x_79:
[----:B----4-:R-:W-:Y:S01]  /*e8e0*/  LOP3.LUT R3, R29, 0x1, RZ, 0x3c, !PT ;  /* 0x000000011d037812 */ /* 0x010fe200078e3cff */
[----:B------:R-:W-:Y:S01]  /*e8f0*/  BSSY B0, `(.L_x_80) ;  /* 0x0000005000007945 */ /* 0x000fe20003800000 */
[----:B------:R-:W-:Y:S02]  /*e900*/  LEA R16, R18, UR41, 0x3 ;  /* 0x0000002912107c11 */ /* 0x000fe4000f8e18ff */
[----:B------:R-:W-:-:S04]  /*e910*/  SHF.L.U32 R3, R3, 0x1f, RZ ;  /* 0x0000001f03037819 */ /* 0x000fc800000006ff */
[----:B------:R-:W1:Y:S02]  /*e920*/  SYNCS.PHASECHK.TRANS64.TRYWAIT P0, [R16+URZ+0x29870], R3 ;  /* 0x02987003100075a7 */ /* 0x000e64000800017f */
[----:B-1----:R-:W-:Y:S05]  /*e930*/  @!P0 BRA `(.L_x_81) ;  /* 0x0000002c00748947 */ /* 0x002fea0003800000 */
.L_x_165:
[----:B------:R-:W-:Y:S05]  /*e940*/  BSYNC B0 ;  /* 0x0000000000007941 */ /* 0x000fea0003800000 */
.L_x_80:
[----:B------:R-:W-:-:S06]  /*e950*/  ULOP3.LUT UR4, UR48, 0x2, URZ, 0xfc, !UPT ;  /* 0x0000000230047892 */ /* 0x000fcc000f8efc3f */
[----:B------:R-:W-:-:S05]  /*e960*/  IMAD.U32 R0, RZ, RZ, UR4 ;  /* 0x00000004ff007e24 */ /* 0x000fca000f8e00ff */
[----:B------:R-:W-:-:S13]  /*e970*/  ISETP.NE.AND P0, PT, R0, 0x3, PT ;  /* 0x000000030000780c */ /* 0x000fda0003f05270 */
[----:B------:R-:W-:Y:S05]  /*e980*/  @!P0 BRA `(.L_x_82) ;  /* 0x0000000000048947 */ /* 0x000fea0003800000 */
[----:B------:R-:W-:Y:S01]  /*e990*/  BPT.TRAP 0x1 ;  /* 0x000000040000795c */ /* 0x000fe20000300000 */
.L_x_82:
[----:B------:R-:W4:Y:S04]  /*e9a0*/  LDL.LU R0, [R1+0x4] ;  /* 0x0000040001007983 */ /* 0x000f280000300800 */
[----:B------:R-:W5:Y:S01]  /*e9b0*/  LDL.LU R4, [R1+0x8] ;  /* 0x0000080001047983 */ /* 0x000f620000300800 */
[----:B------:R-:W-:Y:S01]  /*e9c0*/  SHF.L.U32 R5, R29, 0x1f, RZ ;  /* 0x0000001f1d057819 */ /* 0x000fe200000006ff */
[----:B-1----:R-:W-:-:S03]  /*e9d0*/  IMAD R3, R18, 0x5000, RZ ;  /* 0x0000500012037824 */ /* 0x002fc600078e02ff */
[----:B------:R-:W1:Y:S02]  /*e9e0*/  SYNCS.PHASECHK.TRANS64.TRYWAIT P0, [R16+URZ+0x29860], R5 ;  /* 0x02986005100075a7 */ /* 0x000e64000800017f */
[----:B----4-:R-:W-:-:S05]  /*e9f0*/  LOP3.LUT R0, R3, R0, RZ, 0xfc, !PT ;  /* 0x0000000003007212 */ /* 0x010fca00078efcff */
[----:B------:R-:W-:-:S04]  /*ea00*/  VIADD R2, R0, UR41 ;  /* 0x0000002900027c36 */ /* 0x000fc80008000000 */
[----:B-----5:R-:W-:Y:S01]  /*ea10*/  IMAD.IADD R2, R4, 0x1, R2 ;  /* 0x0000000104027824 */ /* 0x020fe200078e0202 */
[----:B-1----:R-:W-:Y:S06]  /*ea20*/  @!P0 BRA `(.L_x_83) ;  /* 0x0000002c004c8947 */ /* 0x002fec0003800000 */
.L_x_166:
[----:B------:R-:W4:Y:S01]  /*ea30*/  LDL.LU R12, [R1] ;  /* 0x00000000010c7983 */ /* 0x000f220000300800 */
[----:B------:R-:W-:Y:S05]  /*ea40*/  WARPSYNC.ALL ;  /* 0x0000000000007948 */ /* 0x000fea0003800000 */
[----:B------:R-:W5:Y:S01]  /*ea50*/  LDSM.16.MT88.4 R8, [R0+UR41+0xa400] ;  /* 0x00a400290008783b */ /* 0x000f620008004200 */
[----:B------:R-:W-:-:S03]  /*ea60*/  ULOP3.LUT UR4, UR48, 0x2, URZ, 0xfc, !UPT ;  /* 0x0000000230047892 */ /* 0x000fc6000f8efc3f */
[----:B-12---:R-:W1:Y:S03]  /*ea70*/  LDSM.16.MT88.4 R4, [R2+0xa400] ;  /* 0x00a400000204783b */ /* 0x006e660000004200 */
[----:B------:R-:W-:-:S05]  /*ea80*/  IMAD.U32 R17, RZ, RZ, UR4 ;  /* 0x00000004ff117e24 */ /* 0x000fca000f8e00ff */
[----:B------:R-:W-:Y:S02]  /*ea90*/  ISETP.NE.AND P0, PT, R17, 0x3, PT ;  /* 0x000000031100780c */ /* 0x000fe40003f05270 */
[----:B-----5:R-:W-:Y:S02]  /*eaa0*/  PRMT R13, R8, 0x7531, R9 ;  /* 0x00007531080d7816 */ /* 0x020fe40000000009 */
[C-C-:B---3--:R-:W-:Y:S02]  /*eab0*/  PRMT R14, R10.reuse, 0x6420, R11.reuse ;  /* 0x000064200a0e7816 */ /* 0x148fe4000000000b */
[----:B------:R-:W-:Y:S02]  /*eac0*/  PRMT R15, R10, 0x7531, R11 ;  /* 0x000075310a0f7816 */ /* 0x000fe4000000000b */
[C-C-:B-1----:R-:W-:Y:S02]  /*ead0*/  PRMT R10, R6.reuse, 0x6420, R7.reuse ;  /* 0x00006420060a7816 */ /* 0x142fe40000000007 */
[----:B------:R-:W-:-:S02]  /*eae0*/  PRMT R11, R6, 0x7531, R7 ;  /* 0x00007531060b7816 */ /* 0x000fc40000000007 */
[----:B----4-:R-:W-:Y:S02]  /*eaf0*/  LOP3.LUT R3, R3, R12, RZ, 0xfc, !PT ;  /* 0x0000000c03037212 */ /* 0x010fe400078efcff */
[----:B------:R-:W-:Y:S02]  /*eb00*/  PRMT R12, R8, 0x6420, R9 ;  /* 0x00006420080c7816 */ /* 0x000fe40000000009 */
[C-C-:B------:R-:W-:Y:S01]  /*eb10*/  PRMT R8, R4.reuse, 0x6420, R5.reuse ;  /* 0x0000642004087816 */ /* 0x140fe20000000005 */
[----:B------:R-:W-:Y:S01]  /*eb20*/  VIADD R3, R3, UR41 ;  /* 0x0000002903037c36 */ /* 0x000fe20008000000 */
[----:B------:R-:W-:-:S04]  /*eb30*/  PRMT R9, R4, 0x7531, R5 ;  /* 0x0000753104097816 */ /* 0x000fc80000000005 */
[----:B------:R-:W-:Y:S04]  /*eb40*/  STSM.16.M88.4 [R3+0x400], R12 ;  /* 0x0004000c03007844 */ /* 0x000fe80000000200 */
[----:B------:R-:W-:Y:S04]  /*eb50*/  STSM.16.M88.4 [R3+0xc00], R8 ;  /* 0x000c000803007844 */ /* 0x000fe80000000200 */
[----:B------:R-:W1:Y:S04]  /*eb60*/  LDSM.16.MT88.4 R12, [R0+UR41+0xb400] ;  /* 0x00b40029000c783b */ /* 0x000e680008004200 */
[----:B------:R-:W2:Y:S01]  /*eb70*/  LDSM.16.MT88.4 R8, [R2+0xb400] ;  /* 0x00b400000208783b */ /* 0x000ea20000004200 */
[----:B-1----:R-:W-:-:S02]  /*eb80*/  PRMT R4, R12, 0x6420, R13 ;  /* 0x000064200c047816 */ /* 0x002fc4000000000d */
[----:B------:R-:W-:Y:S02]  /*eb90*/  PRMT R5, R12, 0x7531, R13 ;  /* 0x000075310c057816 */ /* 0x000fe4000000000d */
[C-C-:B------:R-:W-:Y:S02]  /*eba0*/  PRMT R6, R14.reuse, 0x6420, R15.reuse ;  /* 0x000064200e067816 */ /* 0x140fe4000000000f */
[----:B------:R-:W-:Y:S02]  /*ebb0*/  PRMT R7, R14, 0x7531, R15 ;  /* 0x000075310e077816 */ /* 0x000fe4000000000f */
[C-C-:B--2---:R-:W-:Y:S02]  /*ebc0*/  PRMT R12, R8.reuse, 0x6420, R9.reuse ;  /* 0x00006420080c7816 */ /* 0x144fe40000000009 */
[----:B------:R-:W-:Y:S01]  /*ebd0*/  PRMT R13, R8, 0x7531, R9 ;  /* 0x00007531080d7816 */ /* 0x000fe20000000009 */
[----:B------:R-:W-:Y:S01]  /*ebe0*/  STSM.16.M88.4 [R3+0x1400], R4 ;  /* 0x0014000403007844 */ /* 0x000fe20000000200 */
[----:B------:R-:W-:-:S02]  /*ebf0*/  PRMT R14, R10, 0x6420, R11 ;  /* 0x000064200a0e7816 */ /* 0x000fc4000000000b */
[----:B------:R-:W-:-:S05]  /*ec00*/  PRMT R15, R10, 0x7531, R11 ;  /* 0x000075310a0f7816 */ /* 0x000fca000000000b */
[----:B------:R-:W-:Y:S04]  /*ec10*/  STSM.16.M88.4 [R3+0x1c00], R12 ;  /* 0x001c000c03007844 */ /* 0x000fe80000000200 */
[----:B------:R-:W1:Y:S04]  /*ec20*/  LDSM.16.MT88.4 R12, [R0+UR41+0xc400] ;  /* 0x00c40029000c783b */ /* 0x000e680008004200 */
[----:B------:R-:W2:Y:S01]  /*ec30*/  LDSM.16.MT88.4 R8, [R2+0xc400] ;  /* 0x00c400000208783b */ /* 0x000ea20000004200 */
[C-C-:B-1----:R-:W-:Y:S02]  /*ec40*/  PRMT R4, R12.reuse, 0x6420, R13.reuse ;  /* 0x000064200c047816 */ /* 0x142fe4000000000d */
[----:B------:R-:W-:-:S02]  /*ec50*/  PRMT R5, R12, 0x7531, R13 ;  /* 0x000075310c057816 */ /* 0x000fc4000000000d */
[C-C-:B------:R-:W-:Y:S02]  /*ec60*/  PRMT R6, R14.reuse, 0x6420, R15.reuse ;  /* 0x000064200e067816 */ /* 0x140fe4000000000f */
[----:B------:R-:W-:Y:S02]  /*ec70*/  PRMT R7, R14, 0x7531, R15 ;  /* 0x000075310e077816 */ /* 0x000fe4000000000f */
[C-C-:B--2---:R-:W-:Y:S02]  /*ec80*/  PRMT R12, R8.reuse, 0x6420, R9.reuse ;  /* 0x00006420080c7816 */ /* 0x144fe40000000009 */
[----:B------:R-:W-:Y:S01]  /*ec90*/  PRMT R13, R8, 0x7531, R9 ;  /* 0x00007531080d7816 */ /* 0x000fe20000000009 */
[----:B------:R-:W-:Y:S01]  /*eca0*/  STSM.16.M88.4 [R3+0x2400], R4 ;  /* 0x0024000403007844 */ /* 0x000fe20000000200 */
[C-C-:B------:R-:W-:Y:S02]  /*ecb0*/  PRMT R14, R10.reuse, 0x6420, R11.reuse ;  /* 0x000064200a0e7816 */ /* 0x140fe4000000000b */
        /* <DEDUP_REMOVED lines=31> */
[----:B--2---:R-:W2:Y:S01]  /*eeb0*/  FENCE.VIEW.ASYNC.S ;  /* 0x00000000000073c6 */ /* 0x004ea20000000000 */
[----:B------:R-:W-:Y:S05]  /*eec0*/  @!P0 BRA `(.L_x_84) ;  /* 0x0000000000048947 */ /* 0x000fea0003800000 */
[----:B------:R-:W-:Y:S01]  /*eed0*/  BPT.TRAP 0x1 ;  /* 0x000000040000795c */ /* 0x000fe20000300000 */
.L_x_84:
[----:B--2---:R2:W-:Y:S01]  /*eee0*/  SYNCS.ARRIVE.TRANS64.A1T0 RZ, [R16+URZ+0x29850], RZ ;  /* 0x029850ff10ff79a7 */ /* 0x0045e2000810003f */
[----:B------:R-:W-:Y:S06]  /*eef0*/  BAR.SYNC.DEFER_BLOCKING 0x2, 0x80 ;  /* 0x0082000000007b1d */ /* 0x000fec0000010000 */
[----:B------:R-:W-:Y:S05]  /*ef00*/  @!P1 BRA `(.L_x_85) ;  /* 0x0000000000049947 */ /* 0x000fea0003800000 */
[----:B------:R-:W-:Y:S01]  /*ef10*/  BPT.TRAP 0x1 ;  /* 0x000000040000795c */ /* 0x000fe20000300000 */
.L_x_85:
[----:B------:R-:W3:Y:S01]  /*ef20*/  S2R R0, SR_CgaCtaId ;  /* 0x0000000000007919 */ /* 0x000ee20000008800 */
[----:B--2---:R-:W-:Y:S02]  /*ef30*/  VIADD R16, R16, 0x29880 ;  /* 0x0002988010107836 */ /* 0x004fe40000000000 */
[----:B------:R-:W-:Y:S02]  /*ef40*/  VIADD R2, R18, 0x1 ;  /* 0x0000000112027836 */ /* 0x000fe40000000000 */
[----:B-1----:R-:W-:-:S03]  /*ef50*/  IMAD.MOV.U32 R3, RZ, RZ, RZ ;  /* 0x000000ffff037224 */ /* 0x002fc600078e00ff */
[----:B------:R-:W-:-:S04]  /*ef60*/  ISETP.NE.AND P0, PT, R2, 0x2, PT ;  /* 0x000000020200780c */ /* 0x000fc80003f05270 */
[----:B------:R-:W-:Y:S02]  /*ef70*/  SEL R2, R2, RZ, P0 ;  /* 0x000000ff02027207 */ /* 0x000fe40000000000 */
[----:B---3--:R-:W-:Y:S02]  /*ef80*/  PRMT R16, R0, 0x654, R16 ;  /* 0x0000065400107816 */ /* 0x008fe40000000010 */
[----:B------:R-:W-:Y:S02]  /*ef90*/  SEL R0, RZ, 0x1, P0 ;  /* 0x00000001ff007807 */ /* 0x000fe40000000000 */
[----:B------:R1:W-:Y:S02]  /*efa0*/  SYNCS.ARRIVE.TRANS64.RED.A1T0 RZ, [R16+URZ], RZ ;  /* 0x000000ff10ff79a7 */ /* 0x0003e4000810043f */
[----:B------:R-:W-:-:S07]  /*efb0*/  LOP3.LUT R0, R29, R0, RZ, 0x3c, !PT ;  /* 0x000000001d007212 */ /* 0x000fce00078e3cff */
.L_x_40:
[----:B------:R-:W2:Y:S01]  /*efc0*/  S2R R5, SR_CgaCtaId ;  /* 0x0000000000057919 */ /* 0x000ea20000008800 */
[----:B------:R-:W-:Y:S02]  /*efd0*/  MOV R4, 0x400 ;  /* 0x0000040000047802 */ /* 0x000fe40000000f00 */
[----:B------:R-:W-:Y:S02]  /*efe0*/  SHF.L.U32 R3, R3, 0x1f, RZ ;  /* 0x0000001f03037819 */ /* 0x000fe400000006ff */
[----:B--2---:R-:W-:-:S04]  /*eff0*/  LEA R6, R5, R4, 0x18 ;  /* 0x0000000405067211 */ /* 0x004fc800078ec0ff */
[----:B------:R-:W2:Y:S02]  /*f000*/  SYNCS.PHASECHK.TRANS64.TRYWAIT P0, [R6+URZ+0x29820], R3 ;  /* 0x02982003060075a7 */ /* 0x000ea4000800017f */
[----:B--2---:R-:W-:Y:S05]  /*f010*/  @!P0 BRA `(.L_x_86) ;  /* 0x0000002400e48947 */ /* 0x004fea0003800000 */
.L_x_167:
[----:B------:R-:W3:Y:S02]  /*f020*/  S2R R4, SR_TID.X ;  /* 0x0000000000047919 */ /* 0x000ee40000002100 */
[----:B---3--:R-:W-:-:S04]  /*f030*/  SHF.R.U32.HI R4, RZ, 0x5, R4 ;  /* 0x00000005ff047819 */ /* 0x008fc80000011604 */
[----:B------:R-:W-:-:S05]  /*f040*/  LOP3.LUT R4, R4, 0x3, RZ, 0xc0, !PT ;  /* 0x0000000304047812 */ /* 0x000fca00078ec0ff */
[----:B--2---:R-:W2:Y:S02]  /*f050*/  SHFL.IDX PT, R3, R4, RZ, 0x1f ;  /* 0x00001fff04037589 */ /* 0x004ea400000e0000 */
[----:B--2---:R-:W-:-:S13]  /*f060*/  ISETP.NE.AND P0, PT, R3, RZ, PT ;  /* 0x000000ff0300720c */ /* 0x004fda0003f05270 */
[----:B------:R-:W-:Y:S05]  /*f070*/  @P0 BRA `(.L_x_8) ;  /* 0x0000000000a00947 */ /* 0x000fea0003800000 */
[----:B------:R-:W-:-:S13]  /*f080*/  ELECT P0, URZ, PT ;  /* 0x00000000003f782f */ /* 0x000fda0003800000 */
[----:B------:R-:W-:Y:S05]  /*f090*/  @!P0 BRA `(.L_x_8) ;  /* 0x0000000000988947 */ /* 0x000fea0003800000 */
[----:B------:R-:W-:-:S06]  /*f0a0*/  ULOP3.LUT UR4, UR48, 0x2, URZ, 0xfc, !UPT ;  /* 0x0000000230047892 */ /* 0x000fcc000f8efc3f */
[----:B------:R-:W-:-:S05]  /*f0b0*/  IMAD.U32 R3, RZ, RZ, UR4 ;  /* 0x00000004ff037e24 */ /* 0x000fca000f8e00ff */
[----:B------:R-:W-:-:S13]  /*f0c0*/  ISETP.NE.AND P0, PT, R3, 0x3, PT ;  /* 0x000000030300780c */ /* 0x000fda0003f05270 */
[----:B------:R-:W-:Y:S05]  /*f0d0*/  @!P0 BRA `(.L_x_87) ;  /* 0x0000000000048947 */ /* 0x000fea0003800000 */
[----:B------:R-:W-:Y:S01]  /*f0e0*/  BPT.TRAP 0x1 ;  /* 0x000000040000795c */ /* 0x000fe20000300000 */
.L_x_87:
[----:B------:R-:W-:Y:S01]  /*f0f0*/  IMAD R5, R2, 0x8, R6 ;  /* 0x0000000802057824 */ /* 0x000fe200078e0206 */
[----:B------:R-:W-:Y:S01]  /*f100*/  SHF.L.U32 R4, R0, 0x1f, RZ ;  /* 0x0000001f00047819 */ /* 0x000fe200000006ff */
[----:B------:R-:W-:-:S03]  /*f110*/  VIADD R2, R2, 0x1 ;  /* 0x0000000102027836 */ /* 0x000fc60000000000 */
[----:B------:R-:W2:Y:S02]  /*f120*/  SYNCS.PHASECHK.TRANS64.TRYWAIT P1, [R5+URZ+0x29840], R4 ;  /* 0x02984004050075a7 */ /* 0x000ea4000802017f */
[----:B------:R-:W-:-:S04]  /*f130*/  ISETP.NE.AND P2, PT, R2, 0x2, PT ;  /* 0x000000020200780c */ /* 0x000fc80003f45270 */
[----:B------:R-:W-:Y:S01]  /*f140*/  SEL R3, RZ, 0x1, P2 ;  /* 0x00000001ff037807 */ /* 0x000fe20001000000 */
[----:B--2---:R-:W-:Y:S08]  /*f150*/  @!P1 BRA `(.L_x_88) ;  /* 0x0000002400a89947 */ /* 0x004ff00003800000 */
.L_x_168:
[----:B------:R-:W-:Y:S02]  /*f160*/  SEL R2, R2, RZ, P2 ;  /* 0x000000ff02027207 */ /* 0x000fe40001000000 */
[----:B------:R-:W-:Y:S01]  /*f170*/  LOP3.LUT R0, R0, R3, RZ, 0x3c, !PT ;  /* 0x0000000300007212 */ /* 0x000fe200078e3cff */
[----:B------:R-:W-:Y:S06]  /*f180*/  @!P0 BRA `(.L_x_89) ;  /* 0x0000000000048947 */ /* 0x000fec0003800000 */
[----:B------:R-:W-:Y:S01]  /*f190*/  BPT.TRAP 0x1 ;  /* 0x000000040000795c */ /* 0x000fe20000300000 */
.L_x_89:
[----:B------:R-:W-:Y:S02]  /*f1a0*/  LEA R3, R2, R6, 0x3 ;  /* 0x0000000602037211 */ /* 0x000fe400078e18ff */
[----:B------:R-:W-:-:S04]  /*f1b0*/  SHF.L.U32 R0, R0, 0x1f, RZ ;  /* 0x0000001f00007819 */ /* 0x000fc800000006ff */
[----:B------:R-:W3:Y:S02]  /*f1c0*/  SYNCS.PHASECHK.TRANS64.TRYWAIT P1, [R3+URZ+0x29840], R0 ;  /* 0x02984000030075a7 */ /* 0x000ee4000802017f */
[----:B---3--:R-:W-:Y:S05]  /*f1d0*/  @!P1 BRA `(.L_x_90) ;  /* 0x00000024009c9947 */ /* 0x008fea0003800000 */
.L_x_169:
[----:B------:R-:W-:Y:S05]  /*f1e0*/  @!P0 BRA `(.L_x_91) ;  /* 0x0000000000048947 */ /* 0x000fea0003800000 */
[----:B------:R-:W-:Y:S01]  /*f1f0*/  BPT.TRAP 0x1 ;  /* 0x000000040000795c */ /* 0x000fe20000300000 */
.L_x_91:
[----:B------:R-:W4:Y:S02]  /*f200*/  SYNCS.PHASECHK.TRANS64.TRYWAIT P1, [R5+URZ+0x29860], R4 ;  /* 0x02986004050075a7 */ /* 0x000f24000802017f */
[----:B----4-:R-:W-:Y:S05]  /*f210*/  @!P1 BRA `(.L_x_92) ;  /* 0x0000002400a09947 */ /* 0x010fea0003800000 */
.L_x_170:
[----:B------:R-:W-:Y:S05]  /*f220*/  @!P0 BRA `(.L_x_93) ;  /* 0x0000000000048947 */ /* 0x000fea0003800000 */
[----:B------:R-:W-:Y:S01]  /*f230*/  BPT.TRAP 0x1 ;  /* 0x000000040000795c */ /* 0x000fe20000300000 */
.L_x_93:
[----:B------:R-:W0:Y:S02]  /*f240*/  SYNCS.PHASECHK.TRANS64.TRYWAIT P1, [R3+URZ+0x29860], R0 ;  /* 0x02986000030075a7 */ /* 0x000e24000802017f */
[----:B0-----:R-:W-:Y:S05]  /*f250*/  @!P1 BRA `(.L_x_94) ;  /* 0x0000002400a49947 */ /* 0x001fea0003800000 */
.L_x_171:
[----:B------:R-:W-:Y:S05]  /*f260*/  @!P0 BRA `(.L_x_95) ;  /* 0x0000000000048947 */ /* 0x000fea0003800000 */
[----:B------:R-:W-:Y:S01]  /*f270*/  BPT.TRAP 0x1 ;  /* 0x000000040000795c */ /* 0x000fe20000300000 */
.L_x_95:
[----:B------:R-:W0:Y:S02]  /*f280*/  SYNCS.PHASECHK.TRANS64.TRYWAIT P1, [R5+URZ+0x29880], R4 ;  /* 0x02988004050075a7 */ /* 0x000e24000802017f */
[----:B0-----:R-:W-:Y:S05]  /*f290*/  @!P1 BRA `(.L_x_96) ;  /* 0x0000002400a89947 */ /* 0x001fea0003800000 */
.L_x_172:
[----:B------:R-:W-:Y:S05]  /*f2a0*/  @!P0 BRA `(.L_x_97) ;  /* 0x0000000000048947 */ /* 0x000fea0003800000 */
[----:B------:R-:W-:Y:S01]  /*f2b0*/  BPT.TRAP 0x1 ;  /* 0x000000040000795c */ /* 0x000fe20000300000 */
.L_x_97:
[----:B------:R0:W0:Y:S02]  /*f2c0*/  SYNCS.PHASECHK.TRANS64.TRYWAIT P0, [R3+URZ+0x29880], R0 ;  /* 0x02988000030075a7 */ /* 0x000024000800017f */
[----:B0-----:R-:W-:Y:S05]  /*f2d0*/  @!P0 NANOSLEEP.SYNCS 0x989680 ;  /* 0x009896800000895d */ /* 0x001fea0003900000 */
[----:B------:R-:W0:Y:S02]  /*f2e0*/  @!P0 SYNCS.PHASECHK.TRANS64 P0, [R3+URZ+0x29880], R0 ;  /* 0x02988000030085a7 */ /* 0x000e24000800007f */
[----:B0-----:R-:W-:Y:S05]  /*f2f0*/  @!P0 BRA `(.L_x_97) ;  /* 0xfffffffc00f08947 */ /* 0x001fea000383ffff */
.L_x_8:
[----:B------:R-:W-:Y:S05]  /*f300*/  BSYNC B6 ;  /* 0x0000000000067941 */ /* 0x000fea0003800000 */
.L_x_5:
[----:B------:R-:W-:Y:S05]  /*f310*/  EXIT ;  /* 0x000000000000794d */ /* 0x000fea0003800000 */
.L_x_12:
[----:B0-----:R-:W-:-:S04]  /*f320*/  IMAD.U32 R3, RZ, RZ, UR36 ;  /* 0x00000024ff037e24 */ /* 0x001fc8000f8e00ff */
[----:B------:R0:W1:Y:S03]  /*f330*/  SYNCS.PHASECHK.TRANS64.TRYWAIT P0, [R3+URZ+0x29800], R0 ;  /* 0x02980000030075a7 */ /* 0x000066000800017f */
[----:B-1----:R-:W-:Y:S05]  /*f340*/  @!P0 NANOSLEEP.SYNCS 0x989680 ;  /* 0x009896800000895d */ /* 0x002fea0003900000 */
[----:B------:R-:W1:Y:S02]  /*f350*/  @!P0 SYNCS.PHASECHK.TRANS64 P0, [R3+URZ+0x29800], R0 ;  /* 0x02980000030085a7 */ /* 0x000e64000800007f */
[----:B-1----:R-:W-:Y:S05]  /*f360*/  @!P0 BRA `(.L_x_12) ;  /* 0xfffffffc00ec8947 */ /* 0x002fea000383ffff */
[----:B------:R-:W-:Y:S05]  /*f370*/  BRA `(.L_x_98) ;  /* 0xffffff2000907947 */ /* 0x000fea000383ffff */
.L_x_16:
[----:B-1----:R-:W-:-:S04]  /*f380*/  IMAD.U32 R5, RZ, RZ, UR36 ;  /* 0x00000024ff057e24 */ /* 0x002fc8000f8e00ff */
[----:B------:R1:W2:Y:S03]  /*f390*/  SYNCS.PHASECHK.TRANS64.TRYWAIT P1, [R5+URZ+0x29830], R0 ;  /* 0x02983000050075a7 */ /* 0x0002a6000802017f */
[----:B--2---:R-:W-:Y:S05]  /*f3a0*/  @!P1 NANOSLEEP.SYNCS 0x989680 ;  /* 0x009896800000995d */ /* 0x004fea0003900000 */
[----:B------:R-:W2:Y:S02]  /*f3b0*/  @!P1 SYNCS.PHASECHK.TRANS64 P1, [R5+URZ+0x29830], R0 ;  /* 0x02983000050095a7 */ /* 0x000ea4000802007f */
[----:B--2---:R-:W-:Y:S05]  /*f3c0*/  @!P1 BRA `(.L_x_16) ;  /* 0xfffffffc00ec9947 */ /* 0x004fea000383ffff */
[----:B------:R-:W-:Y:S05]  /*f3d0*/  BRA `(.L_x_15) ;  /* 0xffffff2000ac7947 */ /* 0x000fea000383ffff */
.L_x_22:
[----:B-1----:R-:W-:-:S04]  /*f3e0*/  IMAD.U32 R3, RZ, RZ, UR4 ;  /* 0x00000004ff037e24 */ /* 0x002fc8000f8e00ff */
[----:B------:R1:W2:Y:S03]  /*f3f0*/  SYNCS.PHASECHK.TRANS64.TRYWAIT P1, [R3+URZ+0x29830], R0 ;  /* 0x02983000030075a7 */ /* 0x0002a6000802017f */
[----:B--2---:R-:W-:Y:S05]  /*f400*/  @!P1 NANOSLEEP.SYNCS 0x989680 ;  /* 0x009896800000995d */ /* 0x004fea0003900000 */
[----:B------:R-:W2:Y:S02]  /*f410*/  @!P1 SYNCS.PHASECHK.TRANS64 P1, [R3+URZ+0x29830], R0 ;  /* 0x02983000030095a7 */ /* 0x000ea4000802007f */
[----:B--2---:R-:W-:Y:S05]  /*f420*/  @!P1 BRA `(.L_x_22) ;  /* 0xfffffffc00ec9947 */ /* 0x004fea000383ffff */
[----:B------:R-:W-:Y:S05]  /*f430*/  BRA `(.L_x_19) ;  /* 0xffffff5400d87947 */ /* 0x000fea000383ffff */
.L_x_26:
[----:B-1----:R-:W-:-:S04]  /*f440*/  IMAD.U32 R13, RZ, RZ, UR4 ;  /* 0x00000004ff0d7e24 */ /* 0x002fc8000f8e00ff */
[----:B------:R1:W2:Y:S03]  /*f450*/  SYNCS.PHASECHK.TRANS64.TRYWAIT P1, [R13+URZ+0x29850], R0 ;  /* 0x029850000d0075a7 */ /* 0x0002a6000802017f */
[----:B--2---:R-:W-:Y:S05]  /*f460*/  @!P1 NANOSLEEP.SYNCS 0x989680 ;  /* 0x009896800000995d */ /* 0x004fea0003900000 */
[----:B------:R-:W2:Y:S02]  /*f470*/  @!P1 SYNCS.PHASECHK.TRANS64 P1, [R13+URZ+0x29850], R0 ;  /* 0x029850000d0095a7 */ /* 0x000ea4000802007f */
[----:B--2---:R-:W-:Y:S05]  /*f480*/  @!P1 BRA `(.L_x_26) ;  /* 0xfffffffc00ec9947 */ /* 0x004fea000383ffff */
[----:B------:R-:W-:Y:S05]  /*f490*/  BRA `(.L_x_23) ;  /* 0xffffff6400047947 */ /* 0x000fea000383ffff */
.L_x_33:
[----:B-1----:R-:W-:-:S04]  /*f4a0*/  IMAD.U32 R5, RZ, RZ, UR9 ;  /* 0x00000009ff057e24 */ /* 0x002fc8000f8e00ff */
[----:B------:R1:W2:Y:S03]  /*f4b0*/  SYNCS.PHASECHK.TRANS64.TRYWAIT P1, [R5+URZ+0x29850], R2 ;  /* 0x02985002050075a7 */ /* 0x0002a6000802017f */
[----:B--2---:R-:W-:Y:S05]  /*f4c0*/  @!P1 NANOSLEEP.SYNCS 0x989680 ;  /* 0x009896800000995d */ /* 0x004fea0003900000 */
[----:B------:R-:W2:Y:S02]  /*f4d0*/  @!P1 SYNCS.PHASECHK.TRANS64 P1, [R5+URZ+0x29850], R2 ;  /* 0x02985002050095a7 */ /* 0x000ea4000802007f */
[----:B--2---:R-:W-:Y:S05]  /*f4e0*/  @!P1 BRA `(.L_x_33) ;  /* 0xfffffffc00ec9947 */ /* 0x004fea000383ffff */
[----:B------:R-:W-:Y:S05]  /*f4f0*/  BRA `(.L_x_32) ;  /* 0xffffff8000dc7947 */ /* 0x000fea000383ffff */
.L_x_46:
[----:B------:R-:W-:Y:S02]  /*f500*/  IMAD.MOV.U32 R13, RZ, RZ, R22 ;  /* 0x000000ffff0d7224 */ /* 0x000fe400078e0016 */
[----:B------:R-:W-:Y:S02]  /*f510*/  IMAD.MOV.U32 R12, RZ, RZ, RZ ;  /* 0x000000ffff0c7224 */ /* 0x000fe400078e00ff */
[----:B------:R-:W-:Y:S02]  /*f520*/  IMAD.MOV.U32 R11, RZ, RZ, 0x1f ;  /* 0x0000001fff0b7424 */ /* 0x000fe400078e00ff */
[----:B------:R-:W-:-:S07]  /*f530*/  IMAD.MOV.U32 R15, RZ, RZ, -0x1 ;  /* 0xffffffffff0f7424 */ /* 0x000fce00078e00ff */
[----:B-----5:R-:W-:Y:S05]  /*f540*/  WARPSYNC.COLLECTIVE R15, `(.L_x_99) ;  /* 0x000000000f087348 */ /* 0x020fea0003c00000 */
[----:B------:R0:W1:Y:S02]  /*f550*/  SHFL.IDX P6, R14, R13, R12, R11 ;  /* 0x0000000c0d0e7389 */ /* 0x00006400000c000b */
[----:B01---5:R-:W-:Y:S01]  /*f560*/  ENDCOLLECTIVE ;  /* 0x000000000000791b */ /* 0x023fe20003800000 */
.L_x_99:
[----:B------:R-:W-:Y:S05]  /*f570*/  BRA `(.L_x_100) ;  /* 0xffffffbc00f87947 */ /* 0x000fea000383ffff */
.L_x_48:
[----:B0-----:R-:W-:Y:S02]  /*f580*/  IMAD.MOV.U32 R3, RZ, RZ, 0x1 ;  /* 0x00000001ff037424 */ /* 0x001fe400078e00ff */
[----:B------:R-:W-:-:S03]  /*f590*/  IMAD.U32 R2, RZ, RZ, UR41 ;  /* 0x00000029ff027e24 */ /* 0x000fc6000f8e00ff */
[----:B------:R-:W-:-:S04]  /*f5a0*/  SHF.L.U32 R3, R3, 0x1f, RZ ;  /* 0x0000001f03037819 */ /* 0x000fc800000006ff */
[----:B------:R0:W1:Y:S03]  /*f5b0*/  SYNCS.PHASECHK.TRANS64.TRYWAIT P0, [R2+URZ+0x29880], R3 ;  /* 0x02988003020075a7 */ /* 0x000066000800017f */
[----:B-1----:R-:W-:Y:S05]  /*f5c0*/  @!P0 NANOSLEEP.SYNCS 0x989680 ;  /* 0x009896800000895d */ /* 0x002fea0003900000 */
[----:B------:R-:W1:Y:S02]  /*f5d0*/  @!P0 SYNCS.PHASECHK.TRANS64 P0, [R2+URZ+0x29880], R3 ;  /* 0x02988003020085a7 */ /* 0x000e64000800007f */
[----:B-1----:R-:W-:Y:S05]  /*f5e0*/  @!P0 BRA `(.L_x_48) ;  /* 0xfffffffc00e48947 */ /* 0x002fea000383ffff */
[----:B------:R-:W-:Y:S05]  /*f5f0*/  BRA `(.L_x_101) ;  /* 0xffffffc400407947 */ /* 0x000fea000383ffff */
.L_x_49:
[----:B------:R-:W-:Y:S01]  /*f600*/  BSSY B0, `(.L_x_102) ;  /* 0x0000008000007945 */ /* 0x000fe20003800000 */
[----:B------:R-:W-:Y:S02]  /*f610*/  IMAD.MOV.U32 R13, RZ, RZ, R10 ;  /* 0x000000ffff0d7224 */ /* 0x000fe400078e000a */
[----:B------:R-:W-:Y:S02]  /*f620*/  IMAD.MOV.U32 R12, RZ, RZ, RZ ;  /* 0x000000ffff0c7224 */ /* 0x000fe400078e00ff */
[----:B------:R-:W-:Y:S02]  /*f630*/  IMAD.MOV.U32 R11, RZ, RZ, 0x1c1f ;  /* 0x00001c1fff0b7424 */ /* 0x000fe400078e00ff */
[----:B------:R-:W-:-:S07]  /*f640*/  IMAD.MOV.U32 R15, RZ, RZ, -0x1 ;  /* 0xffffffffff0f7424 */ /* 0x000fce00078e00ff */
[----:B------:R-:W-:Y:S05]  /*f650*/  WARPSYNC.COLLECTIVE R15, `(.L_x_103) ;  /* 0x000000000f087348 */ /* 0x000fea0003c00000 */
[----:B------:R0:W1:Y:S02]  /*f660*/  SHFL.IDX P6, R14, R13, R12, R11 ;  /* 0x0000000c0d0e7389 */ /* 0x00006400000c000b */
[----:B01----:R-:W-:Y:S01]  /*f670*/  ENDCOLLECTIVE ;  /* 0x000000000000791b */ /* 0x003fe20003800000 */
.L_x_103:
[----:B------:R-:W-:Y:S05]  /*f680*/  BSYNC B0 ;  /* 0x0000000000007941 */ /* 0x000fea0003800000 */
.L_x_102:
[----:B------:R-:W-:Y:S01]  /*f690*/  IMAD.MOV.U32 R13, RZ, RZ, R18 ;  /* 0x000000ffff0d7224 */ /* 0x000fe200078e0012 */
[----:B------:R-:W-:Y:S01]  /*f6a0*/  MOV R11, 0x1c1f ;  /* 0x00001c1f000b7802 */ /* 0x000fe20000000f00 */
[----:B------:R-:W-:Y:S01]  /*f6b0*/  IMAD.MOV.U32 R12, RZ, RZ, RZ ;  /* 0x000000ffff0c7224 */ /* 0x000fe200078e00ff */
[C---:B------:R-:W-:Y:S01]  /*f6c0*/  LOP3.LUT P3, RZ, R16.reuse, 0x2, RZ, 0xc0, !PT ;  /* 0x0000000210ff7812 */ /* 0x040fe2000786c0ff */
[----:B------:R-:W-:Y:S01]  /*f6d0*/  IMAD.MOV.U32 R15, RZ, RZ, -0x1 ;  /* 0xffffffffff0f7424 */ /* 0x000fe200078e00ff */
[----:B------:R-:W-:Y:S01]  /*f6e0*/  LOP3.LUT P2, RZ, R16, 0x1, RZ, 0xc0, !PT ;  /* 0x0000000110ff7812 */ /* 0x000fe2000784c0ff */
[----:B------:R-:W-:Y:S01]  /*f6f0*/  IMAD.MOV.U32 R3, RZ, RZ, R14 ;  /* 0x000000ffff037224 */ /* 0x000fe200078e000e */
[----:B------:R-:W-:Y:S01]  /*f700*/  ISETP.GE.AND P1, PT, R9, 0x61, PT ;  /* 0x000000610900780c */ /* 0x000fe20003f26270 */
[----:B------:R-:W-:-:S12]  /*f710*/  VIADD R8, R7, UR41 ;  /* 0x0000002907087c36 */ /* 0x000fd80008000000 */
[----:B------:R-:W-:Y:S05]  /*f720*/  WARPSYNC.COLLECTIVE R15, `(.L_x_104) ;  /* 0x000000000f087348 */ /* 0x000fea0003c00000 */
[----:B------:R0:W1:Y:S02]  /*f730*/  SHFL.IDX P6, R14, R13, R12, R11 ;  /* 0x0000000c0d0e7389 */ /* 0x00006400000c000b */
[----:B01----:R-:W-:Y:S01]  /*f740*/  ENDCOLLECTIVE ;  /* 0x000000000000791b */ /* 0x003fe20003800000 */
.L_x_104:
[----:B------:R-:W-:Y:S01]  /*f750*/  ISETP.GE.AND P5, PT, R9, 0x81, PT ;  /* 0x000000810900780c */ /* 0x000fe20003fa6270 */
[----:B------:R-:W-:Y:S02]  /*f760*/  IMAD.IADD R7, R33, 0x1, R8 ;  /* 0x0000000121077824 */ /* 0x000fe400078e0208 */
[----:B------:R-:W-:Y:S02]  /*f770*/  VIADD R34, R8, 0xa400 ;  /* 0x0000a40008227836 */ /* 0x000fe40000000000 */
[----:B------:R-:W-:Y:S02]  /*f780*/  IMAD.MOV.U32 R13, RZ, RZ, R10 ;  /* 0x000000ffff0d7224 */ /* 0x000fe400078e000a */
[----:B------:R-:W-:Y:S02]  /*f790*/  IMAD.MOV.U32 R12, RZ, RZ, 0x1 ;  /* 0x00000001ff0c7424 */ /* 0x000fe400078e00ff */
[----:B------:R-:W-:-:S07]  /*f7a0*/  IMAD.MOV.U32 R2, RZ, RZ, R14 ;  /* 0x000000ffff027224 */ /* 0x000fce00078e000e */
[----:B------:R-:W-:Y:S05]  /*f7b0*/  WARPSYNC.COLLECTIVE R15, `(.L_x_105) ;  /* 0x000000000f087348 */ /* 0x000fea0003c00000 */
[----:B------:R0:W1:Y:S02]  /*f7c0*/  SHFL.IDX P6, R14, R13, R12, R11 ;  /* 0x0000000c0d0e7389 */ /* 0x00006400000c000b */
[----:B01----:R-:W-:Y:S01]  /*f7d0*/  ENDCOLLECTIVE ;  /* 0x000000000000791b */ /* 0x003fe20003800000 */
.L_x_105:
[----:B------:R-:W-:-:S05]  /*f7e0*/  IADD3 R2, P0, R35, R2, RZ ;  /* 0x0000000223027210 */ /* 0x000fca0007f1e0ff */
[----:B------:R-:W-:Y:S01]  /*f7f0*/  IMAD.X R3, RZ, RZ, R3, P0 ;  /* 0x000000ffff037224 */ /* 0x000fe200000e0603 */
[----:B------:R-:W-:Y:S01]  /*f800*/  ISETP.LT.OR P0, PT, R9, 0x1, P3 ;  /* 0x000000010900780c */ /* 0x000fe20001f01670 */
[----:B------:R-:W-:-:S12]  /*f810*/  IMAD.MOV.U32 R13, RZ, RZ, R18 ;  /* 0x000000ffff0d7224 */ /* 0x000fd800078e0012 */
[----:B------:R-:W-:Y:S01]  /*f820*/  @!PT LDS RZ, [RZ] ;  /* 0x00000000fffff984 */ /* 0x000fe20000000800 */
[----:B------:R-:W-:Y:S01]  /*f830*/  @!PT LDS RZ, [RZ] ;  /* 0x00000000fffff984 */ /* 0x000fe20000000800 */
[----:B------:R-:W-:Y:S01]  /*f840*/  @!PT LDS RZ, [RZ] ;  /* 0x00000000fffff984 */ /* 0x000fe20000000800 */
[----:B------:R-:W-:Y:S01]  /*f850*/  LDGSTS.E.BYPASS.LTC128B.128 [R8+0xa400], desc[UR56][R2.64], !P0 ;  /* 0x0a40000002087fae */ /* 0x000fe2000c101d78 */
[----:B------:R-:W-:-:S13]  /*f860*/  ISETP.LT.OR P0, PT, R9, 0x1, P2 ;  /* 0x000000010900780c */ /* 0x000fda0001701670 */
[----:B------:R0:W-:Y:S02]  /*f870*/  LDGSTS.E.BYPASS.LTC128B.128 [R7+0xa400], desc[UR56][R2.64+0x40], !P0 ;  /* 0x0a40004002077fae */ /* 0x0001e4000c101d78 */
[----:B0-----:R-:W-:-:S07]  /*f880*/  IMAD.MOV.U32 R3, RZ, RZ, R14 ;  /* 0x000000ffff037224 */ /* 0x001fce00078e000e */
[----:B------:R-:W-:Y:S05]  /*f890*/  WARPSYNC.COLLECTIVE R15, `(.L_x_106) ;  /* 0x000000000f087348 */ /* 0x000fea0003c00000 */
[----:B------:R0:W1:Y:S02]  /*f8a0*/  SHFL.IDX P6, R14, R13, R12, R11 ;  /* 0x0000000c0d0e7389 */ /* 0x00006400000c000b */
[----:B01----:R-:W-:Y:S01]  /*f8b0*/  ENDCOLLECTIVE ;  /* 0x000000000000791b */ /* 0x003fe20003800000 */
.L_x_106:
[----:B------:R-:W-:Y:S02]  /*f8c0*/  IMAD.MOV.U32 R13, RZ, RZ, R10 ;  /* 0x000000ffff0d7224 */ /* 0x000fe400078e000a */
[----:B------:R-:W-:Y:S02]  /*f8d0*/  IMAD.MOV.U32 R12, RZ, RZ, 0x2 ;  /* 0x00000002ff0c7424 */ /* 0x000fe400078e00ff */
[----:B------:R-:W-:-:S07]  /*f8e0*/  IMAD.MOV.U32 R2, RZ, RZ, R14 ;  /* 0x000000ffff027224 */ /* 0x000fce00078e000e */
[----:B------:R-:W-:Y:S05]  /*f8f0*/  WARPSYNC.COLLECTIVE R15, `(.L_x_107) ;  /* 0x000000000f087348 */ /* 0x000fea0003c00000 */
[----:B------:R0:W1:Y:S02]  /*f900*/  SHFL.IDX P6, R14, R13, R12, R11 ;  /* 0x0000000c0d0e7389 */ /* 0x00006400000c000b */
[----:B01----:R-:W-:Y:S01]  /*f910*/  ENDCOLLECTIVE ;  /* 0x000000000000791b */ /* 0x003fe20003800000 */
.L_x_107:
        /* <DEDUP_REMOVED lines=14> */
.L_x_108:
[----:B------:R-:W-:Y:S01]  /*fa00*/  IMAD.MOV.U32 R13, RZ, RZ, R10 ;  /* 0x000000ffff0d7224 */ /* 0x000fe200078e000a */
[----:B------:R-:W-:Y:S01]  /*fa10*/  MOV R12, 0x3 ;  /* 0x00000003000c7802 */ /* 0x000fe20000000f00 */
[----:B------:R-:W-:-:S07]  /*fa20*/  IMAD.MOV.U32 R2, RZ, RZ, R14 ;  /* 0x000000ffff027224 */ /* 0x000fce00078e000e */
[----:B------:R-:W-:Y:S05]  /*fa30*/  WARPSYNC.COLLECTIVE R15, `(.L_x_109) ;  /* 0x000000000f087348 */ /* 0x000fea0003c00000 */
[----:B------:R0:W1:Y:S02]  /*fa40*/  SHFL.IDX P6, R14, R13, R12, R11 ;  /* 0x0000000c0d0e7389 */ /* 0x00006400000c000b */
[----:B01----:R-:W-:Y:S01]  /*fa50*/  ENDCOLLECTIVE ;  /* 0x000000000000791b */ /* 0x003fe20003800000 */
.L_x_109:
[----:B------:R-:W-:-:S05]  /*fa60*/  IADD3 R2, P0, R35, R2, RZ ;  /* 0x0000000223027210 */ /* 0x000fca0007f1e0ff */
[----:B------:R-:W-:Y:S01]  /*fa70*/  IMAD.X R3, RZ, RZ, R3, P0 ;  /* 0x000000ffff037224 */ /* 0x000fe200000e0603 */
[----:B------:R-:W-:Y:S01]  /*fa80*/  ISETP.LT.OR P0, PT, R9, 0x41, P3 ;  /* 0x000000410900780c */ /* 0x000fe20001f01670 */
[----:B------:R-:W-:-:S12]  /*fa90*/  IMAD.MOV.U32 R13, RZ, RZ, R18 ;  /* 0x000000ffff0d7224 */ /* 0x000fd800078e0012 */
[----:B------:R-:W-:Y:S01]  /*faa0*/  @!PT LDS RZ, [RZ] ;  /* 0x00000000fffff984 */ /* 0x000fe20000000800 */
[----:B------:R-:W-:Y:S01]  /*fab0*/  @!PT LDS RZ, [RZ] ;  /* 0x00000000fffff984 */ /* 0x000fe20000000800 */
[----:B------:R-:W-:Y:S01]  /*fac0*/  @!PT LDS RZ, [RZ] ;  /* 0x00000000fffff984 */ /* 0x000fe20000000800 */
[----:B------:R0:W-:Y:S01]  /*fad0*/  LDGSTS.E.BYPASS.LTC128B.128 [R8+0xc400], desc[UR56][R2.64], !P0 ;  /* 0x0c40000002087fae */ /* 0x0001e2000c101d78 */
[----:B------:R-:W-:Y:S01]  /*fae0*/  ISETP.LT.OR P0, PT, R9, 0x41, P2 ;  /* 0x000000410900780c */ /* 0x000fe20001701670 */
[----:B------:R-:W-:-:S12]  /*faf0*/  IMAD.MOV.U32 R10, RZ, RZ, R14 ;  /* 0x000000ffff0a7224 */ /* 0x000fd800078e000e */
[----:B0-----:R-:W-:Y:S05]  /*fb00*/  WARPSYNC.COLLECTIVE R15, `(.L_x_110) ;  /* 0x000000000f087348 */ /* 0x001fea0003c00000 */
[----:B------:R1:W2:Y:S02]  /*fb10*/  SHFL.IDX P6, R14, R13, R12, R11 ;  /* 0x0000000c0d0e7389 */ /* 0x0002a400000c000b */
[----:B012---:R-:W-:Y:S01]  /*fb20*/  ENDCOLLECTIVE ;  /* 0x000000000000791b */ /* 0x007fe20003800000 */
.L_x_110:
[----:B------:R-:W-:Y:S01]  /*fb30*/  @!PT LDS RZ, [RZ] ;  /* 0x00000000fffff984 */ /* 0x000fe20000000800 */
[----:B------:R-:W-:Y:S01]  /*fb40*/  @!PT LDS RZ, [RZ] ;  /* 0x00000000fffff984 */ /* 0x000fe20000000800 */
[----:B------:R-:W-:Y:S01]  /*fb50*/  @!PT LDS RZ, [RZ] ;  /* 0x00000000fffff984 */ /* 0x000fe20000000800 */
[----:B------:R0:W-:Y:S01]  /*fb60*/  LDGSTS.E.BYPASS.LTC128B.128 [R7+0xc400], desc[UR56][R2.64+0x40], !P0 ;  /* 0x0c40004002077fae */ /* 0x0001e2000c101d78 */
[----:B------:R-:W-:Y:S02]  /*fb70*/  IMAD.MOV.U32 R13, RZ, RZ, R19 ;  /* 0x000000ffff0d7224 */ /* 0x000fe400078e0013 */
[----:B------:R-:W-:Y:S02]  /*fb80*/  IMAD.MOV.U32 R12, RZ, RZ, RZ ;  /* 0x000000ffff0c7224 */ /* 0x000fe400078e00ff */
[----:B0-----:R-:W-:-:S07]  /*fb90*/  IMAD.MOV.U32 R2, RZ, RZ, R14 ;  /* 0x000000ffff027224 */ /* 0x001fce00078e000e */
[----:B------:R-:W-:Y:S05]  /*fba0*/  WARPSYNC.COLLECTIVE R15, `(.L_x_111) ;  /* 0x000000000f087348 */ /* 0x000fea0003c00000 */
[----:B------:R0:W1:Y:S02]  /*fbb0*/  SHFL.IDX P6, R14, R13, R12, R11 ;  /* 0x0000000c0d0e7389 */ /* 0x00006400000c000b */
[----:B01----:R-:W-:Y:S01]  /*fbc0*/  ENDCOLLECTIVE ;  /* 0x000000000000791b */ /* 0x003fe20003800000 */
.L_x_111:
[----:B------:R-:W-:-:S05]  /*fbd0*/  IADD3 R2, P0, R35, R2, RZ ;  /* 0x0000000223027210 */ /* 0x000fca0007f1e0ff */
[----:B------:R-:W-:Y:S01]  /*fbe0*/  IMAD.X R3, RZ, RZ, R10, P0 ;  /* 0x000000ffff037224 */ /* 0x000fe200000e060a */
[C---:B------:R-:W-:Y:S02]  /*fbf0*/  ISETP.LT.OR P0, PT, R9.reuse, 0x61, P3 ;  /* 0x000000610900780c */ /* 0x040fe40001f01670 */
[----:B------:R-:W-:Y:S01]  /*fc00*/  ISETP.GE.AND P3, PT, R9, 0x21, PT ;  /* 0x000000210900780c */ /* 0x000fe20003f66270 */
[----:B------:R-:W-:-:S10]  /*fc10*/  IMAD.MOV.U32 R13, RZ, RZ, R20 ;  /* 0x000000ffff0d7224 */ /* 0x000fd400078e0014 */
[----:B------:R-:W-:Y:S01]  /*fc20*/  @!PT LDS RZ, [RZ] ;  /* 0x00000000fffff984 */ /* 0x000fe20000000800 */
[----:B------:R-:W-:Y:S01]  /*fc30*/  @!PT LDS RZ, [RZ] ;  /* 0x00000000fffff984 */ /* 0x000fe20000000800 */
[----:B------:R-:W-:Y:S01]  /*fc40*/  @!PT LDS RZ, [RZ] ;  /* 0x00000000fffff984 */ /* 0x000fe20000000800 */
[----:B------:R0:W-:Y:S01]  /*fc50*/  LDGSTS.E.BYPASS.LTC128B.128 [R8+0xd400], desc[UR56][R2.64], !P0 ;  /* 0x0d40000002087fae */ /* 0x0001e2000c101d78 */
[C---:B------:R-:W-:Y:S01]  /*fc60*/  ISETP.LT.OR P0, PT, R9.reuse, 0x61, P2 ;  /* 0x000000610900780c */ /* 0x040fe20001701670 */
[----:B------:R-:W-:Y:S01]  /*fc70*/  IMAD.MOV.U32 R19, RZ, RZ, R14 ;  /* 0x000000ffff137224 */ /* 0x000fe200078e000e */
[----:B------:R-:W-:-:S13]  /*fc80*/  ISETP.GE.AND P2, PT, R9, 0x41, PT ;  /* 0x000000410900780c */ /* 0x000fda0003f46270 */
[----:B0-----:R-:W-:Y:S05]  /*fc90*/  WARPSYNC.COLLECTIVE R15, `(.L_x_112) ;  /* 0x000000000f087348 */ /* 0x001fea0003c00000 */
[----:B------:R1:W2:Y:S02]  /*fca0*/  SHFL.IDX P6, R14, R13, R12, R11 ;  /* 0x0000000c0d0e7389 */ /* 0x0002a400000c000b */
[----:B012---:R-:W-:Y:S01]  /*fcb0*/  ENDCOLLECTIVE ;  /* 0x000000000000791b */ /* 0x007fe20003800000 */
.L_x_112:
[----:B------:R-:W-:Y:S01]  /*fcc0*/  @!PT LDS RZ, [RZ] ;  /* 0x00000000fffff984 */ /* 0x000fe20000000800 */
[----:B------:R-:W-:Y:S01]  /*fcd0*/  @!PT LDS RZ, [RZ] ;  /* 0x00000000fffff984 */ /* 0x000fe20000000800 */
[----:B------:R-:W-:Y:S01]  /*fce0*/  @!PT LDS RZ, [RZ] ;  /* 0x00000000fffff984 */ /* 0x000fe20000000800 */
[----:B------:R0:W-:Y:S02]  /*fcf0*/  LDGSTS.E.BYPASS.LTC128B.128 [R7+0xd400], desc[UR56][R2.64+0x40], !P0 ;  /* 0x0d40004002077fae */ /* 0x0001e4000c101d78 */
[----:B0-----:R-:W-:Y:S01]  /*fd00*/  IMAD.MOV.U32 R2, RZ, RZ, R14 ;  /* 0x000000ffff027224 */ /* 0x001fe200078e000e */
[----:B------:R-:W-:Y:S06]  /*fd10*/  BRA `(.L_x_113) ;  /* 0xffffffc000e87947 */ /* 0x000fec000383ffff */
.L_x_52:
[----:B-1----:R-:W-:Y:S02]  /*fd20*/  IMAD.MOV.U32 R3, RZ, RZ, 0x1 ;  /* 0x00000001ff037424 */ /* 0x002fe400078e00ff */
[----:B------:R-:W-:-:S03]  /*fd30*/  IMAD.U32 R2, RZ, RZ, UR41 ;  /* 0x00000029ff027e24 */ /* 0x000fc6000f8e00ff */
[----:B------:R-:W-:-:S04]  /*fd40*/  SHF.L.U32 R3, R3, 0x1f, RZ ;  /* 0x0000001f03037819 */ /* 0x000fc800000006ff */
[----:B------:R1:W2:Y:S03]  /*fd50*/  SYNCS.PHASECHK.TRANS64.TRYWAIT P0, [R2+URZ+0x29840], R3 ;  /* 0x02984003020075a7 */ /* 0x0002a6000800017f */
[----:B--2---:R-:W-:Y:S05]  /*fd60*/  @!P0 NANOSLEEP.SYNCS 0x989680 ;  /* 0x009896800000895d */ /* 0x004fea0003900000 */
[----:B------:R-:W2:Y:S02]  /*fd70*/  @!P0 SYNCS.PHASECHK.TRANS64 P0, [R2+URZ+0x29840], R3 ;  /* 0x02984003020085a7 */ /* 0x000ea4000800007f */
[----:B--2---:R-:W-:Y:S05]  /*fd80*/  @!P0 BRA `(.L_x_52) ;  /* 0xfffffffc00e48947 */ /* 0x004fea000383ffff */
[----:B------:R-:W-:Y:S05]  /*fd90*/  BRA `(.L_x_114) ;  /* 0xffffffc400347947 */ /* 0x000fea000383ffff */
.L_x_53:
[----:B------:R-:W-:Y:S01]  /*fda0*/  BSSY B0, `(.L_x_115) ;  /* 0x0000008000007945 */ /* 0x000fe20003800000 */
[----:B------:R-:W-:Y:S02]  /*fdb0*/  IMAD.MOV.U32 R13, RZ, RZ, R6 ;  /* 0x000000ffff0d7224 */ /* 0x000fe400078e0006 */
[----:B------:R-:W-:Y:S02]  /*fdc0*/  IMAD.MOV.U32 R12, RZ, RZ, RZ ;  /* 0x000000ffff0c7224 */ /* 0x000fe400078e00ff */
[----:B------:R-:W-:Y:S02]  /*fdd0*/  IMAD.MOV.U32 R11, RZ, RZ, 0x1c1f ;  /* 0x00001c1fff0b7424 */ /* 0x000fe400078e00ff */
[----:B------:R-:W-:-:S07]  /*fde0*/  IMAD.MOV.U32 R15, RZ, RZ, -0x1 ;  /* 0xffffffffff0f7424 */ /* 0x000fce00078e00ff */
[----:B0-----:R-:W-:Y:S05]  /*fdf0*/  WARPSYNC.COLLECTIVE R15, `(.L_x_116) ;  /* 0x000000000f087348 */ /* 0x001fea0003c00000 */
[----:B------:R1:W2:Y:S02]  /*fe00*/  SHFL.IDX P6, R14, R13, R12, R11 ;  /* 0x0000000c0d0e7389 */ /* 0x0002a400000c000b */
[----:B012---:R-:W-:Y:S01]  /*fe10*/  ENDCOLLECTIVE ;  /* 0x000000000000791b */ /* 0x007fe20003800000 */
.L_x_116:
[----:B------:R-:W-:Y:S05]  /*fe20*/  BSYNC B0 ;  /* 0x0000000000007941 */ /* 0x000fea0003800000 */
.L_x_115:
[----:B------:R-:W-:Y:S01]  /*fe30*/  IMAD.MOV.U32 R13, RZ, RZ, R5 ;  /* 0x000000ffff0d7224 */ /* 0x000fe200078e0005 */
[----:B------:R-:W-:Y:S01]  /*fe40*/  MOV R12, RZ ;  /* 0x000000ff000c7202 */ /* 0x000fe20000000f00 */
[----:B------:R-:W-:Y:S01]  /*fe50*/  IMAD.MOV.U32 R11, RZ, RZ, 0x1c1f ;  /* 0x00001c1fff0b7424 */ /* 0x000fe200078e00ff */
[----:B------:R-:W-:Y:S01]  /*fe60*/  P2R R4, PR, RZ, 0x20 ;  /* 0x00000020ff047803 */ /* 0x000fe20000000000 */
[----:B------:R-:W-:Y:S01]  /*fe70*/  IMAD.MOV.U32 R15, RZ, RZ, -0x1 ;  /* 0xffffffffff0f7424 */ /* 0x000fe200078e00ff */
[----:B------:R-:W-:Y:S01]  /*fe80*/  LOP3.LUT P5, RZ, R16, 0x4, RZ, 0xc0, !PT ;  /* 0x0000000410ff7812 */ /* 0x000fe200078ac0ff */
[----:B------:R-:W-:Y:S02]  /*fe90*/  IMAD.MOV.U32 R2, RZ, RZ, R14 ;  /* 0x000000ffff027224 */ /* 0x000fe400078e000e */
[----:B------:R-:W-:-:S10]  /*fea0*/  @P4 VIADD R9, R36, UR41 ;  /* 0x0000002924094c36 */ /* 0x000fd40008000000 */
[----:B------:R-:W-:Y:S05]  /*feb0*/  WARPSYNC.COLLECTIVE R15, `(.L_x_117) ;  /* 0x000000000f087348 */ /* 0x000fea0003c00000 */
[----:B------:R0:W1:Y:S02]  /*fec0*/  SHFL.IDX P6, R14, R13, R12, R11 ;  /* 0x0000000c0d0e7389 */ /* 0x00006400000c000b */
[----:B01----:R-:W-:Y:S01]  /*fed0*/  ENDCOLLECTIVE ;  /* 0x000000000000791b */ /* 0x003fe20003800000 */
.L_x_117:
[----:B------:R-:W-:Y:S02]  /*fee0*/  @P3 VIADD R21, R36, UR41 ;  /* 0x0000002924153c36 */ /* 0x000fe40008000000 */
[----:B------:R-:W-:Y:S02]  /*fef0*/  IMAD.MOV.U32 R13, RZ, RZ, R6 ;  /* 0x000000ffff0d7224 */ /* 0x000fe400078e0006 */
[----:B------:R-:W-:Y:S01]  /*ff00*/  IMAD.MOV.U32 R12, RZ, RZ, 0x1 ;  /* 0x00000001ff0c7424 */ /* 0x000fe200078e00ff */
[----:B------:R-:W-:Y:S02]  /*ff10*/  @P4 IADD3 R14, P0, R35, R14, RZ ;  /* 0x0000000e230e4210 */ /* 0x000fe40007f1e0ff */
[----:B------:R-:W-:-:S03]  /*ff20*/  LOP3.LUT P6, RZ, R16, 0x8, RZ, 0xc0, !PT ;  /* 0x0000000810ff7812 */ /* 0x000fc600078cc0ff */
[----:B------:R-:W-:Y:S01]  /*ff30*/  @P4 IMAD.X R3, RZ, RZ, R2, P0 ;  /* 0x000000ffff034224 */ /* 0x000fe200000e0602 */
[----:B------:R-:W-:Y:S01]  /*ff40*/  LOP3.LUT P0, RZ, R16, 0x10, RZ, 0xc0, !PT ;  /* 0x0000001010ff7812 */ /* 0x000fe2000780c0ff */
[----:B------:R-:W-:-:S12]  /*ff50*/  @P4 IMAD.MOV.U32 R2, RZ, RZ, R14 ;  /* 0x000000ffff024224 */ /* 0x000fd800078e000e */
[----:B------:R-:W-:Y:S01]  /*ff60*/  @!PT LDS RZ, [RZ] ;  /* 0x00000000fffff984 */ /* 0x000fe20000000800 */
[----:B------:R-:W-:Y:S01]  /*ff70*/  @!PT LDS RZ, [RZ] ;  /* 0x00000000fffff984 */ /* 0x000fe20000000800 */
[----:B------:R-:W-:Y:S01]  /*ff80*/  @!PT LDS RZ, [RZ] ;  /* 0x00000000fffff984 */ /* 0x000fe20000000800 */
[----:B------:R0:W-:Y:S04]  /*ff90*/  @P4 LDGSTS.E.BYPASS.LTC128B.128 [R9+0x1a400], desc[UR56][R2.64], !P0 ;  /* 0x1a40000002094fae */ /* 0x0001e8000c101d78 */
[----:B------:R0:W-:Y:S02]  /*ffa0*/  @P4 LDGSTS.E.BYPASS.LTC128B.128 [R9+0x1cc00], desc[UR56][R2.64+0x40], !P6 ;  /* 0x1cc0004002094fae */ /* 0x0001e4000f101d78 */
[----:B0-----:R-:W-:Y:S05]  /*ffb0*/  WARPSYNC.COLLECTIVE R15, `(.L_x_118) ;  /* 0x000000000f087348 */ /* 0x001fea0003c00000 */
[----:B------:R1:W2:Y:S02]  /*ffc0*/  SHFL.IDX P6, R14, R13, R12, R11 ;  /* 0x0000000c0d0e7389 */ /* 0x0002a400000c000b */
[----:B012---:R-:W-:Y:S01]  /*ffd0*/  ENDCOLLECTIVE ;  /* 0x000000000000791b */ /* 0x007fe20003800000 */
.L_x_118:
[----:B------:R-:W-:Y:S01]  /*ffe0*/  @!PT LDS RZ, [RZ] ;  /* 0x00000000fffff984 */ /* 0x000fe20000000800 */
[----:B------:R-:W-:Y:S01]  /*fff0*/  @!PT LDS RZ, [RZ] ;  /* 0x00000000fffff984 */ /* 0x000fe20000000800 */
[----:B------:R-:W-:Y:S01]  /*10000*/  @!PT LDS RZ, [RZ] ;  /* 0x00000000fffff984 */ /* 0x000fe20000000800 */
[----:B------:R0:W-:Y:S01]  /*10010*/  @P4 LDGSTS.E.BYPASS.LTC128B.128 [R9+0x1f400], desc[UR56][R2.64+0x80], !P5 ;  /* 0x1f40008002094fae */ /* 0x0001e2000e901d78 */
[----:B------:R-:W-:Y:S01]  /*10020*/  LOP3.LUT P4, RZ, R16, 0x8, RZ, 0xc0, !PT ;  /* 0x0000000810ff7812 */ /* 0x000fe2000788c0ff */
[----:B------:R-:W-:Y:S02]  /*10030*/  IMAD.MOV.U32 R13, RZ, RZ, R5 ;  /* 0x000000ffff0d7224 */ /* 0x000fe400078e0005 */
[----:B------:R-:W-:-:S10]  /*10040*/  IMAD.MOV.U32 R8, RZ, RZ, R14 ;  /* 0x000000ffff087224 */ /* 0x000fd400078e000e */
[----:B0-----:R-:W-:Y:S05]  /*10050*/  WARPSYNC.COLLECTIVE R15, `(.L_x_119) ;  /* 0x000000000f087348 */ /* 0x001fea0003c00000 */
[----:B------:R1:W2:Y:S02]  /*10060*/  SHFL.IDX P6, R14, R13, R12, R11 ;  /* 0x0000000c0d0e7389 */ /* 0x0002a400000c000b */
[----:B012---:R-:W-:Y:S01]  /*10070*/  ENDCOLLECTIVE ;  /* 0x000000000000791b */ /* 0x007fe20003800000 */
.L_x_119:
[----:B------:R-:W-:Y:S02]  /*10080*/  IMAD.MOV.U32 R13, RZ, RZ, R6 ;  /* 0x000000ffff0d7224 */ /* 0x000fe400078e0006 */
[----:B------:R-:W-:Y:S01]  /*10090*/  IMAD.MOV.U32 R12, RZ, RZ, 0x2 ;  /* 0x00000002ff0c7424 */ /* 0x000fe200078e00ff */
[----:B------:R-:W-:Y:S02]  /*100a0*/  @P3 IADD3 R14, P0, R35, R14, RZ ;  /* 0x0000000e230e3210 */ /* 0x000fe40007f1e0ff */
[----:B------:R-:W-:-:S03]  /*100b0*/  LOP3.LUT P6, RZ, R16, 0x10, RZ, 0xc0, !PT ;  /* 0x0000001010ff7812 */ /* 0x000fc600078cc0ff */
[----:B------:R-:W-:Y:S02]  /*100c0*/  @P3 IMAD.X R19, RZ, RZ, R8, P0 ;  /* 0x000000ffff133224 */ /* 0x000fe400000e0608 */
[----:B------:R-:W-:Y:S02]  /*100d0*/  @P3 IMAD.MOV.U32 R2, RZ, RZ, R14 ;  /* 0x000000ffff023224 */ /* 0x000fe400078e000e */
[----:B------:R-:W-:Y:S01]  /*100e0*/  @P3 IMAD.MOV.U32 R3, RZ, RZ, R19 ;  /* 0x000000ffff033224 */ /* 0x000fe200078e0013 */
[----:B------:R-:W-:-:S05]  /*100f0*/  @P2 IADD3 R19, R36, UR41, RZ ;  /* 0x0000002924132c10 */ /* 0x000fca000fffe0ff */
[----:B------:R-:W-:Y:S01]  /*10100*/  @!PT LDS RZ, [RZ] ;  /* 0x00000000fffff984 */ /* 0x000fe20000000800 */
[----:B------:R-:W-:Y:S01]  /*10110*/  @!PT LDS RZ, [RZ] ;  /* 0x00000000fffff984 */ /* 0x000fe20000000800 */
[----:B------:R-:W-:Y:S01]  /*10120*/  @!PT LDS RZ, [RZ] ;  /* 0x00000000fffff984 */ /* 0x000fe20000000800 */
[----:B------:R0:W-:Y:S02]  /*10130*/  @P3 LDGSTS.E.BYPASS.LTC128B.128 [R21+0x1ac00], desc[UR56][R2.64], !P6 ;  /* 0x1ac0000002153fae */ /* 0x0001e4000f101d78 */
[----:B0-----:R-:W-:Y:S05]  /*10140*/  WARPSYNC.COLLECTIVE R15, `(.L_x_120) ;  /* 0x000000000f087348 */ /* 0x001fea0003c00000 */
[----:B------:R1:W2:Y:S02]  /*10150*/  SHFL.IDX P6, R14, R13, R12, R11 ;  /* 0x0000000c0d0e7389 */ /* 0x0002a400000c000b */
[----:B012---:R-:W-:Y:S01]  /*10160*/  ENDCOLLECTIVE ;  /* 0x000000000000791b */ /* 0x007fe20003800000 */
.L_x_120:
[----:B------:R-:W-:Y:S01]  /*10170*/  @!PT LDS RZ, [RZ] ;  /* 0x00000000fffff984 */ /* 0x000fe20000000800 */
[----:B------:R-:W-:Y:S01]  /*10180*/  @!PT LDS RZ, [RZ] ;  /* 0x00000000fffff984 */ /* 0x000fe20000000800 */
[----:B------:R-:W-:Y:S01]  /*10190*/  @!PT LDS RZ, [RZ] ;  /* 0x00000000fffff984 */ /* 0x000fe20000000800 */
[----:B------:R-:W-:Y:S04]  /*101a0*/  @P3 LDGSTS.E.BYPASS.LTC128B.128 [R21+0x1d400], desc[UR56][R2.64+0x40], !P4 ;  /* 0x1d40004002153fae */ /* 0x000fe8000e101d78 */
[----:B------:R0:W-:Y:S01]  /*101b0*/  @P3 LDGSTS.E.BYPASS.LTC128B.128 [R21+0x1fc00], desc[UR56][R2.64+0x80], !P5 ;  /* 0x1fc0008002153fae */ /* 0x0001e2000e901d78 */
[----:B------:R-:W-:Y:S01]  /*101c0*/  LOP3.LUT P3, RZ, R16, 0x10, RZ, 0xc0, !PT ;  /* 0x0000001010ff7812 */ /* 0x000fe2000786c0ff */
[----:B------:R-:W-:Y:S02]  /*101d0*/  IMAD.MOV.U32 R13, RZ, RZ, R5 ;  /* 0x000000ffff0d7224 */ /* 0x000fe400078e0005 */
[----:B0-----:R-:W-:Y:S02]  /*101e0*/  @P1 VIADD R21, R36, UR41 ;  /* 0x0000002924151c36 */ /* 0x001fe40008000000 */
[----:B------:R-:W-:-:S08]  /*101f0*/  IMAD.MOV.U32 R8, RZ, RZ, R14 ;  /* 0x000000ffff087224 */ /* 0x000fd000078e000e */
[----:B------:R-:W-:Y:S05]  /*10200*/  WARPSYNC.COLLECTIVE R15, `(.L_x_121) ;  /* 0x000000000f087348 */ /* 0x000fea0003c00000 */
[----:B------:R0:W1:Y:S02]  /*10210*/  SHFL.IDX P6, R14, R13, R12, R11 ;  /* 0x0000000c0d0e7389 */ /* 0x00006400000c000b */
[----:B01----:R-:W-:Y:S01]  /*10220*/  ENDCOLLECTIVE ;  /* 0x000000000000791b */ /* 0x003fe20003800000 */
.L_x_121:
[----:B------:R-:W-:Y:S02]  /*10230*/  IMAD.MOV.U32 R13, RZ, RZ, R6 ;  /* 0x000000ffff0d7224 */ /* 0x000fe400078e0006 */
[----:B------:R-:W-:Y:S01]  /*10240*/  IMAD.MOV.U32 R12, RZ, RZ, 0x3 ;  /* 0x00000003ff0c7424 */ /* 0x000fe200078e00ff */
[----:B------:R-:W-:-:S05]  /*10250*/  @P2 IADD3 R14, P0, R35, R14, RZ ;  /* 0x0000000e230e2210 */ /* 0x000fca0007f1e0ff */
[----:B------:R-:W-:-:S08]  /*10260*/  @P2 IMAD.MOV.U32 R2, RZ, RZ, R14 ;  /* 0x000000ffff022224 */ /* 0x000fd000078e000e */
[----:B------:R-:W-:Y:S05]  /*10270*/  WARPSYNC.COLLECTIVE R15, `(.L_x_122) ;  /* 0x000000000f087348 */ /* 0x000fea0003c00000 */
[----:B------:R0:W1:Y:S02]  /*10280*/  SHFL.IDX P6, R14, R13, R12, R11 ;  /* 0x0000000c0d0e7389 */ /* 0x00006400000c000b */
[----:B01----:R-:W-:Y:S01]  /*10290*/  ENDCOLLECTIVE ;  /* 0x000000000000791b */ /* 0x003fe20003800000 */
.L_x_122:
[----:B------:R-:W-:-:S04]  /*102a0*/  @P2 IMAD.X R9, RZ, RZ, R8, P0 ;  /* 0x000000ffff092224 */ /* 0x000fc800000e0608 */
[----:B------:R-:W-:-:S05]  /*102b0*/  @P2 IMAD.MOV.U32 R3, RZ, RZ, R9 ;  /* 0x000000ffff032224 */ /* 0x000fca00078e0009 */
[----:B------:R-:W-:Y:S01]  /*102c0*/  @!PT LDS RZ, [RZ] ;  /* 0x00000000fffff984 */ /* 0x000fe20000000800 */
[----:B------:R-:W-:Y:S01]  /*102d0*/  @!PT LDS RZ, [RZ] ;  /* 0x00000000fffff984 */ /* 0x000fe20000000800 */
[----:B------:R-:W-:Y:S01]  /*102e0*/  @!PT LDS RZ, [RZ] ;  /* 0x00000000fffff984 */ /* 0x000fe20000000800 */
[----:B------:R0:W-:Y:S01]  /*102f0*/  @P2 LDGSTS.E.BYPASS.LTC128B.128 [R19+0x1b400], desc[UR56][R2.64], !P3 ;  /* 0x1b40000002132fae */ /* 0x0001e2000d901d78 */
[----:B------:R-:W-:-:S03]  /*10300*/  IMAD.MOV.U32 R13, RZ, RZ, R5 ;  /* 0x000000ffff0d7224 */ /* 0x000fc600078e0005 */
[----:B------:R0:W-:Y:S04]  /*10310*/  @P2 LDGSTS.E.BYPASS.LTC128B.128 [R19+0x1dc00], desc[UR56][R2.64+0x40], !P4 ;  /* 0x1dc0004002132fae */ /* 0x0001e8000e101d78 */
[----:B------:R0:W-:Y:S01]  /*10320*/  @P2 LDGSTS.E.BYPASS.LTC128B.128 [R19+0x20400], desc[UR56][R2.64+0x80], !P5 ;  /* 0x2040008002132fae */ /* 0x0001e2000e901d78 */
[----:B------:R-:W-:-:S07]  /*10330*/  IMAD.MOV.U32 R8, RZ, RZ, R14 ;  /* 0x000000ffff087224 */ /* 0x000fce00078e000e */
[----:B0-----:R-:W-:Y:S05]  /*10340*/  WARPSYNC.COLLECTIVE R15, `(.L_x_123) ;  /* 0x000000000f087348 */ /* 0x001fea0003c00000 */
[----:B------:R1:W2:Y:S02]  /*10350*/  SHFL.IDX P6, R14, R13, R12, R11 ;  /* 0x0000000c0d0e7389 */ /* 0x0002a400000c000b */
[----:B012---:R-:W-:Y:S01]  /*10360*/  ENDCOLLECTIVE ;  /* 0x000000000000791b */ /* 0x007fe20003800000 */
.L_x_123:
[----:B------:R-:W-:Y:S02]  /*10370*/  IMAD.MOV.U32 R13, RZ, RZ, R7 ;  /* 0x000000ffff0d7224 */ /* 0x000fe400078e0007 */
[----:B------:R-:W-:Y:S01]  /*10380*/  IMAD.MOV.U32 R12, RZ, RZ, RZ ;  /* 0x000000ffff0c7224 */ /* 0x000fe200078e00ff */
[----:B------:R-:W-:-:S05]  /*10390*/  @P1 IADD3 R14, P0, R35, R14, RZ ;  /* 0x0000000e230e1210 */ /* 0x000fca0007f1e0ff */
[----:B------:R-:W-:-:S08]  /*103a0*/  @P1 IMAD.MOV.U32 R2, RZ, RZ, R14 ;  /* 0x000000ffff021224 */ /* 0x000fd000078e000e */
[----:B------:R-:W-:Y:S05]  /*103b0*/  WARPSYNC.COLLECTIVE R15, `(.L_x_124) ;  /* 0x000000000f087348 */ /* 0x000fea0003c00000 */
[----:B------:R0:W1:Y:S02]  /*103c0*/  SHFL.IDX P6, R14, R13, R12, R11 ;  /* 0x0000000c0d0e7389 */ /* 0x00006400000c000b */
[----:B01----:R-:W-:Y:S01]  /*103d0*/  ENDCOLLECTIVE ;  /* 0x000000000000791b */ /* 0x003fe20003800000 */
.L_x_124:
        /* <DEDUP_REMOVED lines=9> */
[----:B------:R-:W-:Y:S01]  /*10470*/  ISETP.NE.AND P5, PT, R4, RZ, PT ;  /* 0x000000ff0400720c */ /* 0x000fe20003fa5270 */
[----:B------:R-:W-:-:S12]  /*10480*/  IMAD.MOV.U32 R7, RZ, RZ, R14 ;  /* 0x000000ffff077224 */ /* 0x000fd800078e000e */
[----:B0-----:R-:W-:Y:S05]  /*10490*/  WARPSYNC.COLLECTIVE R15, `(.L_x_125) ;  /* 0x000000000f087348 */ /* 0x001fea0003c00000 */
[----:B------:R1:W2:Y:S02]  /*104a0*/  SHFL.IDX P6, R14, R13, R12, R11 ;  /* 0x0000000c0d0e7389 */ /* 0x0002a400000c000b */
[----:B012---:R-:W-:Y:S01]  /*104b0*/  ENDCOLLECTIVE ;  /* 0x000000000000791b */ /* 0x007fe20003800000 */
.L_x_125:
[----:B------:R-:W-:Y:S05]  /*104c0*/  BRA `(.L_x_126) ;  /* 0xffffffc000d87947 */ /* 0x000fea000383ffff */
.L_x_58:
[----:B------:R-:W-:Y:S02]  /*104d0*/  IMAD.MOV.U32 R13, RZ, RZ, R5 ;  /* 0x000000ffff0d7224 */ /* 0x000fe400078e0005 */
[----:B------:R-:W-:Y:S02]  /*104e0*/  IMAD.MOV.U32 R12, RZ, RZ, RZ ;  /* 0x000000ffff0c7224 */ /* 0x000fe400078e00ff */
[----:B------:R-:W-:Y:S02]  /*104f0*/  IMAD.MOV.U32 R11, RZ, RZ, 0x1c1f ;  /* 0x00001c1fff0b7424 */ /* 0x000fe400078e00ff */
[----:B------:R-:W-:Y:S02]  /*10500*/  IMAD.MOV.U32 R15, RZ, RZ, -0x1 ;  /* 0xffffffffff0f7424 */ /* 0x000fe400078e00ff */
[----:B------:R-:W-:-:S07]  /*10510*/  IMAD R29, R29, 0x80, R28 ;  /* 0x000000801d1d7824 */ /* 0x000fce00078e021c */
[----:B0-2---:R-:W-:Y:S05]  /*10520*/  WARPSYNC.COLLECTIVE R15, `(.L_x_127) ;  /* 0x000000000f087348 */ /* 0x005fea0003c00000 */
[----:B--2---:R1:W2:Y:S02]  /*10530*/  SHFL.IDX P6, R14, R13, R12, R11 ;  /* 0x0000000c0d0e7389 */ /* 0x0042a400000c000b */
[----:B012---:R-:W-:Y:S01]  /*10540*/  ENDCOLLECTIVE ;  /* 0x000000000000791b */ /* 0x007fe20003800000 */
.L_x_127:
[----:B------:R-:W-:Y:S02]  /*10550*/  VIADD R7, R29, 0x20 ;  /* 0x000000201d077836 */ /* 0x000fe40000000000 */
[----:B------:R-:W-:Y:S01]  /*10560*/  IMAD.MOV.U32 R13, RZ, RZ, R4 ;  /* 0x000000ffff0d7224 */ /* 0x000fe200078e0004 */
[----:B------:R-:W-:-:S07]  /*10570*/  MOV R2, R14 ;  /* 0x0000000e00027202 */ /* 0x000fce0000000f00 */
[----:B------:R-:W-:Y:S05]  /*10580*/  WARPSYNC.COLLECTIVE R15, `(.L_x_128) ;  /* 0x000000000f087348 */ /* 0x000fea0003c00000 */
[----:B------:R0:W1:Y:S02]  /*10590*/  SHFL.IDX P6, R14, R13, R12, R11 ;  /* 0x0000000c0d0e7389 */ /* 0x00006400000c000b */
[----:B01----:R-:W-:Y:S01]  /*105a0*/  ENDCOLLECTIVE ;  /* 0x000000000000791b */ /* 0x003fe20003800000 */
.L_x_128:
[----:B------:R-:W-:Y:S02]  /*105b0*/  ULDC UR4, c[0x0][0x288] ;  /* 0x0000a20000047ab9 */ /* 0x000fe40000000800 */
[----:B------:R-:W-:-:S05]  /*105c0*/  IMAD R0, R0, UR4, RZ ;  /* 0x0000000400007c24 */ /* 0x000fca000f8e02ff */
[----:B------:R-:W-:Y:S01]  /*105d0*/  ISETP.GE.AND P0, PT, R29, R0, PT ;  /* 0x000000001d00720c */ /* 0x000fe20003f06270 */
[----:B------:R-:W-:Y:S02]  /*105e0*/  IMAD.MOV.U32 R13, RZ, RZ, R5 ;  /* 0x000000ffff0d7224 */ /* 0x000fe400078e0005 */
[----:B------:R-:W-:-:S10]  /*105f0*/  IMAD.MOV.U32 R12, RZ, RZ, 0x1 ;  /* 0x00000001ff0c7424 */ /* 0x000fd400078e00ff */
[----:B------:R-:W-:Y:S01]  /*10600*/  @!P0 VIADD R9, R36, UR41 ;  /* 0x0000002924098c36 */ /* 0x000fe20008000000 */
[----:B------:R-:W-:-:S05]  /*10610*/  @!P0 IADD3 R14, P4, R35, R14, RZ ;  /* 0x0000000e230e8210 */ /* 0x000fca0007f9e0ff */
[----:B------:R-:W-:Y:S02]  /*10620*/  @!P0 IMAD.X R3, RZ, RZ, R2, P4 ;  /* 0x000000ffff038224 */ /* 0x000fe400020e0602 */
[----:B------:R-:W-:-:S07]  /*10630*/  @!P0 IMAD.MOV.U32 R2, RZ, RZ, R14 ;  /* 0x000000ffff028224 */ /* 0x000fce00078e000e */
[----:B------:R-:W-:Y:S05]  /*10640*/  WARPSYNC.COLLECTIVE R15, `(.L_x_129) ;  /* 0x000000000f087348 */ /* 0x000fea0003c00000 */
[----:B------:R0:W1:Y:S02]  /*10650*/  SHFL.IDX P6, R14, R13, R12, R11 ;  /* 0x0000000c0d0e7389 */ /* 0x00006400000c000b */
[----:B01----:R-:W-:Y:S01]  /*10660*/  ENDCOLLECTIVE ;  /* 0x000000000000791b */ /* 0x003fe20003800000 */
.L_x_129:
[----:B------:R-:W-:Y:S01]  /*10670*/  @!PT LDS RZ, [RZ] ;  /* 0x00000000fffff984 */ /* 0x000fe20000000800 */
[----:B------:R-:W-:Y:S01]  /*10680*/  @!PT LDS RZ, [RZ] ;  /* 0x00000000fffff984 */ /* 0x000fe20000000800 */
[----:B------:R-:W-:Y:S01]  /*10690*/  @!PT LDS RZ, [RZ] ;  /* 0x00000000fffff984 */ /* 0x000fe20000000800 */
[----:B------:R0:W-:Y:S04]  /*106a0*/  @!P0 LDGSTS.E.BYPASS.LTC128B.128 [R9+0x14400], desc[UR56][R2.64], !P3 ;  /* 0x1440000002098fae */ /* 0x0001e8000d901d78 */
[----:B------:R0:W-:Y:S04]  /*106b0*/  @!P0 LDGSTS.E.BYPASS.LTC128B.128 [R9+0x16400], desc[UR56][R2.64+0x40], !P2 ;  /* 0x1640004002098fae */ /* 0x0001e8000d101d78 */
[----:B------:R0:W-:Y:S01]  /*106c0*/  @!P0 LDGSTS.E.BYPASS.LTC128B.128 [R9+0x18400], desc[UR56][R2.64+0x80], !P1 ;  /* 0x1840008002098fae */ /* 0x0001e2000c901d78 */
[----:B------:R-:W-:Y:S01]  /*106d0*/  ISETP.GE.AND P0, PT, R7, R0, PT ;  /* 0x000000000700720c */ /* 0x000fe20003f06270 */
[----:B------:R-:W-:-:S02]  /*106e0*/  IMAD.MOV.U32 R13, RZ, RZ, R4 ;  /* 0x000000ffff0d7224 */ /* 0x000fc400078e0004 */
[----:B------:R-:W-:-:S10]  /*106f0*/  IMAD.MOV.U32 R6, RZ, RZ, R14 ;  /* 0x000000ffff067224 */ /* 0x000fd400078e000e */
[----:B0-----:R-:W-:Y:S05]  /*10700*/  WARPSYNC.COLLECTIVE R15, `(.L_x_130) ;  /* 0x000000000f087348 */ /* 0x001fea0003c00000 */
[----:B------:R1:W2:Y:S02]  /*10710*/  SHFL.IDX P6, R14, R13, R12, R11 ;  /* 0x0000000c0d0e7389 */ /* 0x0002a400000c000b */
[----:B012---:R-:W-:Y:S01]  /*10720*/  ENDCOLLECTIVE ;  /* 0x000000000000791b */ /* 0x007fe20003800000 */
.L_x_130:
[----:B------:R-:W-:Y:S02]  /*10730*/  @!P0 VIADD R19, R36, UR41 ;  /* 0x0000002924138c36 */ /* 0x000fe40008000000 */
[----:B------:R-:W-:Y:S02]  /*10740*/  IMAD.MOV.U32 R13, RZ, RZ, R5 ;  /* 0x000000ffff0d7224 */ /* 0x000fe400078e0005 */
[----:B------:R-:W-:Y:S01]  /*10750*/  IMAD.MOV.U32 R12, RZ, RZ, 0x2 ;  /* 0x00000002ff0c7424 */ /* 0x000fe200078e00ff */
[----:B------:R-:W-:-:S05]  /*10760*/  @!P0 IADD3 R14, P4, R35, R14, RZ ;  /* 0x0000000e230e8210 */ /* 0x000fca0007f9e0ff */
[----:B------:R-:W-:-:S08]  /*10770*/  @!P0 IMAD.MOV.U32 R2, RZ, RZ, R14 ;  /* 0x000000ffff028224 */ /* 0x000fd000078e000e */
[----:B------:R-:W-:Y:S05]  /*10780*/  WARPSYNC.COLLECTIVE R15, `(.L_x_131) ;  /* 0x000000000f087348 */ /* 0x000fea0003c00000 */
[----:B------:R0:W1:Y:S02]  /*10790*/  SHFL.IDX P6, R14, R13, R12, R11 ;  /* 0x0000000c0d0e7389 */ /* 0x00006400000c000b */
[----:B01----:R-:W-:Y:S01]  /*107a0*/  ENDCOLLECTIVE ;  /* 0x000000000000791b */ /* 0x003fe20003800000 */
.L_x_131:
[----:B------:R-:W-:-:S04]  /*107b0*/  @!P0 IMAD.X R7, RZ, RZ, R6, P4 ;  /* 0x000000ffff078224 */ /* 0x000fc800020e0606 */
[----:B------:R-:W-:Y:S02]  /*107c0*/  @!P0 IMAD.MOV.U32 R3, RZ, RZ, R7 ;  /* 0x000000ffff038224 */ /* 0x000fe400078e0007 */
[----:B------:R-:W-:-:S03]  /*107d0*/  VIADD R7, R29, 0x40 ;  /* 0x000000401d077836 */ /* 0x000fc60000000000 */
[----:B------:R-:W-:Y:S01]  /*107e0*/  @!PT LDS RZ, [RZ] ;  /* 0x00000000fffff984 */ /* 0x000fe20000000800 */
[----:B------:R-:W-:Y:S01]  /*107f0*/  @!PT LDS RZ, [RZ] ;  /* 0x00000000fffff984 */ /* 0x000fe20000000800 */
[----:B------:R-:W-:Y:S01]  /*10800*/  @!PT LDS RZ, [RZ] ;  /* 0x00000000fffff984 */ /* 0x000fe20000000800 */
[----:B------:R0:W-:Y:S01]  /*10810*/  @!P0 LDGSTS.E.BYPASS.LTC128B.128 [R19+0x14c00], desc[UR56][R2.64], !P3 ;  /* 0x14c0000002138fae */ /* 0x0001e2000d901d78 */
[----:B------:R-:W-:-:S03]  /*10820*/  MOV R13, R4 ;  /* 0x00000004000d7202 */ /* 0x000fc60000000f00 */
[----:B------:R0:W-:Y:S04]  /*10830*/  @!P0 LDGSTS.E.BYPASS.LTC128B.128 [R19+0x16c00], desc[UR56][R2.64+0x40], !P2 ;  /* 0x16c0004002138fae */ /* 0x0001e8000d101d78 */
[----:B------:R0:W-:Y:S01]  /*10840*/  @!P0 LDGSTS.E.BYPASS.LTC128B.128 [R19+0x18c00], desc[UR56][R2.64+0x80], !P1 ;  /* 0x18c0008002138fae */ /* 0x0001e2000c901d78 */
[----:B------:R-:W-:Y:S01]  /*10850*/  ISETP.GE.AND P0, PT, R7, R0, PT ;  /* 0x000000000700720c */ /* 0x000fe20003f06270 */
[----:B------:R-:W-:-:S12]  /*10860*/  IMAD.MOV.U32 R6, RZ, RZ, R14 ;  /* 0x000000ffff067224 */ /* 0x000fd800078e000e */
[----:B0-----:R-:W-:Y:S05]  /*10870*/  WARPSYNC.COLLECTIVE R15, `(.L_x_132) ;  /* 0x000000000f087348 */ /* 0x001fea0003c00000 */
[----:B------:R1:W2:Y:S02]  /*10880*/  SHFL.IDX P6, R14, R13, R12, R11 ;  /* 0x0000000c0d0e7389 */ /* 0x0002a400000c000b */
[----:B012---:R-:W-:Y:S01]  /*10890*/  ENDCOLLECTIVE ;  /* 0x000000000000791b */ /* 0x007fe20003800000 */
.L_x_132:
        /* <DEDUP_REMOVED lines=8> */
.L_x_133:
[----:B------:R-:W-:-:S04]  /*10920*/  @!P0 IMAD.X R7, RZ, RZ, R6, P4 ;  /* 0x000000ffff078224 */ /* 0x000fc800020e0606 */
[----:B------:R-:W-:-:S05]  /*10930*/  @!P0 IMAD.MOV.U32 R3, RZ, RZ, R7 ;  /* 0x000000ffff038224 */ /* 0x000fca00078e0007 */
[----:B------:R-:W-:Y:S01]  /*10940*/  @!PT LDS RZ, [RZ] ;  /* 0x00000000fffff984 */ /* 0x000fe20000000800 */
[----:B------:R-:W-:Y:S01]  /*10950*/  @!PT LDS RZ, [RZ] ;  /* 0x00000000fffff984 */ /* 0x000fe20000000800 */
[----:B------:R-:W-:Y:S01]  /*10960*/  @!PT LDS RZ, [RZ] ;  /* 0x00000000fffff984 */ /* 0x000fe20000000800 */
[----:B------:R0:W-:Y:S01]  /*10970*/  @!P0 LDGSTS.E.BYPASS.LTC128B.128 [R9+0x15400], desc[UR56][R2.64], !P3 ;  /* 0x1540000002098fae */ /* 0x0001e2000d901d78 */
[----:B------:R-:W-:-:S03]  /*10980*/  IMAD.MOV.U32 R13, RZ, RZ, R4 ;  /* 0x000000ffff0d7224 */ /* 0x000fc600078e0004 */
[----:B------:R0:W-:Y:S04]  /*10990*/  @!P0 LDGSTS.E.BYPASS.LTC128B.128 [R9+0x17400], desc[UR56][R2.64+0x40], !P2 ;  /* 0x1740004002098fae */ /* 0x0001e8000d101d78 */
[----:B------:R0:W-:Y:S01]  /*109a0*/  @!P0 LDGSTS.E.BYPASS.LTC128B.128 [R9+0x19400], desc[UR56][R2.64+0x80], !P1 ;  /* 0x1940008002098fae */ /* 0x0001e2000c901d78 */
[----:B------:R-:W-:-:S07]  /*109b0*/  IMAD.MOV.U32 R6, RZ, RZ, R14 ;  /* 0x000000ffff067224 */ /* 0x000fce00078e000e */
[----:B0-----:R-:W-:Y:S05]  /*109c0*/  WARPSYNC.COLLECTIVE R15, `(.L_x_134) ;  /* 0x000000000f087348 */ /* 0x001fea0003c00000 */
[----:B------:R1:W2:Y:S02]  /*109d0*/  SHFL.IDX P6, R14, R13, R12, R11 ;  /* 0x0000000c0d0e7389 */ /* 0x0002a400000c000b */
[----:B012---:R-:W-:Y:S01]  /*109e0*/  ENDCOLLECTIVE ;  /* 0x000000000000791b */ /* 0x007fe20003800000 */
.L_x_134:
[----:B------:R-:W-:Y:S05]  /*109f0*/  BRA `(.L_x_135) ;  /* 0xffffffc400a07947 */ /* 0x000fea000383ffff */
.L_x_61:
[----:B-1--4-:R-:W-:-:S04]  /*10a00*/  IMAD.U32 R3, RZ, RZ, UR41 ;  /* 0x00000029ff037e24 */ /* 0x012fc8000f8e00ff */
[----:B------:R1:W4:Y:S03]  /*10a10*/  SYNCS.PHASECHK.TRANS64.TRYWAIT P0, [R3+URZ+0x29820], R0 ;  /* 0x02982000030075a7 */ /* 0x000326000800017f */
[----:B----4-:R-:W-:Y:S05]  /*10a20*/  @!P0 NANOSLEEP.SYNCS 0x989680 ;  /* 0x009896800000895d */ /* 0x010fea0003900000 */
[----:B------:R-:W4:Y:S02]  /*10a30*/  @!P0 SYNCS.PHASECHK.TRANS64 P0, [R3+URZ+0x29820], R0 ;  /* 0x02982000030085a7 */ /* 0x000f24000800007f */
[----:B----4-:R-:W-:Y:S05]  /*10a40*/  @!P0 BRA `(.L_x_61) ;  /* 0xfffffffc00ec8947 */ /* 0x010fea000383ffff */
[----:B------:R-:W-:Y:S05]  /*10a50*/  BRA `(.L_x_136) ;  /* 0xffffffc400e47947 */ /* 0x000fea000383ffff */
.L_x_64:
[----:B0-----:R0:W1:Y:S02]  /*10a60*/  SYNCS.PHASECHK.TRANS64.TRYWAIT P0, [R10+URZ+0x29880], R26 ;  /* 0x0298801a0a0075a7 */ /* 0x001064000800017f */
[----:B-1----:R-:W-:Y:S05]  /*10a70*/  @!P0 NANOSLEEP.SYNCS 0x989680 ;  /* 0x009896800000895d */ /* 0x002fea0003900000 */
[----:B------:R-:W1:Y:S02]  /*10a80*/  @!P0 SYNCS.PHASECHK.TRANS64 P0, [R10+URZ+0x29880], R26 ;  /* 0x0298801a0a0085a7 */ /* 0x000e64000800007f */
[----:B-1----:R-:W-:Y:S05]  /*10a90*/  @!P0 BRA `(.L_x_64) ;  /* 0xfffffffc00f08947 */ /* 0x002fea000383ffff */
[----:B------:R-:W-:Y:S05]  /*10aa0*/  BRA `(.L_x_137) ;  /* 0xffffffc800e47947 */ /* 0x000fea000383ffff */
.L_x_65:
[----:B------:R-:W-:Y:S01]  /*10ab0*/  BSSY B0, `(.L_x_138) ;  /* 0x0000008000007945 */ /* 0x000fe20003800000 */
[----:B------:R-:W-:Y:S02]  /*10ac0*/  IMAD.MOV.U32 R13, RZ, RZ, R25 ;  /* 0x000000ffff0d7224 */ /* 0x000fe400078e0019 */
[----:B------:R-:W-:Y:S02]  /*10ad0*/  IMAD.MOV.U32 R12, RZ, RZ, RZ ;  /* 0x000000ffff0c7224 */ /* 0x000fe400078e00ff */
[----:B------:R-:W-:Y:S02]  /*10ae0*/  IMAD.MOV.U32 R11, RZ, RZ, 0x1c1f ;  /* 0x00001c1fff0b7424 */ /* 0x000fe400078e00ff */
[----:B------:R-:W-:-:S07]  /*10af0*/  IMAD.MOV.U32 R15, RZ, RZ, -0x1 ;  /* 0xffffffffff0f7424 */ /* 0x000fce00078e00ff */
[----:B0--3--:R-:W-:Y:S05]  /*10b00*/  WARPSYNC.COLLECTIVE R15, `(.L_x_139) ;  /* 0x000000000f087348 */ /* 0x009fea0003c00000 */
[----:B---3--:R1:W2:Y:S02]  /*10b10*/  SHFL.IDX P6, R14, R13, R12, R11 ;  /* 0x0000000c0d0e7389 */ /* 0x0082a400000c000b */
[----:B012---:R-:W-:Y:S01]  /*10b20*/  ENDCOLLECTIVE ;  /* 0x000000000000791b */ /* 0x007fe20003800000 */
.L_x_139:
[----:B------:R-:W-:Y:S05]  /*10b30*/  BSYNC B0 ;  /* 0x0000000000007941 */ /* 0x000fea0003800000 */
.L_x_138:
[----:B------:R-:W-:Y:S02]  /*10b40*/  IMAD.MOV.U32 R13, RZ, RZ, R22 ;  /* 0x000000ffff0d7224 */ /* 0x000fe400078e0016 */
[----:B------:R-:W-:Y:S02]  /*10b50*/  IMAD.MOV.U32 R12, RZ, RZ, RZ ;  /* 0x000000ffff0c7224 */ /* 0x000fe400078e00ff */
[----:B------:R-:W-:Y:S02]  /*10b60*/  IMAD.MOV.U32 R11, RZ, RZ, 0x1c1f ;  /* 0x00001c1fff0b7424 */ /* 0x000fe400078e00ff */
[----:B------:R-:W-:Y:S02]  /*10b70*/  IMAD.MOV.U32 R15, RZ, RZ, -0x1 ;  /* 0xffffffffff0f7424 */ /* 0x000fe400078e00ff */
[----:B------:R-:W-:Y:S02]  /*10b80*/  IMAD.MOV.U32 R3, RZ, RZ, R14 ;  /* 0x000000ffff037224 */ /* 0x000fe400078e000e */
[----:B------:R-:W-:-:S07]  /*10b90*/  IMAD R9, R18, 0x5000, R34 ;  /* 0x0000500012097824 */ /* 0x000fce00078e0222 */
[----:B------:R-:W-:Y:S05]  /*10ba0*/  WARPSYNC.COLLECTIVE R15, `(.L_x_140) ;  /* 0x000000000f087348 */ /* 0x000fea0003c00000 */
[----:B------:R0:W1:Y:S02]  /*10bb0*/  SHFL.IDX P6, R14, R13, R12, R11 ;  /* 0x0000000c0d0e7389 */ /* 0x00006400000c000b */
[----:B01----:R-:W-:Y:S01]  /*10bc0*/  ENDCOLLECTIVE ;  /* 0x000000000000791b */ /* 0x003fe20003800000 */
.L_x_140:
[----:B------:R-:W-:Y:S02]  /*10bd0*/  IMAD.IADD R21, R33, 0x1, R9 ;  /* 0x0000000121157824 */ /* 0x000fe400078e0209 */
[----:B------:R-:W-:Y:S02]  /*10be0*/  IMAD.MOV.U32 R13, RZ, RZ, R25 ;  /* 0x000000ffff0d7224 */ /* 0x000fe400078e0019 */
[----:B------:R-:W-:Y:S01]  /*10bf0*/  IMAD.MOV.U32 R12, RZ, RZ, 0x1 ;  /* 0x00000001ff0c7424 */ /* 0x000fe200078e00ff */
[----:B------:R-:W-:-:S07]  /*10c00*/  MOV R2, R14 ;  /* 0x0000000e00027202 */ /* 0x000fce0000000f00 */
[----:B------:R-:W-:Y:S05]  /*10c10*/  WARPSYNC.COLLECTIVE R15, `(.L_x_141) ;  /* 0x000000000f087348 */ /* 0x000fea0003c00000 */
[----:B------:R0:W1:Y:S02]  /*10c20*/  SHFL.IDX P6, R14, R13, R12, R11 ;  /* 0x0000000c0d0e7389 */ /* 0x00006400000c000b */
[----:B01----:R-:W-:Y:S01]  /*10c30*/  ENDCOLLECTIVE ;  /* 0x000000000000791b */ /* 0x003fe20003800000 */
.L_x_141:
[----:B------:R-:W-:-:S05]  /*10c40*/  IADD3 R2, P0, R35, R2, RZ ;  /* 0x0000000223027210 */ /* 0x000fca0007f1e0ff */
[----:B------:R-:W-:-:S05]  /*10c50*/  IMAD.X R3, RZ, RZ, R3, P0 ;  /* 0x000000ffff037224 */ /* 0x000fca00000e0603 */
[----:B------:R-:W-:Y:S01]  /*10c60*/  @!PT LDS RZ, [RZ] ;  /* 0x00000000fffff984 */ /* 0x000fe20000000800 */
[----:B------:R-:W-:Y:S01]  /*10c70*/  @!PT LDS RZ, [RZ] ;  /* 0x00000000fffff984 */ /* 0x000fe20000000800 */
[----:B------:R-:W-:Y:S01]  /*10c80*/  @!PT LDS RZ, [RZ] ;  /* 0x00000000fffff984 */ /* 0x000fe20000000800 */
[----:B------:R-:W-:Y:S01]  /*10c90*/  LDGSTS.E.BYPASS.LTC128B.128 [R9], desc[UR56][R2.64], !P3 ;  /* 0x0000000002097fae */ /* 0x000fe2000d901d78 */
[----:B------:R-:W-:-:S03]  /*10ca0*/  IMAD.MOV.U32 R13, RZ, RZ, R22 ;  /* 0x000000ffff0d7224 */ /* 0x000fc600078e0016 */
[----:B------:R0:W-:Y:S02]  /*10cb0*/  LDGSTS.E.BYPASS.LTC128B.128 [R21], desc[UR56][R2.64+0x40], !P1 ;  /* 0x0000004002157fae */ /* 0x0001e4000c901d78 */
[----:B0-----:R-:W-:-:S07]  /*10cc0*/  IMAD.MOV.U32 R3, RZ, RZ, R14 ;  /* 0x000000ffff037224 */ /* 0x001fce00078e000e */
[----:B------:R-:W-:Y:S05]  /*10cd0*/  WARPSYNC.COLLECTIVE R15, `(.L_x_142) ;  /* 0x000000000f087348 */ /* 0x000fea0003c00000 */
[----:B------:R0:W1:Y:S02]  /*10ce0*/  SHFL.IDX P6, R14, R13, R12, R11 ;  /* 0x0000000c0d0e7389 */ /* 0x00006400000c000b */
[----:B01----:R-:W-:Y:S01]  /*10cf0*/  ENDCOLLECTIVE ;  /* 0x000000000000791b */ /* 0x003fe20003800000 */
.L_x_142:
[----:B------:R-:W-:Y:S02]  /*10d00*/  IMAD.MOV.U32 R13, RZ, RZ, R25 ;  /* 0x000000ffff0d7224 */ /* 0x000fe400078e0019 */
[----:B------:R-:W-:Y:S02]  /*10d10*/  IMAD.MOV.U32 R12, RZ, RZ, 0x2 ;  /* 0x00000002ff0c7424 */ /* 0x000fe400078e00ff */
[----:B------:R-:W-:-:S07]  /*10d20*/  IMAD.MOV.U32 R2, RZ, RZ, R14 ;  /* 0x000000ffff027224 */ /* 0x000fce00078e000e */
[----:B------:R-:W-:Y:S05]  /*10d30*/  WARPSYNC.COLLECTIVE R15, `(.L_x_143) ;  /* 0x000000000f087348 */ /* 0x000fea0003c00000 */
[----:B------:R0:W1:Y:S02]  /*10d40*/  SHFL.IDX P6, R14, R13, R12, R11 ;  /* 0x0000000c0d0e7389 */ /* 0x00006400000c000b */
[----:B01----:R-:W-:Y:S01]  /*10d50*/  ENDCOLLECTIVE ;  /* 0x000000000000791b */ /* 0x003fe20003800000 */
.L_x_143:
[----:B------:R-:W-:-:S05]  /*10d60*/  IADD3 R2, P0, R35, R2, RZ ;  /* 0x0000000223027210 */ /* 0x000fca0007f1e0ff */
[----:B------:R-:W-:-:S05]  /*10d70*/  IMAD.X R3, RZ, RZ, R3, P0 ;  /* 0x000000ffff037224 */ /* 0x000fca00000e0603 */
[----:B------:R-:W-:Y:S01]  /*10d80*/  @!PT LDS RZ, [RZ] ;  /* 0x00000000fffff984 */ /* 0x000fe20000000800 */
[----:B------:R-:W-:Y:S01]  /*10d90*/  @!PT LDS RZ, [RZ] ;  /* 0x00000000fffff984 */ /* 0x000fe20000000800 */
[----:B------:R-:W-:Y:S01]  /*10da0*/  @!PT LDS RZ, [RZ] ;  /* 0x00000000fffff984 */ /* 0x000fe20000000800 */
[----:B------:R-:W-:Y:S01]  /*10db0*/  LDGSTS.E.BYPASS.LTC128B.128 [R9+0x1000], desc[UR56][R2.64], !P3 ;  /* 0x0100000002097fae */ /* 0x000fe2000d901d78 */
[----:B------:R-:W-:-:S03]  /*10dc0*/  IMAD.MOV.U32 R13, RZ, RZ, R22 ;  /* 0x000000ffff0d7224 */ /* 0x000fc600078e0016 */
[----:B------:R0:W-:Y:S02]  /*10dd0*/  LDGSTS.E.BYPASS.LTC128B.128 [R21+0x1000], desc[UR56][R2.64+0x40], !P1 ;  /* 0x0100004002157fae */ /* 0x0001e4000c901d78 */
[----:B0-----:R-:W-:-:S07]  /*10de0*/  IMAD.MOV.U32 R3, RZ, RZ, R14 ;  /* 0x000000ffff037224 */ /* 0x001fce00078e000e */
[----:B------:R-:W-:Y:S05]  /*10df0*/  WARPSYNC.COLLECTIVE R15, `(.L_x_144) ;  /* 0x000000000f087348 */ /* 0x000fea0003c00000 */
[----:B------:R0:W1:Y:S02]  /*10e00*/  SHFL.IDX P6, R14, R13, R12, R11 ;  /* 0x0000000c0d0e7389 */ /* 0x00006400000c000b */
[----:B01----:R-:W-:Y:S01]  /*10e10*/  ENDCOLLECTIVE ;  /* 0x000000000000791b */ /* 0x003fe20003800000 */
.L_x_144:
[----:B------:R-:W-:Y:S02]  /*10e20*/  IMAD.MOV.U32 R13, RZ, RZ, R25 ;  /* 0x000000ffff0d7224 */ /* 0x000fe400078e0019 */
[----:B------:R-:W-:Y:S02]  /*10e30*/  IMAD.MOV.U32 R12, RZ, RZ, 0x3 ;  /* 0x00000003ff0c7424 */ /* 0x000fe400078e00ff */
[----:B------:R-:W-:-:S07]  /*10e40*/  IMAD.MOV.U32 R2, RZ, RZ, R14 ;  /* 0x000000ffff027224 */ /* 0x000fce00078e000e */
[----:B------:R-:W-:Y:S05]  /*10e50*/  WARPSYNC.COLLECTIVE R15, `(.L_x_145) ;  /* 0x000000000f087348 */ /* 0x000fea0003c00000 */
[----:B------:R0:W1:Y:S02]  /*10e60*/  SHFL.IDX P6, R14, R13, R12, R11 ;  /* 0x0000000c0d0e7389 */ /* 0x00006400000c000b */
[----:B01----:R-:W-:Y:S01]  /*10e70*/  ENDCOLLECTIVE ;  /* 0x000000000000791b */ /* 0x003fe20003800000 */
.L_x_145:
[----:B------:R-:W-:-:S05]  /*10e80*/  IADD3 R2, P0, R35, R2, RZ ;  /* 0x0000000223027210 */ /* 0x000fca0007f1e0ff */
[----:B------:R-:W-:-:S05]  /*10e90*/  IMAD.X R3, RZ, RZ, R3, P0 ;  /* 0x000000ffff037224 */ /* 0x000fca00000e0603 */
[----:B------:R-:W-:Y:S01]  /*10ea0*/  @!PT LDS RZ, [RZ] ;  /* 0x00000000fffff984 */ /* 0x000fe20000000800 */
[----:B------:R-:W-:Y:S01]  /*10eb0*/  @!PT LDS RZ, [RZ] ;  /* 0x00000000fffff984 */ /* 0x000fe20000000800 */
[----:B------:R-:W-:Y:S01]  /*10ec0*/  @!PT LDS RZ, [RZ] ;  /* 0x00000000fffff984 */ /* 0x000fe20000000800 */
[----:B------:R0:W-:Y:S01]  /*10ed0*/  LDGSTS.E.BYPASS.LTC128B.128 [R9+0x2000], desc[UR56][R2.64], !P3 ;  /* 0x0200000002097fae */ /* 0x0001e2000d901d78 */
[----:B------:R-:W-:-:S03]  /*10ee0*/  IMAD.MOV.U32 R13, RZ, RZ, R22 ;  /* 0x000000ffff0d7224 */ /* 0x000fc600078e0016 */
[----:B------:R0:W-:Y:S01]  /*10ef0*/  LDGSTS.E.BYPASS.LTC128B.128 [R21+0x2000], desc[UR56][R2.64+0x40], !P1 ;  /* 0x0200004002157fae */ /* 0x0001e2000c901d78 */
[----:B------:R-:W-:-:S07]  /*10f00*/  IMAD.MOV.U32 R25, RZ, RZ, R14 ;  /* 0x000000ffff197224 */ /* 0x000fce00078e000e */
[----:B0-----:R-:W-:Y:S05]  /*10f10*/  WARPSYNC.COLLECTIVE R15, `(.L_x_146) ;  /* 0x000000000f087348 */ /* 0x001fea0003c00000 */
[----:B------:R1:W2:Y:S02]  /*10f20*/  SHFL.IDX P6, R14, R13, R12, R11 ;  /* 0x0000000c0d0e7389 */ /* 0x0002a400000c000b */
[----:B012---:R-:W-:Y:S01]  /*10f30*/  ENDCOLLECTIVE ;  /* 0x000000000000791b */ /* 0x007fe20003800000 */
.L_x_146:
[----:B------:R-:W-:Y:S02]  /*10f40*/  IMAD.MOV.U32 R13, RZ, RZ, R23 ;  /* 0x000000ffff0d7224 */ /* 0x000fe400078e0017 */
[----:B------:R-:W-:Y:S01]  /*10f50*/  IMAD.MOV.U32 R12, RZ, RZ, RZ ;  /* 0x000000ffff0c7224 */ /* 0x000fe200078e00ff */
[----:B------:R-:W-:-:S07]  /*10f60*/  MOV R2, R14 ;  /* 0x0000000e00027202 */ /* 0x000fce0000000f00 */
[----:B------:R-:W-:Y:S05]  /*10f70*/  WARPSYNC.COLLECTIVE R15, `(.L_x_147) ;  /* 0x000000000f087348 */ /* 0x000fea0003c00000 */
[----:B------:R0:W1:Y:S02]  /*10f80*/  SHFL.IDX P6, R14, R13, R12, R11 ;  /* 0x0000000c0d0e7389 */ /* 0x00006400000c000b */
[----:B01----:R-:W-:Y:S01]  /*10f90*/  ENDCOLLECTIVE ;  /* 0x000000000000791b */ /* 0x003fe20003800000 */
.L_x_147:
        /* <DEDUP_REMOVED lines=12> */
.L_x_148:
[----:B------:R-:W-:Y:S05]  /*11060*/  BRA `(.L_x_149) ;  /* 0xffffffc800907947 */ /* 0x000fea000383ffff */
.L_x_68:
[----:B--2---:R2:W3:Y:S02]  /*11070*/  SYNCS.PHASECHK.TRANS64.TRYWAIT P0, [R10+URZ+0x29840], R26 ;  /* 0x0298401a0a0075a7 */ /* 0x0044e4000800017f */
[----:B---3--:R-:W-:Y:S05]  /*11080*/  @!P0 NANOSLEEP.SYNCS 0x989680 ;  /* 0x009896800000895d */ /* 0x008fea0003900000 */
[----:B------:R-:W3:Y:S02]  /*11090*/  @!P0 SYNCS.PHASECHK.TRANS64 P0, [R10+URZ+0x29840], R26 ;  /* 0x0298401a0a0085a7 */ /* 0x000ee4000800007f */
[----:B---3--:R-:W-:Y:S05]  /*110a0*/  @!P0 BRA `(.L_x_68) ;  /* 0xfffffffc00f08947 */ /* 0x008fea000383ffff */
[----:B------:R-:W-:Y:S05]  /*110b0*/  BRA `(.L_x_150) ;  /* 0xffffffc800d47947 */ /* 0x000fea000383ffff */
.L_x_69:
[----:B------:R-:W-:Y:S01]  /*110c0*/  BSSY B0, `(.L_x_151) ;  /* 0x0000008000007945 */ /* 0x000fe20003800000 */
[----:B------:R-:W-:Y:S02]  /*110d0*/  IMAD.MOV.U32 R13, RZ, RZ, R21 ;  /* 0x000000ffff0d7224 */ /* 0x000fe400078e0015 */
[----:B------:R-:W-:Y:S02]  /*110e0*/  IMAD.MOV.U32 R12, RZ, RZ, RZ ;  /* 0x000000ffff0c7224 */ /* 0x000fe400078e00ff */
[----:B------:R-:W-:Y:S02]  /*110f0*/  IMAD.MOV.U32 R11, RZ, RZ, 0x1c1f ;  /* 0x00001c1fff0b7424 */ /* 0x000fe400078e00ff */
[----:B------:R-:W-:-:S07]  /*11100*/  IMAD.MOV.U32 R15, RZ, RZ, -0x1 ;  /* 0xffffffffff0f7424 */ /* 0x000fce00078e00ff */
[----:B012---:R-:W-:Y:S05]  /*11110*/  WARPSYNC.COLLECTIVE R15, `(.L_x_152) ;  /* 0x000000000f087348 */ /* 0x007fea0003c00000 */
[----:B------:R3:W4:Y:S02]  /*11120*/  SHFL.IDX P6, R14, R13, R12, R11 ;  /* 0x0000000c0d0e7389 */ /* 0x00072400000c000b */
[----:B01234-:R-:W-:Y:S01]  /*11130*/  ENDCOLLECTIVE ;  /* 0x000000000000791b */ /* 0x01ffe20003800000 */
.L_x_152:
[----:B------:R-:W-:Y:S05]  /*11140*/  BSYNC B0 ;  /* 0x0000000000007941 */ /* 0x000fea0003800000 */
.L_x_151:
[----:B------:R-:W-:Y:S02]  /*11150*/  IMAD.MOV.U32 R13, RZ, RZ, R19 ;  /* 0x000000ffff0d7224 */ /* 0x000fe400078e0013 */
[----:B------:R-:W-:Y:S02]  /*11160*/  IMAD.MOV.U32 R12, RZ, RZ, RZ ;  /* 0x000000ffff0c7224 */ /* 0x000fe400078e00ff */
[----:B------:R-:W-:Y:S02]  /*11170*/  IMAD.MOV.U32 R11, RZ, RZ, 0x1c1f ;  /* 0x00001c1fff0b7424 */ /* 0x000fe400078e00ff */
[----:B------:R-:W-:Y:S02]  /*11180*/  IMAD.MOV.U32 R15, RZ, RZ, -0x1 ;  /* 0xffffffffff0f7424 */ /* 0x000fe400078e00ff */
[----:B------:R-:W-:Y:S02]  /*11190*/  IMAD.MOV.U32 R3, RZ, RZ, R14 ;  /* 0x000000ffff037224 */ /* 0x000fe400078e000e */
[----:B------:R-:W-:-:S07]  /*111a0*/  VIADD R23, R23, UR41 ;  /* 0x0000002917177c36 */ /* 0x000fce0008000000 */
[----:B------:R-:W-:Y:S05]  /*111b0*/  WARPSYNC.COLLECTIVE R15, `(.L_x_153) ;  /* 0x000000000f087348 */ /* 0x000fea0003c00000 */
[----:B------:R0:W1:Y:S02]  /*111c0*/  SHFL.IDX P6, R14, R13, R12, R11 ;  /* 0x0000000c0d0e7389 */ /* 0x00006400000c000b */
[----:B01----:R-:W-:Y:S01]  /*111d0*/  ENDCOLLECTIVE ;  /* 0x000000000000791b */ /* 0x003fe20003800000 */
.L_x_153:
[----:B------:R-:W-:Y:S02]  /*111e0*/  IMAD.MOV.U32 R13, RZ, RZ, R21 ;  /* 0x000000ffff0d7224 */ /* 0x000fe400078e0015 */
[----:B------:R-:W-:Y:S01]  /*111f0*/  IMAD.MOV.U32 R12, RZ, RZ, 0x1 ;  /* 0x00000001ff0c7424 */ /* 0x000fe200078e00ff */
[----:B------:R-:W-:-:S13]  /*11200*/  IADD3 R2, P0, R35, R14, RZ ;  /* 0x0000000e23027210 */ /* 0x000fda0007f1e0ff */
[----:B------:R-:W-:Y:S05]  /*11210*/  WARPSYNC.COLLECTIVE R15, `(.L_x_154) ;  /* 0x000000000f087348 */ /* 0x000fea0003c00000 */
[----:B------:R0:W1:Y:S02]  /*11220*/  SHFL.IDX P6, R14, R13, R12, R11 ;  /* 0x0000000c0d0e7389 */ /* 0x00006400000c000b */
[----:B01----:R-:W-:Y:S01]  /*11230*/  ENDCOLLECTIVE ;  /* 0x000000000000791b */ /* 0x003fe20003800000 */
.L_x_154:
[----:B------:R-:W-:-:S05]  /*11240*/  IMAD.X R3, RZ, RZ, R3, P0 ;  /* 0x000000ffff037224 */ /* 0x000fca00000e0603 */
[----:B------:R-:W-:Y:S01]  /*11250*/  @!PT LDS RZ, [RZ] ;  /* 0x00000000fffff984 */ /* 0x000fe20000000800 */
[----:B------:R-:W-:Y:S01]  /*11260*/  @!PT LDS RZ, [RZ] ;  /* 0x00000000fffff984 */ /* 0x000fe20000000800 */
[----:B------:R-:W-:Y:S01]  /*11270*/  @!PT LDS RZ, [RZ] ;  /* 0x00000000fffff984 */ /* 0x000fe20000000800 */
[----:B------:R-:W-:Y:S04]  /*11280*/  LDGSTS.E.BYPASS.LTC128B.128 [R23+0x1a400], desc[UR56][R2.64], !P4 ;  /* 0x1a40000002177fae */ /* 0x000fe8000e101d78 */
[----:B------:R-:W-:Y:S01]  /*11290*/  LDGSTS.E.BYPASS.LTC128B.128 [R23+0x1cc00], desc[UR56][R2.64+0x40], !P3 ;  /* 0x1cc0004002177fae */ /* 0x000fe2000d901d78 */
[----:B------:R-:W-:-:S03]  /*112a0*/  IMAD.MOV.U32 R13, RZ, RZ, R19 ;  /* 0x000000ffff0d7224 */ /* 0x000fc600078e0013 */
[----:B------:R0:W-:Y:S02]  /*112b0*/  LDGSTS.E.BYPASS.LTC128B.128 [R23+0x1f400], desc[UR56][R2.64+0x80], !P1 ;  /* 0x1f40008002177fae */ /* 0x0001e4000c901d78 */
[----:B0-----:R-:W-:-:S07]  /*112c0*/  MOV R3, R14 ;  /* 0x0000000e00037202 */ /* 0x001fce0000000f00 */
[----:B------:R-:W-:Y:S05]  /*112d0*/  WARPSYNC.COLLECTIVE R15, `(.L_x_155) ;  /* 0x000000000f087348 */ /* 0x000fea0003c00000 */
[----:B------:R0:W1:Y:S02]  /*112e0*/  SHFL.IDX P6, R14, R13, R12, R11 ;  /* 0x0000000c0d0e7389 */ /* 0x00006400000c000b */
[----:B01----:R-:W-:Y:S01]  /*112f0*/  ENDCOLLECTIVE ;  /* 0x000000000000791b */ /* 0x003fe20003800000 */
.L_x_155:
[----:B------:R-:W-:Y:S02]  /*11300*/  IMAD.MOV.U32 R13, RZ, RZ, R21 ;  /* 0x000000ffff0d7224 */ /* 0x000fe400078e0015 */
[----:B------:R-:W-:Y:S01]  /*11310*/  IMAD.MOV.U32 R12, RZ, RZ, 0x2 ;  /* 0x00000002ff0c7424 */ /* 0x000fe200078e00ff */
[----:B------:R-:W-:-:S13]  /*11320*/  IADD3 R2, P0, R35, R14, RZ ;  /* 0x0000000e23027210 */ /* 0x000fda0007f1e0ff */
[----:B------:R-:W-:Y:S05]  /*11330*/  WARPSYNC.COLLECTIVE R15, `(.L_x_156) ;  /* 0x000000000f087348 */ /* 0x000fea0003c00000 */
[----:B------:R0:W1:Y:S02]  /*11340*/  SHFL.IDX P6, R14, R13, R12, R11 ;  /* 0x0000000c0d0e7389 */ /* 0x00006400000c000b */
[----:B01----:R-:W-:Y:S01]  /*11350*/  ENDCOLLECTIVE ;  /* 0x000000000000791b */ /* 0x003fe20003800000 */
.L_x_156:
        /* <DEDUP_REMOVED lines=8> */
[----:B0-----:R-:W-:-:S07]  /*113e0*/  IMAD.MOV.U32 R3, RZ, RZ, R14 ;  /* 0x000000ffff037224 */ /* 0x001fce00078e000e */
[----:B------:R-:W-:Y:S05]  /*113f0*/  WARPSYNC.COLLECTIVE R15, `(.L_x_157) ;  /* 0x000000000f087348 */ /* 0x000fea0003c00000 */
[----:B------:R0:W1:Y:S02]  /*11400*/  SHFL.IDX P6, R14, R13, R12, R11 ;  /* 0x0000000c0d0e7389 */ /* 0x00006400000c000b */
[----:B01----:R-:W-:Y:S01]  /*11410*/  ENDCOLLECTIVE ;  /* 0x000000000000791b */ /* 0x003fe20003800000 */
.L_x_157:
[----:B------:R-:W-:Y:S02]  /*11420*/  IMAD.MOV.U32 R13, RZ, RZ, R21 ;  /* 0x000000ffff0d7224 */ /* 0x000fe400078e0015 */
[----:B------:R-:W-:Y:S01]  /*11430*/  IMAD.MOV.U32 R12, RZ, RZ, 0x3 ;  /* 0x00000003ff0c7424 */ /* 0x000fe200078e00ff */
[----:B------:R-:W-:-:S13]  /*11440*/  IADD3 R2, P0, R35, R14, RZ ;  /* 0x0000000e23027210 */ /* 0x000fda0007f1e0ff */
[----:B------:R-:W-:Y:S05]  /*11450*/  WARPSYNC.COLLECTIVE R15, `(.L_x_158) ;  /* 0x000000000f087348 */ /* 0x000fea0003c00000 */
[----:B------:R0:W1:Y:S02]  /*11460*/  SHFL.IDX P6, R14, R13, R12, R11 ;  /* 0x0000000c0d0e7389 */ /* 0x00006400000c000b */
[----:B01----:R-:W-:Y:S01]  /*11470*/  ENDCOLLECTIVE ;  /* 0x000000000000791b */ /* 0x003fe20003800000 */
.L_x_158:
[----:B------:R-:W-:-:S05]  /*11480*/  IMAD.X R3, RZ, RZ, R3, P0 ;  /* 0x000000ffff037224 */ /* 0x000fca00000e0603 */
[----:B------:R-:W-:Y:S01]  /*11490*/  @!PT LDS RZ, [RZ] ;  /* 0x00000000fffff984 */ /* 0x000fe20000000800 */
[----:B------:R-:W-:Y:S01]  /*114a0*/  @!PT LDS RZ, [RZ] ;  /* 0x00000000fffff984 */ /* 0x000fe20000000800 */
[----:B------:R-:W-:Y:S01]  /*114b0*/  @!PT LDS RZ, [RZ] ;  /* 0x00000000fffff984 */ /* 0x000fe20000000800 */
[----:B------:R0:W-:Y:S04]  /*114c0*/  LDGSTS.E.BYPASS.LTC128B.128 [R23+0x1b400], desc[UR56][R2.64], !P4 ;  /* 0x1b40000002177fae */ /* 0x0001e8000e101d78 */
[----:B------:R0:W-:Y:S01]  /*114d0*/  LDGSTS.E.BYPASS.LTC128B.128 [R23+0x1dc00], desc[UR56][R2.64+0x40], !P3 ;  /* 0x1dc0004002177fae */ /* 0x0001e2000d901d78 */
[----:B------:R-:W-:-:S03]  /*114e0*/  IMAD.MOV.U32 R13, RZ, RZ, R19 ;  /* 0x000000ffff0d7224 */ /* 0x000fc600078e0013 */
[----:B------:R0:W-:Y:S01]  /*114f0*/  LDGSTS.E.BYPASS.LTC128B.128 [R23+0x20400], desc[UR56][R2.64+0x80], !P1 ;  /* 0x2040008002177fae */ /* 0x0001e2000c901d78 */
[----:B------:R-:W-:-:S07]  /*11500*/  IMAD.MOV.U32 R21, RZ, RZ, R14 ;  /* 0x000000ffff157224 */ /* 0x000fce00078e000e */
[----:B0-----:R-:W-:Y:S05]  /*11510*/  WARPSYNC.COLLECTIVE R15, `(.L_x_159) ;  /* 0x000000000f087348 */ /* 0x001fea0003c00000 */
[----:B------:R1:W2:Y:S02]  /*11520*/  SHFL.IDX P6, R14, R13, R12, R11 ;  /* 0x0000000c0d0e7389 */ /* 0x0002a400000c000b */
[----:B012---:R-:W-:Y:S01]  /*11530*/  ENDCOLLECTIVE ;  /* 0x000000000000791b */ /* 0x007fe20003800000 */
.L_x_159:
[----:B------:R-:W-:Y:S02]  /*11540*/  IMAD.MOV.U32 R13, RZ, RZ, R24 ;  /* 0x000000ffff0d7224 */ /* 0x000fe400078e0018 */
[----:B------:R-:W-:Y:S01]  /*11550*/  IMAD.MOV.U32 R12, RZ, RZ, RZ ;  /* 0x000000ffff0c7224 */ /* 0x000fe200078e00ff */
[----:B------:R-:W-:-:S13]  /*11560*/  IADD3 R2, P0, R35, R14, RZ ;  /* 0x0000000e23027210 */ /* 0x000fda0007f1e0ff */
[----:B------:R-:W-:Y:S05]  /*11570*/  WARPSYNC.COLLECTIVE R15, `(.L_x_160) ;  /* 0x000000000f087348 */ /* 0x000fea0003c00000 */
[----:B------:R0:W1:Y:S02]  /*11580*/  SHFL.IDX P6, R14, R13, R12, R11 ;  /* 0x0000000c0d0e7389 */ /* 0x00006400000c000b */
[----:B01----:R-:W-:Y:S01]  /*11590*/  ENDCOLLECTIVE ;  /* 0x000000000000791b */ /* 0x003fe20003800000 */
.L_x_160:
        /* <DEDUP_REMOVED lines=12> */
.L_x_161:
[----:B------:R-:W-:Y:S05]  /*11660*/  BRA `(.L_x_162) ;  /* 0xffffffc800787947 */ /* 0x000fea000383ffff */
.L_x_72:
[----:B0-----:R0:W3:Y:S02]  /*11670*/  SYNCS.PHASECHK.TRANS64.TRYWAIT P0, [R19+URZ+0x29870], R2 ;  /* 0x02987002130075a7 */ /* 0x0010e4000800017f */
[----:B---3--:R-:W-:Y:S05]  /*11680*/  @!P0 NANOSLEEP.SYNCS 0x989680 ;  /* 0x009896800000895d */ /* 0x008fea0003900000 */
[----:B------:R-:W3:Y:S02]  /*11690*/  @!P0 SYNCS.PHASECHK.TRANS64 P0, [R19+URZ+0x29870], R2 ;  /* 0x02987002130085a7 */ /* 0x000ee4000800007f */
[----:B---3--:R-:W-:Y:S05]  /*116a0*/  @!P0 BRA `(.L_x_72) ;  /* 0xfffffffc00f08947 */ /* 0x008fea000383ffff */
[----:B------:R-:W-:Y:S05]  /*116b0*/  BRA `(.L_x_163) ;  /* 0xffffffc800d87947 */ /* 0x000fea000383ffff */
.L_x_74:
[----:B0-----:R0:W1:Y:S02]  /*116c0*/  SYNCS.PHASECHK.TRANS64.TRYWAIT P0, [R19+URZ+0x29860], R2 ;  /* 0x02986002130075a7 */ /* 0x001064000800017f */
[----:B-1----:R-:W-:Y:S05]  /*116d0*/  @!P0 NANOSLEEP.SYNCS 0x989680 ;  /* 0x009896800000895d */ /* 0x002fea0003900000 */
[----:B------:R-:W1:Y:S02]  /*116e0*/  @!P0 SYNCS.PHASECHK.TRANS64 P0, [R19+URZ+0x29860], R2 ;  /* 0x02986002130085a7 */ /* 0x000e64000800007f */
[----:B-1----:R-:W-:Y:S05]  /*116f0*/  @!P0 BRA `(.L_x_74) ;  /* 0xfffffffc00f08947 */ /* 0x002fea000383ffff */
[----:B------:R-:W-:Y:S05]  /*11700*/  BRA `(.L_x_164) ;  /* 0xffffffc800e87947 */ /* 0x000fea000383ffff */
.L_x_81:
[----:B-1----:R1:W4:Y:S02]  /*11710*/  SYNCS.PHASECHK.TRANS64.TRYWAIT P0, [R16+URZ+0x29870], R3 ;  /* 0x02987003100075a7 */ /* 0x002324000800017f */
[----:B----4-:R-:W-:Y:S05]  /*11720*/  @!P0 NANOSLEEP.SYNCS 0x989680 ;  /* 0x009896800000895d */ /* 0x010fea0003900000 */
[----:B------:R-:W4:Y:S02]  /*11730*/  @!P0 SYNCS.PHASECHK.TRANS64 P0, [R16+URZ+0x29870], R3 ;  /* 0x02987003100085a7 */ /* 0x000f24000800007f */
[----:B----4-:R-:W-:Y:S05]  /*11740*/  @!P0 BRA `(.L_x_81) ;  /* 0xfffffffc00f08947 */ /* 0x010fea000383ffff */
[----:B------:R-:W-:Y:S05]  /*11750*/  BRA `(.L_x_165) ;  /* 0xffffffd000787947 */ /* 0x000fea000383ffff */
.L_x_83:
[----:B-1----:R1:W4:Y:S02]  /*11760*/  SYNCS.PHASECHK.TRANS64.TRYWAIT P0, [R16+URZ+0x29860], R5 ;  /* 0x02986005100075a7 */ /* 0x002324000800017f */
[----:B----4-:R-:W-:Y:S05]  /*11770*/  @!P0 NANOSLEEP.SYNCS 0x989680 ;  /* 0x009896800000895d */ /* 0x010fea0003900000 */
[----:B------:R-:W4:Y:S02]  /*11780*/  @!P0 SYNCS.PHASECHK.TRANS64 P0, [R16+URZ+0x29860], R5 ;  /* 0x02986005100085a7 */ /* 0x000f24000800007f */
[----:B----4-:R-:W-:Y:S05]  /*11790*/  @!P0 BRA `(.L_x_83) ;  /* 0xfffffffc00f08947 */ /* 0x010fea000383ffff */
[----:B------:R-:W-:Y:S05]  /*117a0*/  BRA `(.L_x_166) ;  /* 0xffffffd000a07947 */ /* 0x000fea000383ffff */
.L_x_86:
[----:B--2---:R2:W3:Y:S02]  /*117b0*/  SYNCS.PHASECHK.TRANS64.TRYWAIT P0, [R6+URZ+0x29820], R3 ;  /* 0x02982003060075a7 */ /* 0x0044e4000800017f */
[----:B---3--:R-:W-:Y:S05]  /*117c0*/  @!P0 NANOSLEEP.SYNCS 0x989680 ;  /* 0x009896800000895d */ /* 0x008fea0003900000 */
[----:B------:R-:W3:Y:S02]  /*117d0*/  @!P0 SYNCS.PHASECHK.TRANS64 P0, [R6+URZ+0x29820], R3 ;  /* 0x02982003060085a7 */ /* 0x000ee4000800007f */
[----:B---3--:R-:W-:Y:S05]  /*117e0*/  @!P0 BRA `(.L_x_86) ;  /* 0xfffffffc00f08947 */ /* 0x008fea000383ffff */
[----:B------:R-:W-:Y:S05]  /*117f0*/  BRA `(.L_x_167) ;  /* 0xffffffd800087947 */ /* 0x000fea000383ffff */
.L_x_88:
[----:B--2---:R2:W3:Y:S02]  /*11800*/  SYNCS.PHASECHK.TRANS64.TRYWAIT P1, [R5+URZ+0x29840], R4 ;  /* 0x02984004050075a7 */ /* 0x0044e4000802017f */
[----:B---3--:R-:W-:Y:S05]  /*11810*/  @!P1 NANOSLEEP.SYNCS 0x989680 ;  /* 0x009896800000995d */ /* 0x008fea0003900000 */
[----:B------:R-:W3:Y:S02]  /*11820*/  @!P1 SYNCS.PHASECHK.TRANS64 P1, [R5+URZ+0x29840], R4 ;  /* 0x02984004050095a7 */ /* 0x000ee4000802007f */
[----:B---3--:R-:W-:Y:S05]  /*11830*/  @!P1 BRA `(.L_x_88) ;  /* 0xfffffffc00f09947 */ /* 0x008fea000383ffff */
[----:B------:R-:W-:Y:S05]  /*11840*/  BRA `(.L_x_168) ;  /* 0xffffffd800447947 */ /* 0x000fea000383ffff */
.L_x_90:
[----:B---3--:R3:W4:Y:S02]  /*11850*/  SYNCS.PHASECHK.TRANS64.TRYWAIT P1, [R3+URZ+0x29840], R0 ;  /* 0x02984000030075a7 */ /* 0x008724000802017f */
[----:B----4-:R-:W-:Y:S05]  /*11860*/  @!P1 NANOSLEEP.SYNCS 0x989680 ;  /* 0x009896800000995d */ /* 0x010fea0003900000 */
[----:B------:R-:W4:Y:S02]  /*11870*/  @!P1 SYNCS.PHASECHK.TRANS64 P1, [R3+URZ+0x29840], R0 ;  /* 0x02984000030095a7 */ /* 0x000f24000802007f */
[----:B----4-:R-:W-:Y:S05]  /*11880*/  @!P1 BRA `(.L_x_90) ;  /* 0xfffffffc00f09947 */ /* 0x010fea000383ffff */
[----:B------:R-:W-:Y:S05]  /*11890*/  BRA `(.L_x_169) ;  /* 0xffffffd800507947 */ /* 0x000fea000383ffff */
.L_x_92:
[----:B----4-:R4:W0:Y:S02]  /*118a0*/  SYNCS.PHASECHK.TRANS64.TRYWAIT P1, [R5+URZ+0x29860], R4 ;  /* 0x02986004050075a7 */ /* 0x010824000802017f */
[----:B0-----:R-:W-:Y:S05]  /*118b0*/  @!P1 NANOSLEEP.SYNCS 0x989680 ;  /* 0x009896800000995d */ /* 0x001fea0003900000 */
[----:B------:R-:W0:Y:S02]  /*118c0*/  @!P1 SYNCS.PHASECHK.TRANS64 P1, [R5+URZ+0x29860], R4 ;  /* 0x02986004050095a7 */ /* 0x000e24000802007f */
[----:B0-----:R-:W-:Y:S05]  /*118d0*/  @!P1 BRA `(.L_x_92) ;  /* 0xfffffffc00f09947 */ /* 0x001fea000383ffff */
[----:B------:R-:W-:Y:S05]  /*118e0*/  BRA `(.L_x_170) ;  /* 0xffffffd8004c7947 */ /* 0x000fea000383ffff */
.L_x_94:
[----:B------:R0:W0:Y:S02]  /*118f0*/  SYNCS.PHASECHK.TRANS64.TRYWAIT P1, [R3+URZ+0x29860], R0 ;  /* 0x02986000030075a7 */ /* 0x000024000802017f */
[----:B0-----:R-:W-:Y:S05]  /*11900*/  @!P1 NANOSLEEP.SYNCS 0x989680 ;  /* 0x009896800000995d */ /* 0x001fea0003900000 */
[----:B------:R-:W0:Y:S02]  /*11910*/  @!P1 SYNCS.PHASECHK.TRANS64 P1, [R3+URZ+0x29860], R0 ;  /* 0x02986000030095a7 */ /* 0x000e24000802007f */
[----:B0-----:R-:W-:Y:S05]  /*11920*/  @!P1 BRA `(.L_x_94) ;  /* 0xfffffffc00f09947 */ /* 0x001fea000383ffff */
[----:B------:R-:W-:Y:S05]  /*11930*/  BRA `(.L_x_171) ;  /* 0xffffffd800487947 */ /* 0x000fea000383ffff */
.L_x_96:
[----:B------:R0:W0:Y:S02]  /*11940*/  SYNCS.PHASECHK.TRANS64.TRYWAIT P1, [R5+URZ+0x29880], R4 ;  /* 0x02988004050075a7 */ /* 0x000024000802017f */
[----:B0-----:R-:W-:Y:S05]  /*11950*/  @!P1 NANOSLEEP.SYNCS 0x989680 ;  /* 0x009896800000995d */ /* 0x001fea0003900000 */
[----:B------:R-:W0:Y:S02]  /*11960*/  @!P1 SYNCS.PHASECHK.TRANS64 P1, [R5+URZ+0x29880], R4 ;  /* 0x02988004050095a7 */ /* 0x000e24000802007f */
[----:B0-----:R-:W-:Y:S05]  /*11970*/  @!P1 BRA `(.L_x_96) ;  /* 0xfffffffc00f09947 */ /* 0x001fea000383ffff */
[----:B------:R-:W-:Y:S05]  /*11980*/  BRA `(.L_x_172) ;  /* 0xffffffd800447947 */ /* 0x000fea000383ffff */
.L_x_173:
[----:B------:R-:W-:-:S00]  /*11990*/  BRA `(.L_x_173) ;  /* 0xfffffffc00fc7947 */ /* 0x000fc0000383ffff */
[----:B------:R-:W-:-:S00]  /*119a0*/  NOP ;  /* 0x0000000000007918 */ /* 0x000fc00000000000 */
        /* <DEDUP_REMOVED lines=13> */
.L_x_3314:


//--------------------- .text._ZN7cutlass13device_kernelIN5flash11enable_sm90INS1_16FlashAttnFwdSm90INS1_25CollectiveMainloopFwdSm90ILi2EN4cute5tupleIJNS5_1CILi1EEES8_S8_EEENS6_IJNS7_ILi128EEENS7_ILi160EEENS7_ILi192EEEEEELi128ENS_12float_e4m3_tEfNS_4arch4Sm90ELb0ELb0ELb0ELb1ELb1ELb0ELb0ELb1ELb1ELb1ELb1ELb0EEENS1_21CollectiveEpilogueFwdINS6_IJSA_SA_SB_EEES9_NS_10bfloat16_tESG_Li256ELb1ELb1ELb1ELb1EEENS1_36VarlenDynamicPersistentTileSchedulerILi128ELi160ELi256ELi128ELb1ELb1ELb1ELb0ELb1ELb1EEEEEEEEEvNT_6ParamsE --------------------------
	.section	.text._ZN7cutlass13device_kernelIN5flash11enable_sm90INS1_16FlashAttnFwdSm90INS1_25CollectiveMainloopFwdSm90ILi2EN4cute5tupleIJNS5_1CILi1EEES8_S8_EEENS6_IJNS7_ILi128EEENS7_ILi160EEENS7_ILi192EEEEEELi128ENS_12float_e4m3_tEfNS_4arch4Sm90ELb0ELb0ELb0ELb1ELb1ELb0ELb0ELb1ELb1ELb1ELb1ELb0EEENS1_21CollectiveEpilogueFwdINS6_IJSA_SA_SB_EEES9_NS_10bfloat16_tESG_Li256ELb1ELb1ELb1ELb1EEENS1_36VarlenDynamicPersistentTileSchedulerILi128ELi160ELi256ELi128ELb1ELb1ELb1ELb0ELb1ELb1EEEEEEEEEvNT_6ParamsE,"ax",@progbits
	.align	128
.text._ZN7cutlass13device_kernelIN5flash11enable_sm90INS1_16FlashAttnFwdSm90INS1_25CollectiveMainloopFwdSm90ILi2EN4cute5tupleIJNS5_1CILi1EEES8_S8_EEENS6_IJNS7_ILi128EEENS7_ILi160EEENS7_ILi192EEEEEELi128ENS_12float_e4m3_tEfNS_4arch4Sm90ELb0ELb0ELb0ELb1ELb1ELb0ELb0ELb1ELb1ELb1ELb1ELb0EEENS1_21CollectiveEpilogueFwdINS6_IJSA_SA_SB_EEES9_NS_10bfloat16_tESG_Li256ELb1ELb1ELb1ELb1EEENS1_36VarlenDynamicPersistentTileSchedulerILi128ELi160ELi256ELi128ELb1ELb1ELb1ELb0ELb1ELb1EEEEEEEEEvNT_6ParamsE:
        .type           _ZN7cutlass13device_kernelIN5flash11enable_sm90INS1_16FlashAttnFwdSm90INS1_25CollectiveMainloopFwdSm90ILi2EN4cute5tupleIJNS5_1CILi1EEES8_S8_EEENS6_IJNS7_ILi128EEENS7_ILi160EEENS7_ILi192EEEEEELi128ENS_12float_e4m3_tEfNS_4arch4Sm90ELb0ELb0ELb0ELb1ELb1ELb0ELb0ELb1ELb1ELb1ELb1ELb0EEENS1_21CollectiveEpilogueFwdINS6_IJSA_SA_SB_EEES9_NS_10bfloat16_tESG_Li256ELb1ELb1ELb1ELb1EEENS1_36VarlenDynamicPersistentTileSchedulerILi128ELi160ELi256ELi128ELb1ELb1ELb1ELb0ELb1ELb1EEEEEEEEEvNT_6ParamsE,@function
        .size           _ZN7cutlass13device_kernelIN5flash11enable_sm90INS1_16FlashAttnFwdSm90INS1_25CollectiveMainloopFwdSm90ILi2EN4cute5tupleIJNS5_1CILi1EEES8_S8_EEENS6_IJNS7_ILi128EEENS7_ILi160EEENS7_ILi192EEEEEELi128ENS_12float_e4m3_tEfNS_4arch4Sm90ELb0ELb0ELb0ELb1ELb1ELb0ELb0ELb1ELb1ELb1ELb1ELb0EEENS1_21CollectiveEpilogueFwdINS6_IJSA_SA_SB_EEES9_NS_10bfloat16_tESG_Li256ELb1ELb1ELb1ELb1EEENS1_36VarlenDynamicPersistentTileSchedulerILi128ELi160ELi256ELi128ELb1ELb1ELb1ELb0ELb1ELb1EEEEEEEEEvNT_6ParamsE,(.L_x_3315 - _ZN7cutlass13device_kernelIN5flash11enable_sm90INS1_16FlashAttnFwdSm90INS1_25CollectiveMainloopFwdSm90ILi2EN4cute5tupleIJNS5_1CILi1EEES8_S8_EEENS6_IJNS7_ILi128EEENS7_ILi160EEENS7_ILi192EEEEEELi128ENS_12float_e4m3_tEfNS_4arch4Sm90ELb0ELb0ELb0ELb1ELb1ELb0ELb0ELb1ELb1ELb1ELb1ELb0EEENS1_21CollectiveEpilogueFwdINS6_IJSA_SA_SB_EEES9_NS_10bfloat16_tESG_Li256ELb1ELb1ELb1ELb1EEENS1_36VarlenDynamicPersistentTileSchedulerILi128ELi160ELi256ELi128ELb1ELb1ELb1ELb0ELb1ELb1EEEEEEEEEvNT_6ParamsE)
        .other          _ZN7cutlass13device_kernelIN5flash11enable_sm90INS1_16FlashAttnFwdSm90INS1_25CollectiveMainloopFwdSm90ILi2EN4cute5tupleIJNS5_1CILi1EEES8_S8_EEENS6_IJNS7_ILi128EEENS7_ILi160EEENS7_ILi192EEEEEELi128ENS_12float_e4m3_tEfNS_4arch4Sm90ELb0ELb0ELb0ELb1ELb1ELb0ELb0ELb1ELb1ELb1ELb1ELb0EEENS1_21CollectiveEpilogueFwdINS6_IJSA_SA_SB_EEES9_NS_10bfloat16_tESG_Li256ELb1ELb1ELb1ELb1EEENS1_36VarlenDynamicPersistentTileSchedulerILi128ELi160ELi256ELi128ELb1ELb1ELb1ELb0ELb1ELb1EEEEEEEEEvNT_6ParamsE,@"STO_CUDA_ENTRY STV_DEFAULT"
_ZN7cutlass13device_kernelIN5flash11enable_sm90INS1_16FlashAttnFwdSm90INS1_25CollectiveMainloopFwdSm90ILi2EN4cute5tupleIJNS5_1CILi1EEES8_S8_EEENS6_IJNS7_ILi128EEENS7_ILi160EEENS7_ILi192EEEEEELi128ENS_12float_e4m3_tEfNS_4arch4Sm90ELb0ELb0ELb0ELb1ELb1ELb0ELb0ELb1ELb1ELb1ELb1ELb0EEENS1_21CollectiveEpilogueFwdINS6_IJSA_SA_SB_EEES9_NS_10bfloat16_tESG_Li256ELb1ELb1ELb1ELb1EEENS1_36VarlenDynamicPersistentTileSchedulerILi128ELi160ELi256ELi128ELb1ELb1ELb1ELb0ELb1ELb1EEEEEEEEEvNT_6ParamsE:
[----:B------:R-:W0:Y:S02]  /*0000*/  LDC R1, c[0x0][0x28] ;  /* 0x00000a00ff017b82 */ /* 0x000e240000000800 */
[----:B0-----:R-:W-:Y:S01]  /*0010*/  VIADD R1, R1, 0xffffffd0 ;  /* 0xffffffd001017836 */ /* 0x001fe20000000000 */
[----:B------:R-:W0:Y:S01]  /*0020*/  S2R R3, SR_TID.X ;  /* 0x0000000000037919 */ /* 0x000e220000002100 */
[----:B------:R-:W-:Y:S01]  /*0030*/  ELECT P0, URZ, PT ;  /* 0x00000000003f782f */ /* 0x000fe20003800000 */
[----:B------:R-:W-:Y:S01]  /*0040*/  UMOV UR4, 0x80 ;  /* 0x0000008000047882 */ /* 0x000fe20000000000 */
[----:B------:R-:W-:Y:S01]  /*0050*/  UMOV UR7, 0x100 ;  /* 0x0000010000077882 */ /* 0x000fe20000000000 */
[--C-:B0-----:R-:W-:Y:S02]  /*0060*/  SHF.R.U32.HI R0, RZ, 0x5, R3.reuse ;  /* 0x00000005ff007819 */ /* 0x101fe40000011603 */
[----:B------:R-:W-:-:S03]  /*0070*/  SHF.R.U32.HI R3, RZ, 0x7, R3 ;  /* 0x00000007ff037819 */ /* 0x000fc60000011603 */
[----:B------:R-:W0:Y:S04]  /*0080*/  SHFL.IDX PT, R2, R0, RZ, 0x1f ;  /* 0x00001fff00027589 */ /* 0x000e2800000e0000 */
[----:B------:R1:W2:Y:S01]  /*0090*/  SHFL.IDX PT, R4, R3, RZ, 0x1f ;  /* 0x00001fff03047589 */ /* 0x0002a200000e0000 */
[C---:B0-----:R-:W-:Y:S02]  /*00a0*/  ISETP.NE.OR P0, PT, R2.reuse, RZ, !P0 ;  /* 0x000000ff0200720c */ /* 0x041fe40004705670 */
[----:B------:R-:W-:-:S11]  /*00b0*/  ISETP.NE.AND P1, PT, R2, RZ, PT ;  /* 0x000000ff0200720c */ /* 0x000fd60003f25270 */
[----:B------:R-:W-:Y:S01]  /*00c0*/  VOTEU.ALL UP0, P0 ;  /* 0x00000000003f7886 */ /* 0x000fe20000000000 */
[----:B------:R-:W-:-:S04]  /*00d0*/  VOTEU.ALL UP1, P0 ;  /* 0x00000000003f7886 */ /* 0x000fc80000020000 */
[----:B------:R-:W0:Y:S01]  /*00e0*/  @!UP0 S2UR UR8, SR_CgaCtaId ;  /* 0x00000000000889c3 */ /* 0x000e220000008800 */
[----:B------:R-:W-:Y:S01]  /*00f0*/  @!UP0 UMOV UR6, 0x400 ;  /* 0x0000040000068882 */ /* 0x000fe20000000000 */
[----:B------:R-:W-:-:S04]  /*0100*/  @!UP0 UIADD3 UR4, -UR4, 0x100000, URZ ;  /* 0x0010000004048890 */ /* 0x000fc8000fffe13f */
[----:B------:R-:W-:Y:S02]  /*0110*/  @!UP0 USHF.L.U32 UR5, UR4, 0xb, URZ ;  /* 0x0000000b04058899 */ /* 0x000fe4000800063f */
[----:B------:R-:W-:Y:S02]  /*0120*/  @!UP0 USHF.L.U32 UR4, UR4, 0x1, URZ ;  /* 0x0000000104048899 */ /* 0x000fe4000800063f */
[----:B0-----:R-:W-:Y:S02]  /*0130*/  @!UP0 ULEA UR8, UR8, UR6, 0x18 ;  /* 0x0000000608088291 */ /* 0x001fe4000f8ec03f */
[----:B------:R-:W-:-:S04]  /*0140*/  @!UP0 UIADD3 UR6, -UR7, 0x100000, URZ ;  /* 0x0010000007068890 */ /* 0x000fc8000fffe13f */
[----:B------:R-:W-:Y:S02]  /*0150*/  @!UP0 USHF.L.U32 UR7, UR6, 0xb, URZ ;  /* 0x0000000b06078899 */ /* 0x000fe4000800063f */
[----:B------:R-:W-:Y:S01]  /*0160*/  @!UP0 USHF.L.U32 UR6, UR6, 0x1, URZ ;  /* 0x0000000106068899 */ /* 0x000fe2000800063f */
[----:B------:R-:W-:-:S05]  /*0170*/  VOTEU.ALL UP0, P0 ;  /* 0x00000000003f7886 */ /* 0x000fca0000000000 */
[----:B------:R1:W0:Y:S06]  /*0180*/  @!UP0 SYNCS.EXCH.64 URZ, [UR8+0x29800], UR4 ;  /* 0x02980004083f85b2 */ /* 0x00022c0008000100 */
[----:B------:R1:W3:Y:S02]  /*0190*/  @!UP1 SYNCS.EXCH.64 URZ, [UR8+0x29820], UR6 ;  /* 0x02982006083f95b2 */ /* 0x0002e40008000100 */
[----:B-12---:R-:W-:Y:S05]  /*01a0*/  @P1 BRA `(.L_x_174) ;  /* 0x0000000000481947 */ /* 0x006fea0003800000 */
[----:B------:R-:W1:Y:S01]  /*01b0*/  S2UR UR5, SR_CgaCtaId ;  /* 0x00000000000579c3 */ /* 0x000e620000008800 */
[----:B------:R-:W-:Y:S01]  /*01c0*/  UMOV UR4, 0x400 ;  /* 0x0000040000047882 */ /* 0x000fe20000000000 */
[----:B------:R-:W-:Y:S01]  /*01d0*/  UMOV UR6, 0x80 ;  /* 0x0000008000067882 */ /* 0x000fe20000000000 */
[----:B------:R-:W-:Y:S01]  /*01e0*/  UMOV UR7, 0x100 ;  /* 0x0000010000077882 */ /* 0x000fe20000000000 */
[----:B------:R-:W-:Y:S01]  /*01f0*/  ELECT P0, URZ, PT ;  /* 0x00000000003f782f */ /* 0x000fe20003800000 */
[----:B-1----:R-:W-:Y:S02]  /*0200*/  ULEA UR8, UR5, UR4, 0x18 ;  /* 0x0000000405087291 */ /* 0x002fe4000f8ec03f */
[----:B------:R-:W-:-:S04]  /*0210*/  UIADD3 UR4, -UR6, 0x100000, URZ ;  /* 0x0010000006047890 */ /* 0x000fc8000fffe13f */
[----:B------:R-:W-:Y:S02]  /*0220*/  USHF.L.U32 UR5, UR4, 0xb, URZ ;  /* 0x0000000b04057899 */ /* 0x000fe4000800063f */
[----:B------:R-:W-:Y:S02]  /*0230*/  USHF.L.U32 UR4, UR4, 0x1, URZ ;  /* 0x0000000104047899 */ /* 0x000fe4000800063f */
[----:B------:R-:W-:-:S04]  /*0240*/  UIADD3 UR6, -UR7, 0x100000, URZ ;  /* 0x0010000007067890 */ /* 0x000fc8000fffe13f */
[----:B------:R-:W-:Y:S02]  /*0250*/  USHF.L.U32 UR7, UR6, 0xb, URZ ;  /* 0x0000000b06077899 */ /* 0x000fe4000800063f */
[----:B------:R-:W-:Y:S01]  /*0260*/  USHF.L.U32 UR6, UR6, 0x1, URZ ;  /* 0x0000000106067899 */ /* 0x000fe2000800063f */
[----:B------:R-:W1:Y:S03]  /*0270*/  FENCE.VIEW.ASYNC.S ;  /* 0x00000000000073c6 */ /* 0x000e660000000000 */
[----:B-1----:R1:W2:Y:S08]  /*0280*/  SYNCS.EXCH.64 URZ, [UR8+0x29830], UR4 ;  /* 0x02983004083f75b2 */ /* 0x0022b00008000100 */
[----:B------:R1:W4:Y:S01]  /*0290*/  SYNCS.EXCH.64 URZ, [UR8+0x29840], UR6 ;  /* 0x02984006083f75b2 */ /* 0x0003220008000100 */
[----:B------:R1:W0:Y:S01]  /*02a0*/  SYNCS.EXCH.64 URZ, [UR8+0x29838], UR4 ;  /* 0x02983804083f75b2 */ /* 0x0002220008000100 */
[----:B------:R1:W0:Y:S01]  /*02b0*/  SYNCS.EXCH.64 URZ, [UR8+0x29848], UR6 ;  /* 0x02984806083f75b2 */ /* 0x0002220008000100 */
[----:B------:R-:W-:Y:S01]  /*02c0*/  NOP ;  /* 0x0000000000007918 */ /* 0x000fe20000000000 */
.L_x_174:
[----:B------:R-:W5:Y:S01]  /*02d0*/  SHFL.IDX PT, R2, R0, RZ, 0x1f ;  /* 0x00001fff00027589 */ /* 0x000f6200000e0000 */
[----:B------:R-:W-:Y:S01]  /*02e0*/  NOP ;  /* 0x0000000000007918 */ /* 0x000fe20000000000 */
[----:B-----5:R-:W-:-:S13]  /*02f0*/  ISETP.NE.AND P0, PT, R2, RZ, PT ;  /* 0x000000ff0200720c */ /* 0x020fda0003f05270 */
[----:B------:R-:W-:Y:S05]  /*0300*/  @P0 BRA `(.L_x_175) ;  /* 0x0000000000480947 */ /* 0x000fea0003800000 */
[----:B-1----:R-:W1:Y:S01]  /*0310*/  S2UR UR5, SR_CgaCtaId ;  /* 0x00000000000579c3 */ /* 0x002e620000008800 */
        /* <DEDUP_REMOVED lines=12> */
[----:B-1----:R1:W0:Y:S08]  /*03e0*/  SYNCS.EXCH.64 URZ, [UR8+0x29850], UR4 ;  /* 0x02985004083f75b2 */ /* 0x0022300008000100 */
[----:B------:R1:W0:Y:S01]  /*03f0*/  SYNCS.EXCH.64 URZ, [UR8+0x29860], UR6 ;  /* 0x02986006083f75b2 */ /* 0x0002220008000100 */
[----:B------:R1:W0:Y:S01]  /*0400*/  SYNCS.EXCH.64 URZ, [UR8+0x29858], UR4 ;  /* 0x02985804083f75b2 */ /* 0x0002220008000100 */
[----:B------:R1:W0:Y:S01]  /*0410*/  SYNCS.EXCH.64 URZ, [UR8+0x29868], UR6 ;  /* 0x02986806083f75b2 */ /* 0x0002220008000100 */
[----:B------:R-:W-:Y:S01]  /*0420*/  NOP ;  /* 0x0000000000007918 */ /* 0x000fe20000000000 */
.L_x_175:
[----:B------:R-:W5:Y:S01]  /*0430*/  SHFL.IDX PT, R2, R0, RZ, 0x1f ;  /* 0x00001fff00027589 */ /* 0x000f6200000e0000 */
[----:B------:R-:W-:Y:S01]  /*0440*/  NOP ;  /* 0x0000000000007918 */ /* 0x000fe20000000000 */
[----:B-----5:R-:W-:-:S13]  /*0450*/  ISETP.NE.AND P0, PT, R2, RZ, PT ;  /* 0x000000ff0200720c */ /* 0x020fda0003f05270 */
[----:B------:R-:W-:Y:S05]  /*0460*/  @P0 BRA `(.L_x_176) ;  /* 0x0000000000380947 */ /* 0x000fea0003800000 */
[----:B-1----:R-:W1:Y:S01]  /*0470*/  S2UR UR5, SR_CgaCtaId ;  /* 0x00000000000579c3 */ /* 0x002e620000008800 */
[----:B------:R-:W-:Y:S01]  /*0480*/  UMOV UR4, 0x400 ;  /* 0x0000040000047882 */ /* 0x000fe20000000000 */
[----:B------:R-:W-:Y:S01]  /*0490*/  UMOV UR7, 0x80 ;  /* 0x0000008000077882 */ /* 0x000fe20000000000 */
[----:B------:R-:W-:Y:S01]  /*04a0*/  ELECT P0, URZ, PT ;  /* 0x00000000003f782f */ /* 0x000fe20003800000 */
[----:B-1----:R-:W-:Y:S02]  /*04b0*/  ULEA UR6, UR5, UR4, 0x18 ;  /* 0x0000000405067291 */ /* 0x002fe4000f8ec03f */
[----:B------:R-:W-:-:S04]  /*04c0*/  UIADD3 UR4, -UR7, 0x100000, URZ ;  /* 0x0010000007047890 */ /* 0x000fc8000fffe13f */
[----:B------:R-:W-:Y:S02]  /*04d0*/  USHF.L.U32 UR5, UR4, 0xb, URZ ;  /* 0x0000000b04057899 */ /* 0x000fe4000800063f */
[----:B------:R-:W-:Y:S01]  /*04e0*/  USHF.L.U32 UR4, UR4, 0x1, URZ ;  /* 0x0000000104047899 */ /* 0x000fe2000800063f */
[----:B------:R-:W1:Y:S11]  /*04f0*/  FENCE.VIEW.ASYNC.S ;  /* 0x00000000000073c6 */ /* 0x000e760000000000 */
[----:B-1----:R1:W0:Y:S01]  /*0500*/  SYNCS.EXCH.64 URZ, [UR6+0x29870], UR4 ;  /* 0x02987004063f75b2 */ /* 0x0022220008000100 */
[----:B------:R1:W0:Y:S01]  /*0510*/  SYNCS.EXCH.64 URZ, [UR6+0x29880], UR4 ;  /* 0x02988004063f75b2 */ /* 0x0002220008000100 */
[----:B------:R1:W0:Y:S01]  /*0520*/  SYNCS.EXCH.64 URZ, [UR6+0x29878], UR4 ;  /* 0x02987804063f75b2 */ /* 0x0002220008000100 */
[----:B------:R1:W0:Y:S01]  /*0530*/  SYNCS.EXCH.64 URZ, [UR6+0x29888], UR4 ;  /* 0x02988804063f75b2 */ /* 0x0002220008000100 */
[----:B------:R-:W-:Y:S01]  /*0540*/  NOP ;  /* 0x0000000000007918 */ /* 0x000fe20000000000 */
.L_x_176:
        /* <DEDUP_REMOVED lines=22> */
.L_x_177:
[----:B------:R-:W5:Y:S01]  /*06b0*/  SHFL.IDX PT, R3, R0, RZ, 0x1f ;  /* 0x00001fff00037589 */ /* 0x000f6200000e0000 */
[----:B------:R-:W-:Y:S01]  /*06c0*/  R2UR UR9, R4 ;  /* 0x00000000040972ca */ /* 0x000fe200000e0000 */
[----:B------:R-:W-:Y:S01]  /*06d0*/  NOP ;  /* 0x0000000000007918 */ /* 0x000fe20000000000 */
[----:B------:R-:W0:Y:S01]  /*06e0*/  S2R R2, SR_CgaCtaId ;  /* 0x0000000000027919 */ /* 0x000e220000008800 */
[----:B-----5:R-:W-:-:S13]  /*06f0*/  ISETP.NE.AND P0, PT, R3, RZ, PT ;  /* 0x000000ff0300720c */ /* 0x020fda0003f05270 */
[----:B0-----:R-:W-:Y:S05]  /*0700*/  @P0 BRA `(.L_x_178) ;  /* 0x0000000000480947 */ /* 0x001fea0003800000 */
[----:B-1----:R-:W0:Y:S01]  /*0710*/  S2UR UR5, SR_CgaCtaId ;  /* 0x00000000000579c3 */ /* 0x002e220000008800 */
        /* <DEDUP_REMOVED lines=13> */
[----:B------:R0:W0:Y:S01]  /*07f0*/  SYNCS.EXCH.64 URZ, [UR8+0x298c0], UR6 ;  /* 0x0298c006083f75b2 */ /* 0x0000220008000100 */
[----:B------:R0:W0:Y:S01]  /*0800*/  SYNCS.EXCH.64 URZ, [UR8+0x298b8], UR4 ;  /* 0x0298b804083f75b2 */ /* 0x0000220008000100 */
[----:B------:R0:W0:Y:S01]  /*0810*/  SYNCS.EXCH.64 URZ, [UR8+0x298c8], UR6 ;  /* 0x0298c806083f75b2 */ /* 0x0000220008000100 */
[----:B------:R-:W-:Y:S01]  /*0820*/  NOP ;  /* 0x0000000000007918 */ /* 0x000fe20000000000 */
.L_x_178:
[----:B------:R-:W-:Y:S01]  /*0830*/  UISETP.NE.AND UP0, UPT, UR9, URZ, UPT ;  /* 0x0000003f0900728c */ /* 0x000fe2000bf05270 */
[----:B------:R-:W-:Y:S01]  /*0840*/  NOP ;  /* 0x0000000000007918 */ /* 0x000fe20000000000 */
[----:B------:R-:W-:Y:S01]  /*0850*/  UMOV UR43, 0x1 ;  /* 0x00000001002b7882 */ /* 0x000fe20000000000 */
[----:B------:R-:W-:Y:S01]  /*0860*/  ULDC.64 UR52, c[0x0][0x208] ;  /* 0x0000820000347ab9 */ /* 0x000fe20000000a00 */
[----:B------:R-:W-:Y:S01]  /*0870*/  USEL UR43, UR43, 0x2, !UP0 ;  /* 0x000000022b2b7887 */ /* 0x000fe2000c000000 */
[----:B01234-:R-:W-:Y:S01]  /*0880*/  BAR.SYNC.DEFER_BLOCKING 0x0 ;  /* 0x0000000000007b1d */ /* 0x01ffe20000010000 */
[----:B------:R-:W-:-:S13]  /*0890*/  PLOP3.LUT P0, PT, PT, PT, UP0, 0x80, 0x0 ;  /* 0x000000000000781c */ /* 0x000fda0003f0f008 */
[----:B------:R-:W-:Y:S05]  /*08a0*/  @!P0 BRA `(.L_x_179) ;  /* 0x000000b800e48947 */ /* 0x000fea0003800000 */
.L_x_180:
[----:B------:R-:W-:-:S08]  /*08b0*/  NOP ;  /* 0x0000000000007918 */ /* 0x000fd00000000000 */
[----:B------:R-:W0:Y:S02]  /*08c0*/  USETMAXREG.TRY_ALLOC.CTAPOOL UP0, 0xe8 ;  /* 0x000000e8000079c8 */ /* 0x000e240008000600 */
[----:B0-----:R-:W-:-:S13]  /*08d0*/  PLOP3.LUT P0, PT, PT, PT, UP0, 0x80, 0x0 ;  /* 0x000000000000781c */ /* 0x001fda0003f0f008 */
[----:B------:R-:W-:Y:S05]  /*08e0*/  @!P0 BRA `(.L_x_180) ;  /* 0xfffffffc00f08947 */ /* 0x000fea000383ffff */
[----:B------:R-:W0:Y:S01]  /*08f0*/  S2R R2, SR_TID.X ;  /* 0x0000000000027919 */ /* 0x000e220000002100 */
[----:B------:R-:W1:Y:S01]  /*0900*/  S2UR UR5, SR_CgaCtaId ;  /* 0x00000000000579c3 */ /* 0x000e620000008800 */
[----:B------:R-:W-:-:S07]  /*0910*/  UMOV UR4, 0x400 ;  /* 0x0000040000047882 */ /* 0x000fce0000000000 */
[----:B------:R-:W-:Y:S06]  /*0920*/  BAR.ARV 0x8, 0x180 ;  /* 0x0206000000007b1d */ /* 0x000fec0000002000 */
[----:B-1----:R-:W-:Y:S01]  /*0930*/  ULEA UR4, UR5, UR4, 0x18 ;  /* 0x0000000405047291 */ /* 0x002fe2000f8ec03f */
[----:B0-----:R-:W-:-:S04]  /*0940*/  LOP3.LUT R0, R2, 0xffffff80, RZ, 0xc0, !PT ;  /* 0xffffff8002007812 */ /* 0x001fc800078ec0ff */
[----:B------:R-:W-:-:S13]  /*0950*/  ISETP.NE.AND P0, PT, R0, 0x80, PT ;  /* 0x000000800000780c */ /* 0x000fda0003f05270 */
[----:B------:R-:W-:Y:S08]  /*0960*/  @!P0 BAR.ARV 0x9, 0x100 ;  /* 0x0244000000008b1d */ /* 0x000ff00000002000 */
[----:B------:R-:W-:Y:S06]  /*0970*/  BAR.SYNC.DEFER_BLOCKING 0x5, 0x180 ;  /* 0x0146000000007b1d */ /* 0x000fec0000010000 */
[----:B------:R-:W0:Y:S01]  /*0980*/  LDS.128 R32, [UR4+0x298d0] ;  /* 0x0298d004ff207984 */ /* 0x000e220008000c00 */
[----:B------:R-:W-:Y:S01]  /*0990*/  ULDC UR4, c[0x0][0xc3c] ;  /* 0x00030f0000047ab9 */ /* 0x000fe20000000800 */
[----:B------:R-:W-:Y:S06]  /*09a0*/  BAR.ARV 0x4, 0x180 ;  /* 0x0106000000007b1d */ /* 0x000fec0000002000 */
[----:B0-----:R-:W-:-:S13]  /*09b0*/  ISETP.GE.AND P0, PT, R35, UR4, PT ;  /* 0x0000000423007c0c */ /* 0x001fda000bf06270 */
[----:B------:R-:W-:Y:S05]  /*09c0*/  @P0 EXIT ;  /* 0x000000000000094d */ /* 0x000fea0003800000 */
[----:B------:R-:W-:Y:S01]  /*09d0*/  VIADD R223, R2, 0xffffff80 ;  /* 0xffffff8002df7836 */ /* 0x000fe20000000000 */
[----:B------:R-:W-:Y:S01]  /*09e0*/  R2UR UR6, R33 ;  /* 0x00000000210672ca */ /* 0x000fe200000e0000 */
[----:B------:R-:W-:Y:S01]  /*09f0*/  ULOP3.LUT UR49, UR43, 0x1, URZ, 0xfc, !UPT ;  /* 0x000000012b317892 */ /* 0x000fe2000f8efc3f */
[----:B------:R-:W-:Y:S01]  /*0a00*/  R2UR UR5, R34 ;  /* 0x00000000220572ca */ /* 0x000fe200000e0000 */
[----:B------:R-:W-:Y:S01]  /*0a10*/  UMOV UR48, URZ ;  /* 0x0000003f00307c82 */ /* 0x000fe20008000000 */
[----:B------:R-:W-:Y:S01]  /*0a20*/  SHF.R.S32.HI R0, RZ, 0x1f, R223 ;  /* 0x0000001fff007819 */ /* 0x000fe200000114df */
[----:B------:R-:W-:Y:S01]  /*0a30*/  UMOV UR47, URZ ;  /* 0x0000003f002f7c82 */ /* 0x000fe20008000000 */
[----:B------:R-:W-:Y:S02]  /*0a40*/  UMOV UR46, URZ ;  /* 0x0000003f002e7c82 */ /* 0x000fe40008000000 */
[CC--:B------:R-:W-:Y:S02]  /*0a50*/  LEA.HI R2, R0.reuse, R223.reuse, RZ, 0x7 ;  /* 0x000000df00027211 */ /* 0x0c0fe400078f38ff */
[----:B------:R-:W-:-:S02]  /*0a60*/  LEA.HI R3, R0, R223, RZ, 0x4 ;  /* 0x000000df00037211 */ /* 0x000fc400078f20ff */
[----:B------:R-:W-:Y:S02]  /*0a70*/  LOP3.LUT R4, R2, 0xffffff80, RZ, 0xc0, !PT ;  /* 0xffffff8002047812 */ /* 0x000fe400078ec0ff */
[----:B------:R-:W-:Y:S02]  /*0a80*/  SHF.R.S32.HI R6, RZ, 0x4, R3 ;  /* 0x00000004ff067819 */ /* 0x000fe40000011403 */
[----:B------:R-:W-:Y:S01]  /*0a90*/  SHF.R.S32.HI R217, RZ, 0x7, R2 ;  /* 0x00000007ffd97819 */ /* 0x000fe20000011402 */
[----:B------:R-:W-:Y:S01]  /*0aa0*/  IMAD.IADD R201, R223, 0x1, -R4 ;  /* 0x00000001dfc97824 */ /* 0x000fe200078e0a04 */
[----:B------:R-:W-:Y:S02]  /*0ab0*/  LEA.HI R4, R0, R223, RZ, 0x5 ;  /* 0x000000df00047211 */ /* 0x000fe400078f28ff */
[----:B------:R-:W-:Y:S02]  /*0ac0*/  LEA.HI R2, R2, R217, RZ, 0x1 ;  /* 0x000000d902027211 */ /* 0x000fe400078f08ff */
[----:B------:R-:W-:Y:S01]  /*0ad0*/  SHF.R.S32.HI R8, RZ, 0x1f, R201 ;  /* 0x0000001fff087819 */ /* 0x000fe200000114c9 */
[----:B------:R-:W-:Y:S01]  /*0ae0*/  IMAD.SHL.U32 R5, R4, 0x20, RZ ;  /* 0x0000002004057824 */ /* 0x000fe200078e00ff */
[----:B------:R-:W-:-:S02]  /*0af0*/  LOP3.LUT R4, R3, 0x3fffff0, RZ, 0xc0, !PT ;  /* 0x03fffff003047812 */ /* 0x000fc400078ec0ff */
[----:B------:R-:W-:Y:S02]  /*0b00*/  LEA.HI R3, R3, R6, RZ, 0x1 ;  /* 0x0000000603037211 */ /* 0x000fe400078f08ff */
[----:B------:R-:W-:Y:S01]  /*0b10*/  LOP3.LUT R5, R5, 0xfffffc00, RZ, 0xc0, !PT ;  /* 0xfffffc0005057812 */ /* 0x000fe200078ec0ff */
[----:B------:R-:W-:Y:S01]  /*0b20*/  IMAD.IADD R4, R223, 0x1, -R4 ;  /* 0x00000001df047824 */ /* 0x000fe200078e0a04 */
[----:B------:R-:W-:Y:S02]  /*0b30*/  LOP3.LUT R3, R3, 0x1ffffffe, RZ, 0xc0, !PT ;  /* 0x1ffffffe03037812 */ /* 0x000fe400078ec0ff */
[----:B------:R-:W-:Y:S01]  /*0b40*/  LEA.HI R7, R8, R201, RZ, 0x2 ;  /* 0x000000c908077211 */ /* 0x000fe200078f10ff */
[----:B------:R-:W-:Y:S01]  /*0b50*/  IMAD R4, R4, 0x40, R5 ;  /* 0x0000004004047824 */ /* 0x000fe200078e0205 */
[----:B------:R-:W-:Y:S01]  /*0b60*/  LEA.HI R5, R0, R223, RZ, 0x2 ;  /* 0x000000df00057211 */ /* 0x000fe200078f10ff */
[----:B------:R-:W-:Y:S01]  /*0b70*/  IMAD.IADD R3, R6, 0x1, -R3 ;  /* 0x0000000106037824 */ /* 0x000fe200078e0a03 */
[----:B------:R-:W-:-:S02]  /*0b80*/  SHF.R.S32.HI R9, RZ, 0x2, R7 ;  /* 0x00000002ff097819 */ /* 0x000fc40000011407 */
[----:B------:R-:W-:Y:S01]  /*0b90*/  LOP3.LUT R6, R5, 0xfffffffc, RZ, 0xc0, !PT ;  /* 0xfffffffc05067812 */ /* 0x000fe200078ec0ff */
[----:B------:R-:W-:Y:S01]  /*0ba0*/  IMAD R220, R3, 0x8, R4 ;  /* 0x0000000803dc7824 */ /* 0x000fe200078e0204 */
[----:B------:R-:W-:Y:S02]  /*0bb0*/  SHF.R.S32.HI R10, RZ, 0x1f, R7 ;  /* 0x0000001fff0a7819 */ /* 0x000fe40000011407 */
[----:B------:R-:W-:Y:S01]  /*0bc0*/  LEA.HI R0, R0, R223, RZ, 0x3 ;  /* 0x000000df00007211 */ /* 0x000fe200078f18ff */
[----:B------:R-:W-:Y:S01]  /*0bd0*/  IMAD.IADD R6, R223, 0x1, -R6 ;  /* 0x00000001df067824 */ /* 0x000fe200078e0a06 */
[----:B------:R-:W-:Y:S02]  /*0be0*/  LEA.HI R10, R10, R9, RZ, 0x3 ;  /* 0x000000090a0a7211 */ /* 0x000fe400078f18ff */
[----:B------:R-:W-:Y:S02]  /*0bf0*/  LOP3.LUT R4, R2, 0x3fffffe, RZ, 0xc0, !PT ;  /* 0x03fffffe02047812 */ /* 0x000fe400078ec0ff */
[----:B------:R-:W-:-:S02]  /*0c00*/  LEA.HI R3, R6, R6, RZ, 0x1 ;  /* 0x0000000606037211 */ /* 0x000fc400078f08ff */
[----:B------:R-:W-:Y:S01]  /*0c10*/  LOP3.LUT R2, R0, 0xfffffff8, RZ, 0xc0, !PT ;  /* 0xfffffff800027812 */ /* 0x000fe200078ec0ff */
[----:B------:R-:W-:Y:S01]  /*0c20*/  IMAD.IADD R4, R217, 0x1, -R4 ;  /* 0x00000001d9047824 */ /* 0x000fe200078e0a04 */
[----:B------:R-:W-:Y:S02]  /*0c30*/  LOP3.LUT R3, R3, 0x1ffffffe, RZ, 0xc0, !PT ;  /* 0x1ffffffe03037812 */ /* 0x000fe400078ec0ff */
[----:B------:R-:W-:Y:S01]  /*0c40*/  LOP3.LUT R10, R10, 0xfffffff8, RZ, 0xc0, !PT ;  /* 0xfffffff80a0a7812 */ /* 0x000fe200078ec0ff */
[----:B------:R-:W-:Y:S01]  /*0c50*/  IMAD.IADD R17, R223, 0x1, -R2 ;  /* 0x00000001df117824 */ /* 0x000fe200078e0a02 */
[----:B------:R-:W-:Y:S01]  /*0c60*/  LEA.HI R8, R8, R201, RZ, 0x5 ;  /* 0x000000c908087211 */ /* 0x000fe200078f28ff */
[----:B------:R-:W-:Y:S01]  /*0c70*/  IMAD.IADD R3, R6, 0x1, -R3 ;  /* 0x0000000106037824 */ /* 0x000fe200078e0a03 */
[----:B------:R-:W-:Y:S01]  /*0c80*/  LOP3.LUT R6, R7, 0x7ffffffc, RZ, 0xc0, !PT ;  /* 0x7ffffffc07067812 */ /* 0x000fe200078ec0ff */
[----:B------:R-:W-:Y:S01]  /*0c90*/  IMAD.IADD R9, R9, 0x1, -R10 ;  /* 0x0000000109097824 */ /* 0x000fe200078e0a0a */
[----:B------:R-:W-:Y:S01]  /*0ca0*/  SHF.R.S32.HI R8, RZ, 0x5, R8 ;  /* 0x00000005ff087819 */ /* 0x000fe20000011408 */
[----:B------:R-:W-:Y:S01]  /*0cb0*/  IMAD.SHL.U32 R2, R17, 0x8, RZ ;  /* 0x0000000811027824 */ /* 0x000fe200078e00ff */
[----:B------:R-:W-:Y:S01]  /*0cc0*/  SHF.R.S32.HI R200, RZ, 0x3, R0 ;  /* 0x00000003ffc87819 */ /* 0x000fe20000011400 */
[----:B------:R-:W-:-:S02]  /*0cd0*/  IMAD.IADD R6, R201, 0x1, -R6 ;  /* 0x00000001c9067824 */ /* 0x000fc400078e0a06 */
[----:B------:R-:W-:Y:S01]  /*0ce0*/  IMAD R9, R8, 0x10, R9 ;  /* 0x0000001008097824 */ /* 0x000fe200078e0209 */
[----:B------:R-:W-:Y:S01]  /*0cf0*/  SHF.R.S32.HI R222, RZ, 0x1f, R2 ;  /* 0x0000001fffde7819 */ /* 0x000fe20000011402 */
[----:B------:R-:W-:Y:S02]  /*0d00*/  IMAD.SHL.U32 R199, R6, 0x2, RZ ;  /* 0x0000000206c77824 */ /* 0x000fe400078e00ff */
[----:B------:R-:W-:Y:S02]  /*0d10*/  VIADD R16, R2, 0x40 ;  /* 0x0000004002107836 */ /* 0x000fe40000000000 */
[C---:B------:R-:W-:Y:S02]  /*0d20*/  VIADD R198, R199.reuse, 0x8 ;  /* 0x00000008c7c67836 */ /* 0x040fe40000000000 */
[C---:B------:R-:W-:Y:S01]  /*0d30*/  VIADD R197, R199.reuse, 0x10 ;  /* 0x00000010c7c57836 */ /* 0x040fe20000000000 */
[----:B------:R-:W-:Y:S01]  /*0d40*/  SHF.R.S32.HI R221, RZ, 0x1f, R16 ;  /* 0x0000001fffdd7819 */ /* 0x000fe20000011410 */
        /* <DEDUP_REMOVED lines=24> */
[----:B------:R-:W-:Y:S01]  /*0ed0*/  VIADD R18, R199, 0x78 ;  /* 0x00000078c7127836 */ /* 0x000fe20000000000 */
[----:B------:R-:W-:Y:S01]  /*0ee0*/  SHF.R.S32.HI R204, RZ, 0x1f, R22 ;  /* 0x0000001fffcc7819 */ /* 0x000fe20000011416 */
[----:B------:R-:W-:Y:S01]  /*0ef0*/  IMAD R218, R4, 0x40, R9 ;  /* 0x0000004004da7824 */ /* 0x000fe200078e0209 */
[----:B------:R-:W-:-:S02]  /*0f00*/  SHF.R.S32.HI R203, RZ, 0x1f, R19 ;  /* 0x0000001fffcb7819 */ /* 0x000fc40000011413 */
[----:B------:R-:W-:Y:S01]  /*0f10*/  SHF.R.S32.HI R202, RZ, 0x1f, R18 ;  /* 0x0000001fffca7819 */ /* 0x000fe20000011412 */
[----:B------:R-:W-:-:S07]  /*0f20*/  IMAD R219, R3, 0x8, R218 ;  /* 0x0000000803db7824 */ /* 0x000fce00078e02da */
.L_x_230:
[----:B0-2-4-:R-:W0:Y:S01]  /*0f30*/  LDC.64 R4, c[0x0][0xc88] ;  /* 0x00032200ff047b82 */ /* 0x015e220000000a00 */
[----:B------:R-:W-:Y:S01]  /*0f40*/  ULDC.64 UR14, c[0x0][0x998] ;  /* 0x00026600000e7ab9 */ /* 0x000fe20000000a00 */
[----:B------:R-:W-:Y:S01]  /*0f50*/  ULDC.64 UR12, c[0x0][0x990] ;  /* 0x00026400000c7ab9 */ /* 0x000fe20000000a00 */
[----:B------:R-:W-:Y:S01]  /*0f60*/  ULDC.64 UR8, c[0x0][0xa28] ;  /* 0x00028a0000087ab9 */ /* 0x000fe20000000a00 */
[----:B------:R-:W-:Y:S01]  /*0f70*/  ULDC.64 UR10, c[0x0][0xa20] ;  /* 0x00028800000a7ab9 */ /* 0x000fe20000000a00 */
[----:B------:R-:W-:Y:S01]  /*0f80*/  ULOP3.LUT UR38, UR5, 0xffff, URZ, 0xc0, !UPT ;  /* 0x0000ffff05267892 */ /* 0x000fe2000f8ec03f */
[----:B------:R-:W-:Y:S01]  /*0f90*/  ULDC UR4, c[0x0][0x424] ;  /* 0x0001090000047ab9 */ /* 0x000fe20000000800 */
[----:B------:R-:W-:Y:S01]  /*0fa0*/  ULDC UR7, c[0x0][0x2f0] ;  /* 0x0000bc0000077ab9 */ /* 0x000fe20000000800 */
[----:B0-----:R-:W-:-:S06]  /*0fb0*/  IMAD.WIDE R4, R35, 0x4, R4 ;  /* 0x0000000423047825 */ /* 0x001fcc00078e0204 */
[----:B------:R-:W2:Y:S01]  /*0fc0*/  LDG.E R4, desc[UR52][R4.64] ;  /* 0x0000003404047981 */ /* 0x000ea2000c1e1900 */
[----:B------:R-:W-:Y:S01]  /*0fd0*/  ISETP.NE.U32.AND P1, PT, RZ, UR14, PT ;  /* 0x0000000eff007c0c */ /* 0x000fe2000bf25070 */
[----:B------:R-:W-:Y:S01]  /*0fe0*/  UISETP.NE.U32.AND UP0, UPT, UR8, URZ, UPT ;  /* 0x0000003f0800728c */ /* 0x000fe2000bf05070 */
[----:B------:R-:W-:Y:S01]  /*0ff0*/  ISETP.NE.U32.AND P0, PT, RZ, UR12, PT ;  /* 0x0000000cff007c0c */ /* 0x000fe2000bf05070 */
[----:B------:R-:W-:Y:S01]  /*1000*/  UISETP.NE.U32.AND UP1, UPT, UR10, URZ, UPT ;  /* 0x0000003f0a00728c */ /* 0x000fe2000bf25070 */
[----:B------:R-:W-:Y:S01]  /*1010*/  ISETP.NE.AND.EX P1, PT, RZ, UR15, PT, P1 ;  /* 0x0000000fff007c0c */ /* 0x000fe2000bf25310 */
[----:B------:R-:W-:Y:S01]  /*1020*/  UISETP.NE.AND.EX UP0, UPT, UR9, URZ, UPT, UP0 ;  /* 0x0000003f0900728c */ /* 0x000fe2000bf05300 */
[----:B------:R-:W-:Y:S01]  /*1030*/  ISETP.NE.AND.EX P0, PT, RZ, UR13, PT, P0 ;  /* 0x0000000dff007c0c */ /* 0x000fe2000bf05300 */
[----:B------:R-:W-:-:S04]  /*1040*/  UISETP.NE.AND.EX UP1, UPT, UR11, URZ, UPT, UP1 ;  /* 0x0000003f0b00728c */ /* 0x000fc8000bf25310 */
[----:B------:R-:W-:Y:S02]  /*1050*/  PLOP3.LUT P4, PT, PT, PT, UP0, 0x80, 0x0 ;  /* 0x000000000000781c */ /* 0x000fe40003f8f008 */
[----:B------:R-:W-:-:S04]  /*1060*/  PLOP3.LUT P5, PT, PT, PT, UP1, 0x80, 0x0 ;  /* 0x000000000000781c */ /* 0x000fc80003faf018 */
[----:B------:R-:W0:Y:S08]  /*1070*/  @P1 LDC.64 R8, c[0x0][0x9b8] ;  /* 0x00026e00ff081b82 */ /* 0x000e300000000a00 */
[----:B-1-3--:R-:W1:Y:S08]  /*1080*/  @P0 LDC.64 R6, c[0x0][0x9a8] ;  /* 0x00026a00ff060b82 */ /* 0x00ae700000000a00 */
[----:B------:R-:W3:Y:S08]  /*1090*/  @P0 LDC.64 R10, c[0x0][0x9b0] ;  /* 0x00026c00ff0a0b82 */ /* 0x000ef00000000a00 */
[----:B------:R-:W4:Y:S01]  /*10a0*/  @P1 LDC.64 R20, c[0x0][0x9c0] ;  /* 0x00027000ff141b82 */ /* 0x000f220000000a00 */
[----:B--2---:R-:W-:-:S13]  /*10b0*/  R2UR UR36, R4 ;  /* 0x00000000042472ca */ /* 0x004fda00000e0000 */
[----:B------:R-:W-:Y:S02]  /*10c0*/  USHF.R.S32.HI UR37, URZ, 0x1f, UR36 ;  /* 0x0000001f3f257899 */ /* 0x000fe40008011424 */
[----:B------:R-:W-:-:S04]  /*10d0*/  @UP0 ULEA UR8, UP2, UR36, UR8, 0x2 ;  /* 0x0000000824080291 */ /* 0x000fc8000f84103f */
[----:B0-----:R-:W-:Y:S01]  /*10e0*/  @P1 IMAD R4, R8, UR37, RZ ;  /* 0x0000002508041c24 */ /* 0x001fe2000f8e02ff */
[----:B------:R-:W-:Y:S02]  /*10f0*/  @UP0 ULEA.HI.X UR9, UR36, UR9, UR37, 0x2, UP2 ;  /* 0x0000000924090291 */ /* 0x000fe400090f1425 */
[C---:B-1---5:R-:W-:Y:S01]  /*1100*/  @P0 IMAD R0, R6.reuse, UR37, RZ ;  /* 0x0000002506000c24 */ /* 0x062fe2000f8e02ff */
[----:B------:R-:W-:Y:S02]  /*1110*/  @UP1 ULEA UR10, UP0, UR36, UR10, 0x2 ;  /* 0x0000000a240a1291 */ /* 0x000fe4000f80103f */
[----:B------:R-:W-:Y:S02]  /*1120*/  @P1 IMAD R9, R9, UR36, R4 ;  /* 0x0000002409091c24 */ /* 0x000fe4000f8e0204 */
[----:B------:R-:W-:Y:S01]  /*1130*/  @P0 IMAD R3, R7, UR36, R0 ;  /* 0x0000002407030c24 */ /* 0x000fe2000f8e0200 */
[----:B------:R-:W-:Y:S02]  /*1140*/  @UP1 ULEA.HI.X UR11, UR36, UR11, UR37, 0x2, UP0 ;  /* 0x0000000b240b1291 */ /* 0x000fe400080f1425 */
[----:B------:R-:W-:-:S04]  /*1150*/  @P0 IMAD.WIDE.U32 R4, R6, UR36, RZ ;  /* 0x0000002406040c25 */ /* 0x000fc8000f8e00ff */
[----:B------:R-:W-:-:S04]  /*1160*/  @P1 IMAD.WIDE.U32 R6, R8, UR36, RZ ;  /* 0x0000002408061c25 */ /* 0x000fc8000f8e00ff */
[----:B------:R-:W-:Y:S02]  /*1170*/  @P0 IMAD.IADD R5, R5, 0x1, R3 ;  /* 0x0000000105050824 */ /* 0x000fe400078e0203 */
[----:B------:R-:W-:Y:S02]  /*1180*/  @P1 IMAD.IADD R7, R7, 0x1, R9 ;  /* 0x0000000107071824 */ /* 0x000fe400078e0209 */
[----:B---3--:R-:W-:-:S04]  /*1190*/  @P0 IMAD.WIDE.U32 R4, R10, UR38, R4 ;  /* 0x000000260a040c25 */ /* 0x008fc8000f8e0004 */
[----:B----4-:R-:W-:Y:S01]  /*11a0*/  @P1 IMAD.WIDE.U32 R8, R20, UR38, R6 ;  /* 0x0000002614081c25 */ /* 0x010fe2000f8e0006 */
[----:B------:R-:W-:-:S03]  /*11b0*/  @P0 LEA R6, P2, R4, UR12, 0x2 ;  /* 0x0000000c04060c11 */ /* 0x000fc6000f8410ff */
[----:B------:R-:W-:Y:S02]  /*11c0*/  IMAD.U32 R12, RZ, RZ, UR8 ;  /* 0x00000008ff0c7e24 */ /* 0x000fe4000f8e00ff */
[----:B------:R-:W-:Y:S02]  /*11d0*/  IMAD.U32 R14, RZ, RZ, UR10 ;  /* 0x0000000aff0e7e24 */ /* 0x000fe4000f8e00ff */
[----:B------:R-:W-:Y:S02]  /*11e0*/  IMAD.U32 R13, RZ, RZ, UR9 ;  /* 0x00000009ff0d7e24 */ /* 0x000fe4000f8e00ff */
[----:B------:R-:W-:Y:S02]  /*11f0*/  IMAD.U32 R15, RZ, RZ, UR11 ;  /* 0x0000000bff0f7e24 */ /* 0x000fe4000f8e00ff */
[----:B------:R-:W-:Y:S01]  /*1200*/  @P0 IMAD R3, R11, UR38, R5 ;  /* 0x000000260b030c24 */ /* 0x000fe2000f8e0205 */
[----:B------:R-:W-:Y:S01]  /*1210*/  @P1 LEA R10, P3, R8, UR14, 0x2 ;  /* 0x0000000e080a1c11 */ /* 0x000fe2000f8610ff */
[----:B------:R-:W-:Y:S01]  /*1220*/  @P1 IMAD R5, R21, UR38, R9 ;  /* 0x0000002615051c24 */ /* 0x000fe2000f8e0209 */
[----:B------:R-:W2:Y:S01]  /*1230*/  @P4 LDG.E R12, desc[UR52][R12.64] ;  /* 0x000000340c0c4981 */ /* 0x000ea2000c1e1900 */
[----:B------:R-:W-:Y:S01]  /*1240*/  IMAD.MOV.U32 R0, RZ, RZ, 0x3f800000 ;  /* 0x3f800000ff007424 */ /* 0x000fe200078e00ff */
[----:B------:R-:W-:Y:S01]  /*1250*/  @P0 LEA.HI.X R7, R4, UR13, R3, 0x2, P2 ;  /* 0x0000000d04070c11 */ /* 0x000fe200090f1403 */
[----:B------:R-:W-:Y:S01]  /*1260*/  IMAD.MOV.U32 R3, RZ, RZ, 0x3f800000 ;  /* 0x3f800000ff037424 */ /* 0x000fe200078e00ff */
[----:B------:R-:W3:Y:S01]  /*1270*/  @P5 LDG.E R14, desc[UR52][R14.64] ;  /* 0x000000340e0e5981 */ /* 0x000ee2000c1e1900 */
[----:B------:R-:W-:Y:S01]  /*1280*/  @P1 LEA.HI.X R11, R8, UR15, R5, 0x2, P3 ;  /* 0x0000000f080b1c11 */ /* 0x000fe200098f1405 */
[----:B------:R-:W-:-:S03]  /*1290*/  ULDC.64 UR8, c[0x0][0x418] ;  /* 0x0001060000087ab9 */ /* 0x000fc60000000a00 */
[----:B------:R0:W5:Y:S04]  /*12a0*/  @P0 LDG.E R3, desc[UR52][R6.64] ;  /* 0x0000003406030981 */ /* 0x000168000c1e1900 */
[----:B------:R0:W5:Y:S01]  /*12b0*/  @P1 LDG.E R0, desc[UR52][R10.64] ;  /* 0x000000340a001981 */ /* 0x000162000c1e1900 */
[----:B------:R-:W-:Y:S01]  /*12c0*/  UISETP.NE.U32.AND UP0, UPT, UR8, URZ, UPT ;  /* 0x0000003f0800728c */ /* 0x000fe2000bf05070 */
[----:B------:R-:W-:Y:S01]  /*12d0*/  UMOV UR55, URZ ;  /* 0x0000003f00377c82 */ /* 0x000fe20008000000 */
[----:B------:R-:W-:Y:S02]  /*12e0*/  ULOP3.LUT UR8, UR5, 0xff000000, URZ, 0xc0, !UPT ;  /* 0xff00000005087892 */ /* 0x000fe4000f8ec03f */
[----:B------:R-:W-:Y:S01]  /*12f0*/  UISETP.NE.AND.EX UP0, UPT, UR9, URZ, UPT, UP0 ;  /* 0x0000003f0900728c */ /* 0x000fe2000bf05300 */
[----:B------:R-:W-:-:S03]  /*1300*/  UMOV UR42, UR6 ;  /* 0x00000006002a7c82 */ /* 0x000fc60008000000 */
[----:B------:R-:W-:-:S04]  /*1310*/  USEL UR4, UR4, 0x1, UP0 ;  /* 0x0000000104047887 */ /* 0x000fc80008000000 */
[----:B------:R-:W-:Y:S01]  /*1320*/  UIMAD UR4, UR4, UR7, URZ ;  /* 0x00000007040472a4 */ /* 0x000fe2000f8e023f */
[----:B--2---:R-:W-:-:S06]  /*1330*/  @P4 R2UR UR55, R12 ;  /* 0x000000000c3742ca */ /* 0x004fcc00000e0000 */
[----:B---3--:R-:W-:Y:S01]  /*1340*/  @P5 R2UR UR4, R14 ;  /* 0x000000000e0452ca */ /* 0x008fe200000e0000 */
[----:B0-----:R-:W-:-:S14]  /*1350*/  @P5 BRA `(.L_x_181) ;  /* 0x0000000000345947 */ /* 0x001fdc0003800000 */
[----:B------:R-:W-:Y:S02]  /*1360*/  ULDC.64 UR6, c[0x0][0xa08] ;  /* 0x0002820000067ab9 */ /* 0x000fe40000000a00 */
[----:B------:R-:W-:-:S04]  /*1370*/  ISETP.NE.U32.AND P0, PT, RZ, UR6, PT ;  /* 0x00000006ff007c0c */ /* 0x000fc8000bf05070 */
[----:B------:R-:W-:-:S13]  /*1380*/  ISETP.NE.AND.EX P0, PT, RZ, UR7, PT, P0 ;  /* 0x00000007ff007c0c */ /* 0x000fda000bf05300 */
[----:B------:R-:W-:Y:S05]  /*1390*/  @!P0 BRA `(.L_x_181) ;  /* 0x0000000000248947 */ /* 0x000fea0003800000 */
[----:B------:R-:W-:Y:S02]  /*13a0*/  ULDC.64 UR6, c[0x0][0xa08] ;  /* 0x0002820000067ab9 */ /* 0x000fe40000000a00 */
[----:B------:R-:W-:-:S06]  /*13b0*/  UIMAD.WIDE UR6, UR36, 0x4, UR6 ;  /* 0x00000004240678a5 */ /* 0x000fcc000f8e0206 */
[----:B------:R-:W-:Y:S02]  /*13c0*/  IMAD.U32 R4, RZ, RZ, UR6 ;  /* 0x00000006ff047e24 */ /* 0x000fe4000f8e00ff */
[----:B------:R-:W-:-:S05]  /*13d0*/  IMAD.U32 R5, RZ, RZ, UR7 ;  /* 0x00000007ff057e24 */ /* 0x000fca000f8e00ff */
[----:B------:R-:W2:Y:S04]  /*13e0*/  LDG.E R7, desc[UR52][R4.64] ;  /* 0x0000003404077981 */ /* 0x000ea8000c1e1900 */
[----:B------:R-:W3:Y:S01]  /*13f0*/  LDG.E R6, desc[UR52][R4.64+0x4] ;  /* 0x0000043404067981 */ /* 0x000ee2000c1e1900 */
[----:B--2---:R-:W-:Y:S02]  /*1400*/  R2UR UR4, R7 ;  /* 0x00000000070472ca */ /* 0x004fe400000e0000 */
[----:B---3--:R-:W-:-:S13]  /*1410*/  R2UR UR6, R6 ;  /* 0x00000000060672ca */ /* 0x008fda00000e0000 */
[----:B------:R-:W-:-:S12]  /*1420*/  UIADD3 UR4, -UR4, UR6, URZ ;  /* 0x0000000604047290 */ /* 0x000fd8000fffe13f */
.L_x_181:
[----:B------:R-:W-:Y:S01]  /*1430*/  UIADD3 UR55, -UR55, UR4, URZ ;  /* 0x0000000437377290 */ /* 0x000fe2000fffe13f */
[----:B-----5:R-:W-:Y:S01]  /*1440*/  FMUL.FTZ R0, R3, R0 ;  /* 0x0000000003007220 */ /* 0x020fe20000410000 */
[----:B------:R-:W-:Y:S02]  /*1450*/  ULOP3.LUT UR5, UR5, 0xff0000, URZ, 0xc0, !UPT ;  /* 0x00ff000005057892 */ /* 0x000fe4000f8ec03f */
[----:B------:R-:W-:Y:S02]  /*1460*/  UISETP.GE.AND UP0, UPT, UR55, 0x1, UPT ;  /* 0x000000013700788c */ /* 0x000fe4000bf06270 */
[----:B------:R-:W-:Y:S02]  /*1470*/  UIADD3 UR6, UR55, 0x9f, URZ ;  /* 0x0000009f37067890 */ /* 0x000fe4000fffe03f */
[----:B------:R-:W-:Y:S02]  /*1480*/  USHF.R.U32.HI UR8, URZ, 0x8, UR8 ;  /* 0x000000083f087899 */ /* 0x000fe40008011608 */
[----:B------:R-:W-:Y:S01]  /*1490*/  PLOP3.LUT P0, PT, PT, PT, UP0, 0x80, 0x0 ;  /* 0x000000000000781c */ /* 0x000fe20003f0f008 */
[----:B------:R-:W-:-:S02]  /*14a0*/  UIMAD.WIDE UR6, UR6, 0x66666667, URZ ;  /* 0x66666667060678a5 */ /* 0x000fc4000f8e023f */
[----:B------:R-:W-:Y:S02]  /*14b0*/  ULEA.HI UR5, UR5, UR8, URZ, 0x10 ;  /* 0x0000000805057291 */ /* 0x000fe4000f8f803f */
[----:B------:R-:W-:Y:S01]  /*14c0*/  USHF.R.U32.HI UR6, URZ, 0x1f, UR7 ;  /* 0x0000001f3f067899 */ /* 0x000fe20008011607 */
[----:B------:R-:W-:Y:S01]  /*14d0*/  ULDC UR11, c[0x0][0x988] ;  /* 0x00026200000b7ab9 */ /* 0x000fe20000000800 */
[----:B------:R-:W-:Y:S01]  /*14e0*/  UMOV UR4, URZ ;  /* 0x0000003f00047c82 */ /* 0x000fe20008000000 */
[----:B------:R-:W-:Y:S02]  /*14f0*/  ULOP3.LUT UR39, UR5, 0xff, URZ, 0xc0, !UPT ;  /* 0x000000ff05277892 */ /* 0x000fe4000f8ec03f */
[----:B------:R-:W-:Y:S02]  /*1500*/  USHF.R.U32.HI UR45, URZ, 0x10, UR5 ;  /* 0x000000103f2d7899 */ /* 0x000fe40008011605 */
[----:B------:R-:W-:Y:S01]  /*1510*/  ULEA.HI.SX32 UR9, UR7, UR6, 0x1a ;  /* 0x0000000607097291 */ /* 0x000fe2000f8fd23f */
[----:B------:R-:W-:Y:S11]  /*1520*/  @!P0 BRA `(.L_x_182) ;  /* 0x0000000000908947 */ /* 0x000ff60003800000 */
[----:B------:R-:W-:Y:S01]  /*1530*/  UISETP.NE.AND UP0, UPT, UR45, URZ, UPT ;  /* 0x0000003f2d00728c */ /* 0x000fe2000bf05270 */
[----:B------:R-:W-:-:S03]  /*1540*/  ULDC UR4, c[0x0][0x9f0] ;  /* 0x00027c0000047ab9 */ /* 0x000fc60000000800 */
[----:B------:R-:W-:-:S03]  /*1550*/  USEL UR10, UR45, UR4, UP0 ;  /* 0x000000042d0a7287 */ /* 0x000fc60008000000 */
[----:B------:R-:W-:Y:S01]  /*1560*/  UMOV UR4, URZ ;  /* 0x0000003f00047c82 */ /* 0x000fe20008000000 */
[----:B------:R-:W-:Y:S02]  /*1570*/  UIADD3 UR6, UR9, -0x1, UR10 ;  /* 0xffffffff09067890 */ /* 0x000fe4000fffe00a */
[----:B------:R-:W-:-:S04]  /*1580*/  IMAD.U32 R5, RZ, RZ, UR10 ;  /* 0x0000000aff057e24 */ /* 0x000fc8000f8e00ff */
[----:B------:R-:W-:Y:S01]  /*1590*/  IMAD.U32 R6, RZ, RZ, UR6 ;  /* 0x00000006ff067e24 */ /* 0x000fe2000f8e00ff */
[-C--:B------:R-:W-:Y:S01]  /*15a0*/  IABS R3, R5.reuse ;  /* 0x0000000500037213 */ /* 0x080fe20000000000 */
[----:B------:R-:W-:Y:S01]  /*15b0*/  ULOP3.LUT UR6, UR6, UR10, URZ, 0x3c, !UPT ;  /* 0x0000000a06067292 */ /* 0x000fe2000f8e3c3f */
[----:B------:R-:W-:Y:S02]  /*15c0*/  IABS R7, R5 ;  /* 0x0000000500077213 */ /* 0x000fe40000000000 */
        /* <DEDUP_REMOVED lines=26> */
.L_x_182:
[----:B------:R-:W-:Y:S01]  /*1770*/  UIMAD UR40, UR39, UR4, URZ ;  /* 0x00000004272872a4 */ /* 0x000fe2000f8e023f */
[----:B------:R-:W-:Y:S02]  /*1780*/  IMAD.U32 R3, RZ, RZ, UR9 ;  /* 0x00000009ff037e24 */ /* 0x000fe4000f8e00ff */
[----:B------:R-:W-:Y:S01]  /*1790*/  FMUL.FTZ R0, R0, UR11 ;  /* 0x0000000b00007c20 */ /* 0x000fe20008410000 */
[----:B------:R-:W-:Y:S01]  /*17a0*/  IMAD.U32 R4, RZ, RZ, UR4 ;  /* 0x00000004ff047e24 */ /* 0x000fe2000f8e00ff */
[----:B------:R-:W-:Y:S02]  /*17b0*/  PLOP3.LUT P0, PT, PT, PT, PT, 0x80, 0x0 ;  /* 0x000000000000781c */ /* 0x000fe40003f0f070 */
[----:B------:R-:W-:Y:S02]  /*17c0*/  CS2R R28, SRZ ;  /* 0x00000000001c7805 */ /* 0x000fe4000001ff00 */
[----:B------:R-:W-:Y:S02]  /*17d0*/  CS2R R20, SRZ ;  /* 0x0000000000147805 */ /* 0x000fe4000001ff00 */
[----:B------:R-:W-:-:S02]  /*17e0*/  R2UR UR41, R0 ;  /* 0x00000000002972ca */ /* 0x000fc400000e0000 */
[----:B------:R-:W-:Y:S02]  /*17f0*/  CS2R R48, SRZ ;  /* 0x0000000000307805 */ /* 0x000fe4000001ff00 */
[----:B------:R-:W-:Y:S02]  /*1800*/  VIADDMNMX R3, R4, UR40, R3, PT ;  /* 0x0000002804037c46 */ /* 0x000fe4000b800103 */
[----:B------:R-:W-:Y:S02]  /*1810*/  CS2R R26, SRZ ;  /* 0x00000000001a7805 */ /* 0x000fe4000001ff00 */
[----:B------:R-:W-:Y:S02]  /*1820*/  CS2R R6, SRZ ;  /* 0x0000000000067805 */ /* 0x000fe4000001ff00 */
[----:B------:R-:W-:Y:S02]  /*1830*/  CS2R R8, SRZ ;  /* 0x0000000000087805 */ /* 0x000fe4000001ff00 */
[----:B------:R-:W-:Y:S01]  /*1840*/  R2UR UR54, R3 ;  /* 0x00000000033672ca */ /* 0x000fe200000e0000 */
[----:B------:R-:W-:Y:S01]  /*1850*/  IMAD.MOV.U32 R3, RZ, RZ, RZ ;  /* 0x000000ffff037224 */ /* 0x000fe200078e00ff */
        /* <DEDUP_REMOVED lines=10> */
[----:B------:R-:W-:Y:S01]  /*1900*/  CS2R R58, SRZ ;  /* 0x00000000003a7805 */ /* 0x000fe2000001ff00 */
[----:B------:R-:W-:Y:S01]  /*1910*/  UISETP.GT.AND UP0, UPT, UR54, UR40, UPT ;  /* 0x000000283600728c */ /* 0x000fe2000bf04270 */
[----:B------:R-:W-:Y:S01]  /*1920*/  IMAD.MOV.U32 R60, RZ, RZ, RZ ;  /* 0x000000ffff3c7224 */ /* 0x000fe200078e00ff */
[----:B------:R-:W-:Y:S02]  /*1930*/  CS2R R88, SRZ ;  /* 0x0000000000587805 */ /* 0x000fe4000001ff00 */
[----:B------:R-:W-:-:S02]  /*1940*/  CS2R R62, SRZ ;  /* 0x00000000003e7805 */ /* 0x000fc4000001ff00 */
[----:B------:R-:W-:Y:S02]  /*1950*/  CS2R R68, SRZ ;  /* 0x0000000000447805 */ /* 0x000fe4000001ff00 */
[----:B------:R-:W-:Y:S02]  /*1960*/  CS2R R72, SRZ ;  /* 0x0000000000487805 */ /* 0x000fe4000001ff00 */
[----:B------:R-:W-:Y:S02]  /*1970*/  PLOP3.LUT P1, PT, PT, PT, UP0, 0x80, 0x0 ;  /* 0x000000000000781c */ /* 0x000fe40003f2f008 */
        /* <DEDUP_REMOVED lines=11> */
[----:B------:R-:W-:Y:S06]  /*1a30*/  @!P1 BRA `(.L_x_183) ;  /* 0x0000006c00989947 */ /* 0x000fec0003800000 */
[----:B------:R-:W0:Y:S01]  /*1a40*/  SHFL.IDX PT, R0, R217, RZ, 0x1f ;  /* 0x00001fffd9007589 */ /* 0x000e2200000e0000 */
[----:B------:R-:W1:Y:S01]  /*1a50*/  S2UR UR51, SR_CgaCtaId ;  /* 0x00000000003379c3 */ /* 0x000e620000008800 */
[----:B------:R-:W-:Y:S01]  /*1a60*/  UMOV UR50, 0x400 ;  /* 0x0000040000327882 */ /* 0x000fe20000000000 */
[----:B0-----:R-:W-:Y:S01]  /*1a70*/  R2UR UR44, R0 ;  /* 0x00000000002c72ca */ /* 0x001fe200000e0000 */
[----:B-1----:R-:W-:-:S04]  /*1a80*/  ULEA UR50, UR51, UR50, 0x18 ;  /* 0x0000003233327291 */ /* 0x002fc8000f8ec03f */
[----:B------:R-:W-:-:S04]  /*1a90*/  UIADD3 UR5, UR50, 0x14400, URZ ;  /* 0x0001440032057890 */ /* 0x000fc8000fffe03f */
[----:B------:R-:W-:-:S04]  /*1aa0*/  ULOP3.LUT UP0, URZ, UR5, 0x9f, URZ, 0xc0, !UPT ;  /* 0x0000009f053f7892 */ /* 0x000fc8000f80c03f */
[----:B------:R-:W-:Y:S02]  /*1ab0*/  ULEA.HI UR4, UR44, UR44, URZ, 0x1 ;  /* 0x0000002c2c047291 */ /* 0x000fe4000f8f083f */
[----:B------:R-:W-:Y:S02]  /*1ac0*/  PLOP3.LUT P0, PT, PT, PT, UP0, 0x80, 0x0 ;  /* 0x000000000000781c */ /* 0x000fe40003f0f008 */
        /* <DEDUP_REMOVED lines=13> */
[----:B------:R-:W-:Y:S02]  /*1ba0*/  IMAD.U32 R10, RZ, RZ, UR6 ;  /* 0x00000006ff0a7e24 */ /* 0x000fe4000f8e00ff */
[----:B------:R-:W-:Y:S02]  /*1bb0*/  IMAD.U32 R6, RZ, RZ, UR4 ;  /* 0x00000004ff067e24 */ /* 0x000fe4000f8e00ff */
[----:B------:R-:W-:-:S02]  /*1bc0*/  IMAD.U32 R7, RZ, RZ, UR5 ;  /* 0x00000005ff077e24 */ /* 0x000fc4000f8e00ff */
[----:B------:R-:W-:Y:S02]  /*1bd0*/  IMAD.U32 R11, RZ, RZ, UR7 ;  /* 0x00000007ff0b7e24 */ /* 0x000fe4000f8e00ff */
[----:B------:R-:W-:Y:S02]  /*1be0*/  IMAD.MOV.U32 R8, RZ, RZ, 0x70 ;  /* 0x00000070ff087424 */ /* 0x000fe400078e00ff */
[----:B------:R-:W-:Y:S02]  /*1bf0*/  IMAD.MOV.U32 R12, RZ, RZ, 0x1 ;  /* 0x00000001ff0c7424 */ /* 0x000fe400078e00ff */
[----:B0-----:R-:W-:-:S07]  /*1c00*/  IMAD.MOV.U32 R13, RZ, RZ, RZ ;  /* 0x000000ffff0d7224 */ /* 0x001fce00078e00ff */
[----:B------:R-:W-:-:S07]  /*1c10*/  LEPC R20, `(.L_x_184) ;  /* 0x000000001014794e */ /* 0x000fce0000000000 */
[----:B-1----:R-:W-:Y:S05]  /*1c20*/  CALL.ABS.NOINC R14 ;  /* 0x000000000e007343 */ /* 0x002fea0003c00000 */
.L_x_184:
[----:B------:R-:W-:Y:S01]  /*1c30*/  ULEA.HI UR4, UR48, UR48, URZ, 0x1 ;  /* 0x0000003030047291 */ /* 0x000fe2000f8f083f */
[----:B------:R-:W-:-:S03]  /*1c40*/  IMAD.U32 R3, RZ, RZ, UR49 ;  /* 0x00000031ff037e24 */ /* 0x000fc6000f8e00ff */
[----:B------:R-:W-:Y:S02]  /*1c50*/  ULOP3.LUT UR4, UR4, 0xfffffffe, URZ, 0xc0, !UPT ;  /* 0xfffffffe04047892 */ /* 0x000fe4000f8ec03f */
[----:B------:R-:W-:Y:S02]  /*1c60*/  ISETP.NE.AND P0, PT, R3, 0x3, PT ;  /* 0x000000030300780c */ /* 0x000fe40003f05270 */
[----:B------:R-:W-:-:S06]  /*1c70*/  UIADD3 UR4, UR48, -UR4, URZ ;  /* 0x8000000430047290 */ /* 0x000fcc000fffe03f */
[----:B------:R-:W-:-:S05]  /*1c80*/  IMAD.U32 R0, RZ, RZ, UR4 ;  /* 0x00000004ff007e24 */ /* 0x000fca000f8e00ff */
[----:B------:R-:W-:-:S04]  /*1c90*/  SHF.L.U32 R0, R0, 0x1f, RZ ;  /* 0x0000001f00007819 */ /* 0x000fc800000006ff */
[----:B------:R-:W0:Y:S02]  /*1ca0*/  SYNCS.PHASECHK.TRANS64.TRYWAIT P1, [UR50+0x29800], R0 ;  /* 0x02980000ff0075a7 */ /* 0x000e240008020172 */
[----:B0-----:R-:W-:Y:S05]  /*1cb0*/  @!P1 BRA `(.L_x_185) ;  /* 0x0000011400489947 */ /* 0x001fea0003800000 */
.L_x_331:
[----:B------:R-:W-:Y:S05]  /*1cc0*/  @!P0 BRA `(.L_x_186) ;  /* 0x0000000000048947 */ /* 0x000fea0003800000 */
[----:B------:R-:W-:Y:S01]  /*1cd0*/  BPT.TRAP 0x1 ;  /* 0x000000040000795c */ /* 0x000fe20000300000 */
.L_x_186:
[----:B------:R-:W-:Y:S02]  /*1ce0*/  IMAD.U32 R4, RZ, RZ, UR46 ;  /* 0x0000002eff047e24 */ /* 0x000fe4000f8e00ff */
[----:B0-----:R-:W-:-:S03]  /*1cf0*/  IMAD.U32 R3, RZ, RZ, UR47 ;  /* 0x0000002fff037e24 */ /* 0x001fc6000f8e00ff */
[----:B------:R-:W-:Y:S02]  /*1d00*/  LEA R4, R4, UR50, 0x3 ;  /* 0x0000003204047c11 */ /* 0x000fe4000f8e18ff */
[----:B------:R-:W-:-:S04]  /*1d10*/  SHF.L.U32 R3, R3, 0x1f, RZ ;  /* 0x0000001f03037819 */ /* 0x000fc800000006ff */
[----:B------:R0:W1:Y:S01]  /*1d20*/  SYNCS.PHASECHK.TRANS64.TRYWAIT P1, [R4+URZ+0x29830], R3 ;  /* 0x02983003040075a7 */ /* 0x000062000802017f */
[----:B------:R-:W-:Y:S05]  /*1d30*/  @!P0 BRA `(.L_x_187) ;  /* 0x0000000000048947 */ /* 0x000fea0003800000 */
[----:B------:R-:W-:Y:S01]  /*1d40*/  BPT.TRAP 0x1 ;  /* 0x000000040000795c */ /* 0x000fe20000300000 */
.L_x_187:
[----:B------:R-:W-:Y:S01]  /*1d50*/  IMAD.MOV.U32 R25, RZ, RZ, RZ ;  /* 0x000000ffff197224 */ /* 0x000fe200078e00ff */
[----:B-1----:R-:W-:Y:S06]  /*1d60*/  @P1 BRA `(.L_x_188) ;  /* 0x0000000000081947 */ /* 0x002fec0003800000 */
[----:B------:R-:W1:Y:S02]  /*1d70*/  SYNCS.PHASECHK.TRANS64.TRYWAIT P1, [R4+URZ+0x29830], R3 ;  /* 0x02983003040075a7 */ /* 0x000e64000802017f */
[----:B-1----:R-:W-:Y:S05]  /*1d80*/  @!P1 BRA `(.L_x_189) ;  /* 0x00000114002c9947 */ /* 0x002fea0003800000 */
.L_x_188:
[----:B------:R-:W-:Y:S05]  /*1d90*/  WARPSYNC.ALL ;  /* 0x0000000000007948 */ /* 0x000fea0003800000 */
[----:B------:R-:W-:Y:S01]  /*1da0*/  UIADD3 UR50, UR50, 0x1a400, URZ ;  /* 0x0001a40032327890 */ /* 0x000fe2000fffe03f */
[----:B------:R-:W-:Y:S01]  /*1db0*/  WARPGROUP.ARRIVE ;  /* 0x00000000000079c5 */ /* 0x000fe20000000000 */
[----:B------:R-:W-:Y:S02]  /*1dc0*/  ULOP3.LUT UR28, UR56, 0x10000, URZ, 0xfc, !UPT ;  /* 0x00010000381c7892 */ /* 0x000fe4000f8efc3f */
[----:B------:R-:W-:Y:S01]  /*1dd0*/  USHF.R.U32.HI UR50, URZ, 0x4, UR50 ;  /* 0x000000043f327899 */ /* 0x000fe20008011632 */
[----:B------:R-:W-:Y:S01]  /*1de0*/  UMOV UR25, 0x80000020 ;  /* 0x8000002000197882 */ /* 0x000fe20000000000 */
[----:B------:R-:W-:-:S02]  /*1df0*/  UMOV UR27, 0x80000020 ;  /* 0x80000020001b7882 */ /* 0x000fc40000000000 */
[----:B------:R-:W-:Y:S01]  /*1e00*/  ULOP3.LUT UR50, UR50, 0x3fff, URZ, 0xc0, !UPT ;  /* 0x00003fff32327892 */ /* 0x000fe2000f8ec03f */
[----:B------:R-:W-:Y:S01]  /*1e10*/  UMOV UR24, UR28 ;  /* 0x0000001c00187c82 */ /* 0x000fe20008000000 */
[----:B------:R-:W-:Y:S02]  /*1e20*/  UMOV UR5, UR25 ;  /* 0x0000001900057c82 */ /* 0x000fe40008000000 */
[----:B------:R-:W-:Y:S01]  /*1e30*/  ULOP3.LUT UR50, UR50, 0x10000, URZ, 0xfc, !UPT ;  /* 0x0001000032327892 */ /* 0x000fe2000f8efc3f */
[----:B------:R-:W-:Y:S01]  /*1e40*/  UMOV UR4, UR24 ;  /* 0x0000001800047c82 */ /* 0x000fe20008000000 */
[----:B------:R-:W-:Y:S02]  /*1e50*/  UMOV UR7, 0x80000020 ;  /* 0x8000002000077882 */ /* 0x000fe40000000000 */
[----:B------:R-:W-:Y:S01]  /*1e60*/  UIMAD UR30, UR46, 0x780, UR50 ;  /* 0x000007802e1e78a4 */ /* 0x000fe2000f8e0232 */
[----:B------:R-:W-:Y:S01]  /*1e70*/  UMOV UR11, 0x80000020 ;  /* 0x80000020000b7882 */ /* 0x000fe20000000000 */
[----:B------:R-:W-:-:S02]  /*1e80*/  UMOV UR15, 0x80000020 ;  /* 0x80000020000f7882 */ /* 0x000fc40000000000 */
[----:B------:R-:W-:Y:S02]  /*1e90*/  UIADD3 UR6, UR30, 0x80, URZ ;  /* 0x000000801e067890 */ /* 0x000fe4000fffe03f */
[----:B------:R-:W-:Y:S02]  /*1ea0*/  UIADD3 UR8, UR30, 0x100, URZ ;  /* 0x000001001e087890 */ /* 0x000fe4000fffe03f */
[----:B------:R-:W-:Y:S01]  /*1eb0*/  UMOV UR26, UR30 ;  /* 0x0000001e001a7c82 */ /* 0x000fe20008000000 */
[----:B------:R-:W-:Y:S01]  /*1ec0*/  UIADD3 UR9, UR30, 0x180, URZ ;  /* 0x000001801e097890 */ /* 0x000fe2000fffe03f */
[----:B------:R-:W-:Y:S01]  /*1ed0*/  QGMMA.64x32x32.F32.E4M3.E4M3 R92, gdesc[UR24], RZ, !UPT, gsb0 ;  /* 0x00600000185c79f3 */ /* 0x000fe2000c0008ff */
[----:B------:R-:W-:Y:S01]  /*1ee0*/  UMOV UR26, UR6 ;  /* 0x00000006001a7c82 */ /* 0x000fe20008000000 */
[----:B------:R-:W-:Y:S01]  /*1ef0*/  UMOV UR27, 0x80000020 ;  /* 0x80000020001b7882 */ /* 0x000fe20000000000 */
[----:B------:R-:W-:Y:S01]  /*1f00*/  UMOV UR6, UR8 ;  /* 0x0000000800067c82 */ /* 0x000fe20008000000 */
[----:B------:R-:W-:-:S02]  /*1f10*/  UIADD3 UR10, UR30, 0x200, URZ ;  /* 0x000002001e0a7890 */ /* 0x000fc4000fffe03f */
[----:B------:R-:W-:Y:S02]  /*1f20*/  UIADD3 UR12, UR30, 0x102, URZ ;  /* 0x000001021e0c7890 */ /* 0x000fe4000fffe03f */
[----:B------:R-:W-:Y:S02]  /*1f30*/  UIADD3 UR13, UR30, 0x182, URZ ;  /* 0x000001821e0d7890 */ /* 0x000fe4000fffe03f */
[----:B------:R-:W-:Y:S02]  /*1f40*/  UIADD3 UR14, UR30, 0x202, URZ ;  /* 0x000002021e0e7890 */ /* 0x000fe4000fffe03f */
[----:B------:R-:W-:Y:S01]  /*1f50*/  UIADD3 UR18, UR30, 0x382, URZ ;  /* 0x000003821e127890 */ /* 0x000fe2000fffe03f */
[----:B------:R-:W-:Y:S01]  /*1f60*/  UMOV UR19, 0x80000020 ;  /* 0x8000002000137882 */ /* 0x000fe20000000000 */
[----:B------:R-:W-:Y:S01]  /*1f70*/  UIADD3 UR22, UR30, 0x600, URZ ;  /* 0x000006001e167890 */ /* 0x000fe2000fffe03f */
[----:B------:R-:W-:Y:S01]  /*1f80*/  UMOV UR23, 0x80000020 ;  /* 0x8000002000177882 */ /* 0x000fe20000000000 */
[----:B------:R-:W-:Y:S01]  /*1f90*/  UMOV UR31, 0x80000020 ;  /* 0x80000020001f7882 */ /* 0x000fe20000000000 */
[----:B------:R-:W-:-:S02]  /*1fa0*/  WARPGROUP.DEPBAR.LE gsb0, 0x0 ;  /* 0x00008000000079c5 */ /* 0x000fc40000010000 */
[----:B------:R-:W-:-:S06]  /*1fb0*/  WARPGROUP.ARRIVE ;  /* 0x00000000000079c5 */ /* 0x000fcc0000000000 */
[----:B------:R-:W-:Y:S01]  /*1fc0*/  QGMMA.64x32x32.F32.E4M3.E4M3 R76, gdesc[UR24], RZ, !UPT, gsb0 ;  /* 0x00600000184c79f3 */ /* 0x000fe2000c0008ff */
[----:B------:R-:W-:Y:S01]  /*1fd0*/  UMOV UR26, UR9 ;  /* 0x00000009001a7c82 */ /* 0x000fe20008000000 */
[----:B------:R-:W-:Y:S01]  /*1fe0*/  UMOV UR27, 0x80000020 ;  /* 0x80000020001b7882 */ /* 0x000fe20000000000 */
[----:B------:R-:W-:Y:S02]  /*1ff0*/  WARPGROUP.DEPBAR.LE gsb0, 0x0 ;  /* 0x00008000000079c5 */ /* 0x000fe40000010000 */
[----:B------:R-:W-:-:S06]  /*2000*/  WARPGROUP.ARRIVE ;  /* 0x00000000000079c5 */ /* 0x000fcc0000000000 */
[----:B------:R-:W-:Y:S01]  /*2010*/  QGMMA.64x32x32.F32.E4M3.E4M3 R60, gdesc[UR4], RZ, !UPT, gsb0 ;  /* 0x00600000043c79f3 */ /* 0x000fe2000c0008ff */
[----:B------:R-:W-:Y:S02]  /*2020*/  UIADD3 UR4, UR28, 0x2, URZ ;  /* 0x000000021c047890 */ /* 0x000fe4000fffe03f */
[----:B------:R-:W-:Y:S01]  /*2030*/  UIADD3 UR6, UR30, 0x2, URZ ;  /* 0x000000021e067890 */ /* 0x000fe2000fffe03f */
[----:B------:R-:W-:Y:S01]  /*2040*/  UMOV UR5, 0x80000020 ;  /* 0x8000002000057882 */ /* 0x000fe20000000000 */
[----:B------:R-:W-:Y:S01]  /*2050*/  UMOV UR7, 0x80000020 ;  /* 0x8000002000077882 */ /* 0x000fe20000000000 */
[----:B------:R-:W-:Y:S02]  /*2060*/  UMOV UR9, UR5 ;  /* 0x0000000500097c82 */ /* 0x000fe40008000000 */
[----:B------:R-:W-:Y:S01]  /*2070*/  UMOV UR8, UR4 ;  /* 0x0000000400087c82 */ /* 0x000fe20008000000 */
[----:B------:R-:W-:Y:S02]  /*2080*/  WARPGROUP.DEPBAR.LE gsb0, 0x0 ;  /* 0x00008000000079c5 */ /* 0x000fe40000010000 */
[----:B------:R-:W-:-:S06]  /*2090*/  WARPGROUP.ARRIVE ;  /* 0x00000000000079c5 */ /* 0x000fcc0000000000 */
[----:B------:R-:W-:Y:S01]  /*20a0*/  QGMMA.64x32x32.F32.E4M3.E4M3 R44, gdesc[UR24], RZ, !UPT, gsb0 ;  /* 0x00600000182c79f3 */ /* 0x000fe2000c0008ff */
[----:B------:R-:W-:Y:S01]  /*20b0*/  UMOV UR26, UR10 ;  /* 0x0000000a001a7c82 */ /* 0x000fe20008000000 */
[----:B------:R-:W-:Y:S01]  /*20c0*/  UMOV UR27, 0x80000020 ;  /* 0x80000020001b7882 */ /* 0x000fe20000000000 */
[----:B------:R-:W-:Y:S01]  /*20d0*/  UIADD3 UR10, UR30, 0x82, URZ ;  /* 0x000000821e0a7890 */ /* 0x000fe2000fffe03f */
        /* <DEDUP_REMOVED lines=16> */
[----:B------:R-:W-:Y:S01]  /*21e0*/  QGMMA.64x32x32.F32.E4M3.E4M3 R60, gdesc[UR8], R60, gsb0 ;  /* 0x00600000083c79f3 */ /* 0x000fe2000800083c */
        /* <DEDUP_REMOVED lines=15> */
[----:B------:R-:W-:Y:S02]  /*22e0*/  UIADD3 UR6, UR30, 0x300, URZ ;  /* 0x000003001e067890 */ /* 0x000fe4000fffe03f */
        /* <DEDUP_REMOVED lines=97> */
[----:B------:R-:W-:-:S03]  /*2900*/  UIADD3 UR6, UR30, 0x702, URZ ;  /* 0x000007021e067890 */ /* 0x000fc6000fffe03f */
        /* <DEDUP_REMOVED lines=20> */
.L_x_190:
[----:B------:R-:W-:Y:S01]  /*2a50*/  IMAD.U32 R0, RZ, RZ, UR55 ;  /* 0x00000037ff007e24 */ /* 0x000fe2000f8e00ff */
[----:B------:R-:W-:Y:S01]  /*2a60*/  P2R R7, PR, RZ, 0x1 ;  /* 0x00000001ff077803 */ /* 0x000fe20000000000 */
[----:B------:R-:W-:Y:S01]  /*2a70*/  IMAD.U32 R6, RZ, RZ, UR54 ;  /* 0x00000036ff067e24 */ /* 0x000fe2000f8e00ff */
[----:B------:R-:W-:Y:S01]  /*2a80*/  R2UR UR6, R4 ;  /* 0x00000000040672ca */ /* 0x000fe200000e0000 */
[----:B------:R-:W-:Y:S01]  /*2a90*/  UIADD3 UR54, UR54, -0x2, URZ ;  /* 0xfffffffe36367890 */ /* 0x000fe2000fffe03f */
[----:B01----:R-:W-:-:S03]  /*2aa0*/  IADD3 R3, R0, 0xa0, -R199 ;  /* 0x000000a000037810 */ /* 0x003fc60007ffe8c7 */
[----:B------:R-:W-:Y:S02]  /*2ab0*/  UISETP.GE.AND UP0, UPT, UR54, UR40, UPT ;  /* 0x000000283600728c */ /* 0x000fe4000bf06270 */
[----:B------:R-:W-:-:S05]  /*2ac0*/  IMAD R3, R6, -0xa0, R3 ;  /* 0xffffff6006037824 */ /* 0x000fca00078e0203 */
[C---:B------:R-:W-:Y:S01]  /*2ad0*/  ISETP.GT.AND P6, PT, R3.reuse, RZ, PT ;  /* 0x000000ff0300720c */ /* 0x040fe20003fc4270 */
[----:B------:R-:W-:Y:S01]  /*2ae0*/  UIADD3 UR6, UR6, 0x29840, URZ ;  /* 0x0002984006067890 */ /* 0x000fe2000fffe03f */
[C---:B------:R-:W-:Y:S02]  /*2af0*/  ISETP.GT.AND P5, PT, R3.reuse, 0x1, PT ;  /* 0x000000010300780c */ /* 0x040fe40003fa4270 */
[----:B------:R-:W-:Y:S01]  /*2b00*/  ISETP.GT.AND P4, PT, R3, 0x8, PT ;  /* 0x000000080300780c */ /* 0x000fe20003f84270 */
[----:B------:R-:W-:Y:S01]  /*2b10*/  UPRMT UR6, UR51, 0x654, UR6 ;  /* 0x0000065433067896 */ /* 0x000fe20008000006 */
[----:B------:R-:W-:Y:S02]  /*2b20*/  FSEL R94, R94, -INF , P6 ;  /* 0xff8000005e5e7808 */ /* 0x000fe40003000000 */
[----:B------:R-:W-:Y:S02]  /*2b30*/  FSEL R95, R95, -INF , P5 ;  /* 0xff8000005f5f7808 */ /* 0x000fe40002800000 */
[----:B------:R-:W-:-:S02]  /*2b40*/  ISETP.GT.AND P3, PT, R3, 0x9, PT ;  /* 0x000000090300780c */ /* 0x000fc40003f64270 */
[----:B------:R-:W-:Y:S02]  /*2b50*/  FSEL R98, R98, -INF , P4 ;  /* 0xff80000062627808 */ /* 0x000fe40002000000 */
[----:B------:R-:W-:Y:S01]  /*2b60*/  FMNMX.FTZ R5, R94, R95, !PT ;  /* 0x0000005f5e057209 */ /* 0x000fe20007810000 */
[----:B------:R-:W-:Y:S01]  /*2b70*/  SYNCS.ARRIVE.TRANS64.RED.A1T0 RZ, [UR6], RZ ;  /* 0x000000ffffff79a7 */ /* 0x000fe20008100406 */
        /* <DEDUP_REMOVED lines=106> */
[----:B------:R-:W-:Y:S02]  /*3220*/  ISETP.GT.AND P0, PT, R3, 0x79, PT ;  /* 0x000000790300780c */ /* 0x000fe40003f04270 */
[----:B------:R-:W-:Y:S02]  /*3230*/  FSEL R58, R58, -INF , P6 ;  /* 0xff8000003a3a7808 */ /* 0x000fe40003000000 */
[----:B------:R-:W-:Y:S02]  /*3240*/  FMNMX.FTZ R5, R10, R5, !PT ;  /* 0x000000050a057209 */ /* 0x000fe40007810000 */
[----:B------:R-:W-:Y:S02]  /*3250*/  FSEL R45, R45, -INF , P5 ;  /* 0xff8000002d2d7808 */ /* 0x000fe40002800000 */
[----:B------:R-:W-:Y:S02]  /*3260*/  ISETP.GT.AND P5, PT, R3, 0x80, PT ;  /* 0x000000800300780c */ /* 0x000fe40003fa4270 */
[----:B------:R-:W-:-:S02]  /*3270*/  FSEL R14, R59, -INF , P0 ;  /* 0xff8000003b0e7808 */ /* 0x000fc40000000000 */
[----:B------:R-:W-:Y:S02]  /*3280*/  FMNMX.FTZ R5, R58, R5, !PT ;  /* 0x000000053a057209 */ /* 0x000fe40007810000 */
[C---:B------:R-:W-:Y:S02]  /*3290*/  ISETP.GT.AND P0, PT, R3.reuse, 0x81, PT ;  /* 0x000000810300780c */ /* 0x040fe40003f04270 */
        /* <DEDUP_REMOVED lines=11> */
[----:B------:R-:W-:Y:S02]  /*3350*/  FSEL R108, R35, -INF , P2 ;  /* 0xff800000236c7808 */ /* 0x000fe40001000000 */
[----:B------:R-:W-:Y:S02]  /*3360*/  FMNMX.FTZ R5, R34, R5, !PT ;  /* 0x0000000522057209 */ /* 0x000fe40007810000 */
[----:B------:R-:W-:Y:S02]  /*3370*/  ISETP.GT.AND P3, PT, R3, 0x90, PT ;  /* 0x000000900300780c */ /* 0x000fe40003f64270 */
[----:B------:R-:W-:Y:S02]  /*3380*/  FSEL R48, R48, -INF , P4 ;  /* 0xff80000030307808 */ /* 0x000fe40002000000 */
[----:B------:R-:W-:-:S02]  /*3390*/  FSEL R38, R38, -INF , P3 ;  /* 0xff80000026267808 */ /* 0x000fc40001800000 */
[----:B------:R-:W-:Y:S02]  /*33a0*/  FMNMX.FTZ R5, R108, R5, !PT ;  /* 0x000000056c057209 */ /* 0x000fe40007810000 */
[----:B------:R-:W-:Y:S02]  /*33b0*/  ISETP.GT.AND P4, PT, R3, 0x91, PT ;  /* 0x000000910300780c */ /* 0x000fe40003f84270 */
[----:B------:R-:W-:Y:S02]  /*33c0*/  FMNMX.FTZ R5, R38, R5, !PT ;  /* 0x0000000526057209 */ /* 0x000fe40007810000 */
[----:B------:R-:W-:Y:S02]  /*33d0*/  FSEL R110, R39, -INF , P4 ;  /* 0xff800000276e7808 */ /* 0x000fe40002000000 */
[----:B------:R-:W-:Y:S02]  /*33e0*/  ISETP.GT.AND P5, PT, R3, 0x98, PT ;  /* 0x000000980300780c */ /* 0x000fe40003fa4270 */
[----:B------:R-:W-:-:S02]  /*33f0*/  FMNMX.FTZ R5, R110, R5, !PT ;  /* 0x000000056e057209 */ /* 0x000fc40007810000 */
[----:B------:R-:W-:Y:S02]  /*3400*/  FSEL R42, R42, -INF , P5 ;  /* 0xff8000002a2a7808 */ /* 0x000fe40002800000 */
[----:B------:R-:W-:Y:S02]  /*3410*/  ISETP.GT.AND P6, PT, R3, 0x99, PT ;  /* 0x000000990300780c */ /* 0x000fe40003fc4270 */
[----:B------:R-:W-:Y:S01]  /*3420*/  FMNMX.FTZ R0, R42, R5, !PT ;  /* 0x000000052a007209 */ /* 0x000fe20007810000 */
[----:B------:R-:W-:Y:S01]  /*3430*/  IMAD.U32 R5, RZ, RZ, UR41 ;  /* 0x00000029ff057e24 */ /* 0x000fe2000f8e00ff */
[----:B------:R-:W-:Y:S02]  /*3440*/  FSEL R43, R43, -INF , P6 ;  /* 0xff8000002b2b7808 */ /* 0x000fe40003000000 */
[----:B------:R-:W-:Y:S02]  /*3450*/  P2R R20, PR, RZ, 0x1 ;  /* 0x00000001ff147803 */ /* 0x000fe40000000000 */
[----:B------:R-:W-:-:S02]  /*3460*/  FMNMX.FTZ R9, R43, R0, !PT ;  /* 0x000000002b097209 */ /* 0x000fc40007810000 */
[----:B------:R-:W-:Y:S02]  /*3470*/  ISETP.GT.AND P0, PT, R3, 0x80, PT ;  /* 0x000000800300780c */ /* 0x000fe40003f04270 */
[----:B------:R-:W-:Y:S01]  /*3480*/  P2R R12, PR, RZ, 0x8 ;  /* 0x00000008ff0c7803 */ /* 0x000fe20000000000 */
[----:B------:R-:W0:Y:S01]  /*3490*/  SHFL.BFLY PT, R0, R9, 0x2, 0x1f ;  /* 0x0c401f0009007f89 */ /* 0x000e2200000e0000 */
[----:B------:R-:W-:Y:S02]  /*34a0*/  FSEL R28, R28, -INF , P0 ;  /* 0xff8000001c1c7808 */ /* 0x000fe40000000000 */
[----:B------:R-:W-:Y:S02]  /*34b0*/  ISETP.NE.AND P0, PT, R20, RZ, PT ;  /* 0x000000ff1400720c */ /* 0x000fe40003f05270 */
[----:B------:R-:W-:Y:S02]  /*34c0*/  P2R R15, PR, RZ, 0x2 ;  /* 0x00000002ff0f7803 */ /* 0x000fe40000000000 */
[----:B------:R-:W-:-:S02]  /*34d0*/  P2R R13, PR, RZ, 0x4 ;  /* 0x00000004ff0d7803 */ /* 0x000fc40000000000 */
[C---:B------:R-:W-:Y:S02]  /*34e0*/  ISETP.GT.AND P2, PT, R3.reuse, 0x78, PT ;  /* 0x000000780300780c */ /* 0x040fe40003f44270 */
[----:B------:R-:W-:Y:S02]  /*34f0*/  ISETP.GT.AND P1, PT, R3, 0x79, PT ;  /* 0x000000790300780c */ /* 0x000fe40003f24270 */
[----:B------:R-:W-:Y:S02]  /*3500*/  FMNMX.FTZ R3, R92, R93, !PT ;  /* 0x0000005d5c037209 */ /* 0x000fe40007810000 */
[----:B------:R-:W-:Y:S02]  /*3510*/  FSEL R29, R29, -INF , P0 ;  /* 0xff8000001d1d7808 */ /* 0x000fe40000000000 */
[----:B------:R-:W-:Y:S02]  /*3520*/  ISETP.NE.AND P0, PT, R7, RZ, PT ;  /* 0x000000ff0700720c */ /* 0x000fe40003f05270 */
[----:B------:R-:W-:-:S02]  /*3530*/  FSEL R57, R57, -INF , P1 ;  /* 0xff80000039397808 */ /* 0x000fc40000800000 */
[----:B------:R-:W-:Y:S02]  /*3540*/  ISETP.NE.AND P1, PT, R15, RZ, PT ;  /* 0x000000ff0f00720c */ /* 0x000fe40003f25270 */
[----:B------:R-:W-:Y:S02]  /*3550*/  FSEL R56, R56, -INF , P2 ;  /* 0xff80000038387808 */ /* 0x000fe40001000000 */
[----:B0-----:R-:W-:Y:S02]  /*3560*/  FMNMX.FTZ R11, R9, R0, !PT ;  /* 0x00000000090b7209 */ /* 0x001fe40007810000 */
[----:B------:R-:W-:Y:S02]  /*3570*/  ISETP.NE.AND P2, PT, R13, RZ, PT ;  /* 0x000000ff0d00720c */ /* 0x000fe40003f45270 */
[----:B------:R-:W-:Y:S01]  /*3580*/  FSEL R55, R32, -INF , P1 ;  /* 0xff80000020377808 */ /* 0x000fe20000800000 */
[----:B------:R-:W0:Y:S01]  /*3590*/  SHFL.BFLY PT, R0, R11, 0x1, 0x1f ;  /* 0x0c201f000b007f89 */ /* 0x000e2200000e0000 */
[----:B------:R-:W-:-:S02]  /*35a0*/  FSEL R59, R33, -INF , P2 ;  /* 0xff800000213b7808 */ /* 0x000fc40001000000 */
[----:B0-----:R-:W-:-:S04]  /*35b0*/  FMNMX.FTZ R0, R11, R0, !PT ;  /* 0x000000000b007209 */ /* 0x001fc80007810000 */
[C---:B------:R-:W-:Y:S01]  /*35c0*/  FSETP.NEU.FTZ.AND P3, PT, R0.reuse, -INF , PT ;  /* 0xff8000000000780b */ /* 0x040fe20003f7d000 */
[----:B------:R-:W-:-:S05]  /*35d0*/  FFMA.FTZ R5, R0, R5, -8 ;  /* 0xc100000000057423 */ /* 0x000fca0000010005 */
[----:B------:R-:W-:Y:S02]  /*35e0*/  FSEL R5, R5, RZ, P3 ;  /* 0x000000ff05057208 */ /* 0x000fe40001800000 */
[----:B------:R-:W-:-:S03]  /*35f0*/  ISETP.NE.AND P3, PT, R12, RZ, PT ;  /* 0x000000ff0c00720c */ /* 0x000fc60003f65270 */
[--C-:B------:R-:W-:Y:S01]  /*3600*/  FFMA.FTZ R7, R94, UR41, -R5.reuse ;  /* 0x000000295e077c23 */ /* 0x100fe20008010805 */
[----:B------:R-:W-:Y:S01]  /*3610*/  FMNMX.FTZ R94, R96, R3, !PT ;  /* 0x00000003605e7209 */ /* 0x000fe20007810000 */
[--C-:B------:R-:W-:Y:S01]  /*3620*/  FFMA.FTZ R9, R98, UR41, -R5.reuse ;  /* 0x0000002962097c23 */ /* 0x100fe20008010805 */
[----:B------:R-:W-:-:S01]  /*3630*/  FFMA.FTZ R15, R78, UR41, -R5 ;  /* 0x000000294e0f7c23 */ /* 0x000fc20008010805 */
        /* <DEDUP_REMOVED lines=12> */
[----:B------:R0:W-:Y:S01]  /*3700*/  MUFU.EX2 R32, R71 ;  /* 0x0000004700207308 */ /* 0x0001e20000000800 */
[----:B------:R-:W-:Y:S01]  /*3710*/  FMNMX.FTZ R78, R104, R3, !PT ;  /* 0x00000003684e7209 */ /* 0x000fe20007810000 */
[--C-:B------:R-:W-:Y:S01]  /*3720*/  FFMA.FTZ R20, R99, UR41, -R5.reuse ;  /* 0x0000002963147c23 */ /* 0x100fe20008010805 */
[----:B------:R-:W-:-:S01]  /*3730*/  FFMA.FTZ R11, R102, UR41, -R5 ;  /* 0x00000029660b7c23 */ /* 0x000fc20008010805 */
[--C-:B------:R-:W-:Y:S01]  /*3740*/  FFMA.FTZ R26, R103, UR41, -R5.reuse ;  /* 0x00000029671a7c23 */ /* 0x100fe20008010805 */
[----:B------:R-:W-:Y:S01]  /*3750*/  FMNMX.FTZ R3, R105, R78, !PT ;  /* 0x0000004e69037209 */ /* 0x000fe20007810000 */
[--C-:B------:R-:W-:Y:S01]  /*3760*/  FFMA.FTZ R78, R79, UR41, -R5.reuse ;  /* 0x000000294f4e7c23 */ /* 0x100fe20008010805 */
[----:B------:R-:W-:-:S01]  /*3770*/  FFMA.FTZ R79, R24, UR41, -R5 ;  /* 0x00000029184f7c23 */ /* 0x000fc20008010805 */
[----:B------:R-:W-:Y:S01]  /*3780*/  MUFU.EX2 R7, R7 ;  /* 0x0000000700077308 */ /* 0x000fe20000000800 */
[----:B------:R-:W-:Y:S01]  /*3790*/  FMNMX.FTZ R98, R76, R3, !PT ;  /* 0x000000034c627209 */ /* 0x000fe20007810000 */
[--C-:B------:R-:W-:Y:S01]  /*37a0*/  FFMA.FTZ R24, R34, UR41, -R5.reuse ;  /* 0x0000002922187c23 */ /* 0x100fe20008010805 */
[----:B0-----:R-:W-:Y:S01]  /*37b0*/  FSEL R71, R41, -INF , P6 ;  /* 0xff80000029477808 */ /* 0x001fe20003000000 */
[--C-:B------:R-:W-:Y:S01]  /*37c0*/  FFMA.FTZ R41, R8, UR41, -R5.reuse ;  /* 0x0000002908297c23 */ /* 0x100fe20008010805 */
[----:B------:R-:W-:Y:S01]  /*37d0*/  FMNMX.FTZ R3, R77, R98, !PT ;  /* 0x000000624d037209 */ /* 0x000fe20007810000 */
[--C-:B------:R-:W-:Y:S01]  /*37e0*/  FFMA.FTZ R8, R54, UR41, -R5.reuse ;  /* 0x0000002936087c23 */ /* 0x100fe20008010805 */
[----:B------:R-:W-:-:S01]  /*37f0*/  FFMA.FTZ R34, R42, UR41, -R5 ;  /* 0x000000292a227c23 */ /* 0x000fc20008010805 */
[----:B------:R-:W-:Y:S01]  /*3800*/  MUFU.EX2 R12, R12 ;  /* 0x0000000c000c7308 */ /* 0x000fe20000000800 */
        /* <DEDUP_REMOVED lines=10> */
[----:B------:R-:W-:-:S02]  /*38b0*/  FFMA.FTZ R83, R108, UR41, -R5 ;  /* 0x000000296c537c23 */ /* 0x000fc40008010805 */
[----:B------:R-:W-:-:S03]  /*38c0*/  FMNMX.FTZ R3, R85, R98, !PT ;  /* 0x0000006255037209 */ /* 0x000fc60007810000 */
[----:B------:R-:W0:Y:S01]  /*38d0*/  MUFU.EX2 R20, R20 ;  /* 0x0000001400147308 */ /* 0x000e220000000800 */
[----:B------:R-:W-:-:S04]  /*38e0*/  FMNMX.FTZ R86, R88, R3, !PT ;  /* 0x0000000358567209 */ /* 0x000fc80007810000 */
[----:B------:R-:W-:Y:S01]  /*38f0*/  FMNMX.FTZ R3, R89, R86, !PT ;  /* 0x0000005659037209 */ /* 0x000fe20007810000 */
[----:B------:R-:W-:-:S01]  /*3900*/  FFMA.FTZ R86, R87, UR41, -R5 ;  /* 0x0000002957567c23 */ /* 0x000fc20008010805 */
[----:B------:R-:W-:Y:S01]  /*3910*/  FFMA.FTZ R87, R110, UR41, -R5 ;  /* 0x000000296e577c23 */ /* 0x000fe20008010805 */
[----:B------:R-:W-:Y:S01]  /*3920*/  MUFU.EX2 R11, R11 ;  /* 0x0000000b000b7308 */ /* 0x000fe20000000800 */
[----:B------:R-:W-:-:S04]  /*3930*/  FMNMX.FTZ R98, R60, R3, !PT ;  /* 0x000000033c627209 */ /* 0x000fc80007810000 */
[----:B------:R-:W-:-:S03]  /*3940*/  FMNMX.FTZ R3, R61, R98, !PT ;  /* 0x000000623d037209 */ /* 0x000fc60007810000 */
[----:B------:R-:W-:Y:S01]  /*3950*/  MUFU.EX2 R26, R26 ;  /* 0x0000001a001a7308 */ /* 0x000fe20000000800 */
[----:B------:R-:W-:Y:S02]  /*3960*/  FMNMX.FTZ R90, R64, R3, !PT ;  /* 0x00000003405a7209 */ /* 0x000fe40007810000 */
[----:B0-----:R-:W-:Y:S02]  /*3970*/  F2FP.SATFINITE.E4M3.F32.PACK_AB_MERGE_C R173, R20, R9, RZ ;  /* 0x0000000914ad723e */ /* 0x001fe400048070ff */
[----:B------:R-:W-:Y:S01]  /*3980*/  FMNMX.FTZ R3, R65, R90, !PT ;  /* 0x0000005a41037209 */ /* 0x000fe20007810000 */
[----:B------:R-:W-:Y:S01]  /*3990*/  FFMA.FTZ R90, R91, UR41, -R5 ;  /* 0x000000295b5a7c23 */ /* 0x000fe20008010805 */
[----:B------:R-:W-:Y:S01]  /*39a0*/  F2FP.SATFINITE.E4M3.F32.PACK_AB_MERGE_C R173, R12, R7, R173 ;  /* 0x000000070cad723e */ /* 0x000fe200048070ad */
[----:B------:R-:W-:Y:S01]  /*39b0*/  MUFU.EX2 R13, R13 ;  /* 0x0000000d000d7308 */ /* 0x000fe20000000800 */
[----:B------:R-:W-:-:S04]  /*39c0*/  FMNMX.FTZ R98, R68, R3, !PT ;  /* 0x0000000344627209 */ /* 0x000fc80007810000 */
[----:B------:R-:W-:-:S03]  /*39d0*/  FMNMX.FTZ R3, R69, R98, !PT ;  /* 0x0000006245037209 */ /* 0x000fc60007810000 */
[----:B------:R-:W0:Y:S01]  /*39e0*/  MUFU.EX2 R94, R94 ;  /* 0x0000005e005e7308 */ /* 0x000e220000000800 */
[----:B------:R-:W-:-:S04]  /*39f0*/  FMNMX.FTZ R62, R72, R3, !PT ;  /* 0x00000003483e7209 */ /* 0x000fc80007810000 */
[----:B------:R-:W-:Y:S01]  /*3a00*/  FMNMX.FTZ R3, R73, R62, !PT ;  /* 0x0000003e49037209 */ /* 0x000fe20007810000 */
[----:B------:R-:W-:-:S01]  /*3a10*/  FFMA.FTZ R62, R63, UR41, -R5 ;  /* 0x000000293f3e7c23 */ /* 0x000fc20008010805 */
[----:B------:R-:W-:Y:S01]  /*3a20*/  FSEL R63, R36, -INF , P3 ;  /* 0xff800000243f7808 */ /* 0x000fe20001800000 */
[----:B------:R-:W-:Y:S01]  /*3a30*/  MUFU.EX2 R15, R15 ;  /* 0x0000000f000f7308 */ /* 0x000fe20000000800 */
[----:B------:R-:W-:-:S04]  /*3a40*/  FMNMX.FTZ R98, R44, R3, !PT ;  /* 0x000000032c627209 */ /* 0x000fc80007810000 */
[----:B------:R-:W-:-:S03]  /*3a50*/  FMNMX.FTZ R3, R45, R98, !PT ;  /* 0x000000622d037209 */ /* 0x000fc60007810000 */
[----:B------:R-:W-:Y:S01]  /*3a60*/  MUFU.EX2 R78, R78 ;  /* 0x0000004e004e7308 */ /* 0x000fe20000000800 */
[----:B------:R-:W-:Y:S02]  /*3a70*/  FMNMX.FTZ R66, R48, R3, !PT ;  /* 0x0000000330427209 */ /* 0x000fe40007810000 */
[----:B0-----:R-:W-:Y:S02]  /*3a80*/  F2FP.SATFINITE.E4M3.F32.PACK_AB_MERGE_C R175, R94, R13, RZ ;  /* 0x0000000d5eaf723e */ /* 0x001fe400048070ff */
[----:B------:R-:W-:Y:S01]  /*3a90*/  FMNMX.FTZ R3, R49, R66, !PT ;  /* 0x0000004231037209 */ /* 0x000fe20007810000 */
[--C-:B------:R-:W-:Y:S01]  /*3aa0*/  FFMA.FTZ R66, R67, UR41, -R5.reuse ;  /* 0x0000002943427c23 */ /* 0x100fe20008010805 */
[----:B------:R-:W-:Y:S01]  /*3ab0*/  FSEL R67, R37, -INF , P4 ;  /* 0xff80000025437808 */ /* 0x000fe20002000000 */
[--C-:B------:R-:W-:Y:S01]  /*3ac0*/  FFMA.FTZ R37, R6, UR41, -R5.reuse ;  /* 0x0000002906257c23 */ /* 0x100fe20008010805 */
[----:B------:R-:W-:Y:S01]  /*3ad0*/  FMNMX.FTZ R98, R52, R3, !PT ;  /* 0x0000000334627209 */ /* 0x000fe20007810000 */
[----:B------:R-:W-:Y:S01]  /*3ae0*/  FFMA.FTZ R6, R50, UR41, -R5 ;  /* 0x0000002932067c23 */ /* 0x000fe20008010805 */
[----:B------:R-:W-:Y:S01]  /*3af0*/  MUFU.EX2 R21, R21 ;  /* 0x0000001500157308 */ /* 0x000fe20000000800 */
[----:B------:R-:W-:-:S02]  /*3b00*/  F2FP.SATFINITE.E4M3.F32.PACK_AB_MERGE_C R175, R26, R11, R175 ;  /* 0x0000000b1aaf723e */ /* 0x000fc400048070af */
[----:B------:R-:W-:-:S04]  /*3b10*/  FMNMX.FTZ R3, R53, R98, !PT ;  /* 0x0000006235037209 */ /* 0x000fc80007810000 */
[----:B------:R-:W-:Y:S01]  /*3b20*/  FMNMX.FTZ R70, R56, R3, !PT ;  /* 0x0000000338467209 */ /* 0x000fe20007810000 */
[----:B------:R-:W0:Y:S03]  /*3b30*/  MUFU.EX2 R82, R82 ;  /* 0x0000005200527308 */ /* 0x000e260000000800 */
[----:B------:R-:W-:-:S04]  /*3b40*/  FMNMX.FTZ R3, R57, R70, !PT ;  /* 0x0000004639037209 */ /* 0x000fc80007810000 */
[----:B------:R-:W-:Y:S01]  /*3b50*/  FMNMX.FTZ R70, R28, R3, !PT ;  /* 0x000000031c467209 */ /* 0x000fe20007810000 */
[----:B------:R-:W-:Y:S03]  /*3b60*/  MUFU.EX2 R27, R27 ;  /* 0x0000001b001b7308 */ /* 0x000fe60000000800 */
[----:B------:R-:W-:-:S04]  /*3b70*/  FMNMX.FTZ R70, R29, R70, !PT ;  /* 0x000000461d467209 */ /* 0x000fc80007810000 */
[----:B------:R-:W-:Y:S01]  /*3b80*/  FMNMX.FTZ R70, R55, R70, !PT ;  /* 0x0000004637467209 */ /* 0x000fe20007810000 */
[----:B------:R-:W-:Y:S01]  /*3b90*/  MUFU.EX2 R86, R86 ;  /* 0x0000005600567308 */ /* 0x000fe20000000800 */
[----:B0-----:R-:W-:Y:S02]  /*3ba0*/  F2FP.SATFINITE.E4M3.F32.PACK_AB_MERGE_C R177, R82, R21, RZ ;  /* 0x0000001552b1723e */ /* 0x001fe400048070ff */
[----:B------:R-:W-:Y:S02]  /*3bb0*/  FMNMX.FTZ R70, R59, R70, !PT ;  /* 0x000000463b467209 */ /* 0x000fe40007810000 */
[----:B------:R-:W-:Y:S02]  /*3bc0*/  F2FP.SATFINITE.E4M3.F32.PACK_AB_MERGE_C R177, R78, R15, R177 ;  /* 0x0000000f4eb1723e */ /* 0x000fe400048070b1 */
[----:B------:R-:W-:Y:S01]  /*3bd0*/  FMNMX.FTZ R36, R63, R70, !PT ;  /* 0x000000463f247209 */ /* 0x000fe20007810000 */
[----:B------:R-:W-:Y:S01]  /*3be0*/  MUFU.EX2 R31, R31 ;  /* 0x0000001f001f7308 */ /* 0x000fe20000000800 */
[----:B------:R-:W-:-:S02]  /*3bf0*/  FSEL R70, R40, -INF , P5 ;  /* 0xff80000028467808 */ /* 0x000fc40002800000 */
[----:B------:R-:W-:Y:S01]  /*3c00*/  FMNMX.FTZ R3, R67, R36, !PT ;  /* 0x0000002443037209 */ /* 0x000fe20007810000 */
[----:B------:R-:W-:-:S03]  /*3c10*/  FFMA.FTZ R36, R46, UR41, -R5 ;  /* 0x000000292e247c23 */ /* 0x000fc60008010805 */
[----:B------:R-:W-:Y:S01]  /*3c20*/  FMNMX.FTZ R46, R70, R3, !PT ;  /* 0x00000003462e7209 */ /* 0x000fe20007810000 */
[----:B------:R0:W-:Y:S03]  /*3c30*/  MUFU.EX2 R40, R75 ;  /* 0x0000004b00287308 */ /* 0x0001e60000000800 */
[----:B------:R-:W-:-:S05]  /*3c40*/  FMNMX.FTZ R46, R71, R46, !PT ;  /* 0x0000002e472e7209 */ /* 0x000fca0007810000 */
[----:B------:R-:W1:Y:S01]  /*3c50*/  SHFL.BFLY PT, R3, R46, 0x2, 0x1f ;  /* 0x0c401f002e037f89 */ /* 0x000e6200000e0000 */
[----:B0-----:R-:W-:-:S01]  /*3c60*/  FFMA.FTZ R75, R14, UR41, -R5 ;  /* 0x000000290e4b7c23 */ /* 0x001fc20008010805 */
[--C-:B------:R-:W-:Y:S01]  /*3c70*/  FFMA.FTZ R14, R30, UR41, -R5.reuse ;  /* 0x000000291e0e7c23 */ /* 0x100fe20008010805 */
[----:B------:R-:W-:-:S01]  /*3c80*/  FFMA.FTZ R30, R38, UR41, -R5 ;  /* 0x00000029261e7c23 */ /* 0x000fc20008010805 */
[----:B------:R-:W-:Y:S01]  /*3c90*/  FFMA.FTZ R5, R43, UR41, -R5 ;  /* 0x000000292b057c23 */ /* 0x000fe20008010805 */
[----:B------:R-:W0:Y:S08]  /*3ca0*/  MUFU.EX2 R90, R90 ;  /* 0x0000005a005a7308 */ /* 0x000e300000000800 */
[----:B------:R-:W-:Y:S08]  /*3cb0*/  MUFU.EX2 R35, R35 ;  /* 0x0000002300237308 */ /* 0x000ff00000000800 */
[----:B------:R-:W-:Y:S01]  /*3cc0*/  MUFU.EX2 R62, R62 ;  /* 0x0000003e003e7308 */ /* 0x000fe20000000800 */
[----:B0-----:R-:W-:-:S02]  /*3cd0*/  F2FP.SATFINITE.E4M3.F32.PACK_AB_MERGE_C R179, R90, R31, RZ ;  /* 0x0000001f5ab3723e */ /* 0x001fc400048070ff */
[----:B-1----:R-:W-:Y:S01]  /*3ce0*/  FMNMX.FTZ R50, R46, R3, !PT ;  /* 0x000000032e327209 */ /* 0x002fe20007810000 */
[----:B------:R-:W-:Y:S01]  /*3cf0*/  IMAD.U32 R46, RZ, RZ, UR41 ;  /* 0x00000029ff2e7e24 */ /* 0x000fe2000f8e00ff */
[----:B------:R-:W-:-:S03]  /*3d00*/  F2FP.SATFINITE.E4M3.F32.PACK_AB_MERGE_C R179, R86, R27, R179 ;  /* 0x0000001b56b3723e */ /* 0x000fc600048070b3 */
[----:B------:R-:W0:Y:S01]  /*3d10*/  SHFL.BFLY PT, R3, R50, 0x1, 0x1f ;  /* 0x0c201f0032037f89 */ /* 0x000e2200000e0000 */
[----:B------:R-:W-:Y:S08]  /*3d20*/  MUFU.EX2 R39, R39 ;  /* 0x0000002700277308 */ /* 0x000ff00000000800 */
[----:B------:R-:W1:Y:S08]  /*3d30*/  MUFU.EX2 R66, R66 ;  /* 0x0000004200427308 */ /* 0x000e700000000800 */
[----:B------:R-:W-:Y:S01]  /*3d40*/  MUFU.EX2 R47, R47 ;  /* 0x0000002f002f7308 */ /* 0x000fe20000000800 */
[----:B0-----:R-:W-:-:S07]  /*3d50*/  FMNMX.FTZ R3, R50, R3, !PT ;  /* 0x0000000332037209 */ /* 0x001fce0007810000 */
[----:B------:R-:W-:Y:S01]  /*3d60*/  MUFU.EX2 R33, R33 ;  /* 0x0000002100217308 */ /* 0x000fe20000000800 */
[----:B-1----:R-:W-:Y:S02]  /*3d70*/  F2FP.SATFINITE.E4M3.F32.PACK_AB_MERGE_C R181, R66, R39, RZ ;  /* 0x0000002742b5723e */ /* 0x002fe400048070ff */
[C---:B------:R-:W-:Y:S01]  /*3d80*/  FSETP.NEU.FTZ.AND P1, PT, R3.reuse, -INF , PT ;  /* 0xff8000000300780b */ /* 0x040fe20003f3d000 */
[----:B------:R-:W-:-:S01]  /*3d90*/  FFMA.FTZ R46, R3, R46, -8 ;  /* 0xc1000000032e7423 */ /* 0x000fc2000001002e */
[----:B------:R-:W-:-:S03]  /*3da0*/  F2FP.SATFINITE.E4M3.F32.PACK_AB_MERGE_C R181, R62, R35, R181 ;  /* 0x000000233eb5723e */ /* 0x000fc600048070b5 */
[----:B------:R-:W-:Y:S01]  /*3db0*/  MUFU.EX2 R36, R36 ;  /* 0x0000002400247308 */ /* 0x000fe20000000800 */
[----:B------:R-:W-:Y:S02]  /*3dc0*/  FSEL R46, R46, RZ, P1 ;  /* 0x000000ff2e2e7208 */ /* 0x000fe40000800000 */
[----:B------:R-:W-:-:S03]  /*3dd0*/  PLOP3.LUT P1, PT, PT, PT, UP0, 0x80, 0x0 ;  /* 0x000000000000781c */ /* 0x000fc60003f2f008 */
[--C-:B------:R-:W-:Y:S01]  /*3de0*/  FFMA.FTZ R38, R92, UR41, -R46.reuse ;  /* 0x000000295c267c23 */ /* 0x100fe2000801082e */
[----:B------:R-:W-:-:S01]  /*3df0*/  FFMA.FTZ R91, R93, UR41, -R46 ;  /* 0x000000295d5b7c23 */ /* 0x000fc2000801082e */
[--C-:B------:R-:W-:Y:S01]  /*3e00*/  FFMA.FTZ R54, R96, UR41, -R46.reuse ;  /* 0x0000002960367c23 */ /* 0x100fe2000801082e */
[----:B------:R-:W-:-:S01]  /*3e10*/  FFMA.FTZ R95, R97, UR41, -R46 ;  /* 0x00000029615f7c23 */ /* 0x000fc2000801082e */
[--C-:B------:R-:W-:Y:S01]  /*3e20*/  FFMA.FTZ R42, R100, UR41, -R46.reuse ;  /* 0x00000029642a7c23 */ /* 0x100fe2000801082e */
        /* <DEDUP_REMOVED lines=9> */
[----:B------:R-:W0:Y:S01]  /*3ec0*/  MUFU.EX2 R91, R91 ;  /* 0x0000005b005b7308 */ /* 0x000e220000000800 */
        /* <DEDUP_REMOVED lines=8> */
[----:B------:R-:W-:-:S01]  /*3f50*/  FFMA.FTZ R72, R72, UR41, -R46 ;  /* 0x0000002948487c23 */ /* 0x000fc2000801082e */
[--C-:B------:R-:W-:Y:S01]  /*3f60*/  FFMA.FTZ R73, R73, UR41, -R46.reuse ;  /* 0x0000002949497c23 */ /* 0x100fe2000801082e */
[----:B------:R-:W-:-:S01]  /*3f70*/  FFMA.FTZ R44, R44, UR41, -R46 ;  /* 0x000000292c2c7c23 */ /* 0x000fc2000801082e */
[--C-:B------:R-:W-:Y:S01]  /*3f80*/  FFMA.FTZ R45, R45, UR41, -R46.reuse ;  /* 0x000000292d2d7c23 */ /* 0x100fe2000801082e */
[----:B------:R-:W-:-:S01]  /*3f90*/  FFMA.FTZ R48, R48, UR41, -R46 ;  /* 0x0000002930307c23 */ /* 0x000fc2000801082e */
[--C-:B------:R-:W-:Y:S01]  /*3fa0*/  FFMA.FTZ R49, R49, UR41, -R46.reuse ;  /* 0x0000002931317c23 */ /* 0x100fe2000801082e */
[----:B------:R-:W-:-:S01]  /*3fb0*/  FFMA.FTZ R53, R53, UR41, -R46 ;  /* 0x0000002935357c23 */ /* 0x000fc2000801082e */
[----:B------:R-:W2:Y:S01]  /*3fc0*/  MUFU.EX2 R95, R95 ;  /* 0x0000005f005f7308 */ /* 0x000ea20000000800 */
[----:B0-----:R-:W-:-:S01]  /*3fd0*/  FADD.FTZ R69, R38, R91 ;  /* 0x0000005b26457221 */ /* 0x001fc20000010000 */
        /* <DEDUP_REMOVED lines=10> */
[----:B------:R-:W-:-:S04]  /*4080*/  F2FP.SATFINITE.E4M3.F32.PACK_AB_MERGE_C R183, R40, R33, RZ ;  /* 0x0000002128b7723e */ /* 0x000fc800048070ff */
[----:B------:R3:W-:Y:S01]  /*4090*/  MUFU.EX2 R97, R76 ;  /* 0x0000004c00617308 */ /* 0x0007e20000000800 */
[----:B------:R-:W-:-:S07]  /*40a0*/  F2FP.SATFINITE.E4M3.F32.PACK_AB_MERGE_C R183, R32, R47, R183 ;  /* 0x0000002f20b7723e */ /* 0x000fce00048070b7 */
[----:B------:R-:W4:Y:S01]  /*40b0*/  MUFU.EX2 R93, R93 ;  /* 0x0000005d005d7308 */ /* 0x000f220000000800 */
[----:B---3--:R-:W-:-:S01]  /*40c0*/  FFMA.FTZ R76, R64, UR41, -R46 ;  /* 0x00000029404c7c23 */ /* 0x008fc2000801082e */
[----:B------:R-:W-:Y:S01]  /*40d0*/  FFMA.FTZ R64, R68, UR41, -R46 ;  /* 0x0000002944407c23 */ /* 0x000fe2000801082e */
[----:B------:R-:W-:-:S04]  /*40e0*/  FADD.FTZ R68, R7, R12 ;  /* 0x0000000c07447221 */ /* 0x000fc80000010000 */
[----:B------:R-:W-:Y:S01]  /*40f0*/  FADD.FTZ R99, R9, R68 ;  /* 0x0000004409637221 */ /* 0x000fe20000010000 */
[----:B------:R-:W3:Y:S01]  /*4100*/  MUFU.EX2 R74, R74 ;  /* 0x0000004a004a7308 */ /* 0x000ee20000000800 */
[----:B-1----:R-:W-:-:S01]  /*4110*/  FADD.FTZ R68, R54, R69 ;  /* 0x0000004536447221 */ /* 0x002fc20000010000 */
[----:B--2---:R-:W-:-:S03]  /*4120*/  F2FP.SATFINITE.E4M3.F32.PACK_AB_MERGE_C R54, R95, R54, RZ ;  /* 0x000000365f36723e */ /* 0x004fc600048070ff */
[----:B------:R-:W-:Y:S01]  /*4130*/  FADD.FTZ R69, R95, R68 ;  /* 0x000000445f457221 */ /* 0x000fe20000010000 */
[----:B------:R-:W-:Y:S01]  /*4140*/  F2FP.SATFINITE.E4M3.F32.PACK_AB_MERGE_C R172, R91, R38, R54 ;  /* 0x000000265bac723e */ /* 0x000fe20004807036 */
[----:B------:R-:W-:Y:S01]  /*4150*/  IMAD.MOV.U32 R38, RZ, RZ, R25 ;  /* 0x000000ffff267224 */ /* 0x000fe200078e0019 */
[----:B------:R1:W-:Y:S01]  /*4160*/  MUFU.EX2 R85, R84 ;  /* 0x0000005400557308 */ /* 0x0003e20000000800 */
[----:B0-----:R-:W-:-:S01]  /*4170*/  FADD.FTZ R4, R42, R69 ;  /* 0x000000452a047221 */ /* 0x001fc20000010000 */
[----:B------:R-:W-:-:S03]  /*4180*/  IMAD.MOV.U32 R54, RZ, RZ, R25 ;  /* 0x000000ffff367224 */ /* 0x000fc600078e0019 */
[----:B----4-:R-:W-:Y:S01]  /*4190*/  FADD.FTZ R43, R93, R4 ;  /* 0x000000045d2b7221 */ /* 0x010fe20000010000 */
[----:B------:R-:W-:-:S01]  /*41a0*/  FFMA.FTZ R4, R52, UR41, -R46 ;  /* 0x0000002934047c23 */ /* 0x000fc2000801082e */
[----:B------:R-:W-:Y:S01]  /*41b0*/  FFMA.FTZ R46, R71, UR41, -R46 ;  /* 0x00000029472e7c23 */ /* 0x000fe2000801082e */
[----:B------:R-:W0:Y:S01]  /*41c0*/  MUFU.EX2 R105, R105 ;  /* 0x0000006900697308 */ /* 0x000e220000000800 */
[----:B-1----:R-:W-:-:S01]  /*41d0*/  FADD.FTZ R84, R20, R99 ;  /* 0x0000006314547221 */ /* 0x002fc20000010000 */
[----:B------:R-:W-:-:S03]  /*41e0*/  IMAD.MOV.U32 R71, RZ, RZ, R25 ;  /* 0x000000ffff477224 */ /* 0x000fc600078e0019 */
[----:B------:R-:W-:Y:S01]  /*41f0*/  FADD.FTZ R99, R11, R84 ;  /* 0x000000540b637221 */ /* 0x000fe20000010000 */
[----:B------:R-:W-:Y:S02]  /*4200*/  IMAD.MOV.U32 R84, RZ, RZ, R25 ;  /* 0x000000ffff547224 */ /* 0x000fe400078e0019 */
[----:B------:R-:W1:Y:S01]  /*4210*/  MUFU.EX2 R50, R50 ;  /* 0x0000003200327308 */ /* 0x000e620000000800 */
[----:B------:R-:W-:-:S04]  /*4220*/  FADD.FTZ R68, R26, R99 ;  /* 0x000000631a447221 */ /* 0x000fc80000010000 */
[----:B------:R-:W-:Y:S01]  /*4230*/  FADD.FTZ R69, R13, R68 ;  /* 0x000000440d457221 */ /* 0x000fe20000010000 */
[----:B---3--:R-:W-:-:S02]  /*4240*/  FADD.FTZ R68, R74, R43 ;  /* 0x0000002b4a447221 */ /* 0x008fc40000010000 */
[----:B------:R-:W2:Y:S01]  /*4250*/  MUFU.EX2 R77, R77 ;  /* 0x0000004d004d7308 */ /* 0x000ea20000000800 */
[----:B------:R-:W-:-:S01]  /*4260*/  FADD.FTZ R52, R94, R69 ;  /* 0x000000455e347221 */ /* 0x000fc20000010000 */
[C---:B0-----:R-:W-:Y:S01]  /*4270*/  FADD.FTZ R43, R105.reuse, R68 ;  /* 0x00000044692b7221 */ /* 0x041fe20000010000 */
[----:B------:R-:W-:Y:S02]  /*4280*/  F2FP.SATFINITE.E4M3.F32.PACK_AB_MERGE_C R74, R105, R74, RZ ;  /* 0x0000004a694a723e */ /* 0x000fe400048070ff */
[----:B------:R-:W-:Y:S02]  /*4290*/  FADD.FTZ R69, R15, R52 ;  /* 0x000000340f457221 */ /* 0x000fe40000010000 */
[----:B------:R-:W-:Y:S01]  /*42a0*/  F2FP.SATFINITE.E4M3.F32.PACK_AB_MERGE_C R174, R93, R42, R74 ;  /* 0x0000002a5dae723e */ /* 0x000fe2000480704a */
[----:B------:R-:W0:Y:S01]  /*42b0*/  MUFU.EX2 R80, R80 ;  /* 0x0000005000507308 */ /* 0x000e220000000800 */
[----:B-1----:R-:W-:-:S01]  /*42c0*/  FADD.FTZ R52, R50, R43 ;  /* 0x0000002b32347221 */ /* 0x002fc20000010000 */
[----:B------:R-:W-:Y:S01]  /*42d0*/  FADD.FTZ R68, R78, R69 ;  /* 0x000000454e447221 */ /* 0x000fe20000010000 */
[----:B------:R-:W-:-:S02]  /*42e0*/  IMAD.MOV.U32 R42, RZ, RZ, R25 ;  /* 0x000000ffff2a7224 */ /* 0x000fc400078e0019 */
[----:B------:R-:W-:Y:S02]  /*42f0*/  IMAD.MOV.U32 R74, RZ, RZ, R25 ;  /* 0x000000ffff4a7224 */ /* 0x000fe400078e0019 */
[----:B------:R-:W-:-:S01]  /*4300*/  FADD.FTZ R69, R21, R68 ;  /* 0x0000004415457221 */ /* 0x000fc20000010000 */
[----:B------:R-:W-:Y:S01]  /*4310*/  IMAD.MOV.U32 R78, RZ, RZ, R25 ;  /* 0x000000ffff4e7224 */ /* 0x000fe200078e0019 */
[----:B------:R-:W1:Y:S01]  /*4320*/  MUFU.EX2 R58, R58 ;  /* 0x0000003a003a7308 */ /* 0x000e620000000800 */
[----:B--2---:R-:W-:-:S01]  /*4330*/  FADD.FTZ R43, R77, R52 ;  /* 0x000000344d2b7221 */ /* 0x004fc20000010000 */
[----:B------:R-:W-:Y:S01]  /*4340*/  FADD.FTZ R68, R82, R69 ;  /* 0x0000004552447221 */ /* 0x000fe20000010000 */
[----:B------:R-:W-:-:S03]  /*4350*/  IMAD.MOV.U32 R82, RZ, RZ, R25 ;  /* 0x000000ffff527224 */ /* 0x000fc600078e0019 */
[----:B------:R-:W-:Y:S01]  /*4360*/  FADD.FTZ R69, R27, R68 ;  /* 0x000000441b457221 */ /* 0x000fe20000010000 */
[----:B------:R-:W-:Y:S01]  /*4370*/  IMAD.MOV.U32 R27, RZ, RZ, R25 ;  /* 0x000000ffff1b7224 */ /* 0x000fe200078e0019 */
[----:B------:R-:W2:Y:S01]  /*4380*/  MUFU.EX2 R81, R81 ;  /* 0x0000005100517308 */ /* 0x000ea20000000800 */
[----:B0-----:R-:W-:-:S01]  /*4390*/  FADD.FTZ R52, R80, R43 ;  /* 0x0000002b50347221 */ /* 0x001fc20000010000 */
[----:B------:R-:W-:Y:S01]  /*43a0*/  FADD.FTZ R68, R86, R69 ;  /* 0x0000004556447221 */ /* 0x000fe20000010000 */
[C---:B------:R-:W-:Y:S01]  /*43b0*/  F2FP.SATFINITE.E4M3.F32.PACK_AB_MERGE_C R80, R97.reuse, R80, RZ ;  /* 0x000000506150723e */ /* 0x040fe200048070ff */
[----:B------:R-:W-:Y:S02]  /*43c0*/  IMAD.MOV.U32 R86, RZ, RZ, R25 ;  /* 0x000000ffff567224 */ /* 0x000fe400078e0019 */
[----:B------:R-:W-:-:S01]  /*43d0*/  FADD.FTZ R43, R97, R52 ;  /* 0x00000034612b7221 */ /* 0x000fc20000010000 */
[----:B------:R-:W-:Y:S01]  /*43e0*/  FADD.FTZ R69, R31, R68 ;  /* 0x000000441f457221 */ /* 0x000fe20000010000 */
        /* <DEDUP_REMOVED lines=10> */
[--C-:B------:R-:W-:Y:S02]  /*4490*/  IMAD.MOV.U32 R69, RZ, RZ, R25.reuse ;  /* 0x000000ffff457224 */ /* 0x100fe400078e0019 */
[--C-:B------:R-:W-:Y:S02]  /*44a0*/  IMAD.MOV.U32 R68, RZ, RZ, R25.reuse ;  /* 0x000000ffff447224 */ /* 0x100fe400078e0019 */
[----:B------:R-:W-:-:S02]  /*44b0*/  IMAD.MOV.U32 R77, RZ, RZ, R25 ;  /* 0x000000ffff4d7224 */ /* 0x000fc400078e0019 */
[----:B------:R-:W2:Y:S01]  /*44c0*/  MUFU.EX2 R60, R60 ;  /* 0x0000003c003c7308 */ /* 0x000ea20000000800 */
[----:B0-----:R-:W-:-:S01]  /*44d0*/  FADD.FTZ R52, R88, R43 ;  /* 0x0000002b58347221 */ /* 0x001fc20000010000 */
[--C-:B------:R-:W-:Y:S02]  /*44e0*/  IMAD.MOV.U32 R43, RZ, RZ, R25.reuse ;  /* 0x000000ffff2b7224 */ /* 0x100fe400078e0019 */
[----:B------:R-:W-:-:S04]  /*44f0*/  IMAD.MOV.U32 R80, RZ, RZ, R25 ;  /* 0x000000ffff507224 */ /* 0x000fc800078e0019 */
[----:B------:R-:W0:Y:S01]  /*4500*/  MUFU.EX2 R61, R61 ;  /* 0x0000003d003d7308 */ /* 0x000e220000000800 */
[----:B-1----:R-:W-:-:S01]  /*4510*/  FADD.FTZ R9, R89, R52 ;  /* 0x0000003459097221 */ /* 0x002fc20000010000 */
[----:B------:R-:W-:Y:S01]  /*4520*/  FADD.FTZ R52, R62, R13 ;  /* 0x0000000d3e347221 */ /* 0x000fe20000010000 */
[----:B------:R-:W-:Y:S01]  /*4530*/  F2FP.SATFINITE.E4M3.F32.PACK_AB_MERGE_C R88, R89, R88, RZ ;  /* 0x000000585958723e */ /* 0x000fe200048070ff */
[----:B------:R-:W-:Y:S02]  /*4540*/  IMAD.MOV.U32 R62, RZ, RZ, R25 ;  /* 0x000000ffff3e7224 */ /* 0x000fe400078e0019 */
[----:B------:R-:W-:-:S01]  /*4550*/  FADD.FTZ R13, R39, R52 ;  /* 0x00000034270d7221 */ /* 0x000fc20000010000 */
[----:B------:R-:W-:Y:S01]  /*4560*/  F2FP.SATFINITE.E4M3.F32.PACK_AB_MERGE_C R178, R81, R58, R88 ;  /* 0x0000003a51b2723e */ /* 0x000fe20004807058 */
[----:B------:R-:W1:Y:S01]  /*4570*/  MUFU.EX2 R76, R76 ;  /* 0x0000004c004c7308 */ /* 0x000e620000000800 */
[----:B--2---:R-:W-:-:S01]  /*4580*/  FADD.FTZ R20, R60, R9 ;  /* 0x000000093c147221 */ /* 0x004fc20000010000 */
[----:B------:R-:W-:Y:S01]  /*4590*/  FADD.FTZ R66, R66, R13 ;  /* 0x0000000d42427221 */ /* 0x000fe20000010000 */
[----:B------:R-:W-:-:S02]  /*45a0*/  IMAD.MOV.U32 R39, RZ, RZ, R25 ;  /* 0x000000ffff277224 */ /* 0x000fc400078e0019 */
[----:B------:R-:W-:Y:S02]  /*45b0*/  IMAD.MOV.U32 R58, RZ, RZ, R25 ;  /* 0x000000ffff3a7224 */ /* 0x000fe400078e0019 */
[----:B------:R-:W-:-:S01]  /*45c0*/  FADD.FTZ R13, R47, R66 ;  /* 0x000000422f0d7221 */ /* 0x000fc20000010000 */
[----:B------:R-:W-:Y:S01]  /*45d0*/  IMAD.MOV.U32 R47, RZ, RZ, R25 ;  /* 0x000000ffff2f7224 */ /* 0x000fe200078e0019 */
[----:B------:R-:W2:Y:S01]  /*45e0*/  MUFU.EX2 R64, R64 ;  /* 0x0000004000407308 */ /* 0x000ea20000000800 */
[----:B0-----:R-:W-:-:S01]  /*45f0*/  FADD.FTZ R9, R61, R20 ;  /* 0x000000143d097221 */ /* 0x001fc20000010000 */
[----:B------:R-:W-:Y:S01]  /*4600*/  FADD.FTZ R52, R32, R13 ;  /* 0x0000000d20347221 */ /* 0x000fe20000010000 */
[--C-:B------:R-:W-:Y:S02]  /*4610*/  IMAD.MOV.U32 R32, RZ, RZ, R25.reuse ;  /* 0x000000ffff207224 */ /* 0x100fe400078e0019 */
[--C-:B------:R-:W-:Y:S02]  /*4620*/  IMAD.MOV.U32 R66, RZ, RZ, R25.reuse ;  /* 0x000000ffff427224 */ /* 0x100fe400078e0019 */
[----:B------:R-:W-:Y:S01]  /*4630*/  IMAD.MOV.U32 R81, RZ, RZ, R25 ;  /* 0x000000ffff517224 */ /* 0x000fe200078e0019 */
[----:B------:R-:W0:Y:S01]  /*4640*/  MUFU.EX2 R65, R65 ;  /* 0x0000004100417308 */ /* 0x000e220000000800 */
[----:B-1----:R-:W-:-:S01]  /*4650*/  FADD.FTZ R20, R76, R9 ;  /* 0x000000094c147221 */ /* 0x002fc20000010000 */
[----:B------:R-:W-:-:S03]  /*4660*/  F2FP.SATFINITE.E4M3.F32.PACK_AB_MERGE_C R76, R85, R76, RZ ;  /* 0x0000004c554c723e */ /* 0x000fc600048070ff */
[----:B------:R-:W-:Y:S01]  /*4670*/  FADD.FTZ R9, R85, R20 ;  /* 0x0000001455097221 */ /* 0x000fe20000010000 */
[----:B------:R-:W-:Y:S01]  /*4680*/  F2FP.SATFINITE.E4M3.F32.PACK_AB_MERGE_C R180, R61, R60, R76 ;  /* 0x0000003c3db4723e */ /* 0x000fe2000480704c */
[----:B------:R-:W-:Y:S01]  /*4690*/  IMAD.MOV.U32 R61, RZ, RZ, R25 ;  /* 0x000000ffff3d7224 */ /* 0x000fe200078e0019 */
[----:B------:R-:W1:Y:S01]  /*46a0*/  MUFU.EX2 R72, R72 ;  /* 0x0000004800487308 */ /* 0x000e620000000800 */
[----:B--2---:R-:W-:-:S01]  /*46b0*/  FADD.FTZ R20, R64, R9 ;  /* 0x0000000940147221 */ /* 0x004fc20000010000 */
[----:B------:R-:W-:Y:S01]  /*46c0*/  FADD.FTZ R9, R33, R52 ;  /* 0x0000003421097221 */ /* 0x000fe20000010000 */
[--C-:B------:R-:W-:Y:S02]  /*46d0*/  IMAD.MOV.U32 R33, RZ, RZ, R25.reuse ;  /* 0x000000ffff217224 */ /* 0x100fe400078e0019 */
[----:B------:R-:W-:Y:S02]  /*46e0*/  IMAD.MOV.U32 R52, RZ, RZ, R25 ;  /* 0x000000ffff347224 */ /* 0x000fe400078e0019 */
[----:B------:R-:W-:-:S01]  /*46f0*/  FADD.FTZ R9, R40, R9 ;  /* 0x0000000928097221 */ /* 0x000fc20000010000 */
[----:B------:R-:W-:Y:S01]  /*4700*/  IMAD.MOV.U32 R40, RZ, RZ, R25 ;  /* 0x000000ffff287224 */ /* 0x000fe200078e0019 */
[----:B------:R-:W2:Y:S01]  /*4710*/  MUFU.EX2 R73, R73 ;  /* 0x0000004900497308 */ /* 0x000ea20000000800 */
[----:B0-----:R-:W-:-:S01]  /*4720*/  FADD.FTZ R7, R65, R20 ;  /* 0x0000001441077221 */ /* 0x001fc20000010000 */
[----:B------:R-:W-:Y:S01]  /*4730*/  FADD.FTZ R26, R36, R9 ;  /* 0x00000009241a7221 */ /* 0x000fe20000010000 */
[----:B------:R-:W-:-:S02]  /*4740*/  IMAD.MOV.U32 R60, RZ, RZ, R25 ;  /* 0x000000ffff3c7224 */ /* 0x000fc400078e0019 */
[--C-:B------:R-:W-:Y:S02]  /*4750*/  IMAD.MOV.U32 R76, RZ, RZ, R25.reuse ;  /* 0x000000ffff4c7224 */ /* 0x100fe400078e0019 */
[----:B------:R-:W-:Y:S01]  /*4760*/  IMAD.MOV.U32 R85, RZ, RZ, R25 ;  /* 0x000000ffff557224 */ /* 0x000fe200078e0019 */
[----:B------:R-:W0:Y:S01]  /*4770*/  MUFU.EX2 R44, R44 ;  /* 0x0000002c002c7308 */ /* 0x000e220000000800 */
[----:B-1----:R-:W-:-:S07]  /*4780*/  FADD.FTZ R12, R72, R7 ;  /* 0x00000007480c7221 */ /* 0x002fce0000010000 */
[----:B------:R-:W1:Y:S01]  /*4790*/  MUFU.EX2 R37, R37 ;  /* 0x0000002500257308 */ /* 0x000e620000000800 */
[C---:B--2---:R-:W-:Y:S01]  /*47a0*/  F2FP.SATFINITE.E4M3.F32.PACK_AB_MERGE_C R72, R73.reuse, R72, RZ ;  /* 0x000000484948723e */ /* 0x044fe200048070ff */
[----:B------:R-:W-:-:S03]  /*47b0*/  FADD.FTZ R73, R73, R12 ;  /* 0x0000000c49497221 */ /* 0x000fc60000010000 */
[----:B------:R-:W-:Y:S01]  /*47c0*/  F2FP.SATFINITE.E4M3.F32.PACK_AB_MERGE_C R182, R65, R64, R72 ;  /* 0x0000004041b6723e */ /* 0x000fe20004807048 */
[----:B------:R-:W-:Y:S02]  /*47d0*/  IMAD.MOV.U32 R65, RZ, RZ, R25 ;  /* 0x000000ffff417224 */ /* 0x000fe400078e0019 */
[----:B------:R-:W2:Y:S01]  /*47e0*/  MUFU.EX2 R45, R45 ;  /* 0x0000002d002d7308 */ /* 0x000ea20000000800 */
[----:B0-----:R-:W-:-:S01]  /*47f0*/  FADD.FTZ R20, R44, R73 ;  /* 0x000000492c147221 */ /* 0x001fc20000010000 */
[--C-:B------:R-:W-:Y:S02]  /*4800*/  IMAD.MOV.U32 R64, RZ, RZ, R25.reuse ;  /* 0x000000ffff407224 */ /* 0x100fe400078e0019 */
[--C-:B------:R-:W-:Y:S02]  /*4810*/  IMAD.MOV.U32 R73, RZ, RZ, R25.reuse ;  /* 0x000000ffff497224 */ /* 0x100fe400078e0019 */
[----:B------:R-:W-:Y:S02]  /*4820*/  IMAD.MOV.U32 R72, RZ, RZ, R25 ;  /* 0x000000ffff487224 */ /* 0x000fe400078e0019 */
        /* <DEDUP_REMOVED lines=9> */
[C---:B--2---:R-:W-:Y:S01]  /*48c0*/  F2FP.SATFINITE.E4M3.F32.PACK_AB_MERGE_C R7, R41.reuse, R6, RZ ;  /* 0x000000062907723e */ /* 0x044fe200048070ff */
[----:B------:R-:W-:-:S03]  /*48d0*/  FADD.FTZ R41, R41, R26 ;  /* 0x0000001a29297221 */ /* 0x000fc60000010000 */
[----:B------:R-:W-:Y:S01]  /*48e0*/  F2FP.SATFINITE.E4M3.F32.PACK_AB_MERGE_C R185, R37, R36, R7 ;  /* 0x0000002425b9723e */ /* 0x000fe20004807007 */
[--C-:B------:R-:W-:Y:S02]  /*48f0*/  IMAD.MOV.U32 R37, RZ, RZ, R25.reuse ;  /* 0x000000ffff257224 */ /* 0x100fe400078e0019 */
[----:B------:R-:W2:Y:S01]  /*4900*/  MUFU.EX2 R4, R4 ;  /* 0x0000000400047308 */ /* 0x000ea20000000800 */
[C---:B0-----:R-:W-:Y:S01]  /*4910*/  F2FP.SATFINITE.E4M3.F32.PACK_AB_MERGE_C R48, R49.reuse, R48, RZ ;  /* 0x000000303130723e */ /* 0x041fe200048070ff */
[----:B------:R-:W-:Y:S01]  /*4920*/  FADD.FTZ R49, R49, R20 ;  /* 0x0000001431317221 */ /* 0x000fe20000010000 */
[--C-:B------:R-:W-:Y:S02]  /*4930*/  IMAD.MOV.U32 R36, RZ, RZ, R25.reuse ;  /* 0x000000ffff247224 */ /* 0x100fe400078e0019 */
[----:B------:R-:W-:Y:S01]  /*4940*/  F2FP.SATFINITE.E4M3.F32.PACK_AB_MERGE_C R184, R45, R44, R48 ;  /* 0x0000002c2db8723e */ /* 0x000fe20004807030 */
[----:B------:R-:W-:Y:S02]  /*4950*/  IMAD.MOV.U32 R45, RZ, RZ, R25 ;  /* 0x000000ffff2d7224 */ /* 0x000fe400078e0019 */
[----:B------:R-:W0:Y:S01]  /*4960*/  MUFU.EX2 R51, R51 ;  /* 0x0000003300337308 */ /* 0x000e220000000800 */
[----:B-1----:R-:W-:-:S01]  /*4970*/  FADD.FTZ R26, R8, R41 ;  /* 0x00000029081a7221 */ /* 0x002fc20000010000 */
[----:B------:R-:W-:-:S02]  /*4980*/  IMAD.MOV.U32 R41, RZ, RZ, R25 ;  /* 0x000000ffff297224 */ /* 0x000fc400078e0019 */
[--C-:B------:R-:W-:Y:S02]  /*4990*/  IMAD.MOV.U32 R44, RZ, RZ, R25.reuse ;  /* 0x000000ffff2c7224 */ /* 0x100fe400078e0019 */
[----:B------:R-:W-:Y:S02]  /*49a0*/  IMAD.MOV.U32 R48, RZ, RZ, R25 ;  /* 0x000000ffff307224 */ /* 0x000fe400078e0019 */
[----:B------:R-:W-:Y:S01]  /*49b0*/  MUFU.EX2 R10, R10 ;  /* 0x0000000a000a7308 */ /* 0x000fe20000000800 */
[----:B--2---:R-:W-:-:S01]  /*49c0*/  FADD.FTZ R20, R4, R49 ;  /* 0x0000003104147221 */ /* 0x004fc20000010000 */
[----:B------:R-:W-:-:S06]  /*49d0*/  IMAD.MOV.U32 R49, RZ, RZ, R25 ;  /* 0x000000ffff317224 */ /* 0x000fcc00078e0019 */
[----:B------:R-:W1:Y:S01]  /*49e0*/  MUFU.EX2 R75, R75 ;  /* 0x0000004b004b7308 */ /* 0x000e620000000800 */
[----:B0-----:R-:W-:-:S01]  /*49f0*/  FADD.FTZ R9, R51, R26 ;  /* 0x0000001a33097221 */ /* 0x001fc20000010000 */
[----:B------:R-:W-:-:S06]  /*4a00*/  IMAD.MOV.U32 R26, RZ, RZ, R25 ;  /* 0x000000ffff1a7224 */ /* 0x000fcc00078e0019 */
[----:B------:R-:W0:Y:S08]  /*4a10*/  MUFU.EX2 R53, R53 ;  /* 0x0000003500357308 */ /* 0x000e300000000800 */
[----:B------:R-:W2:Y:S01]  /*4a20*/  MUFU.EX2 R56, R56 ;  /* 0x0000003800387308 */ /* 0x000ea20000000800 */
[----:B-1----:R-:W-:Y:S01]  /*4a30*/  F2FP.SATFINITE.E4M3.F32.PACK_AB_MERGE_C R11, R75, R10, RZ ;  /* 0x0000000a4b0b723e */ /* 0x002fe200048070ff */
[----:B------:R-:W-:-:S03]  /*4a40*/  FADD.FTZ R10, R10, R9 ;  /* 0x000000090a0a7221 */ /* 0x000fc60000010000 */
[----:B------:R-:W-:Y:S01]  /*4a50*/  F2FP.SATFINITE.E4M3.F32.PACK_AB_MERGE_C R187, R51, R8, R11 ;  /* 0x0000000833bb723e */ /* 0x000fe2000480700b */
[----:B------:R-:W-:-:S01]  /*4a60*/  FADD.FTZ R75, R75, R10 ;  /* 0x0000000a4b4b7221 */ /* 0x000fc20000010000 */
[----:B------:R-:W-:Y:S01]  /*4a70*/  IMAD.MOV.U32 R51, RZ, RZ, R25 ;  /* 0x000000ffff337224 */ /* 0x000fe200078e0019 */
        /* <DEDUP_REMOVED lines=8> */
[----:B------:R-:W-:Y:S02]  /*4b00*/  IMAD.MOV.U32 R53, RZ, RZ, R25 ;  /* 0x000000ffff357224 */ /* 0x000fe400078e0019 */
[----:B------:R-:W1:Y:S01]  /*4b10*/  MUFU.EX2 R79, R79 ;  /* 0x0000004f004f7308 */ /* 0x000e620000000800 */
[----:B0-----:R-:W-:-:S01]  /*4b20*/  FADD.FTZ R10, R14, R75 ;  /* 0x0000004b0e0a7221 */ /* 0x001fc20000010000 */
[--C-:B------:R-:W-:Y:S02]  /*4b30*/  IMAD.MOV.U32 R56, RZ, RZ, R25.reuse ;  /* 0x000000ffff387224 */ /* 0x100fe400078e0019 */
[----:B------:R-:W-:-:S04]  /*4b40*/  IMAD.MOV.U32 R75, RZ, RZ, R25 ;  /* 0x000000ffff4b7224 */ /* 0x000fc800078e0019 */
[----:B------:R-:W0:Y:S01]  /*4b50*/  MUFU.EX2 R29, R29 ;  /* 0x0000001d001d7308 */ /* 0x000e220000000800 */
[----:B--2---:R-:W-:-:S01]  /*4b60*/  FADD.FTZ R8, R28, R57 ;  /* 0x000000391c087221 */ /* 0x004fc20000010000 */
[----:B------:R-:W-:-:S06]  /*4b70*/  IMAD.MOV.U32 R57, RZ, RZ, R25 ;  /* 0x000000ffff397224 */ /* 0x000fcc00078e0019 */
[----:B------:R-:W2:Y:S01]  /*4b80*/  MUFU.EX2 R24, R24 ;  /* 0x0000001800187308 */ /* 0x000ea20000000800 */
[----:B-1----:R-:W-:-:S07]  /*4b90*/  FADD.FTZ R9, R79, R10 ;  /* 0x0000000a4f097221 */ /* 0x002fce0000010000 */
[----:B------:R-:W1:Y:S01]  /*4ba0*/  MUFU.EX2 R55, R55 ;  /* 0x0000003700377308 */ /* 0x000e620000000800 */
[----:B0-----:R-:W-:-:S07]  /*4bb0*/  FADD.FTZ R8, R29, R8 ;  /* 0x000000081d087221 */ /* 0x001fce0000010000 */
[----:B------:R-:W0:Y:S01]  /*4bc0*/  MUFU.EX2 R83, R83 ;  /* 0x0000005300537308 */ /* 0x000e220000000800 */
[----:B--2---:R-:W-:-:S07]  /*4bd0*/  FADD.FTZ R10, R24, R9 ;  /* 0x00000009180a7221 */ /* 0x004fce0000010000 */
[----:B------:R2:W3:Y:S01]  /*4be0*/  MUFU.EX2 R12, R59 ;  /* 0x0000003b000c7308 */ /* 0x0004e20000000800 */
[----:B-1----:R-:W-:-:S07]  /*4bf0*/  FADD.FTZ R9, R55, R8 ;  /* 0x0000000837097221 */ /* 0x002fce0000010000 */
[----:B------:R-:W1:Y:S01]  /*4c00*/  MUFU.EX2 R30, R30 ;  /* 0x0000001e001e7308 */ /* 0x000e620000000800 */
[C---:B0-----:R-:W-:Y:S01]  /*4c10*/  F2FP.SATFINITE.E4M3.F32.PACK_AB_MERGE_C R24, R83.reuse, R24, RZ ;  /* 0x000000185318723e */ /* 0x041fe200048070ff */
[----:B------:R-:W-:Y:S01]  /*4c20*/  FADD.FTZ R83, R83, R10 ;  /* 0x0000000a53537221 */ /* 0x000fe20000010000 */
[--C-:B--2---:R-:W-:Y:S02]  /*4c30*/  IMAD.MOV.U32 R59, RZ, RZ, R25.reuse ;  /* 0x000000ffff3b7224 */ /* 0x104fe400078e0019 */
[----:B------:R-:W-:Y:S01]  /*4c40*/  F2FP.SATFINITE.E4M3.F32.PACK_AB_MERGE_C R189, R79, R14, R24 ;  /* 0x0000000e4fbd723e */ /* 0x000fe20004807018 */
[----:B------:R-:W-:Y:S02]  /*4c50*/  IMAD.MOV.U32 R24, RZ, RZ, R25 ;  /* 0x000000ffff187224 */ /* 0x000fe400078e0019 */
[----:B------:R-:W0:Y:S01]  /*4c60*/  MUFU.EX2 R63, R63 ;  /* 0x0000003f003f7308 */ /* 0x000e220000000800 */
[C---:B---3--:R-:W-:Y:S01]  /*4c70*/  F2FP.SATFINITE.E4M3.F32.PACK_AB_MERGE_C R55, R12.reuse, R55, RZ ;  /* 0x000000370c37723e */ /* 0x048fe200048070ff */
[----:B------:R-:W-:Y:S01]  /*4c80*/  FADD.FTZ R12, R12, R9 ;  /* 0x000000090c0c7221 */ /* 0x000fe20000010000 */
[----:B------:R-:W-:-:S02]  /*4c90*/  IMAD.MOV.U32 R79, RZ, RZ, R25 ;  /* 0x000000ffff4f7224 */ /* 0x000fc400078e0019 */
[----:B------:R-:W-:Y:S01]  /*4ca0*/  F2FP.SATFINITE.E4M3.F32.PACK_AB_MERGE_C R188, R29, R28, R55 ;  /* 0x0000001c1dbc723e */ /* 0x000fe20004807037 */
[----:B------:R-:W-:Y:S02]  /*4cb0*/  IMAD.MOV.U32 R29, RZ, RZ, R25 ;  /* 0x000000ffff1d7224 */ /* 0x000fe400078e0019 */
[----:B------:R-:W2:Y:S01]  /*4cc0*/  MUFU.EX2 R87, R87 ;  /* 0x0000005700577308 */ /* 0x000ea20000000800 */
[----:B-1----:R-:W-:-:S01]  /*4cd0*/  FADD.FTZ R4, R30, R83 ;  /* 0x000000531e047221 */ /* 0x002fc20000010000 */
[--C-:B------:R-:W-:Y:S02]  /*4ce0*/  IMAD.MOV.U32 R28, RZ, RZ, R25.reuse ;  /* 0x000000ffff1c7224 */ /* 0x100fe400078e0019 */
[--C-:B------:R-:W-:Y:S02]  /*4cf0*/  IMAD.MOV.U32 R55, RZ, RZ, R25.reuse ;  /* 0x000000ffff377224 */ /* 0x100fe400078e0019 */
[----:B------:R-:W-:Y:S02]  /*4d00*/  IMAD.MOV.U32 R83, RZ, RZ, R25 ;  /* 0x000000ffff537224 */ /* 0x000fe400078e0019 */
[----:B------:R1:W3:Y:S01]  /*4d10*/  MUFU.EX2 R6, R67 ;  /* 0x0000004300067308 */ /* 0x0002e20000000800 */
[----:B0-----:R-:W-:-:S07]  /*4d20*/  FADD.FTZ R9, R63, R12 ;  /* 0x0000000c3f097221 */ /* 0x001fce0000010000 */
[----:B------:R-:W-:Y:S01]  /*4d30*/  MUFU.EX2 R34, R34 ;  /* 0x0000002200227308 */ /* 0x000fe20000000800 */
[----:B--2---:R-:W-:-:S01]  /*4d40*/  FADD.FTZ R11, R87, R4 ;  /* 0x00000004570b7221 */ /* 0x004fc20000010000 */
[----:B-1----:R-:W-:-:S06]  /*4d50*/  IMAD.MOV.U32 R67, RZ, RZ, R25 ;  /* 0x000000ffff437224 */ /* 0x002fcc00078e0019 */
[----:B------:R-:W0:Y:S01]  /*4d60*/  MUFU.EX2 R5, R5 ;  /* 0x0000000500057308 */ /* 0x000e220000000800 */
[----:B---3--:R-:W-:-:S07]  /*4d70*/  FADD.FTZ R9, R6, R9 ;  /* 0x0000000906097221 */ /* 0x008fce0000010000 */
[----:B------:R-:W1:Y:S08]  /*4d80*/  MUFU.EX2 R70, R70 ;  /* 0x0000004600467308 */ /* 0x000e700000000800 */
[----:B------:R2:W3:Y:S01]  /*4d90*/  MUFU.EX2 R7, R46 ;  /* 0x0000002e00077308 */ /* 0x0004e20000000800 */
[----:B0-----:R-:W-:Y:S01]  /*4da0*/  F2FP.SATFINITE.E4M3.F32.PACK_AB_MERGE_C R10, R5, R34, RZ ;  /* 0x00000022050a723e */ /* 0x001fe200048070ff */
[----:B------:R-:W-:-:S03]  /*4db0*/  FADD.FTZ R34, R34, R11 ;  /* 0x0000000b22227221 */ /* 0x000fc60000010000 */
[----:B------:R-:W-:Y:S01]  /*4dc0*/  F2FP.SATFINITE.E4M3.F32.PACK_AB_MERGE_C R191, R87, R30, R10 ;  /* 0x0000001e57bf723e */ /* 0x000fe2000480700a */
[----:B------:R-:W-:-:S01]  /*4dd0*/  FADD.FTZ R5, R5, R34 ;  /* 0x0000002205057221 */ /* 0x000fc20000010000 */
[----:B------:R-:W-:Y:S02]  /*4de0*/  IMAD.MOV.U32 R30, RZ, RZ, R25 ;  /* 0x000000ffff1e7224 */ /* 0x000fe400078e0019 */
[----:B-1----:R-:W-:-:S01]  /*4df0*/  FADD.FTZ R4, R70, R9 ;  /* 0x0000000946047221 */ /* 0x002fc20000010000 */
[--C-:B------:R-:W-:Y:S02]  /*4e00*/  IMAD.MOV.U32 R34, RZ, RZ, R25.reuse ;  /* 0x000000ffff227224 */ /* 0x100fe400078e0019 */
[--C-:B--2---:R-:W-:Y:S02]  /*4e10*/  IMAD.MOV.U32 R46, RZ, RZ, R25.reuse ;  /* 0x000000ffff2e7224 */ /* 0x104fe400078e0019 */
[--C-:B------:R-:W-:Y:S01]  /*4e20*/  IMAD.MOV.U32 R87, RZ, RZ, R25.reuse ;  /* 0x000000ffff577224 */ /* 0x100fe200078e0019 */
[C---:B---3--:R-:W-:Y:S01]  /*4e30*/  F2FP.SATFINITE.E4M3.F32.PACK_AB_MERGE_C R8, R7.reuse, R70, RZ ;  /* 0x000000460708723e */ /* 0x048fe200048070ff */
[----:B------:R-:W-:Y:S01]  /*4e40*/  FADD.FTZ R4, R7, R4 ;  /* 0x0000000407047221 */ /* 0x000fe20000010000 */
[----:B------:R-:W-:-:S02]  /*4e50*/  IMAD.MOV.U32 R70, RZ, RZ, R25 ;  /* 0x000000ffff467224 */ /* 0x000fc400078e0019 */
[----:B------:R-:W-:Y:S01]  /*4e60*/  F2FP.SATFINITE.E4M3.F32.PACK_AB_MERGE_C R190, R6, R63, R8 ;  /* 0x0000003f06be723e */ /* 0x000fe20004807008 */
        /* <DEDUP_REMOVED lines=36> */
[----:B------:R-:W-:Y:S01]  /*50b0*/  UMOV UR55, UR47 ;  /* 0x0000002f00377c82 */ /* 0x000fe20008000000 */
[----:B------:R-:W-:-:S05]  /*50c0*/  UMOV UR51, UR46 ;  /* 0x0000002e00337c82 */ /* 0x000fca0008000000 */
.L_x_202:
[----:B------:R-:W-:Y:S01]  /*50d0*/  ISETP.NE.AND P2, PT, RZ, UR44, PT ;  /* 0x0000002cff007c0c */ /* 0x000fe2000bf45270 */
[----:B------:R-:W-:-:S04]  /*50e0*/  UISETP.NE.AND UP0, UPT, UR51, 0x1, UPT ;  /* 0x000000013300788c */ /* 0x000fc8000bf05270 */
[----:B------:R-:W-:-:S04]  /*50f0*/  USEL UR47, URZ, 0x1, UP0 ;  /* 0x000000013f2f7887 */ /* 0x000fc80008000000 */
[----:B------:R-:W-:-:S04]  /*5100*/  ULOP3.LUT UR47, UR55, UR47, URZ, 0x3c, !UPT ;  /* 0x0000002f372f7292 */ /* 0x000fc8000f8e3c3f */
[----:B------:R-:W-:Y:S08]  /*5110*/  @P2 BRA `(.L_x_192) ;  /* 0x0000000000442947 */ /* 0x000ff00003800000 */
[----:B------:R-:W-:Y:S05]  /*5120*/  @!P0 BRA `(.L_x_193) ;  /* 0x0000000000048947 */ /* 0x000fea0003800000 */
[----:B------:R-:W-:Y:S01]  /*5130*/  BPT.TRAP 0x1 ;  /* 0x000000040000795c */ /* 0x000fe20000300000 */
.L_x_193:
[----:B------:R-:W0:Y:S01]  /*5140*/  S2UR UR10, SR_CgaCtaId ;  /* 0x00000000000a79c3 */ /* 0x000e220000008800 */
[----:B------:R-:W-:Y:S01]  /*5150*/  UIADD3 UR6, UR51, 0x1, URZ ;  /* 0x0000000133067890 */ /* 0x000fe2000fffe03f */
[----:B------:R-:W-:Y:S01]  /*5160*/  IMAD.U32 R0, RZ, RZ, UR47 ;  /* 0x0000002fff007e24 */ /* 0x000fe2000f8e00ff */
[----:B------:R-:W-:Y:S02]  /*5170*/  UMOV UR7, 0x400 ;  /* 0x0000040000077882 */ /* 0x000fe40000000000 */
[----:B------:R-:W-:Y:S02]  /*5180*/  UISETP.NE.AND UP0, UPT, UR6, 0x2, UPT ;  /* 0x000000020600788c */ /* 0x000fe4000bf05270 */
[----:B------:R-:W-:Y:S02]  /*5190*/  SHF.L.U32 R0, R0, 0x1f, RZ ;  /* 0x0000001f00007819 */ /* 0x000fe400000006ff */
[----:B------:R-:W-:Y:S02]  /*51a0*/  USEL UR6, UR6, URZ, UP0 ;  /* 0x0000003f06067287 */ /* 0x000fe40008000000 */
[----:B0-----:R-:W-:-:S04]  /*51b0*/  ULEA UR7, UR10, UR7, 0x18 ;  /* 0x000000070a077291 */ /* 0x001fc8000f8ec03f */
[----:B------:R-:W-:-:S09]  /*51c0*/  ULEA UR6, UR6, UR7, 0x3 ;  /* 0x0000000706067291 */ /* 0x000fd2000f8e183f */
[----:B------:R0:W1:Y:S01]  /*51d0*/  SYNCS.PHASECHK.TRANS64.TRYWAIT P1, [UR6+0x29830], R0 ;  /* 0x02983000ff0075a7 */ /* 0x0000620008020146 */
[----:B------:R-:W-:Y:S05]  /*51e0*/  @!P0 BRA `(.L_x_194) ;  /* 0x0000000000048947 */ /* 0x000fea0003800000 */
[----:B------:R-:W-:Y:S01]  /*51f0*/  BPT.TRAP 0x1 ;  /* 0x000000040000795c */ /* 0x000fe20000300000 */
.L_x_194:
[----:B-1----:R-:W-:Y:S05]  /*5200*/  @P1 BRA `(.L_x_192) ;  /* 0x0000000000081947 */ /* 0x002fea0003800000 */
[----:B------:R-:W1:Y:S02]  /*5210*/  SYNCS.PHASECHK.TRANS64.TRYWAIT P1, [UR6+0x29830], R0 ;  /* 0x02983000ff0075a7 */ /* 0x000e640008020146 */
[----:B-1----:R-:W-:Y:S05]  /*5220*/  @!P1 BRA `(.L_x_195) ;  /* 0x000000e000189947 */ /* 0x002fea0003800000 */
.L_x_192:
[----:B-1----:R-:W1:Y:S01]  /*5230*/  S2R R3, SR_TID.X ;  /* 0x0000000000037919 */ /* 0x002e620000002100 */
[----:B------:R-:W-:Y:S01]  /*5240*/  UIADD3 UR46, UR51, 0x1, URZ ;  /* 0x00000001332e7890 */ /* 0x000fe2000fffe03f */
[----:B------:R-:W-:Y:S01]  /*5250*/  UMOV UR27, 0x80000020 ;  /* 0x80000020001b7882 */ /* 0x000fe20000000000 */
[----:B------:R-:W-:Y:S02]  /*5260*/  UMOV UR28, UR24 ;  /* 0x00000018001c7c82 */ /* 0x000fe40008000000 */
[----:B------:R-:W-:Y:S01]  /*5270*/  UISETP.NE.AND UP0, UPT, UR46, 0x2, UPT ;  /* 0x000000022e00788c */ /* 0x000fe2000bf05270 */
[----:B------:R-:W-:Y:S01]  /*5280*/  UMOV UR29, UR25 ;  /* 0x00000019001d7c82 */ /* 0x000fe20008000000 */
[----:B------:R-:W-:Y:S02]  /*5290*/  UMOV UR31, 0x80000020 ;  /* 0x80000020001f7882 */ /* 0x000fe40000000000 */
[----:B------:R-:W-:Y:S01]  /*52a0*/  USEL UR46, UR46, URZ, UP0 ;  /* 0x0000003f2e2e7287 */ /* 0x000fe20008000000 */
[----:B------:R-:W-:Y:S01]  /*52b0*/  UMOV UR32, UR24 ;  /* 0x0000001800207c82 */ /* 0x000fe20008000000 */
[----:B------:R-:W-:-:S02]  /*52c0*/  UMOV UR33, UR25 ;  /* 0x0000001900217c82 */ /* 0x000fc40008000000 */
[----:B------:R-:W-:Y:S01]  /*52d0*/  UIMAD UR56, UR46, 0x780, UR50 ;  /* 0x000007802e3878a4 */ /* 0x000fe2000f8e0232 */
[----:B------:R-:W-:Y:S01]  /*52e0*/  UMOV UR35, 0x80000020 ;  /* 0x8000002000237882 */ /* 0x000fe20000000000 */
[----:B------:R-:W-:Y:S02]  /*52f0*/  UMOV UR7, 0x80000020 ;  /* 0x8000002000077882 */ /* 0x000fe40000000000 */
[----:B------:R-:W-:Y:S02]  /*5300*/  UIADD3 UR30, UR56, 0x80, URZ ;  /* 0x00000080381e7890 */ /* 0x000fe4000fffe03f */
[----:B------:R-:W-:Y:S02]  /*5310*/  UIADD3 UR34, UR56, 0x100, URZ ;  /* 0x0000010038227890 */ /* 0x000fe4000fffe03f */
[----:B------:R-:W-:Y:S01]  /*5320*/  UMOV UR26, UR56 ;  /* 0x00000038001a7c82 */ /* 0x000fe20008000000 */
[----:B------:R-:W-:Y:S02]  /*5330*/  UIADD3 UR6, UR56, 0x200, URZ ;  /* 0x0000020038067890 */ /* 0x000fe4000fffe03f */
[----:B------:R-:W-:Y:S01]  /*5340*/  UIADD3 UR10, UR56, 0x202, URZ ;  /* 0x00000202380a7890 */ /* 0x000fe2000fffe03f */
[----:B------:R-:W-:Y:S01]  /*5350*/  UMOV UR11, 0x80000020 ;  /* 0x80000020000b7882 */ /* 0x000fe20000000000 */
[----:B------:R-:W-:Y:S01]  /*5360*/  UIADD3 UR14, UR56, 0x282, URZ ;  /* 0x00000282380e7890 */ /* 0x000fe2000fffe03f */
[----:B------:R-:W-:Y:S01]  /*5370*/  UMOV UR15, 0x80000020 ;  /* 0x80000020000f7882 */ /* 0x000fe20000000000 */
[----:B------:R-:W-:Y:S01]  /*5380*/  UIADD3 UR18, UR56, 0x500, URZ ;  /* 0x0000050038127890 */ /* 0x000fe2000fffe03f */
[----:B-1----:R-:W-:Y:S01]  /*5390*/  SHF.R.U32.HI R3, RZ, 0x7, R3 ;  /* 0x00000007ff037819 */ /* 0x002fe20000011603 */
[----:B------:R-:W-:Y:S01]  /*53a0*/  UMOV UR19, 0x80000020 ;  /* 0x8000002000137882 */ /* 0x000fe20000000000 */
[----:B------:R-:W-:Y:S01]  /*53b0*/  UIADD3 UR22, UR56, 0x502, URZ ;  /* 0x0000050238167890 */ /* 0x000fe2000fffe03f */
[----:B------:R-:W-:-:S02]  /*53c0*/  UMOV UR23, 0x80000020 ;  /* 0x8000002000177882 */ /* 0x000fc40000000000 */
[----:B0-----:R-:W-:-:S05]  /*53d0*/  VIADD R0, R3, 0x8 ;  /* 0x0000000803007836 */ /* 0x001fca0000000000 */
[----:B------:R0:W-:Y:S06]  /*53e0*/  BAR.SYNC.DEFER_BLOCKING R0, 0x100 ;  /* 0x000400000000751d */ /* 0x0001ec0000010000 */
[----:B------:R-:W-:-:S06]  /*53f0*/  WARPGROUP.ARRIVE ;  /* 0x00000000000079c5 */ /* 0x000fcc0000000000 */
[----:B------:R-:W-:Y:S01]  /*5400*/  QGMMA.64x32x32.F32.E4M3.E4M3 R152, gdesc[UR24], RZ, !UPT, gsb0 ;  /* 0x00600000189879f3 */ /* 0x000fe2000c0008ff */
[----:B------:R-:W-:Y:S01]  /*5410*/  UIADD3 UR26, UR56, 0x180, URZ ;  /* 0x00000180381a7890 */ /* 0x000fe2000fffe03f */
[----:B------:R-:W-:Y:S01]  /*5420*/  UMOV UR27, 0x80000020 ;  /* 0x80000020001b7882 */ /* 0x000fe20000000000 */
[----:B------:R-:W-:Y:S02]  /*5430*/  WARPGROUP.DEPBAR.LE gsb0, 0x0 ;  /* 0x00008000000079c5 */ /* 0x000fe40000010000 */
[----:B------:R-:W-:-:S06]  /*5440*/  WARPGROUP.ARRIVE ;  /* 0x00000000000079c5 */ /* 0x000fcc0000000000 */
[----:B------:R-:W-:Y:S01]  /*5450*/  QGMMA.64x32x32.F32.E4M3.E4M3 R136, gdesc[UR28], RZ, !UPT, gsb0 ;  /* 0x006000001c8879f3 */ /* 0x000fe2000c0008ff */
[----:B------:R-:W-:Y:S01]  /*5460*/  UIADD3 UR30, UR56, 0x82, URZ ;  /* 0x00000082381e7890 */ /* 0x000fe2000fffe03f */
[----:B------:R-:W-:Y:S01]  /*5470*/  UMOV UR28, UR4 ;  /* 0x00000004001c7c82 */ /* 0x000fe20008000000 */
[----:B------:R-:W-:Y:S01]  /*5480*/  UMOV UR29, UR5 ;  /* 0x00000005001d7c82 */ /* 0x000fe20008000000 */
        /* <DEDUP_REMOVED lines=134> */
[----:B------:R-:W-:Y:S01]  /*5cf0*/  UIADD3 UR56, UR56, 0x702, URZ ;  /* 0x0000070238387890 */ /* 0x000fe2000fffe03f */
[----:B------:R-:W-:Y:S02]  /*5d00*/  WARPGROUP.DEPBAR.LE gsb0, 0x0 ;  /* 0x00008000000079c5 */ /* 0x000fe40000010000 */
[----:B------:R-:W-:-:S06]  /*5d10*/  WARPGROUP.ARRIVE ;  /* 0x00000000000079c5 */ /* 0x000fcc0000000000 */
[----:B------:R-:W-:Y:S03]  /*5d20*/  QGMMA.64x32x32.F32.E4M3.E4M3 R136, gdesc[UR28], R136, gsb0 ;  /* 0x006000001c8879f3 */ /* 0x000fe60008000888 */
        /* <DEDUP_REMOVED lines=15> */
.L_x_197:
[----:B------:R-:W0:Y:S01]  /*5e20*/  S2UR UR7, SR_CgaCtaId ;  /* 0x00000000000779c3 */ /* 0x000e220000008800 */
[----:B------:R-:W-:Y:S01]  /*5e30*/  UMOV UR6, 0x400 ;  /* 0x0000040000067882 */ /* 0x000fe20000000000 */
[----:B------:R-:W-:-:S05]  /*5e40*/  IMAD.U32 R0, RZ, RZ, UR55 ;  /* 0x00000037ff007e24 */ /* 0x000fca000f8e00ff */
[----:B------:R-:W-:Y:S01]  /*5e50*/  SHF.L.U32 R0, R0, 0x1f, RZ ;  /* 0x0000001f00007819 */ /* 0x000fe200000006ff */
[----:B0-----:R-:W-:-:S04]  /*5e60*/  ULEA UR6, UR7, UR6, 0x18 ;  /* 0x0000000607067291 */ /* 0x001fc8000f8ec03f */
[----:B------:R-:W-:-:S09]  /*5e70*/  ULEA UR6, UR51, UR6, 0x3 ;  /* 0x0000000633067291 */ /* 0x000fd2000f8e183f */
[----:B------:R0:W1:Y:S01]  /*5e80*/  SYNCS.PHASECHK.TRANS64.TRYWAIT P1, [UR6+0x29850], R0 ;  /* 0x02985000ff0075a7 */ /* 0x0000620008020146 */
[----:B------:R-:W-:Y:S05]  /*5e90*/  @!P0 BRA `(.L_x_198) ;  /* 0x0000000000048947 */ /* 0x000fea0003800000 */
[----:B------:R-:W-:Y:S01]  /*5ea0*/  BPT.TRAP 0x1 ;  /* 0x000000040000795c */ /* 0x000fe20000300000 */
.L_x_198:
[----:B-1----:R-:W-:Y:S05]  /*5eb0*/  @P1 BRA `(.L_x_196) ;  /* 0x0000000000081947 */ /* 0x002fea0003800000 */
[----:B------:R-:W1:Y:S02]  /*5ec0*/  SYNCS.PHASECHK.TRANS64.TRYWAIT P1, [UR6+0x29850], R0 ;  /* 0x02985000ff0075a7 */ /* 0x000e640008020146 */
[----:B-1----:R-:W-:Y:S05]  /*5ed0*/  @!P1 BRA `(.L_x_199) ;  /* 0x000000d400049947 */ /* 0x002fea0003800000 */
.L_x_196:
[----:B------:R-:W2:Y:S01]  /*5ee0*/  S2UR UR11, SR_CgaCtaId ;  /* 0x00000000000b79c3 */ /* 0x000ea20000008800 */
[----:B------:R-:W-:Y:S01]  /*5ef0*/  UMOV UR6, 0x400 ;  /* 0x0000040000067882 */ /* 0x000fe20000000000 */
[----:B------:R-:W-:Y:S01]  /*5f00*/  WARPGROUP.ARRIVE ;  /* 0x00000000000079c5 */ /* 0x000fe20000000000 */
[----:B------:R-:W-:-:S05]  /*5f10*/  UMOV UR7, 0xc0000010 ;  /* 0xc000001000077882 */ /* 0x000fca0000000000 */
[----:B-1----:R-:W1:Y:S01]  /*5f20*/  S2R R3, SR_TID.X ;  /* 0x0000000000037919 */ /* 0x002e620000002100 */
[----:B--2---:R-:W-:-:S04]  /*5f30*/  ULEA UR14, UR11, UR6, 0x18 ;  /* 0x000000060b0e7291 */ /* 0x004fc8000f8ec03f */
[----:B------:R-:W-:-:S04]  /*5f40*/  UIADD3 UR6, UR14, 0x400, URZ ;  /* 0x000004000e067890 */ /* 0x000fc8000fffe03f */
[----:B------:R-:W-:-:S04]  /*5f50*/  USHF.R.U32.HI UR6, URZ, 0x4, UR6 ;  /* 0x000000043f067899 */ /* 0x000fc80008011606 */
[----:B------:R-:W-:Y:S01]  /*5f60*/  ULOP3.LUT UR6, UR6, 0x3fff, URZ, 0xc0, !UPT ;  /* 0x00003fff06067892 */ /* 0x000fe2000f8ec03f */
[----:B-1----:R-:W-:-:S03]  /*5f70*/  SHF.R.U32.HI R3, RZ, 0x7, R3 ;  /* 0x00000007ff037819 */ /* 0x002fc60000011603 */
[----:B------:R-:W-:Y:S01]  /*5f80*/  ULOP3.LUT UR6, UR6, 0x10000, URZ, 0xfc, !UPT ;  /* 0x0001000006067892 */ /* 0x000fe2000f8efc3f */
[----:B0-----:R-:W-:-:S03]  /*5f90*/  IADD3 R0, -R3, 0xb, RZ ;  /* 0x0000000b03007810 */ /* 0x001fc60007ffe1ff */
        /* <DEDUP_REMOVED lines=27> */
.L_x_200:
[----:B0-----:R-:W-:Y:S01]  /*6150*/  FMNMX.FTZ R0, R152, R6, !PT ;  /* 0x0000000698007209 */ /* 0x001fe20007810000 */
[----:B------:R-:W-:Y:S01]  /*6160*/  IMAD.U32 R14, RZ, RZ, UR41 ;  /* 0x00000029ff0e7e24 */ /* 0x000fe2000f8e00ff */
[----:B------:R-:W-:Y:S01]  /*6170*/  FMNMX.FTZ R8, R154, R7, !PT ;  /* 0x000000079a087209 */ /* 0x000fe20007810000 */
[----:B------:R-:W-:Y:S01]  /*6180*/  ULEA UR6, UR46, UR14, 0x3 ;  /* 0x0000000e2e067291 */ /* 0x000fe2000f8e183f */
[----:B------:R-:W-:Y:S02]  /*6190*/  FMNMX.FTZ R3, R153, R0, !PT ;  /* 0x0000000099037209 */ /* 0x000fe40007810000 */
[----:B------:R-:W-:Y:S01]  /*61a0*/  FMNMX.FTZ R9, R155, R8, !PT ;  /* 0x000000089b097209 */ /* 0x000fe20007810000 */
[----:B------:R-:W-:Y:S01]  /*61b0*/  UIADD3 UR6, UR6, 0x29840, URZ ;  /* 0x0002984006067890 */ /* 0x000fe2000fffe03f */
[----:B------:R-:W-:Y:S02]  /*61c0*/  FMNMX.FTZ R0, R156, R3, !PT ;  /* 0x000000039c007209 */ /* 0x000fe40007810000 */
[----:B------:R-:W-:Y:S01]  /*61d0*/  FMNMX.FTZ R8, R158, R9, !PT ;  /* 0x000000099e087209 */ /* 0x000fe20007810000 */
[----:B------:R-:W-:Y:S01]  /*61e0*/  UPRMT UR6, UR11, 0x654, UR6 ;  /* 0x000006540b067896 */ /* 0x000fe20008000006 */
[----:B------:R-:W-:-:S02]  /*61f0*/  FMNMX.FTZ R3, R157, R0, !PT ;  /* 0x000000009d037209 */ /* 0x000fc40007810000 */
[----:B------:R-:W-:Y:S02]  /*6200*/  FMNMX.FTZ R9, R159, R8, !PT ;  /* 0x000000089f097209 */ /* 0x000fe40007810000 */
[----:B------:R-:W-:Y:S02]  /*6210*/  FMNMX.FTZ R0, R160, R3, !PT ;  /* 0x00000003a0007209 */ /* 0x000fe40007810000 */
[----:B------:R-:W-:Y:S02]  /*6220*/  FMNMX.FTZ R8, R162, R9, !PT ;  /* 0x00000009a2087209 */ /* 0x000fe40007810000 */
[----:B------:R-:W-:Y:S01]  /*6230*/  FMNMX.FTZ R3, R161, R0, !PT ;  /* 0x00000000a1037209 */ /* 0x000fe20007810000 */
[----:B------:R-:W-:Y:S01]  /*6240*/  SYNCS.ARRIVE.TRANS64.RED.A1T0 RZ, [UR6], RZ ;  /* 0x000000ffffff79a7 */ /* 0x000fe20008100406 */
        /* <DEDUP_REMOVED lines=68> */
[----:B------:R-:W-:-:S03]  /*6690*/  FMNMX.FTZ R8, R103, R8, !PT ;  /* 0x0000000867087209 */ /* 0x000fc60007810000 */
[----:B------:R-:W0:Y:S04]  /*66a0*/  SHFL.BFLY PT, R0, R9, 0x2, 0x1f ;  /* 0x0c401f0009007f89 */ /* 0x000e2800000e0000 */
[----:B------:R-:W1:Y:S01]  /*66b0*/  SHFL.BFLY PT, R3, R8, 0x2, 0x1f ;  /* 0x0c401f0008037f89 */ /* 0x000e6200000e0000 */
[----:B0-----:R-:W-:Y:S02]  /*66c0*/  FMNMX.FTZ R10, R9, R0, !PT ;  /* 0x00000000090a7209 */ /* 0x001fe40007810000 */
[----:B-1----:R-:W-:-:S03]  /*66d0*/  FMNMX.FTZ R11, R8, R3, !PT ;  /* 0x00000003080b7209 */ /* 0x002fc60007810000 */
[----:B------:R-:W0:Y:S04]  /*66e0*/  SHFL.BFLY PT, R3, R10, 0x1, 0x1f ;  /* 0x0c201f000a037f89 */ /* 0x000e2800000e0000 */
[----:B------:R-:W1:Y:S01]  /*66f0*/  SHFL.BFLY PT, R0, R11, 0x1, 0x1f ;  /* 0x0c201f000b007f89 */ /* 0x000e6200000e0000 */
[----:B0-----:R-:W-:Y:S02]  /*6700*/  FMNMX.FTZ R3, R10, R3, !PT ;  /* 0x000000030a037209 */ /* 0x001fe40007810000 */
[----:B-1----:R-:W-:-:S03]  /*6710*/  FMNMX.FTZ R0, R11, R0, !PT ;  /* 0x000000000b007209 */ /* 0x002fc60007810000 */
[C---:B------:R-:W-:Y:S01]  /*6720*/  FFMA.FTZ R8, R3.reuse, R14, -8 ;  /* 0xc100000003087423 */ /* 0x040fe2000001000e */
[----:B------:R-:W-:-:S03]  /*6730*/  FADD.FTZ R6, -R3, R6 ;  /* 0x0000000603067221 */ /* 0x000fc60000010100 */
[--C-:B------:R-:W-:Y:S01]  /*6740*/  FFMA.FTZ R21, R136, UR41, -R8.reuse ;  /* 0x0000002988157c23 */ /* 0x100fe20008010808 */
[----:B------:R-:W-:-:S01]  /*6750*/  FFMA.FTZ R136, R137, UR41, -R8 ;  /* 0x0000002989887c23 */ /* 0x000fc20008010808 */
[--C-:B------:R-:W-:Y:S01]  /*6760*/  FFMA.FTZ R137, R140, UR41, -R8.reuse ;  /* 0x000000298c897c23 */ /* 0x100fe20008010808 */
[----:B------:R-:W-:-:S01]  /*6770*/  FFMA.FTZ R140, R141, UR41, -R8 ;  /* 0x000000298d8c7c23 */ /* 0x000fc20008010808 */
[--C-:B------:R-:W-:Y:S01]  /*6780*/  FFMA.FTZ R141, R144, UR41, -R8.reuse ;  /* 0x00000029908d7c23 */ /* 0x100fe20008010808 */
[----:B------:R-:W-:-:S01]  /*6790*/  FFMA.FTZ R144, R145, UR41, -R8 ;  /* 0x0000002991907c23 */ /* 0x000fc20008010808 */
[--C-:B------:R-:W-:Y:S01]  /*67a0*/  FFMA.FTZ R145, R148, UR41, -R8.reuse ;  /* 0x0000002994917c23 */ /* 0x100fe20008010808 */
[----:B------:R-:W-:-:S01]  /*67b0*/  FFMA.FTZ R148, R149, UR41, -R8 ;  /* 0x0000002995947c23 */ /* 0x000fc20008010808 */
[----:B------:R-:W-:Y:S02]  /*67c0*/  IMAD.U32 R149, RZ, RZ, UR41 ;  /* 0x00000029ff957e24 */ /* 0x000fe4000f8e00ff */
[----:B------:R-:W-:Y:S01]  /*67d0*/  FMUL.FTZ R12, R6, UR41 ;  /* 0x00000029060c7c20 */ /* 0x000fe20008410000 */
        /* <DEDUP_REMOVED lines=32> */
[C---:B------:R-:W-:Y:S01]  /*69e0*/  FADD.FTZ R6, -R0.reuse, R7 ;  /* 0x0000000700067221 */ /* 0x040fe20000010100 */
[----:B------:R-:W-:-:S01]  /*69f0*/  FFMA.FTZ R8, R0, R149, -8 ;  /* 0xc100000000087423 */ /* 0x000fc20000010095 */
[----:B------:R-:W-:Y:S02]  /*6a00*/  MUFU.EX2 R7, R12 ;  /* 0x0000000c00077308 */ /* 0x000fe40000000800 */
[----:B------:R-:W-:Y:S01]  /*6a10*/  FMUL.FTZ R6, R6, UR41 ;  /* 0x0000002906067c20 */ /* 0x000fe20008410000 */
[--C-:B------:R-:W-:Y:S01]  /*6a20*/  FFMA.FTZ R149, R154, UR41, -R8.reuse ;  /* 0x000000299a957c23 */ /* 0x100fe20008010808 */
[----:B------:R-:W-:-:S01]  /*6a30*/  FFMA.FTZ R152, R155, UR41, -R8 ;  /* 0x000000299b987c23 */ /* 0x000fc20008010808 */
[--C-:B------:R-:W-:Y:S01]  /*6a40*/  FFMA.FTZ R153, R158, UR41, -R8.reuse ;  /* 0x000000299e997c23 */ /* 0x100fe20008010808 */
[----:B------:R-:W-:-:S01]  /*6a50*/  FFMA.FTZ R154, R159, UR41, -R8 ;  /* 0x000000299f9a7c23 */ /* 0x000fc20008010808 */
[--C-:B------:R-:W-:Y:S01]  /*6a60*/  FFMA.FTZ R155, R162, UR41, -R8.reuse ;  /* 0x00000029a29b7c23 */ /* 0x100fe20008010808 */
        /* <DEDUP_REMOVED lines=33> */
[----:B-1----:R-:W-:-:S01]  /*6c80*/  FFMA.FTZ R5, R6, R5, R149 ;  /* 0x0000000506057223 */ /* 0x002fc20000010095 */
[--C-:B------:R-:W-:Y:S01]  /*6c90*/  FFMA.FTZ R91, R91, UR41, -R8.reuse ;  /* 0x000000295b5b7c23 */ /* 0x100fe20008010808 */
[----:B------:R-:W-:-:S01]  /*6ca0*/  FFMA.FTZ R94, R94, UR41, -R8 ;  /* 0x000000295e5e7c23 */ /* 0x000fc20008010808 */
[--C-:B------:R-:W-:Y:S01]  /*6cb0*/  FFMA.FTZ R95, R95, UR41, -R8.reuse ;  /* 0x000000295f5f7c23 */ /* 0x100fe20008010808 */
[----:B------:R-:W-:-:S01]  /*6cc0*/  FFMA.FTZ R98, R98, UR41, -R8 ;  /* 0x0000002962627c23 */ /* 0x000fc20008010808 */
[--C-:B------:R-:W-:Y:S01]  /*6cd0*/  FFMA.FTZ R99, R99, UR41, -R8.reuse ;  /* 0x0000002963637c23 */ /* 0x100fe20008010808 */
[----:B------:R-:W-:-:S01]  /*6ce0*/  FFMA.FTZ R102, R102, UR41, -R8 ;  /* 0x0000002966667c23 */ /* 0x000fc20008010808 */
[----:B------:R-:W1:Y:S01]  /*6cf0*/  MUFU.EX2 R11, R11 ;  /* 0x0000000b000b7308 */ /* 0x000e620000000800 */
[----:B0-----:R-:W-:-:S07]  /*6d00*/  FADD.FTZ R4, R9, R4 ;  /* 0x0000000409047221 */ /* 0x001fce0000010000 */
[----:B------:R-:W0:Y:S01]  /*6d10*/  MUFU.EX2 R153, R153 ;  /* 0x0000009900997308 */ /* 0x000e220000000800 */
[----:B--2---:R-:W-:-:S07]  /*6d20*/  FADD.FTZ R160, R152, R5 ;  /* 0x0000000598a07221 */ /* 0x004fce0000010000 */
[----:B------:R2:W3:Y:S01]  /*6d30*/  MUFU.EX2 R12, R157 ;  /* 0x0000009d000c7308 */ /* 0x0004e20000000800 */
[----:B-1----:R-:W-:-:S07]  /*6d40*/  FADD.FTZ R5, R11, R4 ;  /* 0x000000040b057221 */ /* 0x002fce0000010000 */
[----:B------:R-:W1:Y:S01]  /*6d50*/  MUFU.EX2 R154, R154 ;  /* 0x0000009a009a7308 */ /* 0x000e620000000800 */
[----:B--2---:R-:W-:-:S01]  /*6d60*/  FFMA.FTZ R157, R166, UR41, -R8 ;  /* 0x00000029a69d7c23 */ /* 0x004fc20008010808 */
[----:B0-----:R-:W-:Y:S01]  /*6d70*/  FADD.FTZ R159, R153, R160 ;  /* 0x000000a0999f7221 */ /* 0x001fe20000010000 */
[----:B------:R-:W-:-:S05]  /*6d80*/  FFMA.FTZ R8, R103, UR41, -R8 ;  /* 0x0000002967087c23 */ /* 0x000fca0008010808 */
[----:B------:R-:W0:Y:S01]  /*6d90*/  MUFU.EX2 R13, R13 ;  /* 0x0000000d000d7308 */ /* 0x000e220000000800 */
[----:B---3--:R-:W-:-:S07]  /*6da0*/  FADD.FTZ R4, R12, R5 ;  /* 0x000000050c047221 */ /* 0x008fce0000010000 */
[----:B------:R-:W2:Y:S01]  /*6db0*/  MUFU.EX2 R155, R155 ;  /* 0x0000009b009b7308 */ /* 0x000ea20000000800 */
[----:B-1----:R-:W-:-:S07]  /*6dc0*/  FADD.FTZ R160, R154, R159 ;  /* 0x0000009f9aa07221 */ /* 0x002fce0000010000 */
        /* <DEDUP_REMOVED lines=139> */
[----:B0-----:R-:W-:-:S01]  /*7680*/  FADD.FTZ R103, R102, R103 ;  /* 0x0000006766677221 */ /* 0x001fc20000010000 */
[----:B--2---:R-:W-:-:S03]  /*7690*/  FADD.FTZ R4, R101, R4 ;  /* 0x0000000465047221 */ /* 0x004fc60000010000 */
[----:B-1----:R-:W-:Y:S01]  /*76a0*/  FADD.FTZ R5, R8, R103 ;  /* 0x0000006708057221 */ /* 0x002fe20000010000 */
[----:B------:R-:W-:Y:S06]  /*76b0*/  @!P0 BRA `(.L_x_201) ;  /* 0x0000000000048947 */ /* 0x000fec0003800000 */
[----:B------:R-:W-:Y:S01]  /*76c0*/  BPT.TRAP 0x1 ;  /* 0x000000040000795c */ /* 0x000fe20000300000 */
.L_x_201:
        /* <DEDUP_REMOVED lines=12> */
[----:B------:R-:W-:Y:S01]  /*7790*/  UMOV UR51, UR46 ;  /* 0x0000002e00337c82 */ /* 0x000fe20008000000 */
        /* <DEDUP_REMOVED lines=81> */
[----:B------:R-:W-:Y:S01]  /*7cb0*/  IMAD.MOV.U32 R7, RZ, RZ, R0 ;  /* 0x000000ffff077224 */ /* 0x000fe200078e0000 */
[----:B------:R-:W-:Y:S01]  /*7cc0*/  F2FP.SATFINITE.E4M3.F32.PACK_AB_MERGE_C R173, R152, R149, R153 ;  /* 0x0000009598ad723e */ /* 0x000fe20004807099 */
[----:B------:R-:W-:Y:S01]  /*7cd0*/  IMAD.MOV.U32 R6, RZ, RZ, R3 ;  /* 0x000000ffff067224 */ /* 0x000fe200078e0003 */
[----:B------:R-:W-:-:S02]  /*7ce0*/  F2FP.SATFINITE.E4M3.F32.PACK_AB_MERGE_C R174, R14, R13, R15 ;  /* 0x0000000d0eae723e */ /* 0x000fc4000480700f */
[----:B------:R-:W-:Y:S02]  /*7cf0*/  F2FP.SATFINITE.E4M3.F32.PACK_AB_MERGE_C R175, R156, R155, R157 ;  /* 0x0000009b9caf723e */ /* 0x000fe4000480709d */
[----:B------:R-:W-:Y:S02]  /*7d00*/  F2FP.SATFINITE.E4M3.F32.PACK_AB_MERGE_C R176, R136, R21, R137 ;  /* 0x0000001588b0723e */ /* 0x000fe40004807089 */
[----:B------:R-:W-:Y:S02]  /*7d10*/  F2FP.SATFINITE.E4M3.F32.PACK_AB_MERGE_C R177, R139, R138, R142 ;  /* 0x0000008a8bb1723e */ /* 0x000fe4000480708e */
[----:B------:R-:W-:Y:S02]  /*7d20*/  F2FP.SATFINITE.E4M3.F32.PACK_AB_MERGE_C R178, R144, R141, R145 ;  /* 0x0000008d90b2723e */ /* 0x000fe40004807091 */
[----:B------:R-:W-:Y:S02]  /*7d30*/  F2FP.SATFINITE.E4M3.F32.PACK_AB_MERGE_C R179, R147, R146, R150 ;  /* 0x0000009293b3723e */ /* 0x000fe40004807096 */
        /* <DEDUP_REMOVED lines=11> */
[----:B------:R-:W-:Y:S01]  /*7df0*/  F2FP.SATFINITE.E4M3.F32.PACK_AB_MERGE_C R191, R99, R98, R102 ;  /* 0x0000006263bf723e */ /* 0x000fe20004807066 */
[----:B------:R-:W-:Y:S06]  /*7e00*/  @P1 BRA `(.L_x_202) ;  /* 0xffffffd000b01947 */ /* 0x000fec000383ffff */
.L_x_191:
[----:B------:R-:W-:Y:S06]  /*7e10*/  BAR.ARV 0x8, 0x180 ;  /* 0x0206000000007b1d */ /* 0x000fec0000002000 */
[----:B------:R-:W-:Y:S05]  /*7e20*/  @!P0 BRA `(.L_x_203) ;  /* 0x0000000000048947 */ /* 0x000fea0003800000 */
[----:B------:R-:W-:Y:S01]  /*7e30*/  BPT.TRAP 0x1 ;  /* 0x000000040000795c */ /* 0x000fe20000300000 */
.L_x_203:
        /* <DEDUP_REMOVED lines=9> */
.L_x_204:
[----:B-1----:R-:W-:Y:S05]  /*7ed0*/  @P1 BRA `(.L_x_205) ;  /* 0x0000000000081947 */ /* 0x002fea0003800000 */
[----:B------:R-:W1:Y:S02]  /*7ee0*/  SYNCS.PHASECHK.TRANS64.TRYWAIT P1, [UR5+0x29850], R6 ;  /* 0x02985006ff0075a7 */ /* 0x000e640008020145 */
[----:B-1----:R-:W-:Y:S05]  /*7ef0*/  @!P1 BRA `(.L_x_206) ;  /* 0x000000b400149947 */ /* 0x002fea0003800000 */
.L_x_205:
[----:B------:R-:W-:Y:S01]  /*7f00*/  UIADD3 UR4, UR4, 0x400, URZ ;  /* 0x0000040004047890 */ /* 0x000fe2000fffe03f */
[----:B------:R-:W-:Y:S01]  /*7f10*/  WARPGROUP.ARRIVE ;  /* 0x00000000000079c5 */ /* 0x000fe20000000000 */
[----:B------:R-:W-:Y:S02]  /*7f20*/  UMOV UR7, 0xc0000010 ;  /* 0xc000001000077882 */ /* 0x000fe40000000000 */
        /* <DEDUP_REMOVED lines=11> */
[----:B------:R-:W-:Y:S02]  /*7fe0*/  ULDC.64 UR6, c[0x0][0x9a0] ;  /* 0x0002680000067ab9 */ /* 0x000fe40000000a00 */
[----:B------:R-:W-:-:S04]  /*7ff0*/  ISETP.NE.U32.AND P1, PT, RZ, UR6, PT ;  /* 0x00000006ff007c0c */ /* 0x000fc8000bf25070 */
[----:B------:R-:W-:-:S13]  /*8000*/  ISETP.NE.AND.EX P1, PT, RZ, UR7, PT, P1 ;  /* 0x00000007ff007c0c */ /* 0x000fda000bf25310 */
[----:B------:R-:W0:Y:S08]  /*8010*/  @P1 LDC.64 R8, c[0x0][0x9c8] ;  /* 0x00027200ff081b82 */ /* 0x000e300000000a00 */
[----:B------:R-:W2:Y:S01]  /*8020*/  @P1 LDC.64 R10, c[0x0][0x9d0] ;  /* 0x00027400ff0a1b82 */ /* 0x000ea20000000a00 */
[----:B01----:R-:W-:-:S04]  /*8030*/  @P1 IMAD R6, R8, UR37, RZ ;  /* 0x0000002508061c24 */ /* 0x003fc8000f8e02ff */
[----:B------:R-:W-:Y:S02]  /*8040*/  @P1 IMAD R9, R9, UR36, R6 ;  /* 0x0000002409091c24 */ /* 0x000fe4000f8e0206 */
[----:B------:R-:W-:-:S04]  /*8050*/  @P1 IMAD.WIDE.U32 R6, R8, UR36, RZ ;  /* 0x0000002408061c25 */ /* 0x000fc8000f8e00ff */
[----:B------:R-:W-:Y:S02]  /*8060*/  @P1 IMAD.IADD R7, R7, 0x1, R9 ;  /* 0x0000000107071824 */ /* 0x000fe400078e0209 */
[----:B--2---:R-:W-:-:S04]  /*8070*/  @P1 IMAD.WIDE.U32 R6, R10, UR38, R6 ;  /* 0x000000260a061c25 */ /* 0x004fc8000f8e0006 */
[----:B------:R-:W-:Y:S01]  /*8080*/  @P1 IMAD R7, R11, UR38, R7 ;  /* 0x000000260b071c24 */ /* 0x000fe2000f8e0207 */
[----:B------:R-:W-:Y:S01]  /*8090*/  @P1 LEA R8, P2, R6, UR6, 0x2 ;  /* 0x0000000606081c11 */ /* 0x000fe2000f8410ff */
[----:B------:R-:W-:-:S03]  /*80a0*/  UIADD3 UR6, UR4, 0x200, URZ ;  /* 0x0000020004067890 */ /* 0x000fc6000fffe03f */
[----:B------:R-:W-:Y:S01]  /*80b0*/  @P1 LEA.HI.X R9, R6, UR7, R7, 0x2, P2 ;  /* 0x0000000706091c11 */ /* 0x000fe200090f1407 */
[----:B------:R-:W-:Y:S01]  /*80c0*/  UMOV UR7, 0xc0000010 ;  /* 0xc000001000077882 */ /* 0x000fe20000000000 */
[----:B------:R-:W-:-:S06]  /*80d0*/  IMAD.MOV.U32 R6, RZ, RZ, 0x3f800000 ;  /* 0x3f800000ff067424 */ /* 0x000fcc00078e00ff */
[----:B------:R0:W2:Y:S01]  /*80e0*/  @P1 LDG.E R6, desc[UR52][R8.64] ;  /* 0x0000003408061981 */ /* 0x0000a2000c1e1900 */
[----:B------:R-:W-:Y:S02]  /*80f0*/  WARPGROUP.DEPBAR.LE gsb0, 0x0 ;  /* 0x00008000000079c5 */ /* 0x000fe40000010000 */
[----:B------:R-:W-:-:S06]  /*8100*/  WARPGROUP.ARRIVE ;  /* 0x00000000000079c5 */ /* 0x000fcc0000000000 */
[----:B------:R-:W-:Y:S01]  /*8110*/  QGMMA.64x128x32.F32.E4M3.E4M3 R24, R180, gdesc[UR4], R24, gsb0 ;  /* 0x01e00004b4187df3 */ /* 0x000fe20008000818 */
[----:B------:R-:W-:Y:S01]  /*8120*/  UIADD3 UR6, UR4, 0x300, URZ ;  /* 0x0000030004067890 */ /* 0x000fe2000fffe03f */
        /* <DEDUP_REMOVED lines=9> */
[----:B-1----:R-:W-:-:S01]  /*81c0*/  FADD.FTZ R7, R7, R4 ;  /* 0x0000000407077221 */ /* 0x002fc20000010000 */
[----:B---3--:R-:W-:-:S04]  /*81d0*/  FADD.FTZ R10, R10, R5 ;  /* 0x000000050a0a7221 */ /* 0x008fc80000010000 */
[----:B0-----:R-:W0:Y:S04]  /*81e0*/  SHFL.BFLY PT, R8, R7, 0x1, 0x1f ;  /* 0x0c201f0007087f89 */ /* 0x001e2800000e0000 */
[----:B------:R-:W1:Y:S01]  /*81f0*/  SHFL.BFLY PT, R9, R10, 0x1, 0x1f ;  /* 0x0c201f000a097f89 */ /* 0x000e6200000e0000 */
[----:B------:R-:W-:Y:S02]  /*8200*/  IMAD.MOV.U32 R5, RZ, RZ, RZ ;  /* 0x000000ffff057224 */ /* 0x000fe400078e00ff */
[----:B0-----:R-:W-:Y:S01]  /*8210*/  FADD.FTZ R11, R7, R8 ;  /* 0x00000008070b7221 */ /* 0x001fe20000010000 */
[----:B-1----:R-:W-:-:S04]  /*8220*/  FADD.FTZ R12, R10, R9 ;  /* 0x000000090a0c7221 */ /* 0x002fc80000010000 */
[C---:B------:R-:W-:Y:S01]  /*8230*/  FSETP.NE.FTZ.AND P1, PT, R11.reuse, RZ, PT ;  /* 0x000000ff0b00720b */ /* 0x040fe20003f35000 */
[----:B------:R-:W-:Y:S01]  /*8240*/  FMUL.FTZ R13, R11, 0.00390625 ;  /* 0x3b8000000b0d7820 */ /* 0x000fe20000410000 */
[----:B------:R-:W-:-:S04]  /*8250*/  FMUL.FTZ R8, R12, 0.00390625 ;  /* 0x3b8000000c087820 */ /* 0x000fc80000410000 */
        /* <DEDUP_REMOVED lines=9> */
[----:B------:R-:W1:Y:S08]  /*82f0*/  @P2 MUFU.LG2 R7, R13 ;  /* 0x0000000d00072308 */ /* 0x000e700000000c00 */
[----:B------:R-:W3:Y:S01]  /*8300*/  @P1 MUFU.RCP R9, R12 ;  /* 0x0000000c00091308 */ /* 0x000ee20000001000 */
[----:B------:R-:W-:-:S02]  /*8310*/  IMAD.U32 R10, RZ, RZ, UR41 ;  /* 0x00000029ff0a7e24 */ /* 0x000fc4000f8e00ff */
[----:B------:R-:W-:Y:S02]  /*8320*/  IMAD.U32 R4, RZ, RZ, UR41 ;  /* 0x00000029ff047e24 */ /* 0x000fe4000f8e00ff */
[----:B0-----:R-:W-:Y:S01]  /*8330*/  @P3 FMUL.FTZ R11, R8, 0.69314718246459960938 ;  /* 0x3f317218080b3820 */ /* 0x001fe20000410000 */
[----:B------:R-:W-:Y:S01]  /*8340*/  @P3 FMUL.FTZ R10, R10, 0.69314718246459960938 ;  /* 0x3f3172180a0a3820 */ /* 0x000fe20000410000 */
[----:B------:R-:W-:Y:S01]  /*8350*/  @P2 FMUL.FTZ R4, R4, 0.69314718246459960938 ;  /* 0x3f31721804042820 */ /* 0x000fe20000410000 */
[----:B-1----:R-:W-:Y:S01]  /*8360*/  @P2 FMUL.FTZ R7, R7, 0.69314718246459960938 ;  /* 0x3f31721807072820 */ /* 0x002fe20000410000 */
[----:B------:R-:W-:Y:S02]  /*8370*/  IMAD.MOV.U32 R20, RZ, RZ, -0x800000 ;  /* 0xff800000ff147424 */ /* 0x000fe400078e00ff */
[----:B------:R-:W-:Y:S01]  /*8380*/  @P3 FFMA.FTZ R20, R10, R0, R11 ;  /* 0x000000000a143223 */ /* 0x000fe2000001000b */
[----:B------:R-:W-:Y:S02]  /*8390*/  IMAD.MOV.U32 R21, RZ, RZ, -0x800000 ;  /* 0xff800000ff157424 */ /* 0x000fe400078e00ff */
[----:B------:R-:W-:Y:S01]  /*83a0*/  @P2 FFMA.FTZ R21, R4, R3, R7 ;  /* 0x0000000304152223 */ /* 0x000fe20000010007 */
[-C--:B--2---:R-:W-:Y:S01]  /*83b0*/  FMUL.FTZ R5, R5, R6.reuse ;  /* 0x0000000605057220 */ /* 0x084fe20000410000 */
[----:B---3--:R-:W-:Y:S01]  /*83c0*/  FMUL.FTZ R0, R9, R6 ;  /* 0x0000000609007220 */ /* 0x008fe20000410000 */
[----:B------:R-:W-:-:S02]  /*83d0*/  WARPGROUP.DEPBAR.LE gsb0, 0x0 ;  /* 0x00008000000079c5 */ /* 0x000fc40000010000 */
[----:B------:R-:W-:Y:S05]  /*83e0*/  @!P0 BRA `(.L_x_207) ;  /* 0x0000000000048947 */ /* 0x000fea0003800000 */
[----:B------:R-:W-:Y:S01]  /*83f0*/  BPT.TRAP 0x1 ;  /* 0x000000040000795c */ /* 0x000fe20000300000 */
.L_x_207:
[----:B------:R-:W-:Y:S01]  /*8400*/  UIADD3 UR4, UR5, 0x29860, URZ ;  /* 0x0002986005047890 */ /* 0x000fe2000fffe03f */
[-C--:B------:R-:W-:Y:S01]  /*8410*/  FMUL.FTZ R13, R37, R5.reuse ;  /* 0x00000005250d7220 */ /* 0x080fe20000410000 */
[----:B------:R-:W-:Y:S01]  /*8420*/  UIADD3 UR46, UR46, 0x1, URZ ;  /* 0x000000012e2e7890 */ /* 0x000fe2000fffe03f */
[-C--:B------:R-:W-:Y:S01]  /*8430*/  FMUL.FTZ R15, R40, R5.reuse ;  /* 0x00000005280f7220 */ /* 0x080fe20000410000 */
[----:B------:R-:W-:Y:S01]  /*8440*/  UPRMT UR4, UR8, 0x654, UR4 ;  /* 0x0000065408047896 */ /* 0x000fe20008000004 */
[-C--:B------:R-:W-:Y:S01]  /*8450*/  FMUL.FTZ R40, R45, R5.reuse ;  /* 0x000000052d287220 */ /* 0x080fe20000410000 */
[----:B------:R-:W-:Y:S01]  /*8460*/  UISETP.NE.AND UP0, UPT, UR46, 0x2, UPT ;  /* 0x000000022e00788c */ /* 0x000fe2000bf05270 */
        /* <DEDUP_REMOVED lines=19> */
[----:B------:R-:W-:Y:S01]  /*85a0*/  USEL UR4, URZ, 0x1, UP0 ;  /* 0x000000013f047887 */ /* 0x000fe20008000000 */
        /* <DEDUP_REMOVED lines=43> */
[----:B------:R-:W-:Y:S01]  /*8860*/  FMUL.FTZ R83, R83, R0 ;  /* 0x0000000053537220 */ /* 0x000fe20000410000 */
[----:B------:R-:W-:-:S02]  /*8870*/  UIADD3 UR48, UR48, 0x1, URZ ;  /* 0x0000000130307890 */ /* 0x000fc4000fffe03f */
[----:B------:R-:W-:Y:S02]  /*8880*/  USEL UR46, UR46, URZ, UP0 ;  /* 0x0000003f2e2e7287 */ /* 0x000fe40008000000 */
[----:B------:R-:W-:-:S12]  /*8890*/  ULOP3.LUT UR47, UR47, UR4, URZ, 0x3c, !UPT ;  /* 0x000000042f2f7292 */ /* 0x000fd8000f8e3c3f */
.L_x_183:
[----:B------:R-:W0:Y:S01]  /*88a0*/  S2R R5, SR_CgaCtaId ;  /* 0x0000000000057919 */ /* 0x000e220000008800 */
[----:B------:R-:W-:Y:S01]  /*88b0*/  MOV R0, 0x400 ;  /* 0x0000040000007802 */ /* 0x000fe20000000f00 */
[----:B------:R-:W-:Y:S01]  /*88c0*/  UISETP.NE.AND UP0, UPT, UR45, URZ, UPT ;  /* 0x0000003f2d00728c */ /* 0x000fe2000bf05270 */
[----:B------:R-:W-:Y:S01]  /*88d0*/  BSSY B0, `(.L_x_208) ;  /* 0x00003b2000007945 */ /* 0x000fe20003800000 */
[----:B------:R-:W-:Y:S09]  /*88e0*/  BAR.SYNC.DEFER_BLOCKING 0x5, 0x180 ;  /* 0x0146000000007b1d */ /* 0x000ff20000010000 */
[----:B------:R-:W-:Y:S01]  /*88f0*/  @!UP0 ULDC UR45, c[0x0][0xad4] ;  /* 0x0002b500002d8ab9 */ /* 0x000fe20000000800 */
[----:B0-----:R-:W-:-:S05]  /*8900*/  LEA R0, R5, R0, 0x18 ;  /* 0x0000000005007211 */ /* 0x001fca00078ec0ff */
[----:B------:R-:W0:Y:S02]  /*8910*/  LDS.128 R32, [R0+0x298d0] ;  /* 0x0298d00000207984 */ /* 0x000e240000000c00 */
[----:B0-----:R-:W-:Y:S02]  /*8920*/  R2UR UR6, R33 ;  /* 0x00000000210672ca */ /* 0x001fe400000e0000 */
[----:B------:R-:W-:Y:S01]  /*8930*/  R2UR UR5, R34 ;  /* 0x00000000220572ca */ /* 0x000fe200000e0000 */
[----:B------:R-:W-:Y:S06]  /*8940*/  BAR.ARV 0x4, 0x180 ;  /* 0x0106000000007b1d */ /* 0x000fec0000002000 */
[----:B------:R-:W-:Y:S08]  /*8950*/  @P0 BRA `(.L_x_209) ;  /* 0x0000002c008c0947 */ /* 0x000ff00003800000 */
[----:B------:R-:W0:Y:S01]  /*8960*/  S2R R25, SR_TID.X ;  /* 0x0000000000197919 */ /* 0x000e220000002100 */
[----:B------:R-:W-:Y:S01]  /*8970*/  ULDC.64 UR8, c[0x4][0x40] ;  /* 0x0100100000087ab9 */ /* 0x000fe20000000a00 */
[----:B------:R-:W-:Y:S01]  /*8980*/  USHF.L.U32 UR4, UR36, 0x2, URZ ;  /* 0x0000000224047899 */ /* 0x000fe2000800063f */
[----:B------:R-:W-:Y:S01]  /*8990*/  ULDC.64 UR10, c[0x0][0xc00] ;  /* 0x00030000000a7ab9 */ /* 0x000fe20000000a00 */
[----:B0-----:R-:W-:-:S05]  /*89a0*/  IMAD.SHL.U32 R4, R25, 0x4, RZ ;  /* 0x0000000419047824 */ /* 0x001fca00078e00ff */
[----:B------:R-:W-:Y:S01]  /*89b0*/  LOP3.LUT R4, R4, 0xc, RZ, 0xc0, !PT ;  /* 0x0000000c04047812 */ /* 0x000fe200078ec0ff */
[----:B------:R-:W-:Y:S03]  /*89c0*/  BAR.SYNC.DEFER_BLOCKING 0x1, 0x100 ;  /* 0x0044000000007b1d */ /* 0x000fe60000010000 */
[----:B------:R-:W-:-:S05]  /*89d0*/  IADD3 R4, P0, R4, UR8, RZ ;  /* 0x0000000804047c10 */ /* 0x000fca000ff1e0ff */
[----:B------:R-:W-:-:S05]  /*89e0*/  IMAD.X R5, RZ, RZ, UR9, P0 ;  /* 0x00000009ff057e24 */ /* 0x000fca00080e06ff */
[----:B------:R0:W2:Y:S01]  /*89f0*/  LDG.E.CONSTANT R24, desc[UR52][R4.64] ;  /* 0x0000003404187981 */ /* 0x0000a2000c1e9900 */
[----:B------:R-:W-:Y:S01]  /*8a00*/  LOP3.LUT P0, R25, R25, 0x3, RZ, 0xc0, !PT ;  /* 0x0000000319197812 */ /* 0x000fe2000780c0ff */
[----:B------:R-:W-:Y:S02]  /*8a10*/  USHF.L.U64.HI UR12, UR36, 0x2, UR37 ;  /* 0x00000002240c7899 */ /* 0x000fe40008010225 */
[----:B------:R-:W-:Y:S01]  /*8a20*/  UIADD3 UR7, UP0, UR4, UR10, URZ ;  /* 0x0000000a04077290 */ /* 0x000fe2000ff1e03f */
[----:B------:R-:W-:-:S03]  /*8a30*/  ISETP.EQ.OR P0, PT, R25, 0x3, !P0 ;  /* 0x000000031900780c */ /* 0x000fc60004702670 */
[----:B------:R-:W-:Y:S01]  /*8a40*/  UIADD3.X UR8, UR12, UR11, URZ, UP0, !UPT ;  /* 0x0000000b0c087290 */ /* 0x000fe200087fe43f */
[----:B------:R-:W-:Y:S02]  /*8a50*/  SEL R61, R3, R8, P0 ;  /* 0x00000008033d7207 */ /* 0x000fe40000000000 */
[----:B------:R-:W-:Y:S02]  /*8a60*/  SEL R25, R8, R3, P0 ;  /* 0x0000000308197207 */ /* 0x000fe40000000000 */
[----:B------:R-:W1:Y:S01]  /*8a70*/  S2R R3, SR_SWINHI ;  /* 0x0000000000037919 */ /* 0x000e620000002f00 */
        /* <DEDUP_REMOVED lines=16> */
[----:B------:R-:W-:Y:S02]  /*8b80*/  MOV R32, R0 ;  /* 0x0000000000207202 */ /* 0x000fe40000000f00 */
[----:B-1----:R-:W-:Y:S02]  /*8b90*/  MOV R33, R3 ;  /* 0x0000000300217202 */ /* 0x002fe40000000f00 */
[----:B------:R-:W-:Y:S02]  /*8ba0*/  SEL R50, R55, R52, P0 ;  /* 0x0000003437327207 */ /* 0x000fe40000000000 */
[----:B------:R-:W-:Y:S01]  /*8bb0*/  SEL R37, R40, R37, P0 ;  /* 0x0000002528257207 */ /* 0x000fe20000000000 */
[----:B------:R-:W-:Y:S01]  /*8bc0*/  IMAD.WIDE R8, R220, 0x2, R32 ;  /* 0x00000002dc087825 */ /* 0x000fe200078e0220 */
[----:B------:R-:W-:-:S02]  /*8bd0*/  SEL R117, R76, R93, P0 ;  /* 0x0000005d4c757207 */ /* 0x000fc40000000000 */
[----:B------:R-:W-:Y:S02]  /*8be0*/  SEL R46, R93, R76, P0 ;  /* 0x0000004c5d2e7207 */ /* 0x000fe40000000000 */
[----:B------:R-:W-:Y:S02]  /*8bf0*/  LOP3.LUT R3, R8, 0x380, RZ, 0xc0, !PT ;  /* 0x0000038008037812 */ /* 0x000fe400078ec0ff */
[----:B------:R-:W-:Y:S02]  /*8c00*/  SEL R85, R54, R65, P0 ;  /* 0x0000004136557207 */ /* 0x000fe40000000000 */
[----:B------:R-:W-:Y:S02]  /*8c10*/  SEL R55, R65, R54, P0 ;  /* 0x0000003641377207 */ /* 0x000fe40000000000 */
[----:B------:R-:W-:Y:S02]  /*8c20*/  IADD3 R6, P6, R8, 0x20, RZ ;  /* 0x0000002008067810 */ /* 0x000fe40007fde0ff */
        /* <DEDUP_REMOVED lines=16> */
[----:B------:R-:W-:Y:S02]  /*8d30*/  IADD3 R71, P1, R8, 0x40, RZ ;  /* 0x0000004008477810 */ /* 0x000fe40007f3e0ff */
[----:B------:R-:W-:Y:S02]  /*8d40*/  SHF.R.U64 R3, R3, 0x3, RZ ;  /* 0x0000000303037819 */ /* 0x000fe400000012ff */
[----:B------:R-:W-:-:S02]  /*8d50*/  SEL R123, R88, R69, P0 ;  /* 0x00000045587b7207 */ /* 0x000fc40000000000 */
[----:B------:R-:W-:Y:S02]  /*8d60*/  SEL R38, R69, R88, P0 ;  /* 0x0000005845267207 */ /* 0x000fe40000000000 */
[----:B------:R-:W-:Y:S02]  /*8d70*/  SEL R121, R72, R91, P0 ;  /* 0x0000005b48797207 */ /* 0x000fe40000000000 */
[----:B------:R-:W-:Y:S02]  /*8d80*/  SEL R44, R91, R72, P0 ;  /* 0x000000485b2c7207 */ /* 0x000fe40000000000 */
[----:B------:R-:W-:Y:S02]  /*8d90*/  SEL R107, R26, R27, P0 ;  /* 0x0000001b1a6b7207 */ /* 0x000fe40000000000 */
[----:B------:R-:W-:Y:S01]  /*8da0*/  SEL R48, R27, R26, P0 ;  /* 0x0000001a1b307207 */ /* 0x000fe20000000000 */
[----:B------:R-:W-:Y:S01]  /*8db0*/  IMAD.X R27, RZ, RZ, R9, P6 ;  /* 0x000000ffff1b7224 */ /* 0x000fe200030e0609 */
[----:B------:R-:W-:-:S02]  /*8dc0*/  SEL R89, R62, R63, P0 ;  /* 0x0000003f3e597207 */ /* 0x000fc40000000000 */
[----:B------:R-:W-:Y:S02]  /*8dd0*/  SEL R57, R63, R62, P0 ;  /* 0x0000003e3f397207 */ /* 0x000fe40000000000 */
[----:B------:R-:W-:Y:S02]  /*8de0*/  SEL R95, R66, R67, P0 ;  /* 0x00000043425f7207 */ /* 0x000fe40000000000 */
[----:B------:R-:W-:Y:S02]  /*8df0*/  SEL R56, R67, R66, P0 ;  /* 0x0000004243387207 */ /* 0x000fe40000000000 */
[----:B0-----:R-:W-:Y:S02]  /*8e00*/  LOP3.LUT R4, R6, 0x380, RZ, 0xc0, !PT ;  /* 0x0000038006047812 */ /* 0x001fe400078ec0ff */
        /* <DEDUP_REMOVED lines=10> */
[C---:B------:R-:W-:Y:S02]  /*8eb0*/  IADD3 R75, P2, R8.reuse, 0x60, RZ ;  /* 0x00000060084b7810 */ /* 0x040fe40007f5e0ff */
[C---:B------:R-:W-:Y:S02]  /*8ec0*/  IADD3 R34, P3, R8.reuse, 0x4000, RZ ;  /* 0x0000400008227810 */ /* 0x040fe40007f7e0ff */
[C---:B------:R-:W-:Y:S01]  /*8ed0*/  IADD3 R79, P4, R8.reuse, 0x4020, RZ ;  /* 0x00004020084f7810 */ /* 0x040fe20007f9e0ff */
[--C-:B------:R-:W-:Y:S01]  /*8ee0*/  IMAD.X R15, RZ, RZ, R9.reuse, P2 ;  /* 0x000000ffff0f7224 */ /* 0x100fe200010e0609 */
[C---:B------:R-:W-:Y:S01]  /*8ef0*/  IADD3 R83, P5, R8.reuse, 0x4040, RZ ;  /* 0x0000404008537810 */ /* 0x040fe20007fbe0ff */
[----:B------:R-:W-:Y:S01]  /*8f00*/  IMAD.X R13, RZ, RZ, R9, P3 ;  /* 0x000000ffff0d7224 */ /* 0x000fe200018e0609 */
[----:B------:R-:W-:-:S02]  /*8f10*/  IADD3 R87, P6, R8, 0x4060, RZ ;  /* 0x0000406008577810 */ /* 0x000fc40007fde0ff */
[----:B------:R-:W-:Y:S01]  /*8f20*/  LOP3.LUT R10, R71, 0x380, RZ, 0xc0, !PT ;  /* 0x00000380470a7812 */ /* 0x000fe200078ec0ff */
[--C-:B------:R-:W-:Y:S01]  /*8f30*/  IMAD.X R101, RZ, RZ, R9.reuse, P5 ;  /* 0x000000ffff657224 */ /* 0x100fe200028e0609 */
[----:B------:R-:W-:Y:S01]  /*8f40*/  LOP3.LUT R8, R3, R8, RZ, 0x3c, !PT ;  /* 0x0000000803087212 */ /* 0x000fe200078e3cff */
[----:B------:R-:W-:Y:S01]  /*8f50*/  IMAD.X R5, RZ, RZ, R9, P6 ;  /* 0x000000ffff057224 */ /* 0x000fe200030e0609 */
[----:B------:R-:W-:Y:S02]  /*8f60*/  SHF.R.U64 R3, R4, 0x3, RZ ;  /* 0x0000000304037819 */ /* 0x000fe400000012ff */
[----:B------:R-:W-:Y:S02]  /*8f70*/  SHF.R.U64 R4, R10, 0x3, RZ ;  /* 0x000000030a047819 */ /* 0x000fe400000012ff */
[----:B------:R-:W-:Y:S02]  /*8f80*/  LOP3.LUT R12, R75, 0x380, RZ, 0xc0, !PT ;  /* 0x000003804b0c7812 */ /* 0x000fe400078ec0ff */
[----:B------:R-:W-:-:S02]  /*8f90*/  LOP3.LUT R26, R3, R6, RZ, 0x3c, !PT ;  /* 0x00000006031a7212 */ /* 0x000fc400078e3cff */
[----:B------:R-:W-:Y:S02]  /*8fa0*/  LOP3.LUT R3, R34, 0x380, RZ, 0xc0, !PT ;  /* 0x0000038022037812 */ /* 0x000fe400078ec0ff */
[----:B------:R-:W-:Y:S02]  /*8fb0*/  LOP3.LUT R10, R4, R71, RZ, 0x3c, !PT ;  /* 0x00000047040a7212 */ /* 0x000fe400078e3cff */
[----:B------:R-:W-:Y:S02]  /*8fc0*/  SHF.R.U64 R12, R12, 0x3, RZ ;  /* 0x000000030c0c7819 */ /* 0x000fe400000012ff */
[----:B------:R-:W-:Y:S02]  /*8fd0*/  LOP3.LUT R4, R79, 0x380, RZ, 0xc0, !PT ;  /* 0x000003804f047812 */ /* 0x000fe400078ec0ff */
[----:B------:R-:W-:Y:S02]  /*8fe0*/  LOP3.LUT R60, R83, 0x380, RZ, 0xc0, !PT ;  /* 0x00000380533c7812 */ /* 0x000fe400078ec0ff */
[----:B------:R-:W-:-:S02]  /*8ff0*/  LOP3.LUT R62, R87, 0x380, RZ, 0xc0, !PT ;  /* 0x00000380573e7812 */ /* 0x000fc400078ec0ff */
[----:B------:R-:W-:Y:S02]  /*9000*/  SHF.R.U64 R3, R3, 0x3, RZ ;  /* 0x0000000303037819 */ /* 0x000fe400000012ff */
[----:B------:R-:W-:Y:S02]  /*9010*/  SEL R105, R11, R14, P0 ;  /* 0x0000000e0b697207 */ /* 0x000fe40000000000 */
[----:B------:R-:W-:Y:S01]  /*9020*/  SEL R47, R14, R11, P0 ;  /* 0x0000000b0e2f7207 */ /* 0x000fe20000000000 */
[----:B------:R-:W-:Y:S01]  /*9030*/  IMAD.X R11, RZ, RZ, R9, P1 ;  /* 0x000000ffff0b7224 */ /* 0x000fe200008e0609 */
[----:B------:R-:W-:Y:S02]  /*9040*/  LOP3.LUT R14, R12, R75, RZ, 0x3c, !PT ;  /* 0x0000004b0c0e7212 */ /* 0x000fe400078e3cff */
[----:B------:R-:W-:Y:S02]  /*9050*/  SHF.R.U64 R4, R4, 0x3, RZ ;  /* 0x0000000304047819 */ /* 0x000fe400000012ff */
[----:B------:R-:W-:-:S02]  /*9060*/  SHF.R.U64 R60, R60, 0x3, RZ ;  /* 0x000000033c3c7819 */ /* 0x000fc400000012ff */
[----:B------:R-:W-:Y:S02]  /*9070*/  SHF.R.U64 R62, R62, 0x3, RZ ;  /* 0x000000033e3e7819 */ /* 0x000fe400000012ff */
[----:B------:R-:W-:Y:S02]  /*9080*/  LOP3.LUT R12, R3, R34, RZ, 0x3c, !PT ;  /* 0x00000022030c7212 */ /* 0x000fe400078e3cff */
[----:B------:R-:W-:Y:S02]  /*9090*/  SEL R135, R7, R28, P0 ;  /* 0x0000001c07877207 */ /* 0x000fe40000000000 */
[----:B------:R-:W-:Y:S01]  /*90a0*/  SEL R28, R28, R7, P0 ;  /* 0x000000071c1c7207 */ /* 0x000fe20000000000 */
[----:B------:R-:W-:Y:S01]  /*90b0*/  IMAD.X R7, RZ, RZ, R9, P4 ;  /* 0x000000ffff077224 */ /* 0x000fe200020e0609 */
[----:B------:R-:W-:Y:S02]  /*90c0*/  LOP3.LUT R6, R4, R79, RZ, 0x3c, !PT ;  /* 0x0000004f04067212 */ /* 0x000fe400078e3cff */
[----:B------:R-:W-:-:S02]  /*90d0*/  LOP3.LUT R100, R60, R83, RZ, 0x3c, !PT ;  /* 0x000000533c647212 */ /* 0x000fc400078e3cff */
[----:B------:R-:W-:Y:S02]  /*90e0*/  LOP3.LUT R4, R62, R87, RZ, 0x3c, !PT ;  /* 0x000000573e047212 */ /* 0x000fe400078e3cff */
[----:B------:R-:W-:Y:S02]  /*90f0*/  MOV R3, R12 ;  /* 0x0000000c00037202 */ /* 0x000fe40000000f00 */
[----:B------:R-:W-:Y:S02]  /*9100*/  MOV R8, R8 ;  /* 0x0000000800087202 */ /* 0x000fe40000000f00 */
[----:B------:R-:W-:Y:S02]  /*9110*/  MOV R10, R10 ;  /* 0x0000000a000a7202 */ /* 0x000fe40000000f00 */
[----:B------:R-:W-:Y:S02]  /*9120*/  MOV R100, R100 ;  /* 0x0000006400647202 */ /* 0x000fe40000000f00 */
[----:B------:R-:W-:-:S02]  /*9130*/  MOV R9, R26 ;  /* 0x0000001a00097202 */ /* 0x000fc40000000f00 */
[----:B------:R-:W-:Y:S02]  /*9140*/  MOV R11, R14 ;  /* 0x0000000e000b7202 */ /* 0x000fe40000000f00 */
[----:B------:R-:W-:Y:S02]  /*9150*/  MOV R34, R6 ;  /* 0x0000000600227202 */ /* 0x000fe40000000f00 */
[----:B------:R-:W-:Y:S02]  /*9160*/  MOV R101, R4 ;  /* 0x0000000400657202 */ /* 0x000fe40000000f00 */
[----:B--2---:R-:W-:Y:S01]  /*9170*/  LOP3.LUT R12, R24, 0x2, RZ, 0x3c, !PT ;  /* 0x00000002180c7812 */ /* 0x004fe200078e3cff */
        /* <DEDUP_REMOVED lines=32> */
[----:B------:R-:W0:Y:S04]  /*9380*/  SHFL.IDX PT, R66, R25, R12, 0x1c1f ;  /* 0x001c1f0c19427589 */ /* 0x000e2800000e0000 */
[----:B------:R-:W-:Y:S04]  /*9390*/  SHFL.IDX PT, R65, R65, R12, 0x1c1f ;  /* 0x001c1f0c41417589 */ /* 0x000fe800000e0000 */
[----:B------:R-:W-:Y:S04]  /*93a0*/  SHFL.IDX PT, R24, R44, R12, 0x1c1f ;  /* 0x001c1f0c2c187589 */ /* 0x000fe800000e0000 */
[----:B------:R-:W-:Y:S04]  /*93b0*/  SHFL.IDX PT, R25, R40, R12, 0x1c1f ;  /* 0x001c1f0c28197589 */ /* 0x000fe800000e0000 */
[----:B------:R-:W-:Y:S04]  /*93c0*/  SHFL.IDX PT, R63, R48, R12, 0x1c1f ;  /* 0x001c1f0c303f7589 */ /* 0x000fe800000e0000 */
[----:B------:R-:W1:Y:S04]  /*93d0*/  SHFL.IDX PT, R47, R47, R12, 0x1c1f ;  /* 0x001c1f0c2f2f7589 */ /* 0x000e6800000e0000 */
[----:B------:R-:W-:Y:S01]  /*93e0*/  SHFL.IDX PT, R75, R30, R12, 0x1c1f ;  /* 0x001c1f0c1e4b7589 */ /* 0x000fe200000e0000 */
[----:B0-----:R-:W-:-:S02]  /*93f0*/  SEL R64, R61, R66, P0 ;  /* 0x000000423d407207 */ /* 0x001fc40000000000 */
[----:B------:R-:W-:Y:S01]  /*9400*/  SEL R66, R66, R61, P0 ;  /* 0x0000003d42427207 */ /* 0x000fe20000000000 */
[----:B------:R-:W-:Y:S04]  /*9410*/  SHFL.IDX PT, R79, R36, R12, 0x1c1f ;  /* 0x001c1f0c244f7589 */ /* 0x000fe800000e0000 */
[----:B------:R-:W-:Y:S04]  /*9420*/  SHFL.IDX PT, R44, R54, R12, 0x1c1f ;  /* 0x001c1f0c362c7589 */ /* 0x000fe800000e0000 */
[----:B------:R1:W-:Y:S04]  /*9430*/  SHFL.IDX PT, R40, R56, R12, 0x1c1f ;  /* 0x001c1f0c38287589 */ /* 0x0003e800000e0000 */
[----:B------:R-:W-:Y:S04]  /*9440*/  SHFL.IDX PT, R71, R28, R12, 0x1c1f ;  /* 0x001c1f0c1c477589 */ /* 0x000fe800000e0000 */
[----:B------:R-:W-:Y:S01]  /*9450*/  SHFL.IDX PT, R84, R41, R12, 0x1c1f ;  /* 0x001c1f0c29547589 */ /* 0x000fe200000e0000 */
[----:B-1----:R-:W-:-:S03]  /*9460*/  SEL R56, R47, R76, P0 ;  /* 0x0000004c2f387207 */ /* 0x002fc60000000000 */
[----:B------:R-:W0:Y:S04]  /*9470*/  SHFL.IDX PT, R49, R49, R12, 0x1c1f ;  /* 0x001c1f0c31317589 */ /* 0x000e2800000e0000 */
[----:B------:R-:W1:Y:S04]  /*9480*/  SHFL.IDX PT, R30, R53, R12, 0x1c1f ;  /* 0x001c1f0c351e7589 */ /* 0x000e6800000e0000 */
[----:B------:R-:W2:Y:S04]  /*9490*/  SHFL.IDX PT, R50, R50, R12, 0x1c1f ;  /* 0x001c1f0c32327589 */ /* 0x000ea800000e0000 */
[----:B------:R-:W3:Y:S04]  /*94a0*/  SHFL.IDX PT, R29, R29, R12, 0x1c1f ;  /* 0x001c1f0c1d1d7589 */ /* 0x000ee800000e0000 */
[----:B------:R4:W-:Y:S04]  /*94b0*/  SHFL.IDX PT, R80, R39, R12, 0x1c1f ;  /* 0x001c1f0c27507589 */ /* 0x0009e800000e0000 */
[----:B------:R-:W3:Y:S04]  /*94c0*/  SHFL.IDX PT, R41, R52, R12, 0x1c1f ;  /* 0x001c1f0c34297589 */ /* 0x000ee800000e0000 */
[----:B------:R2:W3:Y:S01]  /*94d0*/  SHFL.IDX PT, R103, R68, R12, 0x1c1f ;  /* 0x001c1f0c44677589 */ /* 0x0004e200000e0000 */
[----:B0-----:R-:W-:-:S02]  /*94e0*/  SEL R61, R49, R72, P0 ;  /* 0x00000048313d7207 */ /* 0x001fc40000000000 */
[----:B----4-:R-:W-:Y:S01]  /*94f0*/  SEL R39, R62, R65, P0 ;  /* 0x000000413e277207 */ /* 0x010fe20000000000 */
[----:B------:R-:W0:Y:S01]  /*9500*/  SHFL.IDX PT, R14, R31, R12, 0x1c1f ;  /* 0x001c1f0c1f0e7589 */ /* 0x000e2200000e0000 */
[----:B-1----:R-:W-:-:S03]  /*9510*/  SEL R53, R30, R77, P0 ;  /* 0x0000004d1e357207 */ /* 0x002fc60000000000 */
[----:B------:R-:W-:Y:S01]  /*9520*/  SHFL.IDX PT, R83, R38, R12, 0x1c1f ;  /* 0x001c1f0c26537589 */ /* 0x000fe200000e0000 */
[----:B--2---:R-:W-:Y:S02]  /*9530*/  SEL R54, R81, R50, P0 ;  /* 0x0000003251367207 */ /* 0x004fe40000000000 */
[----:B------:R-:W-:Y:S01]  /*9540*/  SEL R68, R70, R71, P0 ;  /* 0x0000004746447207 */ /* 0x000fe20000000000 */
[----:B------:R1:W-:Y:S01]  /*9550*/  SHFL.IDX PT, R91, R42, R12, 0x1c1f ;  /* 0x001c1f0c2a5b7589 */ /* 0x0003e200000e0000 */
[----:B------:R-:W-:Y:S02]  /*9560*/  SEL R52, R50, R81, P0 ;  /* 0x0000005132347207 */ /* 0x000fe40000000000 */
[----:B---3--:R-:W-:Y:S01]  /*9570*/  SEL R67, R29, R6, P0 ;  /* 0x000000061d437207 */ /* 0x008fe20000000000 */
[----:B------:R-:W-:Y:S01]  /*9580*/  SHFL.IDX PT, R99, R43, R12, 0x1c1f ;  /* 0x001c1f0c2b637589 */ /* 0x000fe200000e0000 */
[----:B------:R-:W-:Y:S02]  /*9590*/  SEL R70, R71, R70, P0 ;  /* 0x0000004647467207 */ /* 0x000fe40000000000 */
[----:B------:R-:W-:Y:S01]  /*95a0*/  SEL R81, R27, R84, P0 ;  /* 0x000000541b517207 */ /* 0x000fe20000000000 */
[----:B------:R-:W2:Y:S01]  /*95b0*/  SHFL.IDX PT, R28, R51, R12, 0x1c1f ;  /* 0x001c1f0c331c7589 */ /* 0x000ea200000e0000 */
[----:B------:R-:W-:-:S02]  /*95c0*/  SEL R50, R88, R41, P0 ;  /* 0x0000002958327207 */ /* 0x000fc40000000000 */
[----:B-1----:R-:W-:Y:S01]  /*95d0*/  SEL R42, R95, R40, P0 ;  /* 0x000000285f2a7207 */ /* 0x002fe20000000000 */
[----:B------:R1:W3:Y:S01]  /*95e0*/  SHFL.IDX PT, R26, R37, R12, 0x1c1f ;  /* 0x001c1f0c251a7589 */ /* 0x0002e200000e0000 */
[----:B------:R-:W-:Y:S02]  /*95f0*/  SEL R40, R40, R95, P0 ;  /* 0x0000005f28287207 */ /* 0x000fe40000000000 */
[----:B------:R-:W-:Y:S01]  /*9600*/  SEL R48, R41, R88, P0 ;  /* 0x0000005829307207 */ /* 0x000fe20000000000 */
[----:B------:R-:W4:Y:S01]  /*9610*/  SHFL.IDX PT, R38, R57, R12, 0x1c1f ;  /* 0x001c1f0c39267589 */ /* 0x000f2200000e0000 */
[----:B------:R-:W-:Y:S02]  /*9620*/  SEL R95, R103, R96, P0 ;  /* 0x00000060675f7207 */ /* 0x000fe40000000000 */
[----:B0-----:R-:W-:Y:S01]  /*9630*/  SEL R71, R14, R7, P0 ;  /* 0x000000070e477207 */ /* 0x001fe20000000000 */
[----:B------:R-:W0:Y:S01]  /*9640*/  SHFL.IDX PT, R97, R59, R12, 0x1c1f ;  /* 0x001c1f0c3b617589 */ /* 0x000e2200000e0000 */
[----:B-1----:R-:W-:-:S03]  /*9650*/  SEL R37, R65, R62, P0 ;  /* 0x0000003e41257207 */ /* 0x002fc60000000000 */
[----:B------:R1:W-:Y:S01]  /*9660*/  SHFL.IDX PT, R92, R46, R12, 0x1c1f ;  /* 0x001c1f0c2e5c7589 */ /* 0x0003e200000e0000 */
[----:B------:R-:W-:Y:S02]  /*9670*/  SEL R62, R60, R63, P0 ;  /* 0x0000003f3c3e7207 */ /* 0x000fe40000000000 */
[----:B------:R-:W-:Y:S01]  /*9680*/  SEL R60, R63, R60, P0 ;  /* 0x0000003c3f3c7207 */ /* 0x000fe20000000000 */
[----:B------:R-:W-:Y:S01]  /*9690*/  SHFL.IDX PT, R31, R45, R12, 0x1c1f ;  /* 0x001c1f0c2d1f7589 */ /* 0x000fe200000e0000 */
[----:B------:R-:W-:Y:S02]  /*96a0*/  SEL R63, R72, R49, P0 ;  /* 0x00000031483f7207 */ /* 0x000fe40000000000 */
[----:B------:R-:W-:Y:S01]  /*96b0*/  SEL R65, R6, R29, P0 ;  /* 0x0000001d06417207 */ /* 0x000fe20000000000 */
[----:B------:R3:W0:Y:S01]  /*96c0*/  SHFL.IDX PT, R36, R55, R12, 0x1c1f ;  /* 0x001c1f0c37247589 */ /* 0x00062200000e0000 */
[----:B------:R-:W-:Y:S02]  /*96d0*/  SEL R72, R74, R75, P0 ;  /* 0x0000004b4a487207 */ /* 0x000fe40000000000 */
[----:B-1----:R-:W-:Y:S01]  /*96e0*/  SEL R46, R93, R44, P0 ;  /* 0x0000002c5d2e7207 */ /* 0x002fe20000000000 */
[----:B------:R1:W0:Y:S01]  /*96f0*/  SHFL.IDX PT, R105, R58, R12, 0x1c1f ;  /* 0x001c1f0c3a697589 */ /* 0x00022200000e0000 */
[----:B------:R-:W-:-:S02]  /*9700*/  SEL R44, R44, R93, P0 ;  /* 0x0000005d2c2c7207 */ /* 0x000fc40000000000 */
[----:B------:R-:W-:Y:S01]  /*9710*/  SEL R93, R96, R103, P0 ;  /* 0x00000067605d7207 */ /* 0x000fe20000000000 */
[----:B------:R4:W0:Y:S01]  /*9720*/  SHFL.IDX PT, R107, R69, R12, 0x1c1f ;  /* 0x001c1f0c456b7589 */ /* 0x00082200000e0000 */
[----:B--2---:R-:W-:Y:S01]  /*9730*/  SEL R59, R73, R28, P0 ;  /* 0x0000001c493b7207 */ /* 0x004fe20000000000 */
[----:B------:R-:W-:Y:S01]  /*9740*/  IMAD.U32 R103, RZ, RZ, UR8 ;  /* 0x00000008ff677e24 */ /* 0x000fe2000f8e00ff */
[----:B---3--:R-:W-:Y:S01]  /*9750*/  SEL R55, R77, R30, P0 ;  /* 0x0000001e4d377207 */ /* 0x008fe20000000000 */
[----:B------:R-:W-:Y:S01]  /*9760*/  ULDC.64 UR8, c[0x0][0xc08] ;  /* 0x0003020000087ab9 */ /* 0x000fe20000000a00 */
[----:B------:R-:W-:Y:S02]  /*9770*/  SEL R77, R15, R80, P0 ;  /* 0x000000500f4d7207 */ /* 0x000fe40000000000 */
[----:B-1----:R-:W-:Y:S02]  /*9780*/  SEL R58, R76, R47, P0 ;  /* 0x0000002f4c3a7207 */ /* 0x002fe40000000000 */
[----:B------:R-:W-:-:S02]  /*9790*/  SEL R76, R78, R79, P0 ;  /* 0x0000004f4e4c7207 */ /* 0x000fc40000000000 */
[----:B------:R-:W-:Y:S02]  /*97a0*/  SEL R78, R79, R78, P0 ;  /* 0x0000004e4f4e7207 */ /* 0x000fe40000000000 */
[----:B------:R-:W-:Y:S02]  /*97b0*/  SEL R79, R80, R15, P0 ;  /* 0x0000000f504f7207 */ /* 0x000fe40000000000 */
[----:B----4-:R-:W-:Y:S02]  /*97c0*/  SEL R69, R7, R14, P0 ;  /* 0x0000000e07457207 */ /* 0x010fe40000000000 */
        /* <DEDUP_REMOVED lines=10> */
[----:B0-----:R-:W-:Y:S02]  /*9870*/  SEL R43, R94, R97, P0 ;  /* 0x000000615e2b7207 */ /* 0x001fe40000000000 */
        /* <DEDUP_REMOVED lines=12> */
[----:B------:R-:W-:Y:S02]  /*9940*/  F2FP.BF16.F32.PACK_AB R4, R65, R64 ;  /* 0x000000404104723e */ /* 0x000fe400000010ff */
[----:B------:R-:W-:Y:S02]  /*9950*/  F2FP.BF16.F32.PACK_AB R5, R63, R62 ;  /* 0x0000003e3f05723e */ /* 0x000fe400000010ff */
[----:B------:R-:W-:Y:S02]  /*9960*/  F2FP.BF16.F32.PACK_AB R6, R67, R66 ;  /* 0x000000424306723e */ /* 0x000fe400000010ff */
[----:B------:R-:W-:-:S02]  /*9970*/  F2FP.BF16.F32.PACK_AB R7, R61, R60 ;  /* 0x0000003c3d07723e */ /* 0x000fc400000010ff */
[----:B------:R-:W-:Y:S02]  /*9980*/  SEL R86, R25, R86, P0 ;  /* 0x0000005619567207 */ /* 0x000fe40000000000 */
[----:B------:R-:W-:Y:S01]  /*9990*/  SEL R87, R24, R87, P0 ;  /* 0x0000005718577207 */ /* 0x000fe20000000000 */
[----:B------:R0:W-:Y:S01]  /*99a0*/  STSM.16.M88.4 [R8], R4 ;  /* 0x0000000408007844 */ /* 0x0001e20000000200 */
[----:B------:R-:W-:Y:S02]  /*99b0*/  F2FP.BF16.F32.PACK_AB R12, R69, R68 ;  /* 0x00000044450c723e */ /* 0x000fe400000010ff */
[----:B------:R-:W-:Y:S02]  /*99c0*/  F2FP.BF16.F32.PACK_AB R13, R59, R58 ;  /* 0x0000003a3b0d723e */ /* 0x000fe400000010ff */
[----:B------:R-:W-:Y:S02]  /*99d0*/  F2FP.BF16.F32.PACK_AB R14, R71, R70 ;  /* 0x00000046470e723e */ /* 0x000fe400000010ff */
[----:B------:R-:W-:-:S02]  /*99e0*/  F2FP.BF16.F32.PACK_AB R15, R57, R56 ;  /* 0x00000038390f723e */ /* 0x000fc400000010ff */
[----:B------:R-:W-:Y:S02]  /*99f0*/  F2FP.BF16.F32.PACK_AB R24, R73, R72 ;  /* 0x000000484918723e */ /* 0x000fe400000010ff */
[----:B------:R-:W-:Y:S01]  /*9a00*/  F2FP.BF16.F32.PACK_AB R25, R55, R54 ;  /* 0x000000363719723e */ /* 0x000fe200000010ff */
[----:B------:R1:W-:Y:S01]  /*9a10*/  STSM.16.M88.4 [R9], R12 ;  /* 0x0000000c09007844 */ /* 0x0003e20000000200 */
[----:B------:R-:W-:Y:S02]  /*9a20*/  F2FP.BF16.F32.PACK_AB R26, R75, R74 ;  /* 0x0000004a4b1a723e */ /* 0x000fe400000010ff */
[----:B------:R-:W-:Y:S02]  /*9a30*/  F2FP.BF16.F32.PACK_AB R27, R53, R52 ;  /* 0x00000034351b723e */ /* 0x000fe400000010ff */
[----:B------:R-:W-:Y:S02]  /*9a40*/  F2FP.BF16.F32.PACK_AB R28, R77, R76 ;  /* 0x0000004c4d1c723e */ /* 0x000fe400000010ff */
[----:B------:R-:W-:Y:S01]  /*9a50*/  F2FP.BF16.F32.PACK_AB R29, R51, R50 ;  /* 0x00000032331d723e */ /* 0x000fe200000010ff */
[----:B------:R2:W-:Y:S01]  /*9a60*/  STSM.16.M88.4 [R10], R24 ;  /* 0x000000180a007844 */ /* 0x0005e20000000200 */
[----:B------:R-:W-:-:S02]  /*9a70*/  F2FP.BF16.F32.PACK_AB R30, R79, R78 ;  /* 0x0000004e4f1e723e */ /* 0x000fc400000010ff */
[----:B------:R-:W-:Y:S02]  /*9a80*/  F2FP.BF16.F32.PACK_AB R31, R49, R48 ;  /* 0x00000030311f723e */ /* 0x000fe400000010ff */
[----:B------:R-:W-:Y:S02]  /*9a90*/  SEL R92, R102, R105, P0 ;  /* 0x00000069665c7207 */ /* 0x000fe40000000000 */
[----:B------:R-:W-:Y:S01]  /*9aa0*/  SEL R94, R105, R102, P0 ;  /* 0x00000066695e7207 */ /* 0x000fe20000000000 */
[----:B------:R3:W-:Y:S01]  /*9ab0*/  STSM.16.M88.4 [R11], R28 ;  /* 0x0000001c0b007844 */ /* 0x0007e20000000200 */
[----:B------:R-:W-:Y:S01]  /*9ac0*/  SEL R38, R104, R107, P0 ;  /* 0x0000006b68267207 */ /* 0x000fe20000000000 */
[----:B------:R-:W-:Y:S01]  /*9ad0*/  IMAD.U32 R102, RZ, RZ, UR7 ;  /* 0x00000007ff667e24 */ /* 0x000fe2000f8e00ff */
[----:B------:R-:W-:Y:S02]  /*9ae0*/  SEL R36, R107, R104, P0 ;  /* 0x000000686b247207 */ /* 0x000fe40000000000 */
[----:B0-----:R-:W-:-:S02]  /*9af0*/  F2FP.BF16.F32.PACK_AB R4, R81, R80 ;  /* 0x000000505104723e */ /* 0x001fc400000010ff */
[----:B------:R-:W-:Y:S02]  /*9b00*/  F2FP.BF16.F32.PACK_AB R5, R47, R46 ;  /* 0x0000002e2f05723e */ /* 0x000fe400000010ff */
[----:B------:R-:W-:Y:S02]  /*9b10*/  F2FP.BF16.F32.PACK_AB R6, R83, R82 ;  /* 0x000000525306723e */ /* 0x000fe400000010ff */
[----:B------:R-:W-:Y:S02]  /*9b20*/  F2FP.BF16.F32.PACK_AB R7, R45, R44 ;  /* 0x0000002c2d07723e */ /* 0x000fe400000010ff */
[----:B------:R-:W-:Y:S02]  /*9b30*/  F2FP.BF16.F32.PACK_AB R8, R85, R84 ;  /* 0x000000545508723e */ /* 0x000fe400000010ff */
[----:B-1----:R-:W-:Y:S01]  /*9b40*/  F2FP.BF16.F32.PACK_AB R9, R43, R42 ;  /* 0x0000002a2b09723e */ /* 0x002fe200000010ff */
[----:B------:R-:W-:Y:S01]  /*9b50*/  STSM.16.M88.4 [R3], R4 ;  /* 0x0000000403007844 */ /* 0x000fe20000000200 */
[----:B--2---:R-:W-:-:S02]  /*9b60*/  F2FP.BF16.F32.PACK_AB R10, R87, R86 ;  /* 0x00000056570a723e */ /* 0x004fc400000010ff */
[----:B---3--:R-:W-:Y:S02]  /*9b70*/  F2FP.BF16.F32.PACK_AB R11, R41, R40 ;  /* 0x00000028290b723e */ /* 0x008fe400000010ff */
[----:B------:R-:W-:Y:S02]  /*9b80*/  F2FP.BF16.F32.PACK_AB R12, R89, R88 ;  /* 0x00000058590c723e */ /* 0x000fe400000010ff */
[----:B------:R-:W-:Y:S01]  /*9b90*/  F2FP.BF16.F32.PACK_AB R13, R93, R92 ;  /* 0x0000005c5d0d723e */ /* 0x000fe200000010ff */
[----:B------:R0:W-:Y:S01]  /*9ba0*/  STSM.16.M88.4 [R34], R8 ;  /* 0x0000000822007844 */ /* 0x0001e20000000200 */
[----:B------:R-:W-:Y:S02]  /*9bb0*/  F2FP.BF16.F32.PACK_AB R14, R91, R90 ;  /* 0x0000005a5b0e723e */ /* 0x000fe400000010ff */
[----:B------:R-:W-:Y:S02]  /*9bc0*/  F2FP.BF16.F32.PACK_AB R15, R95, R94 ;  /* 0x0000005e5f0f723e */ /* 0x000fe400000010ff */
[----:B------:R-:W-:-:S02]  /*9bd0*/  F2FP.BF16.F32.PACK_AB R24, R97, R96 ;  /* 0x000000606118723e */ /* 0x000fc400000010ff */
[----:B------:R-:W-:Y:S01]  /*9be0*/  F2FP.BF16.F32.PACK_AB R25, R39, R38 ;  /* 0x000000262719723e */ /* 0x000fe200000010ff */
[----:B------:R1:W-:Y:S01]  /*9bf0*/  STSM.16.M88.4 [R100], R12 ;  /* 0x0000000c64007844 */ /* 0x0003e20000000200 */
[----:B------:R-:W-:Y:S02]  /*9c00*/  F2FP.BF16.F32.PACK_AB R26, R99, R98 ;  /* 0x00000062631a723e */ /* 0x000fe400000010ff */
[----:B------:R-:W-:Y:S02]  /*9c10*/  F2FP.BF16.F32.PACK_AB R27, R37, R36 ;  /* 0x00000024251b723e */ /* 0x000fe400000010ff */
[----:B------:R-:W-:-:S03]  /*9c20*/  ISETP.NE.U32.AND P0, PT, RZ, UR10, PT ;  /* 0x0000000aff007c0c */ /* 0x000fc6000bf05070 */
[----:B------:R1:W-:Y:S01]  /*9c30*/  STSM.16.M88.4 [R101], R24 ;  /* 0x0000001865007844 */ /* 0x0003e20000000200 */
[----:B------:R-:W-:Y:S01]  /*9c40*/  BAR.SYNC.DEFER_BLOCKING 0x1, 0x100 ;  /* 0x0044000000007b1d */ /* 0x000fe20000010000 */
[----:B------:R-:W-:-:S07]  /*9c50*/  ISETP.NE.AND.EX P0, PT, RZ, UR11, PT, P0 ;  /* 0x0000000bff007c0c */ /* 0x000fce000bf05300 */
[----:B0-----:R-:W0:Y:S06]  /*9c60*/  LDC R34, c[0x0][0xbe8] ;  /* 0x0002fa00ff227b82 */ /* 0x001e2c0000000800 */
[----:B------:R-:W2:Y:S01]  /*9c70*/  @P0 LDG.E R28, desc[UR52][R102.64] ;  /* 0x00000034661c0981 */ /* 0x000ea2000c1e1900 */
[----:B------:R-:W-:-:S04]  /*9c80*/  UISETP.NE.U32.AND UP0, UPT, UR8, URZ, UPT ;  /* 0x0000003f0800728c */ /* 0x000fc8000bf05070 */
[----:B------:R-:W-:Y:S01]  /*9c90*/  UISETP.NE.AND.EX UP0, UPT, UR9, URZ, UPT, UP0 ;  /* 0x0000003f0900728c */ /* 0x000fe2000bf05300 */
[----:B0-----:R-:W-:-:S05]  /*9ca0*/  ISETP.NE.AND P1, PT, R34, 0x1, PT ;  /* 0x000000012200780c */ /* 0x001fca0003f25270 */
[----:B------:R-:W-:-:S05]  /*9cb0*/  PLOP3.LUT P4, PT, PT, PT, UP0, 0x80, 0x0 ;  /* 0x000000000000781c */ /* 0x000fca0003f8f008 */
[----:B------:R-:W-:-:S03]  /*9cc0*/  @UP0 UIADD3 UR8, UP1, UR4, UR8, URZ ;  /* 0x0000000804080290 */ /* 0x000fc6000ff3e03f */
[----:B------:R-:W0:Y:S01]  /*9cd0*/  @P1 LDC R6, c[0x0][0xbec] ;  /* 0x0002fb00ff061b82 */ /* 0x000e220000000800 */
[----:B------:R-:W-:Y:S02]  /*9ce0*/  @UP0 UIADD3.X UR9, UR12, UR9, URZ, UP1, !UPT ;  /* 0x000000090c090290 */ /* 0x000fe40008ffe43f */
[----:B------:R-:W-:Y:S01]  /*9cf0*/  UISETP.GT.AND UP1, UPT, UR45, 0x1, UPT ;  /* 0x000000012d00788c */ /* 0x000fe2000bf24270 */
[----:B------:R-:W-:Y:S01]  /*9d00*/  IMAD.U32 R4, RZ, RZ, UR8 ;  /* 0x00000008ff047e24 */ /* 0x000fe2000f8e00ff */
[----:B------:R-:W-:Y:S01]  /*9d10*/  ULDC UR4, c[0x0][0xa88] ;  /* 0x0002a20000047ab9 */ /* 0x000fe20000000800 */
[----:B------:R-:W-:Y:S01]  /*9d20*/  UMOV UR16, 0x9b8 ;  /* 0x000009b800107882 */ /* 0x000fe20000000000 */
[----:B------:R-:W-:Y:S01]  /*9d30*/  IMAD.U32 R3, RZ, RZ, UR4 ;  /* 0x00000004ff037e24 */ /* 0x000fe2000f8e00ff */
[----:B------:R-:W3:Y:S01]  /*9d40*/  @P1 LDC R9, c[0x0][0xbf0] ;  /* 0x0002fc00ff091b82 */ /* 0x000ee20000000800 */
[----:B------:R-:W-:Y:S01]  /*9d50*/  USEL UR16, UR16, 0x978, UP1 ;  /* 0x0000097810107887 */ /* 0x000fe20008800000 */
[----:B------:R-:W-:Y:S01]  /*9d60*/  IMAD.U32 R5, RZ, RZ, UR9 ;  /* 0x00000009ff057e24 */ /* 0x000fe2000f8e00ff */
[----:B------:R-:W-:-:S04]  /*9d70*/  UISETP.NE.U32.AND UP0, UPT, UR10, URZ, UPT ;  /* 0x0000003f0a00728c */ /* 0x000fc8000bf05070 */
[----:B------:R4:W5:Y:S01]  /*9d80*/  @P4 LDG.E R3, desc[UR52][R4.64] ;  /* 0x0000003404034981 */ /* 0x000962000c1e1900 */
[----:B------:R-:W-:Y:S01]  /*9d90*/  UISETP.NE.AND.EX UP0, UPT, UR11, URZ, UPT, UP0 ;  /* 0x0000003f0b00728c */ /* 0x000fe2000bf05300 */
[----:B------:R-:W-:Y:S01]  /*9da0*/  UMOV UR4, URZ ;  /* 0x0000003f00047c82 */ /* 0x000fe20008000000 */
[----:B------:R-:W-:-:S03]  /*9db0*/  USEL UR7, UR39, URZ, UP1 ;  /* 0x0000003f27077287 */ /* 0x000fc60008800000 */
[----:B------:R-:W-:Y:S01]  /*9dc0*/  ULDC.64 UR10, c[0x0][UR16+0x218] ;  /* 0x00008600100a7abb */ /* 0x000fe20008000a00 */
[----:B------:R-:W-:Y:S01]  /*9dd0*/  ULDC.64 UR14, c[0x0][UR16+0x228] ;  /* 0x00008a00100e7abb */ /* 0x000fe20008000a00 */
[----:B------:R-:W-:Y:S01]  /*9de0*/  USEL UR36, UR36, URZ, !UP0 ;  /* 0x0000003f24247287 */ /* 0x000fe2000c000000 */
[----:B----4-:R-:W-:Y:S01]  /*9df0*/  IMAD.U32 R4, RZ, RZ, UR42 ;  /* 0x0000002aff047e24 */ /* 0x010fe2000f8e00ff */
[----:B------:R-:W-:Y:S01]  /*9e00*/  ULDC.64 UR12, c[0x0][UR16+0x220] ;  /* 0x00008800100c7abb */ /* 0x000fe20008000a00 */
[----:B------:R-:W-:Y:S02]  /*9e10*/  UIMAD.WIDE.U32 UR8, UR10, UR38, URZ ;  /* 0x000000260a0872a5 */ /* 0x000fe4000f8e003f */
[----:B------:R-:W-:Y:S01]  /*9e20*/  IMAD R11, R4, 0x80, R219 ;  /* 0x00000080040b7824 */ /* 0x000fe200078e02db */
[----:B------:R-:W-:Y:S02]  /*9e30*/  UIMAD.WIDE.U32 UR18, UR14, UR7, URZ ;  /* 0x000000070e1272a5 */ /* 0x000fe4000f8e003f */
[----:B------:R-:W-:Y:S01]  /*9e40*/  UIMAD UR10, UR11, UR38, URZ ;  /* 0x000000260b0a72a4 */ /* 0x000fe2000f8e023f */
[----:B0-----:R-:W-:Y:S01]  /*9e50*/  @P1 IMAD.HI.U32 R4, R11, R6, RZ ;  /* 0x000000060b041227 */ /* 0x001fe200078e00ff */
[----:B------:R-:W-:-:S02]  /*9e60*/  UIMAD UR14, UR15, UR7, URZ ;  /* 0x000000070f0e72a4 */ /* 0x000fc4000f8e023f */
[----:B------:R-:W-:Y:S01]  /*9e70*/  USEL UR37, UR37, URZ, !UP0 ;  /* 0x0000003f25257287 */ /* 0x000fe2000c000000 */
[----:B------:R-:W-:Y:S01]  /*9e80*/  IMAD.MOV.U32 R7, RZ, RZ, R11 ;  /* 0x000000ffff077224 */ /* 0x000fe200078e000b */
[----:B------:R-:W-:Y:S01]  /*9e90*/  UIMAD UR7, UR13, UR36, URZ ;  /* 0x000000240d0772a4 */ /* 0x000fe2000f8e023f */
[----:B---3--:R-:W-:Y:S01]  /*9ea0*/  @P1 SHF.R.U32.HI R7, RZ, R9, R4 ;  /* 0x00000009ff071219 */ /* 0x008fe20000011604 */
[----:B------:R-:W-:Y:S01]  /*9eb0*/  UIADD3 UR9, UR9, UR10, URZ ;  /* 0x0000000a09097290 */ /* 0x000fe2000fffe03f */
[----:B------:R-:W-:Y:S01]  /*9ec0*/  IMAD.U32 R4, RZ, RZ, UR18 ;  /* 0x00000012ff047e24 */ /* 0x000fe2000f8e00ff */
[----:B------:R-:W-:Y:S01]  /*9ed0*/  UIMAD.WIDE.U32 UR10, UR12, UR36, URZ ;  /* 0x000000240c0a72a5 */ /* 0x000fe2000f8e003f */
[----:B------:R-:W-:Y:S01]  /*9ee0*/  IMAD.U32 R5, RZ, RZ, UR19 ;  /* 0x00000013ff057e24 */ /* 0x000fe2000f8e00ff */
[----:B------:R-:W-:Y:S01]  /*9ef0*/  UIMAD UR7, UR12, UR37, UR7 ;  /* 0x000000250c0772a4 */ /* 0x000fe2000f8e0207 */
[--C-:B------:R-:W-:Y:S01]  /*9f00*/  IMAD.MOV R9, RZ, RZ, -R7.reuse ;  /* 0x000000ffff097224 */ /* 0x100fe200078e0a07 */
[----:B------:R-:W-:Y:S01]  /*9f10*/  UIADD3 UR14, UR19, UR14, URZ ;  /* 0x0000000e130e7290 */ /* 0x000fe2000fffe03f */
[----:B------:R-:W-:Y:S01]  /*9f20*/  SHF.R.S32.HI R5, RZ, 0x1f, R7 ;  /* 0x0000001fff057819 */ /* 0x000fe20000011407 */
[----:B------:R-:W-:Y:S01]  /*9f30*/  UIADD3 UR7, UR11, UR7, URZ ;  /* 0x000000070b077290 */ /* 0x000fe2000fffe03f */
[----:B------:R-:W-:-:S03]  /*9f40*/  IMAD R9, R34, R9, R11 ;  /* 0x0000000922097224 */ /* 0x000fc600078e020b */
[----:B------:R-:W-:Y:S02]  /*9f50*/  IMAD.U32 R8, RZ, RZ, UR14 ;  /* 0x0000000eff087e24 */ /* 0x000fe4000f8e00ff */
[----:B------:R-:W-:Y:S02]  /*9f60*/  SHF.R.S32.HI R6, RZ, 0x1f, R9 ;  /* 0x0000001fff067819 */ /* 0x000fe40000011409 */
[----:B--2---:R-:W-:-:S13]  /*9f70*/  @P0 R2UR UR4, R28 ;  /* 0x000000001c0402ca */ /* 0x004fda00000e0000 */
[----:B------:R-:W-:Y:S02]  /*9f80*/  UIADD3 UR8, UP0, UP2, UR10, UR8, UR4 ;  /* 0x000000080a087290 */ /* 0x000fe4000fa1e004 */
[----:B------:R-:W-:Y:S01]  /*9f90*/  USHF.R.S32.HI UR12, URZ, 0x1f, UR4 ;  /* 0x0000001f3f0c7899 */ /* 0x000fe20008011404 */
[----:B------:R-:W-:Y:S01]  /*9fa0*/  ULDC.64 UR10, c[0x0][0xba8] ;  /* 0x0002ea00000a7ab9 */ /* 0x000fe20000000a00 */
[----:B------:R-:W-:Y:S02]  /*9fb0*/  @!UP1 ULDC UR10, c[0x0][0xb50] ;  /* 0x0002d400000a9ab9 */ /* 0x000fe40000000800 */
[----:B------:R-:W-:Y:S01]  /*9fc0*/  UIADD3.X UR7, UR7, UR9, UR12, UP0, UP2 ;  /* 0x0000000907077290 */ /* 0x000fe200087e440c */
[----:B------:R-:W-:Y:S01]  /*9fd0*/  IADD3 R4, P2, P3, R7, UR8, R4 ;  /* 0x0000000807047c10 */ /* 0x000fe2000fb5e004 */
[----:B------:R-:W-:Y:S01]  /*9fe0*/  @!UP1 ULDC UR11, c[0x0][0xb54] ;  /* 0x0002d500000b9ab9 */ /* 0x000fe20000000800 */
[----:B------:R-:W-:Y:S02]  /*9ff0*/  ULDC.64 UR8, c[0x0][UR16+0x210] ;  /* 0x0000840010087abb */ /* 0x000fe40008000a00 */
[----:B------:R-:W-:Y:S01]  /*a000*/  IMAD R7, R9, UR9, RZ ;  /* 0x0000000909077c24 */ /* 0x000fe2000f8e02ff */
[----:B------:R-:W-:-:S03]  /*a010*/  IADD3.X R5, R5, UR7, R8, P2, P3 ;  /* 0x0000000705057c10 */ /* 0x000fc600097e6408 */
[----:B------:R-:W-:Y:S02]  /*a020*/  IMAD R7, R6, UR8, R7 ;  /* 0x0000000806077c24 */ /* 0x000fe4000f8e0207 */
[----:B------:R-:W-:-:S04]  /*a030*/  IMAD.WIDE.U32 R4, R9, UR8, R4 ;  /* 0x0000000809047c25 */ /* 0x000fc8000f8e0004 */
[----:B------:R-:W-:Y:S01]  /*a040*/  IMAD.IADD R5, R5, 0x1, R7 ;  /* 0x0000000105057824 */ /* 0x000fe200078e0207 */
[----:B------:R-:W-:-:S04]  /*a050*/  LEA R9, P2, R4, UR10, 0x2 ;  /* 0x0000000a04097c11 */ /* 0x000fc8000f8410ff */
[----:B------:R-:W-:Y:S01]  /*a060*/  LEA.HI.X R10, R4, UR11, R5, 0x2, P2 ;  /* 0x0000000b040a7c11 */ /* 0x000fe200090f1405 */
[----:B-1----:R-:W-:Y:S08]  /*a070*/  @P4 BRA `(.L_x_210) ;  /* 0x0000000000104947 */ /* 0x002ff00003800000 */
[----:B------:R-:W-:Y:S05]  /*a080*/  @!P0 BRA `(.L_x_210) ;  /* 0x00000000000c8947 */ /* 0x000fea0003800000 */
[----:B------:R-:W2:Y:S04]  /*a090*/  LDG.E R4, desc[UR52][R102.64] ;  /* 0x0000003466047981 */ /* 0x000ea8000c1e1900 */
[----:B-----5:R-:W2:Y:S02]  /*a0a0*/  LDG.E R3, desc[UR52][R102.64+0x4] ;  /* 0x0000043466037981 */ /* 0x020ea4000c1e1900 */
[----:B--2---:R-:W-:-:S07]  /*a0b0*/  IMAD.IADD R3, R3, 0x1, -R4 ;  /* 0x0000000103037824 */ /* 0x004fce00078e0a04 */
.L_x_210:
[----:B------:R-:W-:Y:S01]  /*a0c0*/  IMAD.U32 R13, RZ, RZ, UR42 ;  /* 0x0000002aff0d7e24 */ /* 0x000fe2000f8e00ff */
[----:B------:R-:W-:Y:S01]  /*a0d0*/  SHFL.IDX PT, R4, R9, RZ, 0x1c1f ;  /* 0x001c1fff09047589 */ /* 0x000fe200000e0000 */
[----:B-----5:R-:W-:Y:S01]  /*a0e0*/  IMAD R3, R3, R34, RZ ;  /* 0x0000002203037224 */ /* 0x020fe200078e02ff */
[----:B------:R-:W-:Y:S01]  /*a0f0*/  LOP3.LUT P0, RZ, R201, 0x3, RZ, 0xc0, !PT ;  /* 0x00000003c9ff7812 */ /* 0x000fe2000780c0ff */
[----:B------:R-:W-:Y:S01]  /*a100*/  IMAD R12, R13, 0x80, R218 ;  /* 0x000000800d0c7824 */ /* 0x000fe200078e02da */
[----:B------:R-:W0:Y:S01]  /*a110*/  SHFL.IDX PT, R5, R10, RZ, 0x1c1f ;  /* 0x001c1fff0a057589 */ /* 0x000e2200000e0000 */
[----:B------:R-:W-:Y:S02]  /*a120*/  PLOP3.LUT P3, PT, PT, PT, UP1, 0x80, 0x0 ;  /* 0x000000000000781c */ /* 0x000fe40003f6f018 */
[C---:B------:R-:W-:Y:S01]  /*a130*/  VIADD R8, R12.reuse, 0x8 ;  /* 0x000000080c087836 */ /* 0x040fe20000000000 */
[----:B------:R-:W-:Y:S01]  /*a140*/  SHFL.IDX PT, R6, R9, 0x1, 0x1c1f ;  /* 0x003c1f0009067f89 */ /* 0x000fe200000e0000 */
[----:B------:R-:W-:-:S03]  /*a150*/  ISETP.GE.OR P2, PT, R12, R3, P0 ;  /* 0x000000030c00720c */ /* 0x000fc60000746670 */
[----:B------:R-:W1:Y:S01]  /*a160*/  SHFL.IDX PT, R7, R10, 0x1, 0x1c1f ;  /* 0x003c1f000a077f89 */ /* 0x000e6200000e0000 */
[----:B------:R-:W-:-:S09]  /*a170*/  ISETP.GE.OR P0, PT, R8, R3, P0 ;  /* 0x000000030800720c */ /* 0x000fd20000706670 */
[----:B0-----:R0:W-:Y:S01]  /*a180*/  @!P2 ST.E desc[UR52][R4.64], R21 ;  /* 0x000000150400a985 */ /* 0x0011e2000c101934 */
[----:B------:R-:W-:-:S03]  /*a190*/  ISETP.GE.AND P2, PT, R12, R3, PT ;  /* 0x000000030c00720c */ /* 0x000fc60003f46270 */
[----:B-1----:R0:W-:Y:S01]  /*a1a0*/  @!P0 ST.E desc[UR52][R6.64], R20 ;  /* 0x0000001406008985 */ /* 0x0021e2000c101934 */
[----:B------:R-:W-:Y:S01]  /*a1b0*/  ISETP.GE.AND P0, PT, R8, R3, PT ;  /* 0x000000030800720c */ /* 0x000fe20003f06270 */
[----:B------:R-:W-:-:S12]  /*a1c0*/  @P3 BRA `(.L_x_211) ;  /* 0x0000000800903947 */ /* 0x000fd80003800000 */
[----:B0-----:R-:W-:Y:S01]  /*a1d0*/  IMAD R5, R200, 0x40, R2 ;  /* 0x00000040c8057824 */ /* 0x001fe200078e0202 */
[----:B------:R-:W0:Y:S01]  /*a1e0*/  @P1 LDC R21, c[0x0][0xbec] ;  /* 0x0002fb00ff151b82 */ /* 0x000e220000000800 */
[----:B------:R-:W-:Y:S02]  /*a1f0*/  ULDC.64 UR10, c[0x0][0xaa0] ;  /* 0x0002a800000a7ab9 */ /* 0x000fe40000000a00 */
[----:B------:R-:W-:-:S03]  /*a200*/  IMAD.WIDE R32, R5, 0x2, R32 ;  /* 0x0000000205207825 */ /* 0x000fc600078e0220 */
[C---:B------:R-:W-:Y:S02]  /*a210*/  IADD3 R9, P6, R32.reuse, 0x1000, RZ ;  /* 0x0000100020097810 */ /* 0x040fe40007fde0ff */
[----:B------:R-:W1:Y:S01]  /*a220*/  @P1 LDC R49, c[0x0][0xbf0] ;  /* 0x0002fc00ff311b82 */ /* 0x000e620000000800 */
[C---:B------:R-:W-:Y:S02]  /*a230*/  IADD3 R13, P5, R32.reuse, 0x2000, RZ ;  /* 0x00002000200d7810 */ /* 0x040fe40007fbe0ff */
[----:B------:R-:W-:Y:S02]  /*a240*/  LOP3.LUT R8, R9, 0x380, RZ, 0xc0, !PT ;  /* 0x0000038009087812 */ /* 0x000fe400078ec0ff */
[----:B------:R-:W-:Y:S02]  /*a250*/  IADD3 R25, P4, R32, 0x3000, RZ ;  /* 0x0000300020197810 */ /* 0x000fe40007f9e0ff */
[----:B------:R-:W-:Y:S02]  /*a260*/  SHF.R.U64 R8, R8, 0x3, RZ ;  /* 0x0000000308087819 */ /* 0x000fe400000012ff */
[----:B------:R-:W-:-:S02]  /*a270*/  IADD3 R29, P3, R32, 0x4000, RZ ;  /* 0x00004000201d7810 */ /* 0x000fc40007f7e0ff */
[----:B------:R-:W-:Y:S01]  /*a280*/  LOP3.LUT R8, R8, R9, RZ, 0x3c, !PT ;  /* 0x0000000908087212 */ /* 0x000fe200078e3cff */
[--C-:B------:R-:W-:Y:S01]  /*a290*/  IMAD.X R9, RZ, RZ, R33.reuse, P6 ;  /* 0x000000ffff097224 */ /* 0x100fe200030e0621 */
[C---:B------:R-:W-:Y:S02]  /*a2a0*/  IADD3 R5, P6, R32.reuse, 0x7000, RZ ;  /* 0x0000700020057810 */ /* 0x040fe40007fde0ff */
[C---:B------:R-:W-:Y:S02]  /*a2b0*/  IADD3 R37, P2, R32.reuse, 0x5000, RZ ;  /* 0x0000500020257810 */ /* 0x040fe40007f5e0ff */
[C---:B------:R-:W-:Y:S01]  /*a2c0*/  IADD3 R41, P0, R32.reuse, 0x6000, RZ ;  /* 0x0000600020297810 */ /* 0x040fe20007f1e0ff */
[----:B------:R-:W-:Y:S01]  /*a2d0*/  UIMAD UR7, UR12, UR10, URZ ;  /* 0x0000000a0c0772a4 */ /* 0x000fe2000f8e023f */
[----:B------:R-:W-:Y:S01]  /*a2e0*/  LOP3.LUT R7, R32, 0x380, RZ, 0xc0, !PT ;  /* 0x0000038020077812 */ /* 0x000fe200078ec0ff */
[----:B------:R-:W-:Y:S01]  /*a2f0*/  UIMAD.WIDE.U32 UR8, UR4, UR10, URZ ;  /* 0x0000000a040872a5 */ /* 0x000fe2000f8e003f */
[----:B------:R-:W-:Y:S01]  /*a300*/  LOP3.LUT R4, R5, 0x380, RZ, 0xc0, !PT ;  /* 0x0000038005047812 */ /* 0x000fe200078ec0ff */
[----:B------:R-:W-:Y:S01]  /*a310*/  IMAD.X R45, RZ, RZ, R33, P6 ;  /* 0x000000ffff2d7224 */ /* 0x000fe200030e0621 */
[----:B------:R-:W-:Y:S01]  /*a320*/  LOP3.LUT R12, R13, 0x380, RZ, 0xc0, !PT ;  /* 0x000003800d0c7812 */ /* 0x000fe200078ec0ff */
[----:B------:R-:W-:Y:S01]  /*a330*/  IMAD R20, R17, 0x20, R200 ;  /* 0x0000002011147824 */ /* 0x000fe200078e02c8 */
[----:B------:R-:W-:Y:S01]  /*a340*/  LOP3.LUT R24, R25, 0x380, RZ, 0xc0, !PT ;  /* 0x0000038019187812 */ /* 0x000fe200078ec0ff */
[----:B------:R-:W-:Y:S01]  /*a350*/  ULDC.64 UR12, c[0x0][0xaf0] ;  /* 0x0002bc00000c7ab9 */ /* 0x000fe20000000a00 */
[----:B------:R-:W-:Y:S01]  /*a360*/  LOP3.LUT R28, R29, 0x380, RZ, 0xc0, !PT ;  /* 0x000003801d1c7812 */ /* 0x000fe200078ec0ff */
[----:B------:R-:W5:Y:S01]  /*a370*/  LD.E.128 R8, desc[UR52][R8.64] ;  /* 0x0000003408087980 */ /* 0x000f62000c101d00 */
[----:B------:R-:W-:-:S02]  /*a380*/  LOP3.LUT R36, R37, 0x380, RZ, 0xc0, !PT ;  /* 0x0000038025247812 */ /* 0x000fc400078ec0ff */
[----:B------:R-:W-:Y:S02]  /*a390*/  LOP3.LUT R40, R41, 0x380, RZ, 0xc0, !PT ;  /* 0x0000038029287812 */ /* 0x000fe400078ec0ff */
[----:B------:R-:W-:Y:S02]  /*a3a0*/  SHF.R.U64 R7, R7, 0x3, RZ ;  /* 0x0000000307077819 */ /* 0x000fe400000012ff */
[----:B------:R-:W-:Y:S02]  /*a3b0*/  SHF.R.U64 R4, R4, 0x3, RZ ;  /* 0x0000000304047819 */ /* 0x000fe400000012ff */
[----:B------:R-:W-:Y:S02]  /*a3c0*/  SHF.R.U64 R12, R12, 0x3, RZ ;  /* 0x000000030c0c7819 */ /* 0x000fe400000012ff */
[----:B------:R-:W-:Y:S02]  /*a3d0*/  SHF.R.U64 R24, R24, 0x3, RZ ;  /* 0x0000000318187819 */ /* 0x000fe400000012ff */
[----:B------:R-:W-:-:S02]  /*a3e0*/  SHF.R.U64 R28, R28, 0x3, RZ ;  /* 0x000000031c1c7819 */ /* 0x000fc400000012ff */
[----:B------:R-:W-:Y:S02]  /*a3f0*/  SHF.R.U64 R36, R36, 0x3, RZ ;  /* 0x0000000324247819 */ /* 0x000fe400000012ff */
[----:B------:R-:W-:Y:S02]  /*a400*/  SHF.R.U64 R40, R40, 0x3, RZ ;  /* 0x0000000328287819 */ /* 0x000fe400000012ff */
[----:B------:R-:W-:Y:S01]  /*a410*/  LOP3.LUT R32, R7, R32, RZ, 0x3c, !PT ;  /* 0x0000002007207212 */ /* 0x000fe200078e3cff */
[----:B------:R-:W-:Y:S01]  /*a420*/  UIMAD UR7, UR4, UR11, UR7 ;  /* 0x0000000b040772a4 */ /* 0x000fe2000f8e0207 */
[----:B------:R-:W-:Y:S01]  /*a430*/  LOP3.LUT R12, R12, R13, RZ, 0x3c, !PT ;  /* 0x0000000d0c0c7212 */ /* 0x000fe200078e3cff */
[--C-:B------:R-:W-:Y:S01]  /*a440*/  IMAD.X R13, RZ, RZ, R33.reuse, P5 ;  /* 0x000000ffff0d7224 */ /* 0x100fe200028e0621 */
[----:B------:R-:W-:Y:S01]  /*a450*/  LOP3.LUT R24, R24, R25, RZ, 0x3c, !PT ;  /* 0x0000001918187212 */ /* 0x000fe200078e3cff */
[--C-:B------:R-:W-:Y:S01]  /*a460*/  IMAD.X R25, RZ, RZ, R33.reuse, P4 ;  /* 0x000000ffff197224 */ /* 0x100fe200020e0621 */
[----:B------:R-:W-:Y:S01]  /*a470*/  LOP3.LUT R28, R28, R29, RZ, 0x3c, !PT ;  /* 0x0000001d1c1c7212 */ /* 0x000fe200078e3cff */
[--C-:B------:R-:W-:Y:S01]  /*a480*/  IMAD.X R29, RZ, RZ, R33.reuse, P3 ;  /* 0x000000ffff1d7224 */ /* 0x100fe200018e0621 */
[----:B------:R-:W-:Y:S01]  /*a490*/  LOP3.LUT R36, R36, R37, RZ, 0x3c, !PT ;  /* 0x0000002524247212 */ /* 0x000fe200078e3cff */
[--C-:B------:R-:W-:Y:S01]  /*a4a0*/  IMAD.X R37, RZ, RZ, R33.reuse, P2 ;  /* 0x000000ffff257224 */ /* 0x100fe200010e0621 */
[----:B------:R-:W-:Y:S01]  /*a4b0*/  LOP3.LUT R40, R40, R41, RZ, 0x3c, !PT ;  /* 0x0000002928287212 */ /* 0x000fe200078e3cff */
[----:B------:R-:W-:Y:S01]  /*a4c0*/  IMAD.X R41, RZ, RZ, R33, P0 ;  /* 0x000000ffff297224 */ /* 0x000fe200000e0621 */
[----:B------:R-:W-:Y:S01]  /*a4d0*/  LOP3.LUT R44, R4, R5, RZ, 0x3c, !PT ;  /* 0x00000005042c7212 */ /* 0x000fe200078e3cff */
[----:B------:R-:W-:Y:S01]  /*a4e0*/  UIADD3 UR9, UR9, UR7, URZ ;  /* 0x0000000709097290 */ /* 0x000fe2000fffe03f */
[----:B------:R2:W5:Y:S01]  /*a4f0*/  LD.E.128 R4, desc[UR52][R32.64] ;  /* 0x0000003420047980 */ /* 0x000562000c101d00 */
[----:B------:R-:W-:Y:S01]  /*a500*/  ULDC.64 UR10, c[0x0][0xae8] ;  /* 0x0002ba00000a7ab9 */ /* 0x000fe20000000a00 */
[----:B------:R-:W-:-:S02]  /*a510*/  USHF.R.S32.HI UR4, URZ, 0x1f, UR36 ;  /* 0x0000001f3f047899 */ /* 0x000fc40008011424 */
[----:B------:R-:W-:Y:S01]  /*a520*/  UIMAD.WIDE.U32 UR8, UR38, UR10, UR8 ;  /* 0x0000000a260872a5 */ /* 0x000fe2000f8e0008 */
[----:B------:R-:W5:Y:S04]  /*a530*/  LD.E.128 R12, desc[UR52][R12.64] ;  /* 0x000000340c0c7980 */ /* 0x000f68000c101d00 */
[----:B------:R-:W5:Y:S01]  /*a540*/  LD.E.128 R24, desc[UR52][R24.64] ;  /* 0x0000003418187980 */ /* 0x000f62000c101d00 */
[----:B--2---:R-:W-:-:S03]  /*a550*/  IMAD.U32 R33, RZ, RZ, UR42 ;  /* 0x0000002aff217e24 */ /* 0x004fc6000f8e00ff */
[----:B------:R-:W5:Y:S01]  /*a560*/  LD.E.128 R28, desc[UR52][R28.64] ;  /* 0x000000341c1c7980 */ /* 0x000f62000c101d00 */
[----:B------:R-:W-:Y:S01]  /*a570*/  IMAD R48, R33, 0x80, R20 ;  /* 0x0000008021307824 */ /* 0x000fe200078e0214 */
[----:B------:R-:W-:Y:S02]  /*a580*/  UIMAD UR4, UR4, UR12, URZ ;  /* 0x0000000c040472a4 */ /* 0x000fe4000f8e023f */
[----:B------:R-:W5:Y:S01]  /*a590*/  LD.E.128 R36, desc[UR52][R36.64] ;  /* 0x0000003424247980 */ /* 0x000f62000c101d00 */
[----:B0-----:R-:W-:Y:S01]  /*a5a0*/  @P1 IMAD.HI.U32 R20, R48, R21, RZ ;  /* 0x0000001530141227 */ /* 0x001fe200078e00ff */
[----:B------:R-:W-:Y:S02]  /*a5b0*/  UIMAD UR9, UR38, UR11, UR9 ;  /* 0x0000000b260972a4 */ /* 0x000fe4000f8e0209 */
[----:B------:R-:W-:Y:S01]  /*a5c0*/  UIMAD UR4, UR36, UR13, UR4 ;  /* 0x0000000d240472a4 */ /* 0x000fe2000f8e0204 */
[----:B------:R-:W-:Y:S01]  /*a5d0*/  IMAD.MOV.U32 R33, RZ, RZ, R48 ;  /* 0x000000ffff217224 */ /* 0x000fe200078e0030 */
[----:B-1----:R-:W-:Y:S01]  /*a5e0*/  @P1 SHF.R.U32.HI R33, RZ, R49, R20 ;  /* 0x00000031ff211219 */ /* 0x002fe20000011614 */
[----:B------:R-:W-:Y:S01]  /*a5f0*/  UIMAD.WIDE.U32 UR36, UR36, UR12, UR8 ;  /* 0x0000000c242472a5 */ /* 0x000fe2000f8e0008 */
[----:B------:R-:W5:Y:S02]  /*a600*/  LD.E.128 R40, desc[UR52][R40.64] ;  /* 0x0000003428287980 */ /* 0x000f64000c101d00 */
[--C-:B------:R-:W-:Y:S01]  /*a610*/  SHF.R.S32.HI R32, RZ, 0x1f, R33.reuse ;  /* 0x0000001fff207819 */ /* 0x100fe20000011421 */
[----:B------:R-:W-:Y:S01]  /*a620*/  UIADD3 UR4, UR37, UR4, URZ ;  /* 0x0000000425047290 */ /* 0x000fe2000fffe03f */
[----:B------:R-:W-:Y:S01]  /*a630*/  IMAD.MOV R49, RZ, RZ, -R33 ;  /* 0x000000ffff317224 */ /* 0x000fe200078e0a21 */
[----:B------:R-:W-:Y:S01]  /*a640*/  ULDC.64 UR8, c[0x0][0xae0] ;  /* 0x0002b80000087ab9 */ /* 0x000fe20000000a00 */
[----:B------:R-:W-:Y:S01]  /*a650*/  IMAD.U32 R21, RZ, RZ, UR37 ;  /* 0x00000025ff157e24 */ /* 0x000fe2000f8e00ff */
[----:B------:R-:W5:Y:S01]  /*a660*/  LD.E.128 R44, desc[UR52][R44.64] ;  /* 0x000000342c2c7980 */ /* 0x000f62000c101d00 */
[----:B------:R-:W-:-:S02]  /*a670*/  IMAD R32, R32, UR8, RZ ;  /* 0x0000000820207c24 */ /* 0x000fc4000f8e02ff */
[----:B------:R-:W-:Y:S01]  /*a680*/  IMAD R49, R34, R49, R48 ;  /* 0x0000003122317224 */ /* 0x000fe200078e0230 */
[----:B------:R-:W-:Y:S01]  /*a690*/  @!PT LDS RZ, [RZ] ;  /* 0x00000000fffff984 */ /* 0x000fe20000000800 */
[----:B------:R-:W-:Y:S01]  /*a6a0*/  @!PT LDS RZ, [RZ] ;  /* 0x00000000fffff984 */ /* 0x000fe20000000800 */
[----:B------:R-:W-:Y:S01]  /*a6b0*/  @!PT LDS RZ, [RZ] ;  /* 0x00000000fffff984 */ /* 0x000fe20000000800 */
[----:B------:R-:W-:Y:S01]  /*a6c0*/  @!PT LDS RZ, [RZ] ;  /* 0x00000000fffff984 */ /* 0x000fe20000000800 */
[----:B------:R0:W-:Y:S06]  /*a6d0*/  MEMBAR.ALL.CTA ;  /* 0x0000000000007992 */ /* 0x0001ec0000008000 */
[----:B0-----:R-:W0:Y:S01]  /*a6e0*/  FENCE.VIEW.ASYNC.S ;  /* 0x00000000000073c6 */ /* 0x001e220000000000 */
[----:B------:R-:W-:Y:S02]  /*a6f0*/  IMAD.U32 R20, RZ, RZ, UR36 ;  /* 0x00000024ff147e24 */ /* 0x000fe4000f8e00ff */
[----:B------:R-:W-:-:S02]  /*a700*/  IMAD.U32 R21, RZ, RZ, UR4 ;  /* 0x00000004ff157e24 */ /* 0x000fc4000f8e00ff */
[C---:B------:R-:W-:Y:S01]  /*a710*/  IMAD R51, R33.reuse, UR9, R32 ;  /* 0x0000000921337c24 */ /* 0x040fe2000f8e0220 */
[----:B------:R-:W-:Y:S01]  /*a720*/  SHF.R.S32.HI R32, RZ, 0x1f, R49 ;  /* 0x0000001fff207819 */ /* 0x000fe20000011431 */
[----:B------:R-:W-:Y:S01]  /*a730*/  IMAD.WIDE.U32 R20, R33, UR8, R20 ;  /* 0x0000000821147c25 */ /* 0x000fe2000f8e0014 */
[----:B------:R-:W-:-:S03]  /*a740*/  ULDC.64 UR8, c[0x0][0xad8] ;  /* 0x0002b60000087ab9 */ /* 0x000fc60000000a00 */
[----:B------:R-:W-:Y:S02]  /*a750*/  IMAD.U32 R33, RZ, RZ, UR42 ;  /* 0x0000002aff217e24 */ /* 0x000fe4000f8e00ff */
[----:B------:R-:W-:Y:S02]  /*a760*/  IMAD.IADD R21, R21, 0x1, R51 ;  /* 0x0000000115157824 */ /* 0x000fe400078e0233 */
[----:B------:R-:W-:Y:S02]  /*a770*/  IMAD R34, R32, UR8, RZ ;  /* 0x0000000820227c24 */ /* 0x000fe4000f8e02ff */
[----:B------:R-:W-:Y:S02]  /*a780*/  IMAD R50, R33, 0x80, R200 ;  /* 0x0000008021327824 */ /* 0x000fe400078e02c8 */
[C---:B------:R-:W-:Y:S02]  /*a790*/  IMAD R33, R49.reuse, UR9, R34 ;  /* 0x0000000931217c24 */ /* 0x040fe4000f8e0222 */
[----:B------:R-:W-:Y:S01]  /*a7a0*/  IMAD.WIDE.U32 R20, R49, UR8, R20 ;  /* 0x0000000831147c25 */ /* 0x000fe2000f8e0014 */
[----:B------:R-:W-:Y:S01]  /*a7b0*/  ISETP.GE.AND P2, PT, R50, R3, PT ;  /* 0x000000033200720c */ /* 0x000fe20003f46270 */
[----:B------:R-:W-:-:S02]  /*a7c0*/  ULDC.64 UR8, c[0x0][0xa80] ;  /* 0x0002a00000087ab9 */ /* 0x000fc40000000a00 */
[----:B------:R-:W-:Y:S01]  /*a7d0*/  IMAD.IADD R21, R21, 0x1, R33 ;  /* 0x0000000115157824 */ /* 0x000fe200078e0221 */
[----:B------:R-:W-:Y:S01]  /*a7e0*/  LEA R34, P3, R20, UR8, 0x1 ;  /* 0x0000000814227c11 */ /* 0x000fe2000f8608ff */
[----:B------:R-:W-:Y:S02]  /*a7f0*/  VIADD R0, R0, 0x29820 ;  /* 0x0002982000007836 */ /* 0x000fe40000000000 */
[----:B------:R-:W-:Y:S01]  /*a800*/  VIADD R32, R50, 0x20 ;  /* 0x0000002032207836 */ /* 0x000fe20000000000 */
[----:B------:R-:W-:Y:S02]  /*a810*/  LEA.HI.X R48, R20, UR9, R21, 0x1, P3 ;  /* 0x0000000914307c11 */ /* 0x000fe400098f0c15 */
[----:B------:R-:W-:Y:S02]  /*a820*/  PRMT R0, RZ, 0x654, R0 ;  /* 0x00000654ff007816 */ /* 0x000fe40000000000 */
[-C--:B------:R-:W-:Y:S01]  /*a830*/  ISETP.GE.AND P0, PT, R32, R3.reuse, PT ;  /* 0x000000032000720c */ /* 0x080fe20003f06270 */
[----:B------:R-:W-:Y:S01]  /*a840*/  VIADD R32, R50, 0x40 ;  /* 0x0000004032207836 */ /* 0x000fe20000000000 */
[----:B0-----:R0:W-:Y:S01]  /*a850*/  SYNCS.ARRIVE.TRANS64.RED.A1T0 RZ, [R0+URZ], RZ ;  /* 0x000000ff00ff79a7 */ /* 0x0011e2000810043f */
[----:B------:R0:W1:Y:S01]  /*a860*/  SHFL.IDX PT, R21, R34, RZ, 0x181f ;  /* 0x00181fff22157589 */ /* 0x00006200000e0000 */
[----:B------:R-:W-:Y:S03]  /*a870*/  BSSY B1, `(.L_x_212) ;  /* 0x000000d000017945 */ /* 0x000fe60003800000 */
[----:B------:R0:W2:Y:S01]  /*a880*/  SHFL.IDX PT, R33, R48, RZ, 0x181f ;  /* 0x00181fff30217589 */ /* 0x0000a200000e0000 */
[----:B------:R-:W-:Y:S01]  /*a890*/  ISETP.GE.AND P1, PT, R32, R3, PT ;  /* 0x000000032000720c */ /* 0x000fe20003f26270 */
[----:B------:R-:W-:-:S12]  /*a8a0*/  @P2 BRA `(.L_x_213) ;  /* 0x0000000000242947 */ /* 0x000fd80003800000 */
[----:B------:R-:W-:Y:S02]  /*a8b0*/  ULDC UR4, c[0x0][0xac8] ;  /* 0x0002b20000047ab9 */ /* 0x000fe40000000800 */
[----:B------:R-:W-:Y:S02]  /*a8c0*/  ISETP.GE.AND P2, PT, R2, UR4, PT ;  /* 0x0000000402007c0c */ /* 0x000fe4000bf46270 */
[----:B------:R-:W-:-:S11]  /*a8d0*/  ISETP.GE.AND P3, PT, R16, UR4, PT ;  /* 0x0000000410007c0c */ /* 0x000fd6000bf66270 */
[-C--:B-1----:R-:W-:Y:S02]  /*a8e0*/  @!P2 LEA R20, P4, R2, R21.reuse, 0x1 ;  /* 0x000000150214a211 */ /* 0x082fe400078808ff */
[----:B------:R-:W-:Y:S02]  /*a8f0*/  @!P3 LEA R32, P5, R16, R21, 0x1 ;  /* 0x000000151020b211 */ /* 0x000fe400078a08ff */
[-C--:B--2---:R-:W-:Y:S02]  /*a900*/  @!P2 LEA.HI.X R21, R2, R33.reuse, R222, 0x1, P4 ;  /* 0x000000210215a211 */ /* 0x084fe400020f0cde */
[----:B------:R-:W-:-:S03]  /*a910*/  @!P3 LEA.HI.X R33, R16, R33, R221, 0x1, P5 ;  /* 0x000000211021b211 */ /* 0x000fc600028f0cdd */
[----:B-----5:R3:W-:Y:S04]  /*a920*/  @!P2 ST.E.128 desc[UR52][R20.64], R4 ;  /* 0x000000041400a985 */ /* 0x0207e8000c101d34 */
[----:B------:R3:W-:Y:S02]  /*a930*/  @!P3 ST.E.128 desc[UR52][R32.64], R28 ;  /* 0x0000001c2000b985 */ /* 0x0007e4000c101d34 */
.L_x_213:
[----:B------:R-:W-:Y:S05]  /*a940*/  BSYNC B1 ;  /* 0x0000000000017941 */ /* 0x000fea0003800000 */
.L_x_212:
[----:B---3-5:R3:W4:Y:S01]  /*a950*/  SHFL.IDX PT, R7, R48, 0x1, 0x181f ;  /* 0x00381f0030077f89 */ /* 0x02872200000e0000 */
[----:B------:R-:W-:Y:S03]  /*a960*/  BSSY B1, `(.L_x_214) ;  /* 0x000000c000017945 */ /* 0x000fe60003800000 */
[----:B------:R3:W0:Y:S01]  /*a970*/  SHFL.IDX PT, R5, R34, 0x1, 0x181f ;  /* 0x00381f0022057f89 */ /* 0x00062200000e0000 */
[----:B------:R-:W-:Y:S05]  /*a980*/  @P0 BRA `(.L_x_215) ;  /* 0x0000000000240947 */ /* 0x000fea0003800000 */
[----:B------:R-:W-:Y:S02]  /*a990*/  ULDC UR4, c[0x0][0xac8] ;  /* 0x0002b20000047ab9 */ /* 0x000fe40000000800 */
[----:B------:R-:W-:Y:S02]  /*a9a0*/  ISETP.GE.AND P3, PT, R2, UR4, PT ;  /* 0x0000000402007c0c */ /* 0x000fe4000bf66270 */
[----:B------:R-:W-:-:S11]  /*a9b0*/  ISETP.GE.AND P4, PT, R16, UR4, PT ;  /* 0x0000000410007c0c */ /* 0x000fd6000bf86270 */
[-C--:B0-----:R-:W-:Y:S02]  /*a9c0*/  @!P3 LEA R4, P0, R2, R5.reuse, 0x1 ;  /* 0x000000050204b211 */ /* 0x081fe400078008ff */
[----:B------:R-:W-:Y:S02]  /*a9d0*/  @!P4 LEA R6, P2, R16, R5, 0x1 ;  /* 0x000000051006c211 */ /* 0x000fe400078408ff */
[-C--:B----4-:R-:W-:Y:S02]  /*a9e0*/  @!P3 LEA.HI.X R5, R2, R7.reuse, R222, 0x1, P0 ;  /* 0x000000070205b211 */ /* 0x090fe400000f0cde */
[----:B------:R-:W-:-:S03]  /*a9f0*/  @!P4 LEA.HI.X R7, R16, R7, R221, 0x1, P2 ;  /* 0x000000071007c211 */ /* 0x000fc600010f0cdd */
[----:B------:R0:W-:Y:S04]  /*aa00*/  @!P3 ST.E.128 desc[UR52][R4.64], R8 ;  /* 0x000000080400b985 */ /* 0x0001e8000c101d34 */
[----:B------:R0:W-:Y:S02]  /*aa10*/  @!P4 ST.E.128 desc[UR52][R6.64], R36 ;  /* 0x000000240600c985 */ /* 0x0001e4000c101d34 */
.L_x_215:
[----:B------:R-:W-:Y:S05]  /*aa20*/  BSYNC B1 ;  /* 0x0000000000017941 */ /* 0x000fea0003800000 */
.L_x_214:
[----:B0---4-:R0:W4:Y:S01]  /*aa30*/  SHFL.IDX PT, R7, R48, 0x2, 0x181f ;  /* 0x00581f0030077f89 */ /* 0x01112200000e0000 */
        /* <DEDUP_REMOVED lines=12> */
.L_x_217:
[----:B------:R-:W-:Y:S05]  /*ab00*/  BSYNC B1 ;  /* 0x0000000000017941 */ /* 0x000fea0003800000 */
.L_x_216:
[----:B------:R-:W-:Y:S01]  /*ab10*/  VIADD R0, R50, 0x60 ;  /* 0x0000006032007836 */ /* 0x000fe20000000000 */
[----:B0---4-:R0:W4:Y:S04]  /*ab20*/  SHFL.IDX PT, R7, R48, 0x3, 0x181f ;  /* 0x00781f0030077f89 */ /* 0x01112800000e0000 */
[----:B------:R-:W-:Y:S01]  /*ab30*/  ISETP.GE.AND P0, PT, R0, R3, PT ;  /* 0x000000030000720c */ /* 0x000fe20003f06270 */
[----:B------:R0:W0:-:S12]  /*ab40*/  SHFL.IDX PT, R9, R34, 0x3, 0x181f ;  /* 0x00781f0022097f89 */ /* 0x00001800000e0000 */
[----:B------:R-:W-:Y:S05]  /*ab50*/  @P0 BRA `(.L_x_218) ;  /* 0x0000001800240947 */ /* 0x000fea0003800000 */
[----:B------:R-:W-:Y:S02]  /*ab60*/  ULDC UR4, c[0x0][0xac8] ;  /* 0x0002b20000047ab9 */ /* 0x000fe40000000800 */
[----:B------:R-:W-:-:S13]  /*ab70*/  ISETP.GE.AND P1, PT, R2, UR4, PT ;  /* 0x0000000402007c0c */ /* 0x000fda000bf26270 */
[----:B0-----:R-:W-:-:S04]  /*ab80*/  @!P1 LEA R4, P0, R2, R9, 0x1 ;  /* 0x0000000902049211 */ /* 0x001fc800078008ff */
[----:B----4-:R-:W-:Y:S02]  /*ab90*/  @!P1 LEA.HI.X R5, R2, R7, R222, 0x1, P0 ;  /* 0x0000000702059211 */ /* 0x010fe400000f0cde */
[----:B------:R-:W-:-:S03]  /*aba0*/  ISETP.GE.AND P0, PT, R16, UR4, PT ;  /* 0x0000000410007c0c */ /* 0x000fc6000bf06270 */
[----:B------:R0:W-:Y:S10]  /*abb0*/  @!P1 ST.E.128 desc[UR52][R4.64], R24 ;  /* 0x0000001804009985 */ /* 0x0001f4000c101d34 */
[----:B------:R-:W-:Y:S05]  /*abc0*/  @P0 BRA `(.L_x_218) ;  /* 0x0000001800080947 */ /* 0x000fea0003800000 */
[----:B0-----:R-:W-:-:S04]  /*abd0*/  LEA R4, P0, R16, R9, 0x1 ;  /* 0x0000000910047211 */ /* 0x001fc800078008ff */
[----:B------:R-:W-:-:S05]  /*abe0*/  LEA.HI.X R5, R16, R7, R221, 0x1, P0 ;  /* 0x0000000710057211 */ /* 0x000fca00000f0cdd */
[----:B------:R0:W-:Y:S01]  /*abf0*/  ST.E.128 desc[UR52][R4.64], R44 ;  /* 0x0000002c04007985 */ /* 0x0001e2000c101d34 */
[----:B------:R-:W-:Y:S05]  /*ac00*/  BRA `(.L_x_218) ;  /* 0x0000001400f87947 */ /* 0x000fea0003800000 */
.L_x_211:
[----:B------:R-:W-:Y:S01]  /*ac10*/  ULDC.64 UR10, c[0x0][0xb08] ;  /* 0x0002c200000a7ab9 */ /* 0x000fe20000000a00 */
[----:B0-----:R-:W0:Y:S01]  /*ac20*/  @P1 LDC R4, c[0x0][0xbec] ;  /* 0x0002fb00ff041b82 */ /* 0x001e220000000800 */
[----:B------:R-:W-:Y:S01]  /*ac30*/  UIMAD UR7, UR12, UR10, URZ ;  /* 0x0000000a0c0772a4 */ /* 0x000fe2000f8e023f */
[----:B------:R-:W-:Y:S01]  /*ac40*/  IMAD.MOV.U32 R3, RZ, RZ, R11 ;  /* 0x000000ffff037224 */ /* 0x000fe200078e000b */
[----:B------:R-:W-:Y:S01]  /*ac50*/  UIMAD.WIDE.U32 UR8, UR4, UR10, URZ ;  /* 0x0000000a040872a5 */ /* 0x000fe2000f8e003f */
[----:B------:R-:W-:Y:S01]  /*ac60*/  BSSY B1, `(.L_x_219) ;  /* 0x000006d000017945 */ /* 0x000fe20003800000 */
[----:B------:R-:W-:Y:S02]  /*ac70*/  UIMAD UR7, UR4, UR11, UR7 ;  /* 0x0000000b040772a4 */ /* 0x000fe4000f8e0207 */
[----:B------:R-:W-:Y:S01]  /*ac80*/  USHF.R.S32.HI UR4, URZ, 0x1f, UR36 ;  /* 0x0000001f3f047899 */ /* 0x000fe20008011424 */
[----:B------:R-:W1:Y:S01]  /*ac90*/  @P1 LDC R5, c[0x0][0xbf0] ;  /* 0x0002fc00ff051b82 */ /* 0x000e620000000800 */
[----:B------:R-:W-:Y:S01]  /*aca0*/  UIADD3 UR9, UR9, UR7, URZ ;  /* 0x0000000709097290 */ /* 0x000fe2000fffe03f */
[----:B------:R-:W-:-:S03]  /*acb0*/  ULDC.64 UR10, c[0x0][0xb38] ;  /* 0x0002ce00000a7ab9 */ /* 0x000fc60000000a00 */
[----:B------:R-:W-:-:S04]  /*acc0*/  UIMAD.WIDE.U32 UR8, UR38, UR10, UR8 ;  /* 0x0000000a260872a5 */ /* 0x000fc8000f8e0008 */
[----:B------:R-:W-:-:S03]  /*acd0*/  UIMAD UR9, UR38, UR11, UR9 ;  /* 0x0000000b260972a4 */ /* 0x000fc6000f8e0209 */
[----:B------:R-:W-:Y:S02]  /*ace0*/  ULDC.64 UR10, c[0x0][0xb40] ;  /* 0x0002d000000a7ab9 */ /* 0x000fe40000000a00 */
[----:B------:R-:W-:Y:S01]  /*acf0*/  UIMAD UR4, UR4, UR10, URZ ;  /* 0x0000000a040472a4 */ /* 0x000fe2000f8e023f */
[----:B0-----:R-:W-:-:S03]  /*ad00*/  @P1 IMAD.HI.U32 R4, R11, R4, RZ ;  /* 0x000000040b041227 */ /* 0x001fc600078e00ff */
[----:B------:R-:W-:Y:S02]  /*ad10*/  UIMAD UR4, UR36, UR11, UR4 ;  /* 0x0000000b240472a4 */ /* 0x000fe4000f8e0204 */
[----:B------:R-:W-:-:S03]  /*ad20*/  UIMAD.WIDE.U32 UR36, UR36, UR10, UR8 ;  /* 0x0000000a242472a5 */ /* 0x000fc6000f8e0008 */
[----:B------:R-:W-:Y:S01]  /*ad30*/  ULDC.64 UR10, c[0x0][0xb48] ;  /* 0x0002d200000a7ab9 */ /* 0x000fe20000000a00 */
[----:B------:R-:W-:Y:S01]  /*ad40*/  UIADD3 UR9, UR37, UR4, URZ ;  /* 0x0000000425097290 */ /* 0x000fe2000fffe03f */
[----:B-1----:R-:W-:Y:S02]  /*ad50*/  @P1 SHF.R.U32.HI R3, RZ, R5, R4 ;  /* 0x00000005ff031219 */ /* 0x002fe40000011604 */
[----:B------:R-:W-:Y:S02]  /*ad60*/  UMOV UR8, UR36 ;  /* 0x0000002400087c82 */ /* 0x000fe40008000000 */
[----:B------:R-:W-:Y:S01]  /*ad70*/  UIMAD.WIDE.U32 UR8, UR39, UR10, UR8 ;  /* 0x0000000a270872a5 */ /* 0x000fe2000f8e0008 */
[--C-:B------:R-:W-:Y:S01]  /*ad80*/  SHF.R.S32.HI R4, RZ, 0x1f, R3.reuse ;  /* 0x0000001fff047819 */ /* 0x100fe20000011403 */
[----:B------:R-:W-:Y:S02]  /*ad90*/  IMAD.MOV R7, RZ, RZ, -R3 ;  /* 0x000000ffff077224 */ /* 0x000fe400078e0a03 */
[----:B------:R-:W-:-:S02]  /*ada0*/  UIMAD UR39, UR39, UR11, UR9 ;  /* 0x0000000b272772a4 */ /* 0x000fc4000f8e0209 */
[----:B------:R-:W-:Y:S01]  /*adb0*/  IMAD R7, R34, R7, R11 ;  /* 0x0000000722077224 */ /* 0x000fe200078e020b */
[----:B------:R-:W-:Y:S01]  /*adc0*/  ULDC.64 UR10, c[0x0][0xb30] ;  /* 0x0002cc00000a7ab9 */ /* 0x000fe20000000a00 */
[----:B------:R-:W-:Y:S02]  /*add0*/  IMAD.U32 R5, RZ, RZ, UR9 ;  /* 0x00000009ff057e24 */ /* 0x000fe4000f8e00ff */
[----:B------:R-:W-:Y:S02]  /*ade0*/  IMAD R6, R4, UR10, RZ ;  /* 0x0000000a04067c24 */ /* 0x000fe4000f8e02ff */
[----:B------:R-:W-:Y:S01]  /*adf0*/  IMAD.U32 R4, RZ, RZ, UR8 ;  /* 0x00000008ff047e24 */ /* 0x000fe2000f8e00ff */
[----:B------:R-:W-:Y:S01]  /*ae00*/  ULDC.64 UR8, c[0x0][0xb28] ;  /* 0x0002ca0000087ab9 */ /* 0x000fe20000000a00 */
[----:B------:R-:W-:Y:S02]  /*ae10*/  IMAD.U32 R5, RZ, RZ, UR39 ;  /* 0x00000027ff057e24 */ /* 0x000fe4000f8e00ff */
[C---:B------:R-:W-:Y:S01]  /*ae20*/  IMAD R9, R3.reuse, UR11, R6 ;  /* 0x0000000b03097c24 */ /* 0x040fe2000f8e0206 */
[----:B------:R-:W-:Y:S01]  /*ae30*/  SHF.R.S32.HI R6, RZ, 0x1f, R7 ;  /* 0x0000001fff067819 */ /* 0x000fe20000011407 */
[----:B------:R-:W-:-:S04]  /*ae40*/  IMAD.WIDE.U32 R4, R3, UR10, R4 ;  /* 0x0000000a03047c25 */ /* 0x000fc8000f8e0004 */
[----:B------:R-:W-:Y:S02]  /*ae50*/  IMAD R6, R6, UR8, RZ ;  /* 0x0000000806067c24 */ /* 0x000fe4000f8e02ff */
[----:B------:R-:W-:Y:S02]  /*ae60*/  IMAD.IADD R5, R5, 0x1, R9 ;  /* 0x0000000105057824 */ /* 0x000fe400078e0209 */
[C---:B------:R-:W-:Y:S02]  /*ae70*/  IMAD R3, R7.reuse, UR9, R6 ;  /* 0x0000000907037c24 */ /* 0x040fe4000f8e0206 */
[----:B------:R-:W-:Y:S01]  /*ae80*/  IMAD.WIDE.U32 R4, R7, UR8, R4 ;  /* 0x0000000807047c25 */ /* 0x000fe2000f8e0004 */
[----:B------:R-:W-:-:S03]  /*ae90*/  ULDC.64 UR8, c[0x0][0xb00] ;  /* 0x0002c00000087ab9 */ /* 0x000fc60000000a00 */
[----:B------:R-:W-:Y:S01]  /*aea0*/  VIADD R6, R0, 0x29820 ;  /* 0x0002982000067836 */ /* 0x000fe20000000000 */
[----:B------:R-:W-:Y:S01]  /*aeb0*/  LEA R0, P1, R4, UR8, 0x2 ;  /* 0x0000000804007c11 */ /* 0x000fe2000f8210ff */
[----:B------:R-:W-:-:S03]  /*aec0*/  IMAD.IADD R3, R5, 0x1, R3 ;  /* 0x0000000105037824 */ /* 0x000fc600078e0203 */
[----:B------:R-:W-:Y:S02]  /*aed0*/  PRMT R6, RZ, 0x654, R6 ;  /* 0x00000654ff067816 */ /* 0x000fe40000000006 */
[----:B------:R-:W-:Y:S02]  /*aee0*/  LEA.HI.X R3, R4, UR9, R3, 0x2, P1 ;  /* 0x0000000904037c11 */ /* 0x000fe400088f1403 */
[----:B------:R0:W-:Y:S03]  /*aef0*/  SYNCS.ARRIVE.TRANS64.RED.A1T0 RZ, [R6+URZ], RZ ;  /* 0x000000ff06ff79a7 */ /* 0x0001e6000810043f */
[----:B------:R1:W2:Y:S04]  /*af00*/  SHFL.IDX PT, R7, R3, RZ, 0x1c1f ;  /* 0x001c1fff03077589 */ /* 0x0002a800000e0000 */
[----:B0-----:R1:W0:Y:S01]  /*af10*/  SHFL.IDX PT, R6, R0, RZ, 0x1c1f ;  /* 0x001c1fff00067589 */ /* 0x00122200000e0000 */
[----:B------:R-:W-:Y:S05]  /*af20*/  @P2 BRA `(.L_x_220) ;  /* 0x0000000400002947 */ /* 0x000fea0003800000 */
[----:B------:R-:W-:Y:S02]  /*af30*/  ULDC UR4, c[0x0][0xac8] ;  /* 0x0002b20000047ab9 */ /* 0x000fe40000000800 */
[----:B------:R-:W-:Y:S02]  /*af40*/  ISETP.GE.AND P1, PT, R199, UR4, PT ;  /* 0x00000004c7007c0c */ /* 0x000fe4000bf26270 */
[----:B------:R-:W-:Y:S02]  /*af50*/  ISETP.GE.AND P4, PT, R198, UR4, PT ;  /* 0x00000004c6007c0c */ /* 0x000fe4000bf86270 */
[----:B------:R-:W-:Y:S02]  /*af60*/  ISETP.GE.AND P3, PT, R197, UR4, PT ;  /* 0x00000004c5007c0c */ /* 0x000fe4000bf66270 */
[----:B------:R-:W-:-:S07]  /*af70*/  ISETP.GE.AND P2, PT, R196, UR4, PT ;  /* 0x00000004c4007c0c */ /* 0x000fce000bf46270 */
[----:B0-2---:R-:W-:Y:S02]  /*af80*/  @!P1 IMAD.WIDE R4, R199, 0x4, R6 ;  /* 0x00000004c7049825 */ /* 0x005fe400078e0206 */
[----:B------:R-:W-:-:S03]  /*af90*/  @!P4 LEA R8, P5, R198, R6, 0x2 ;  /* 0x00000006c608c211 */ /* 0x000fc600078a10ff */
[----:B------:R0:W-:Y:S01]  /*afa0*/  @!P1 ST.E.64 desc[UR52][R4.64], R64 ;  /* 0x0000004004009985 */ /* 0x0001e2000c101b34 */
[----:B------:R-:W-:Y:S02]  /*afb0*/  ISETP.GE.AND P1, PT, R195, UR4, PT ;  /* 0x00000004c3007c0c */ /* 0x000fe4000bf26270 */
[-C--:B------:R-:W-:Y:S02]  /*afc0*/  @!P4 LEA.HI.X R9, R198, R7.reuse, R216, 0x2, P5 ;  /* 0x00000007c609c211 */ /* 0x080fe400028f14d8 */
[CC--:B------:R-:W-:Y:S02]  /*afd0*/  @!P3 LEA R10, P5, R197.reuse, R6.reuse, 0x2 ;  /* 0x00000006c50ab211 */ /* 0x0c0fe400078a10ff */
[----:B------:R-:W-:Y:S01]  /*afe0*/  @!P2 LEA R12, P6, R196, R6, 0x2 ;  /* 0x00000006c40ca211 */ /* 0x000fe200078c10ff */
[----:B------:R2:W-:Y:S01]  /*aff0*/  @!P4 ST.E.64 desc[UR52][R8.64], R66 ;  /* 0x000000420800c985 */ /* 0x0005e2000c101b34 */
[----:B------:R-:W-:Y:S02]  /*b000*/  @!P3 LEA.HI.X R11, R197, R7, R215, 0x2, P5 ;  /* 0x00000007c50bb211 */ /* 0x000fe400028f14d7 */
[----:B------:R-:W-:-:S02]  /*b010*/  ISETP.GE.AND P4, PT, R194, UR4, PT ;  /* 0x00000004c2007c0c */ /* 0x000fc4000bf86270 */
[-C--:B------:R-:W-:Y:S01]  /*b020*/  @!P2 LEA.HI.X R13, R196, R7.reuse, R214, 0x2, P6 ;  /* 0x00000007c40da211 */ /* 0x080fe200030f14d6 */
[----:B------:R3:W-:Y:S01]  /*b030*/  @!P3 ST.E.64 desc[UR52][R10.64], R68 ;  /* 0x000000440a00b985 */ /* 0x0007e2000c101b34 */
[----:B------:R-:W-:Y:S02]  /*b040*/  ISETP.GE.AND P3, PT, R193, UR4, PT ;  /* 0x00000004c1007c0c */ /* 0x000fe4000bf66270 */
[C---:B------:R-:W-:Y:S01]  /*b050*/  @!P1 LEA R14, P5, R195.reuse, R6, 0x2 ;  /* 0x00000006c30e9211 */ /* 0x040fe200078a10ff */
[----:B------:R4:W-:Y:S01]  /*b060*/  @!P2 ST.E.64 desc[UR52][R12.64], R70 ;  /* 0x000000460c00a985 */ /* 0x0009e2000c101b34 */
[----:B------:R-:W-:Y:S02]  /*b070*/  ISETP.GE.AND P2, PT, R192, UR4, PT ;  /* 0x00000004c0007c0c */ /* 0x000fe4000bf46270 */
[----:B------:R-:W-:-:S03]  /*b080*/  @!P1 LEA.HI.X R15, R195, R7, R213, 0x2, P5 ;  /* 0x00000007c30f9211 */ /* 0x000fc600028f14d5 */
[CC--:B0-----:R-:W-:Y:S02]  /*b090*/  @!P4 LEA R4, P6, R194.reuse, R6.reuse, 0x2 ;  /* 0x00000006c204c211 */ /* 0x0c1fe400078c10ff */
[----:B------:R0:W-:Y:S01]  /*b0a0*/  @!P1 ST.E.64 desc[UR52][R14.64], R72 ;  /* 0x000000480e009985 */ /* 0x0001e2000c101b34 */
[----:B------:R-:W-:Y:S02]  /*b0b0*/  ISETP.GE.AND P1, PT, R171, UR4, PT ;  /* 0x00000004ab007c0c */ /* 0x000fe4000bf26270 */
[-C--:B------:R-:W-:Y:S02]  /*b0c0*/  @!P4 LEA.HI.X R5, R194, R7.reuse, R212, 0x2, P6 ;  /* 0x00000007c205c211 */ /* 0x080fe400030f14d4 */
[CC--:B--2---:R-:W-:Y:S02]  /*b0d0*/  @!P3 LEA R8, P6, R193.reuse, R6.reuse, 0x2 ;  /* 0x00000006c108b211 */ /* 0x0c4fe400078c10ff */
[----:B---3--:R-:W-:Y:S01]  /*b0e0*/  @!P2 LEA R10, P5, R192, R6, 0x2 ;  /* 0x00000006c00aa211 */ /* 0x008fe200078a10ff */
[----:B------:R2:W-:Y:S01]  /*b0f0*/  @!P4 ST.E.64 desc[UR52][R4.64], R74 ;  /* 0x0000004a0400c985 */ /* 0x0005e2000c101b34 */
[----:B------:R-:W-:-:S02]  /*b100*/  @!P3 LEA.HI.X R9, R193, R7, R211, 0x2, P6 ;  /* 0x00000007c109b211 */ /* 0x000fc400030f14d3 */
[----:B------:R-:W-:Y:S02]  /*b110*/  ISETP.GE.AND P4, PT, R170, UR4, PT ;  /* 0x00000004aa007c0c */ /* 0x000fe4000bf86270 */
[----:B------:R-:W-:Y:S01]  /*b120*/  ISETP.GE.AND P6, PT, R169, UR4, PT ;  /* 0x00000004a9007c0c */ /* 0x000fe2000bfc6270 */
[----:B------:R3:W-:Y:S01]  /*b130*/  @!P3 ST.E.64 desc[UR52][R8.64], R76 ;  /* 0x0000004c0800b985 */ /* 0x0007e2000c101b34 */
[----:B------:R-:W-:Y:S02]  /*b140*/  @!P2 LEA.HI.X R11, R192, R7, R210, 0x2, P5 ;  /* 0x00000007c00ba211 */ /* 0x000fe400028f14d2 */
[----:B----4-:R-:W-:-:S03]  /*b150*/  @!P1 LEA R12, P3, R171, R6, 0x2 ;  /* 0x00000006ab0c9211 */ /* 0x010fc600078610ff */
[----:B------:R4:W-:Y:S01]  /*b160*/  @!P2 ST.E.64 desc[UR52][R10.64], R78 ;  /* 0x0000004e0a00a985 */ /* 0x0009e2000c101b34 */
[-C--:B------:R-:W-:Y:S02]  /*b170*/  @!P1 LEA.HI.X R13, R171, R7.reuse, R209, 0x2, P3 ;  /* 0x00000007ab0d9211 */ /* 0x080fe400018f14d1 */
[----:B------:R-:W-:Y:S02]  /*b180*/  ISETP.GE.AND P2, PT, R168, UR4, PT ;  /* 0x00000004a8007c0c */ /* 0x000fe4000bf46270 */
[CC--:B0-----:R-:W-:Y:S01]  /*b190*/  @!P4 LEA R14, P5, R170.reuse, R6.reuse, 0x2 ;  /* 0x00000006aa0ec211 */ /* 0x0c1fe200078a10ff */
[----:B------:R0:W-:Y:S01]  /*b1a0*/  @!P1 ST.E.64 desc[UR52][R12.64], R80 ;  /* 0x000000500c009985 */ /* 0x0001e2000c101b34 */
[----:B--2---:R-:W-:Y:S02]  /*b1b0*/  @!P6 LEA R4, P3, R169, R6, 0x2 ;  /* 0x00000006a904e211 */ /* 0x004fe400078610ff */
[----:B------:R-:W-:Y:S02]  /*b1c0*/  ISETP.GE.AND P1, PT, R23, UR4, PT ;  /* 0x0000000417007c0c */ /* 0x000fe4000bf26270 */
[----:B------:R-:W-:-:S02]  /*b1d0*/  @!P4 LEA.HI.X R15, R170, R7, R208, 0x2, P5 ;  /* 0x00000007aa0fc211 */ /* 0x000fc400028f14d0 */
[-C--:B------:R-:W-:Y:S02]  /*b1e0*/  @!P6 LEA.HI.X R5, R169, R7.reuse, R207, 0x2, P3 ;  /* 0x00000007a905e211 */ /* 0x080fe400018f14cf */
[----:B------:R-:W-:Y:S01]  /*b1f0*/  ISETP.GE.AND P5, PT, R18, UR4, PT ;  /* 0x0000000412007c0c */ /* 0x000fe2000bfa6270 */
[----:B------:R2:W-:Y:S01]  /*b200*/  @!P4 ST.E.64 desc[UR52][R14.64], R82 ;  /* 0x000000520e00c985 */ /* 0x0005e2000c101b34 */
[----:B---3--:R-:W-:Y:S02]  /*b210*/  @!P2 LEA R8, P3, R168, R6, 0x2 ;  /* 0x00000006a808a211 */ /* 0x008fe400078610ff */
[----:B------:R-:W-:Y:S01]  /*b220*/  ISETP.GE.AND P4, PT, R22, UR4, PT ;  /* 0x0000000416007c0c */ /* 0x000fe2000bf86270 */
[----:B------:R3:W-:Y:S01]  /*b230*/  @!P6 ST.E.64 desc[UR52][R4.64], R84 ;  /* 0x000000540400e985 */ /* 0x0007e2000c101b34 */
[----:B------:R-:W-:Y:S02]  /*b240*/  ISETP.GE.AND P6, PT, R19, UR4, PT ;  /* 0x0000000413007c0c */ /* 0x000fe4000bfc6270 */
[----:B------:R-:W-:-:S02]  /*b250*/  @!P2 LEA.HI.X R9, R168, R7, R206, 0x2, P3 ;  /* 0x00000007a809a211 */ /* 0x000fc400018f14ce */
[----:B----4-:R-:W-:-:S03]  /*b260*/  @!P1 LEA R10, P3, R23, R6, 0x2 ;  /* 0x00000006170a9211 */ /* 0x010fc600078610ff */
[----:B------:R3:W-:Y:S01]  /*b270*/  @!P2 ST.E.64 desc[UR52][R8.64], R86 ;  /* 0x000000560800a985 */ /* 0x0007e2000c101b34 */
[----:B------:R-:W-:-:S03]  /*b280*/  @!P1 LEA.HI.X R11, R23, R7, R205, 0x2, P3 ;  /* 0x00000007170b9211 */ /* 0x000fc600018f14cd */
[-C--:B0-----:R-:W-:Y:S02]  /*b290*/  @!P4 LEA R12, P2, R22, R6.reuse, 0x2 ;  /* 0x00000006160cc211 */ /* 0x081fe400078410ff */
[----:B------:R3:W-:Y:S01]  /*b2a0*/  @!P1 ST.E.64 desc[UR52][R10.64], R88 ;  /* 0x000000580a009985 */ /* 0x0007e2000c101b34 */
[CC--:B--2---:R-:W-:Y:S02]  /*b2b0*/  @!P6 LEA R14, P1, R19.reuse, R6.reuse, 0x2 ;  /* 0x00000006130ee211 */ /* 0x0c4fe400078210ff */
[----:B------:R-:W-:Y:S02]  /*b2c0*/  @!P5 LEA R6, P3, R18, R6, 0x2 ;  /* 0x000000061206d211 */ /* 0x000fe400078610ff */
[-C--:B------:R-:W-:Y:S02]  /*b2d0*/  @!P4 LEA.HI.X R13, R22, R7.reuse, R204, 0x2, P2 ;  /* 0x00000007160dc211 */ /* 0x080fe400010f14cc */
[-C--:B------:R-:W-:Y:S02]  /*b2e0*/  @!P6 LEA.HI.X R15, R19, R7.reuse, R203, 0x2, P1 ;  /* 0x00000007130fe211 */ /* 0x080fe400008f14cb */
[----:B------:R-:W-:Y:S01]  /*b2f0*/  @!P5 LEA.HI.X R7, R18, R7, R202, 0x2, P3 ;  /* 0x000000071207d211 */ /* 0x000fe200018f14ca */
[----:B------:R3:W-:Y:S04]  /*b300*/  @!P4 ST.E.64 desc[UR52][R12.64], R90 ;  /* 0x0000005a0c00c985 */ /* 0x0007e8000c101b34 */
[----:B------:R3:W-:Y:S04]  /*b310*/  @!P6 ST.E.64 desc[UR52][R14.64], R96 ;  /* 0x000000600e00e985 */ /* 0x0007e8000c101b34 */
[----:B------:R3:W-:Y:S02]  /*b320*/  @!P5 ST.E.64 desc[UR52][R6.64], R98 ;  /* 0x000000620600d985 */ /* 0x0007e4000c101b34 */
.L_x_220:
[----:B------:R-:W-:Y:S05]  /*b330*/  BSYNC B1 ;  /* 0x0000000000017941 */ /* 0x000fea0003800000 */
.L_x_219:
[----:B--23--:R2:W3:Y:S04]  /*b340*/  SHFL.IDX PT, R7, R3, 0x1, 0x1c1f ;  /* 0x003c1f0003077f89 */ /* 0x00c4e800000e0000 */
[----:B0-----:R2:W0:Y:S01]  /*b350*/  SHFL.IDX PT, R6, R0, 0x1, 0x1c1f ;  /* 0x003c1f0000067f89 */ /* 0x00142200000e0000 */
[----:B------:R-:W-:Y:S05]  /*b360*/  @P0 BRA `(.L_x_218) ;  /* 0x0000001000200947 */ /* 0x000fea0003800000 */
[----:B------:R-:W-:Y:S02]  /*b370*/  ULDC UR4, c[0x0][0xac8] ;  /* 0x0002b20000047ab9 */ /* 0x000fe40000000800 */
[----:B------:R-:W-:Y:S02]  /*b380*/  ISETP.GE.AND P1, PT, R198, UR4, PT ;  /* 0x00000004c6007c0c */ /* 0x000fe4000bf26270 */
[----:B------:R-:W-:Y:S02]  /*b390*/  ISETP.GE.AND P6, PT, R199, UR4, PT ;  /* 0x00000004c7007c0c */ /* 0x000fe4000bfc6270 */
[----:B------:R-:W-:Y:S02]  /*b3a0*/  ISETP.GE.AND P0, PT, R197, UR4, PT ;  /* 0x00000004c5007c0c */ /* 0x000fe4000bf06270 */
[----:B------:R-:W-:Y:S02]  /*b3b0*/  ISETP.GE.AND P2, PT, R196, UR4, PT ;  /* 0x00000004c4007c0c */ /* 0x000fe4000bf46270 */
[----:B------:R-:W-:-:S05]  /*b3c0*/  ISETP.GE.AND P3, PT, R195, UR4, PT ;  /* 0x00000004c3007c0c */ /* 0x000fca000bf66270 */
[CC--:B0-----:R-:W-:Y:S02]  /*b3d0*/  @!P1 LEA R8, P4, R198.reuse, R6.reuse, 0x2 ;  /* 0x00000006c6089211 */ /* 0x0c1fe400078810ff */
[----:B---3--:R-:W-:Y:S02]  /*b3e0*/  @!P6 IMAD.WIDE R4, R199, 0x4, R6 ;  /* 0x00000004c704e825 */ /* 0x008fe400078e0206 */
[-C--:B------:R-:W-:Y:S02]  /*b3f0*/  @!P1 LEA.HI.X R9, R198, R7.reuse, R216, 0x2, P4 ;  /* 0x00000007c6099211 */ /* 0x080fe400020f14d8 */
[----:B------:R-:W-:Y:S01]  /*b400*/  ISETP.GE.AND P4, PT, R194, UR4, PT ;  /* 0x00000004c2007c0c */ /* 0x000fe2000bf86270 */
[----:B------:R0:W-:Y:S01]  /*b410*/  @!P6 ST.E.64 desc[UR52][R4.64], R62 ;  /* 0x0000003e0400e985 */ /* 0x0001e2000c101b34 */
[-C--:B------:R-:W-:Y:S02]  /*b420*/  @!P0 LEA R10, P5, R197, R6.reuse, 0x2 ;  /* 0x00000006c50a8211 */ /* 0x080fe400078a10ff */
[----:B------:R-:W-:Y:S01]  /*b430*/  @!P3 LEA R14, P6, R195, R6, 0x2 ;  /* 0x00000006c30eb211 */ /* 0x000fe200078c10ff */
[----:B------:R3:W-:Y:S01]  /*b440*/  @!P1 ST.E.64 desc[UR52][R8.64], R60 ;  /* 0x0000003c08009985 */ /* 0x0007e2000c101b34 */
[----:B------:R-:W-:-:S02]  /*b450*/  @!P0 LEA.HI.X R11, R197, R7, R215, 0x2, P5 ;  /* 0x00000007c50b8211 */ /* 0x000fc400028f14d7 */
[CC--:B------:R-:W-:Y:S02]  /*b460*/  @!P2 LEA R12, P1, R196.reuse, R6.reuse, 0x2 ;  /* 0x00000006c40ca211 */ /* 0x0c0fe400078210ff */
[-C--:B------:R-:W-:Y:S01]  /*b470*/  @!P3 LEA.HI.X R15, R195, R7.reuse, R213, 0x2, P6 ;  /* 0x00000007c30fb211 */ /* 0x080fe200030f14d5 */
[----:B------:R4:W-:Y:S01]  /*b480*/  @!P0 ST.E.64 desc[UR52][R10.64], R58 ;  /* 0x0000003a0a008985 */ /* 0x0009e2000c101b34 */
[----:B------:R-:W-:Y:S02]  /*b490*/  ISETP.GE.AND P0, PT, R193, UR4, PT ;  /* 0x00000004c1007c0c */ /* 0x000fe4000bf06270 */
[----:B------:R-:W-:Y:S02]  /*b4a0*/  @!P2 LEA.HI.X R13, R196, R7, R214, 0x2, P1 ;  /* 0x00000007c40da211 */ /* 0x000fe400008f14d6 */
[----:B------:R-:W-:Y:S02]  /*b4b0*/  ISETP.GE.AND P1, PT, R192, UR4, PT ;  /* 0x00000004c0007c0c */ /* 0x000fe4000bf26270 */
[----:B------:R-:W-:Y:S01]  /*b4c0*/  @!P4 LEA R20, P5, R194, R6, 0x2 ;  /* 0x00000006c214c211 */ /* 0x000fe200078a10ff */
[----:B------:R5:W-:Y:S01]  /*b4d0*/  @!P2 ST.E.64 desc[UR52][R12.64], R56 ;  /* 0x000000380c00a985 */ /* 0x000be2000c101b34 */
[----:B------:R-:W-:-:S02]  /*b4e0*/  ISETP.GE.AND P2, PT, R171, UR4, PT ;  /* 0x00000004ab007c0c */ /* 0x000fc4000bf46270 */
[-C--:B------:R-:W-:Y:S01]  /*b4f0*/  @!P4 LEA.HI.X R21, R194, R7.reuse, R212, 0x2, P5 ;  /* 0x00000007c215c211 */ /* 0x080fe200028f14d4 */
[----:B------:R1:W-:Y:S02]  /*b500*/  @!P3 ST.E.64 desc[UR52][R14.64], R54 ;  /* 0x000000360e00b985 */ /* 0x0003e4000c101b34 */
[CC--:B0-----:R-:W-:Y:S02]  /*b510*/  @!P0 LEA R4, P3, R193.reuse, R6.reuse, 0x2 ;  /* 0x00000006c1048211 */ /* 0x0c1fe400078610ff */
[----:B------:R-:W-:Y:S01]  /*b520*/  @!P4 ST.E.64 desc[UR52][R20.64], R52 ;  /* 0x000000341400c985 */ /* 0x000fe2000c101b34 */
[----:B------:R-:W-:Y:S02]  /*b530*/  ISETP.GE.AND P4, PT, R170, UR4, PT ;  /* 0x00000004aa007c0c */ /* 0x000fe4000bf86270 */
[----:B---3--:R-:W-:Y:S02]  /*b540*/  @!P1 LEA R8, P5, R192, R6, 0x2 ;  /* 0x00000006c0089211 */ /* 0x008fe400078a10ff */
[----:B------:R-:W-:-:S02]  /*b550*/  @!P0 LEA.HI.X R5, R193, R7, R211, 0x2, P3 ;  /* 0x00000007c1058211 */ /* 0x000fc400018f14d3 */
[----:B------:R-:W-:Y:S02]  /*b560*/  ISETP.GE.AND P3, PT, R169, UR4, PT ;  /* 0x00000004a9007c0c */ /* 0x000fe4000bf66270 */
[CC--:B----4-:R-:W-:Y:S01]  /*b570*/  @!P2 LEA R10, P6, R171.reuse, R6.reuse, 0x2 ;  /* 0x00000006ab0aa211 */ /* 0x0d0fe200078c10ff */
[----:B------:R0:W-:Y:S01]  /*b580*/  @!P0 ST.E.64 desc[UR52][R4.64], R50 ;  /* 0x0000003204008985 */ /* 0x0001e2000c101b34 */
[-C--:B------:R-:W-:Y:S02]  /*b590*/  @!P1 LEA.HI.X R9, R192, R7.reuse, R210, 0x2, P5 ;  /* 0x00000007c0099211 */ /* 0x080fe400028f14d2 */
[----:B------:R-:W-:Y:S02]  /*b5a0*/  @!P2 LEA.HI.X R11, R171, R7, R209, 0x2, P6 ;  /* 0x00000007ab0ba211 */ /* 0x000fe400030f14d1 */
[----:B------:R-:W-:Y:S01]  /*b5b0*/  ISETP.GE.AND P0, PT, R168, UR4, PT ;  /* 0x00000004a8007c0c */ /* 0x000fe2000bf06270 */
[----:B------:R3:W-:Y:S01]  /*b5c0*/  @!P1 ST.E.64 desc[UR52][R8.64], R48 ;  /* 0x0000003008009985 */ /* 0x0007e2000c101b34 */
[----:B-----5:R-:W-:-:S02]  /*b5d0*/  @!P4 LEA R12, P1, R170, R6, 0x2 ;  /* 0x00000006aa0cc211 */ /* 0x020fc400078210ff */
[----:B------:R-:W-:Y:S01]  /*b5e0*/  ISETP.GE.AND P5, PT, R23, UR4, PT ;  /* 0x0000000417007c0c */ /* 0x000fe2000bfa6270 */
[----:B------:R4:W-:Y:S01]  /*b5f0*/  @!P2 ST.E.64 desc[UR52][R10.64], R46 ;  /* 0x0000002e0a00a985 */ /* 0x0009e2000c101b34 */
[----:B------:R-:W-:Y:S02]  /*b600*/  @!P4 LEA.HI.X R13, R170, R7, R208, 0x2, P1 ;  /* 0x00000007aa0dc211 */ /* 0x000fe400008f14d0 */
[----:B------:R-:W-:Y:S02]  /*b610*/  ISETP.GE.AND P2, PT, R22, UR4, PT ;  /* 0x0000000416007c0c */ /* 0x000fe4000bf46270 */
[----:B------:R-:W-:Y:S01]  /*b620*/  ISETP.GE.AND P1, PT, R19, UR4, PT ;  /* 0x0000000413007c0c */ /* 0x000fe2000bf26270 */
[----:B------:R2:W-:Y:S01]  /*b630*/  @!P4 ST.E.64 desc[UR52][R12.64], R44 ;  /* 0x0000002c0c00c985 */ /* 0x0005e2000c101b34 */
[-C--:B-1----:R-:W-:Y:S02]  /*b640*/  @!P3 LEA R14, P6, R169, R6.reuse, 0x2 ;  /* 0x00000006a90eb211 */ /* 0x082fe400078c10ff */
[----:B0-----:R-:W-:-:S02]  /*b650*/  @!P0 LEA R4, P4, R168, R6, 0x2 ;  /* 0x00000006a8048211 */ /* 0x001fc400078810ff */
[-C--:B------:R-:W-:Y:S02]  /*b660*/  @!P3 LEA.HI.X R15, R169, R7.reuse, R207, 0x2, P6 ;  /* 0x00000007a90fb211 */ /* 0x080fe400030f14cf */
[----:B------:R-:W-:-:S03]  /*b670*/  @!P0 LEA.HI.X R5, R168, R7, R206, 0x2, P4 ;  /* 0x00000007a8058211 */ /* 0x000fc600020f14ce */
[----:B------:R2:W-:Y:S01]  /*b680*/  @!P3 ST.E.64 desc[UR52][R14.64], R42 ;  /* 0x0000002a0e00b985 */ /* 0x0005e2000c101b34 */
[-C--:B---3--:R-:W-:Y:S02]  /*b690*/  @!P5 LEA R8, P3, R23, R6.reuse, 0x2 ;  /* 0x000000061708d211 */ /* 0x088fe400078610ff */
[CC--:B----4-:R-:W-:Y:S01]  /*b6a0*/  @!P2 LEA R10, P4, R22.reuse, R6.reuse, 0x2 ;  /* 0x00000006160aa211 */ /* 0x0d0fe200078810ff */
[----:B------:R2:W-:Y:S01]  /*b6b0*/  @!P0 ST.E.64 desc[UR52][R4.64], R40 ;  /* 0x0000002804008985 */ /* 0x0005e2000c101b34 */
[----:B------:R-:W-:Y:S02]  /*b6c0*/  @!P1 LEA R20, P6, R19, R6, 0x2 ;  /* 0x0000000613149211 */ /* 0x000fe400078c10ff */
[-C--:B------:R-:W-:Y:S02]  /*b6d0*/  @!P5 LEA.HI.X R9, R23, R7.reuse, R205, 0x2, P3 ;  /* 0x000000071709d211 */ /* 0x080fe400018f14cd */
[-C--:B------:R-:W-:Y:S02]  /*b6e0*/  @!P2 LEA.HI.X R11, R22, R7.reuse, R204, 0x2, P4 ;  /* 0x00000007160ba211 */ /* 0x080fe400020f14cc */
[----:B------:R-:W-:Y:S01]  /*b6f0*/  @!P1 LEA.HI.X R21, R19, R7, R203, 0x2, P6 ;  /* 0x0000000713159211 */ /* 0x000fe200030f14cb */
[----:B------:R2:W-:Y:S01]  /*b700*/  @!P5 ST.E.64 desc[UR52][R8.64], R92 ;  /* 0x0000005c0800d985 */ /* 0x0005e2000c101b34 */
[----:B------:R-:W-:-:S03]  /*b710*/  ISETP.GE.AND P0, PT, R18, UR4, PT ;  /* 0x0000000412007c0c */ /* 0x000fc6000bf06270 */
[----:B------:R2:W-:Y:S04]  /*b720*/  @!P2 ST.E.64 desc[UR52][R10.64], R94 ;  /* 0x0000005e0a00a985 */ /* 0x0005e8000c101b34 */
[----:B------:R2:W-:Y:S06]  /*b730*/  @!P1 ST.E.64 desc[UR52][R20.64], R38 ;  /* 0x0000002614009985 */ /* 0x0005ec000c101b34 */
[----:B------:R-:W-:Y:S05]  /*b740*/  @P0 BRA `(.L_x_218) ;  /* 0x0000000c00280947 */ /* 0x000fea0003800000 */
[----:B--2---:R-:W-:-:S04]  /*b750*/  LEA R4, P0, R18, R6, 0x2 ;  /* 0x0000000612047211 */ /* 0x004fc800078010ff */
[----:B------:R-:W-:-:S05]  /*b760*/  LEA.HI.X R5, R18, R7, R202, 0x2, P0 ;  /* 0x0000000712057211 */ /* 0x000fca00000f14ca */
[----:B------:R4:W-:Y:S01]  /*b770*/  ST.E.64 desc[UR52][R4.64], R36 ;  /* 0x0000002404007985 */ /* 0x0009e2000c101b34 */
[----:B------:R-:W-:Y:S05]  /*b780*/  BRA `(.L_x_218) ;  /* 0x0000000c00187947 */ /* 0x000fea0003800000 */
.L_x_209:
[----:B------:R-:W-:Y:S02]  /*b790*/  ULDC.64 UR8, c[0x0][0xc00] ;  /* 0x0003000000087ab9 */ /* 0x000fe40000000a00 */
[----:B------:R-:W-:-:S04]  /*b7a0*/  UISETP.NE.U32.AND UP0, UPT, UR8, URZ, UPT ;  /* 0x0000003f0800728c */ /* 0x000fc8000bf05070 */
[----:B------:R-:W-:-:S03]  /*b7b0*/  UISETP.NE.AND.EX UP0, UPT, UR9, URZ, UPT, UP0 ;  /* 0x0000003f0900728c */ /* 0x000fc6000bf05300 */
[----:B------:R-:W-:Y:S02]  /*b7c0*/  ULDC.64 UR8, c[0x0][0xc00] ;  /* 0x0003000000087ab9 */ /* 0x000fe40000000a00 */
[----:B------:R-:W-:Y:S01]  /*b7d0*/  UIMAD.WIDE UR8, UR36, 0x4, UR8 ;  /* 0x00000004240878a5 */ /* 0x000fe2000f8e0208 */
[----:B------:R-:W-:-:S05]  /*b7e0*/  PLOP3.LUT P1, PT, PT, PT, UP0, 0x80, 0x0 ;  /* 0x000000000000781c */ /* 0x000fca0003f2f008 */
[----:B------:R-:W-:Y:S02]  /*b7f0*/  IMAD.U32 R4, RZ, RZ, UR8 ;  /* 0x00000008ff047e24 */ /* 0x000fe4000f8e00ff */
[----:B------:R-:W-:Y:S01]  /*b800*/  IMAD.U32 R5, RZ, RZ, UR9 ;  /* 0x00000009ff057e24 */ /* 0x000fe2000f8e00ff */
[----:B------:R-:W-:Y:S02]  /*b810*/  ULDC.64 UR8, c[0x0][0xc08] ;  /* 0x0003020000087ab9 */ /* 0x000fe40000000a00 */
[----:B------:R-:W-:-:S03]  /*b820*/  UISETP.NE.U32.AND UP1, UPT, UR8, URZ, UPT ;  /* 0x0000003f0800728c */ /* 0x000fc6000bf25070 */
[----:B------:R-:W2:Y:S01]  /*b830*/  @P1 LDG.E R3, desc[UR52][R4.64] ;  /* 0x0000003404031981 */ /* 0x000ea2000c1e1900 */
[----:B------:R-:W-:Y:S01]  /*b840*/  UISETP.NE.AND.EX UP1, UPT, UR9, URZ, UPT, UP1 ;  /* 0x0000003f0900728c */ /* 0x000fe2000bf25310 */
[----:B------:R-:W-:Y:S02]  /*b850*/  ULDC UR4, c[0x0][0xa88] ;  /* 0x0002a20000047ab9 */ /* 0x000fe40000000800 */
[----:B------:R-:W-:-:S03]  /*b860*/  IMAD.U32 R0, RZ, RZ, UR4 ;  /* 0x00000004ff007e24 */ /* 0x000fc6000f8e00ff */
[----:B------:R-:W-:-:S05]  /*b870*/  PLOP3.LUT P2, PT, PT, PT, UP1, 0x80, 0x0 ;  /* 0x000000000000781c */ /* 0x000fca0003f4f018 */
[----:B------:R-:W-:Y:S02]  /*b880*/  @UP1 ULDC.64 UR8, c[0x0][0xc08] ;  /* 0x0003020000081ab9 */ /* 0x000fe40000000a00 */
[----:B------:R-:W-:-:S06]  /*b890*/  @UP1 UIMAD.WIDE UR8, UR36, 0x4, UR8 ;  /* 0x00000004240818a5 */ /* 0x000fcc000f8e0208 */
[----:B------:R-:W-:Y:S02]  /*b8a0*/  IMAD.U32 R6, RZ, RZ, UR8 ;  /* 0x00000008ff067e24 */ /* 0x000fe4000f8e00ff */
[----:B------:R-:W-:-:S05]  /*b8b0*/  IMAD.U32 R7, RZ, RZ, UR9 ;  /* 0x00000009ff077e24 */ /* 0x000fca000f8e00ff */
[----:B------:R0:W5:Y:S01]  /*b8c0*/  @P2 LDG.E R0, desc[UR52][R6.64] ;  /* 0x0000003406002981 */ /* 0x000162000c1e1900 */
[----:B------:R-:W-:Y:S01]  /*b8d0*/  UMOV UR4, URZ ;  /* 0x0000003f00047c82 */ /* 0x000fe20008000000 */
[----:B------:R-:W-:Y:S02]  /*b8e0*/  ISETP.GT.AND P0, PT, R223, 0x7f, PT ;  /* 0x0000007fdf00780c */ /* 0x000fe40003f04270 */
[----:B--2---:R-:W-:-:S13]  /*b8f0*/  @P1 R2UR UR4, R3 ;  /* 0x00000000030412ca */ /* 0x004fda00000e0000 */
[----:B------:R-:W-:Y:S01]  /*b900*/  USHF.R.S32.HI UR16, URZ, 0x1f, UR4 ;  /* 0x0000001f3f107899 */ /* 0x000fe20008011404 */
[----:B0-----:R-:W-:Y:S11]  /*b910*/  @P2 BRA `(.L_x_221) ;  /* 0x0000000000102947 */ /* 0x001ff60003800000 */
[----:B------:R-:W-:Y:S05]  /*b920*/  @!P1 BRA `(.L_x_221) ;  /* 0x00000000000c9947 */ /* 0x000fea0003800000 */
[----:B------:R-:W2:Y:S04]  /*b930*/  LDG.E R3, desc[UR52][R4.64] ;  /* 0x0000003404037981 */ /* 0x000ea8000c1e1900 */
[----:B-----5:R-:W2:Y:S02]  /*b940*/  LDG.E R0, desc[UR52][R4.64+0x4] ;  /* 0x0000043404007981 */ /* 0x020ea4000c1e1900 */
[----:B--2---:R-:W-:-:S07]  /*b950*/  IMAD.IADD R0, R0, 0x1, -R3 ;  /* 0x0000000100007824 */ /* 0x004fce00078e0a03 */
.L_x_221:
[----:B------:R-:W-:Y:S01]  /*b960*/  USEL UR36, UR36, URZ, !UP0 ;  /* 0x0000003f24247287 */ /* 0x000fe2000c000000 */
[----:B------:R-:W-:Y:S01]  /*b970*/  BSSY B1, `(.L_x_222) ;  /* 0x0000039000017945 */ /* 0x000fe20003800000 */
[----:B------:R-:W-:-:S03]  /*b980*/  USEL UR37, UR37, URZ, !UP0 ;  /* 0x0000003f25257287 */ /* 0x000fc6000c000000 */
[----:B------:R-:W-:Y:S09]  /*b990*/  @P0 BRA `(.L_x_223) ;  /* 0x0000000000d80947 */ /* 0x000ff20003800000 */
[----:B------:R-:W0:Y:S01]  /*b9a0*/  S2R R4, SR_TID.X ;  /* 0x0000000000047919 */ /* 0x000e220000002100 */
[----:B------:R-:W1:Y:S01]  /*b9b0*/  LDC R9, c[0x0][0xbe8] ;  /* 0x0002fa00ff097b82 */ /* 0x000e620000000800 */
[----:B------:R-:W-:-:S04]  /*b9c0*/  IMAD.U32 R3, RZ, RZ, UR42 ;  /* 0x0000002aff037e24 */ /* 0x000fc8000f8e00ff */
[----:B0-----:R-:W-:Y:S02]  /*b9d0*/  IMAD R3, R3, 0x80, R4 ;  /* 0x0000008003037824 */ /* 0x001fe400078e0204 */
[----:B-1---5:R-:W-:Y:S02]  /*b9e0*/  IMAD R4, R0, R9, RZ ;  /* 0x0000000900047224 */ /* 0x022fe400078e02ff */
[----:B------:R-:W-:-:S05]  /*b9f0*/  VIADD R6, R3, 0xffffff80 ;  /* 0xffffff8003067836 */ /* 0x000fca0000000000 */
[----:B------:R-:W-:-:S13]  /*ba00*/  ISETP.GE.AND P0, PT, R6, R4, PT ;  /* 0x000000040600720c */ /* 0x000fda0003f06270 */
[----:B------:R-:W-:Y:S05]  /*ba10*/  @P0 BRA `(.L_x_223) ;  /* 0x0000000000b80947 */ /* 0x000fea0003800000 */
[----:B------:R-:W-:Y:S01]  /*ba20*/  ISETP.NE.AND P0, PT, R9, 0x1, PT ;  /* 0x000000010900780c */ /* 0x000fe20003f05270 */
[----:B------:R-:W-:Y:S01]  /*ba30*/  UISETP.GT.AND UP2, UPT, UR45, 0x1, UPT ;  /* 0x000000012d00788c */ /* 0x000fe2000bf44270 */
[----:B------:R-:W-:-:S03]  /*ba40*/  UMOV UR7, 0x9b8 ;  /* 0x000009b800077882 */ /* 0x000fc60000000000 */
[----:B------:R-:W-:Y:S02]  /*ba50*/  USEL UR17, UR7, 0x978, UP2 ;  /* 0x0000097807117887 */ /* 0x000fe40009000000 */
[----:B------:R-:W-:-:S06]  /*ba60*/  USEL UR19, UR39, URZ, UP2 ;  /* 0x0000003f27137287 */ /* 0x000fcc0009000000 */
[----:B------:R-:W0:Y:S04]  /*ba70*/  @P0 LDC R3, c[0x0][0xbec] ;  /* 0x0002fb00ff030b82 */ /* 0x000e280000000800 */
[----:B------:R-:W-:Y:S01]  /*ba80*/  ULDC.64 UR10, c[0x0][UR17+0x220] ;  /* 0x00008800110a7abb */ /* 0x000fe20008000a00 */
[----:B------:R-:W-:Y:S01]  /*ba90*/  ULDC.64 UR8, c[0x0][UR17+0x218] ;  /* 0x0000860011087abb */ /* 0x000fe20008000a00 */
[----:B------:R-:W-:Y:S01]  /*baa0*/  ULDC.64 UR12, c[0x0][UR17+0x228] ;  /* 0x00008a00110c7abb */ /* 0x000fe20008000a00 */
[----:B------:R-:W-:Y:S01]  /*bab0*/  UIMAD UR7, UR11, UR36, URZ ;  /* 0x000000240b0772a4 */ /* 0x000fe2000f8e023f */
[----:B------:R-:W1:Y:S01]  /*bac0*/  @P0 LDC R5, c[0x0][0xbf0] ;  /* 0x0002fc00ff050b82 */ /* 0x000e620000000800 */
[----:B------:R-:W-:Y:S02]  /*bad0*/  UIMAD.WIDE.U32 UR14, UR8, UR38, URZ ;  /* 0x00000026080e72a5 */ /* 0x000fe4000f8e003f */
[----:B------:R-:W-:-:S02]  /*bae0*/  UIMAD UR18, UR9, UR38, URZ ;  /* 0x00000026091272a4 */ /* 0x000fc4000f8e023f */
[----:B------:R-:W-:Y:S02]  /*baf0*/  UIMAD.WIDE.U32 UR8, UR10, UR36, URZ ;  /* 0x000000240a0872a5 */ /* 0x000fe4000f8e003f */
[----:B------:R-:W-:Y:S02]  /*bb00*/  UIMAD.WIDE.U32 UR20, UR12, UR19, URZ ;  /* 0x000000130c1472a5 */ /* 0x000fe4000f8e003f */
[----:B------:R-:W-:Y:S02]  /*bb10*/  UIMAD UR12, UR13, UR19, URZ ;  /* 0x000000130d0c72a4 */ /* 0x000fe4000f8e023f */
[----:B------:R-:W-:Y:S02]  /*bb20*/  UIMAD UR7, UR10, UR37, UR7 ;  /* 0x000000250a0772a4 */ /* 0x000fe4000f8e0207 */
[----:B------:R-:W-:Y:S02]  /*bb30*/  UIADD3 UR14, UP0, UP1, UR8, UR14, UR4 ;  /* 0x0000000e080e7290 */ /* 0x000fe4000f91e004 */
[----:B------:R-:W-:Y:S01]  /*bb40*/  UIADD3 UR8, UR12, UR21, URZ ;  /* 0x000000150c087290 */ /* 0x000fe2000fffe03f */
[----:B0-----:R-:W-:Y:S01]  /*bb50*/  @P0 IMAD.HI.U32 R4, R6, R3, RZ ;  /* 0x0000000306040227 */ /* 0x001fe200078e00ff */
[----:B------:R-:W-:-:S02]  /*bb60*/  UIADD3 UR11, UR18, UR15, URZ ;  /* 0x0000000f120b7290 */ /* 0x000fc4000fffe03f */
[----:B------:R-:W-:Y:S01]  /*bb70*/  UIADD3 UR7, UR9, UR7, URZ ;  /* 0x0000000709077290 */ /* 0x000fe2000fffe03f */
[----:B------:R-:W-:Y:S02]  /*bb80*/  IMAD.MOV.U32 R3, RZ, RZ, R6 ;  /* 0x000000ffff037224 */ /* 0x000fe400078e0006 */
[----:B------:R-:W-:Y:S01]  /*bb90*/  IMAD.U32 R8, RZ, RZ, UR8 ;  /* 0x00000008ff087e24 */ /* 0x000fe2000f8e00ff */
[----:B------:R-:W-:Y:S01]  /*bba0*/  UIADD3.X UR7, UR7, UR11, UR16, UP0, UP1 ;  /* 0x0000000b07077290 */ /* 0x000fe200087e2410 */
[----:B-1----:R-:W-:Y:S01]  /*bbb0*/  @P0 SHF.R.U32.HI R3, RZ, R5, R4 ;  /* 0x00000005ff030219 */ /* 0x002fe20000011604 */
[----:B------:R-:W-:Y:S01]  /*bbc0*/  IMAD.U32 R4, RZ, RZ, UR20 ;  /* 0x00000014ff047e24 */ /* 0x000fe2000f8e00ff */
[----:B------:R-:W-:Y:S01]  /*bbd0*/  ULDC.64 UR8, c[0x0][UR17+0x210] ;  /* 0x0000840011087abb */ /* 0x000fe20008000a00 */
[----:B------:R-:W-:Y:S01]  /*bbe0*/  IMAD.U32 R5, RZ, RZ, UR21 ;  /* 0x00000015ff057e24 */ /* 0x000fe2000f8e00ff */
[--C-:B------:R-:W-:Y:S01]  /*bbf0*/  SHF.R.S32.HI R5, RZ, 0x1f, R3.reuse ;  /* 0x0000001fff057819 */ /* 0x100fe20000011403 */
[----:B------:R-:W-:Y:S01]  /*bc00*/  IMAD.MOV R7, RZ, RZ, -R3 ;  /* 0x000000ffff077224 */ /* 0x000fe200078e0a03 */
[----:B------:R-:W-:Y:S01]  /*bc10*/  IADD3 R4, P0, P1, R3, UR14, R4 ;  /* 0x0000000e03047c10 */ /* 0x000fe2000f91e004 */
[----:B------:R-:W-:Y:S01]  /*bc20*/  ULDC.64 UR10, c[0x0][0xba8] ;  /* 0x0002ea00000a7ab9 */ /* 0x000fe20000000a00 */
[----:B------:R-:W-:Y:S01]  /*bc30*/  @!UP2 ULDC UR10, c[0x0][0xb50] ;  /* 0x0002d400000aaab9 */ /* 0x000fe20000000800 */
[----:B------:R-:W-:Y:S01]  /*bc40*/  IMAD R7, R9, R7, R6 ;  /* 0x0000000709077224 */ /* 0x000fe200078e0206 */
[----:B------:R-:W-:Y:S01]  /*bc50*/  IADD3.X R5, R5, UR7, R8, P0, P1 ;  /* 0x0000000705057c10 */ /* 0x000fe200087e2408 */
[----:B------:R-:W-:-:S02]  /*bc60*/  @!UP2 ULDC UR11, c[0x0][0xb54] ;  /* 0x0002d500000baab9 */ /* 0x000fc40000000800 */
[C---:B------:R-:W-:Y:S01]  /*bc70*/  IMAD R6, R7.reuse, UR9, RZ ;  /* 0x0000000907067c24 */ /* 0x040fe2000f8e02ff */
[----:B------:R-:W-:Y:S01]  /*bc80*/  SHF.R.S32.HI R3, RZ, 0x1f, R7 ;  /* 0x0000001fff037819 */ /* 0x000fe20000011407 */
[----:B------:R-:W-:-:S04]  /*bc90*/  IMAD.WIDE.U32 R4, R7, UR8, R4 ;  /* 0x0000000807047c25 */ /* 0x000fc8000f8e0004 */
[----:B------:R-:W-:Y:S01]  /*bca0*/  IMAD R3, R3, UR8, R6 ;  /* 0x0000000803037c24 */ /* 0x000fe2000f8e0206 */
[----:B------:R-:W-:-:S03]  /*bcb0*/  LEA R6, P0, R4, UR10, 0x2 ;  /* 0x0000000a04067c11 */ /* 0x000fc6000f8010ff */
[----:B------:R-:W-:-:S05]  /*bcc0*/  IMAD.IADD R3, R5, 0x1, R3 ;  /* 0x0000000105037824 */ /* 0x000fca00078e0203 */
[----:B------:R-:W-:Y:S01]  /*bcd0*/  LEA.HI.X R7, R4, UR11, R3, 0x2, P0 ;  /* 0x0000000b04077c11 */ /* 0x000fe200080f1403 */
[----:B------:R-:W-:-:S05]  /*bce0*/  IMAD.MOV.U32 R3, RZ, RZ, -0x800000 ;  /* 0xff800000ff037424 */ /* 0x000fca00078e00ff */
[----:B------:R0:W-:Y:S02]  /*bcf0*/  STG.E desc[UR52][R6.64], R3 ;  /* 0x0000000306007986 */ /* 0x0001e4000c101934 */
.L_x_223:
[----:B------:R-:W-:Y:S05]  /*bd00*/  BSYNC B1 ;  /* 0x0000000000017941 */ /* 0x000fea0003800000 */
.L_x_222:
[----:B------:R-:W-:-:S06]  /*bd10*/  UISETP.GT.AND UP0, UPT, UR45, 0x1, UPT ;  /* 0x000000012d00788c */ /* 0x000fcc000bf04270 */
[----:B------:R-:W-:-:S13]  /*bd20*/  PLOP3.LUT P0, PT, PT, PT, UP0, 0x80, 0x0 ;  /* 0x000000000000781c */ /* 0x000fda0003f0f008 */
[----:B------:R-:W-:Y:S05]  /*bd30*/  @P0 BRA `(.L_x_218) ;  /* 0x0000000400ac0947 */ /* 0x000fea0003800000 */
[----:B------:R-:W1:Y:S01]  /*bd40*/  LDC R11, c[0x0][0xbe8] ;  /* 0x0002fa00ff0b7b82 */ /* 0x000e620000000800 */
[----:B------:R-:W-:Y:S01]  /*bd50*/  ULDC.64 UR10, c[0x0][0xaa0] ;  /* 0x0002a800000a7ab9 */ /* 0x000fe20000000a00 */
[----:B0-----:R-:W-:Y:S01]  /*bd60*/  IMAD R3, R17, 0x20, R200 ;  /* 0x0000002011037824 */ /* 0x001fe200078e02c8 */
[----:B------:R-:W-:Y:S01]  /*bd70*/  UIMAD UR7, UR16, UR10, URZ ;  /* 0x0000000a100772a4 */ /* 0x000fe2000f8e023f */
[----:B------:R-:W-:Y:S01]  /*bd80*/  IMAD.U32 R8, RZ, RZ, UR42 ;  /* 0x0000002aff087e24 */ /* 0x000fe2000f8e00ff */
[----:B------:R-:W-:Y:S01]  /*bd90*/  UIMAD.WIDE.U32 UR8, UR4, UR10, URZ ;  /* 0x0000000a040872a5 */ /* 0x000fe2000f8e003f */
[----:B------:R-:W-:Y:S01]  /*bda0*/  IMAD.U32 R13, RZ, RZ, UR42 ;  /* 0x0000002aff0d7e24 */ /* 0x000fe2000f8e00ff */
[----:B------:R-:W-:Y:S01]  /*bdb0*/  UIMAD UR7, UR4, UR11, UR7 ;  /* 0x0000000b040772a4 */ /* 0x000fe2000f8e0207 */
[----:B------:R-:W-:Y:S01]  /*bdc0*/  IMAD R8, R8, 0x80, R3 ;  /* 0x0000008008087824 */ /* 0x000fe200078e0203 */
[----:B------:R-:W-:Y:S01]  /*bdd0*/  BSSY B1, `(.L_x_224) ;  /* 0x0000037000017945 */ /* 0x000fe20003800000 */
[----:B------:R-:W-:Y:S01]  /*bde0*/  ULDC.64 UR10, c[0x0][0xae8] ;  /* 0x0002ba00000a7ab9 */ /* 0x000fe20000000a00 */
[----:B------:R-:W-:Y:S01]  /*bdf0*/  UIADD3 UR9, UR9, UR7, URZ ;  /* 0x0000000709097290 */ /* 0x000fe2000fffe03f */
[----:B------:R-:W-:-:S03]  /*be00*/  IMAD.MOV.U32 R3, RZ, RZ, R8 ;  /* 0x000000ffff037224 */ /* 0x000fc600078e0008 */
[----:B------:R-:W-:-:S04]  /*be10*/  UIMAD.WIDE.U32 UR8, UR38, UR10, UR8 ;  /* 0x0000000a260872a5 */ /* 0x000fc8000f8e0008 */
[----:B------:R-:W-:-:S03]  /*be20*/  UIMAD UR9, UR38, UR11, UR9 ;  /* 0x0000000b260972a4 */ /* 0x000fc6000f8e0209 */
[----:B------:R-:W-:Y:S01]  /*be30*/  ULDC.64 UR10, c[0x0][0xaf0] ;  /* 0x0002bc00000a7ab9 */ /* 0x000fe20000000a00 */
[----:B-1----:R-:W-:Y:S01]  /*be40*/  ISETP.NE.AND P0, PT, R11, 0x1, PT ;  /* 0x000000010b00780c */ /* 0x002fe20003f05270 */
[----:B------:R-:W-:-:S04]  /*be50*/  UIMAD UR37, UR37, UR10, URZ ;  /* 0x0000000a252572a4 */ /* 0x000fc8000f8e023f */
[----:B------:R-:W-:Y:S02]  /*be60*/  UIMAD UR4, UR36, UR11, UR37 ;  /* 0x0000000b240472a4 */ /* 0x000fe4000f8e0225 */
[----:B------:R-:W-:-:S03]  /*be70*/  UIMAD.WIDE.U32 UR36, UR36, UR10, UR8 ;  /* 0x0000000a242472a5 */ /* 0x000fc6000f8e0008 */
[----:B------:R-:W-:Y:S01]  /*be80*/  ULDC.64 UR8, c[0x0][0xae0] ;  /* 0x0002b80000087ab9 */ /* 0x000fe20000000a00 */
[----:B------:R-:W-:Y:S02]  /*be90*/  UIADD3 UR4, UR37, UR4, URZ ;  /* 0x0000000425047290 */ /* 0x000fe4000fffe03f */
[----:B------:R-:W0:Y:S08]  /*bea0*/  @P0 LDC R5, c[0x0][0xbec] ;  /* 0x0002fb00ff050b82 */ /* 0x000e300000000800 */
[----:B------:R-:W1:Y:S01]  /*beb0*/  @P0 LDC R7, c[0x0][0xbf0] ;  /* 0x0002fc00ff070b82 */ /* 0x000e620000000800 */
[----:B0-----:R-:W-:-:S04]  /*bec0*/  @P0 IMAD.HI.U32 R4, R8, R5, RZ ;  /* 0x0000000508040227 */ /* 0x001fc800078e00ff */
[----:B------:R-:W-:Y:S02]  /*bed0*/  IMAD.U32 R5, RZ, RZ, UR37 ;  /* 0x00000025ff057e24 */ /* 0x000fe4000f8e00ff */
[----:B------:R-:W-:Y:S01]  /*bee0*/  IMAD.U32 R5, RZ, RZ, UR4 ;  /* 0x00000004ff057e24 */ /* 0x000fe2000f8e00ff */
[----:B-1----:R-:W-:-:S04]  /*bef0*/  @P0 SHF.R.U32.HI R3, RZ, R7, R4 ;  /* 0x00000007ff030219 */ /* 0x002fc80000011604 */
[--C-:B------:R-:W-:Y:S01]  /*bf00*/  SHF.R.S32.HI R4, RZ, 0x1f, R3.reuse ;  /* 0x0000001fff047819 */ /* 0x100fe20000011403 */
[----:B------:R-:W-:-:S04]  /*bf10*/  IMAD.MOV R7, RZ, RZ, -R3 ;  /* 0x000000ffff077224 */ /* 0x000fc800078e0a03 */
[----:B------:R-:W-:Y:S02]  /*bf20*/  IMAD R6, R4, UR8, RZ ;  /* 0x0000000804067c24 */ /* 0x000fe4000f8e02ff */
[----:B------:R-:W-:Y:S02]  /*bf30*/  IMAD.U32 R4, RZ, RZ, UR36 ;  /* 0x00000024ff047e24 */ /* 0x000fe4000f8e00ff */
[----:B------:R-:W-:Y:S02]  /*bf40*/  IMAD R7, R11, R7, R8 ;  /* 0x000000070b077224 */ /* 0x000fe400078e0208 */
[C---:B------:R-:W-:Y:S02]  /*bf50*/  IMAD R9, R3.reuse, UR9, R6 ;  /* 0x0000000903097c24 */ /* 0x040fe4000f8e0206 */
[----:B------:R-:W-:Y:S01]  /*bf60*/  IMAD.WIDE.U32 R4, R3, UR8, R4 ;  /* 0x0000000803047c25 */ /* 0x000fe2000f8e0004 */
[----:B------:R-:W-:Y:S01]  /*bf70*/  SHF.R.S32.HI R3, RZ, 0x1f, R7 ;  /* 0x0000001fff037819 */ /* 0x000fe20000011407 */
[----:B------:R-:W-:-:S02]  /*bf80*/  ULDC.64 UR8, c[0x0][0xad8] ;  /* 0x0002b60000087ab9 */ /* 0x000fc40000000a00 */
[----:B------:R-:W-:Y:S02]  /*bf90*/  IMAD.IADD R5, R5, 0x1, R9 ;  /* 0x0000000105057824 */ /* 0x000fe400078e0209 */
[----:B------:R-:W-:Y:S02]  /*bfa0*/  IMAD R6, R3, UR8, RZ ;  /* 0x0000000803067c24 */ /* 0x000fe4000f8e02ff */
[----:B------:R-:W-:Y:S02]  /*bfb0*/  IMAD R8, R13, 0x80, R200 ;  /* 0x000000800d087824 */ /* 0x000fe400078e02c8 */
[----:B-----5:R-:W-:Y:S02]  /*bfc0*/  IMAD R11, R0, R11, RZ ;  /* 0x0000000b000b7224 */ /* 0x020fe400078e02ff */
[C---:B------:R-:W-:Y:S02]  /*bfd0*/  IMAD R3, R7.reuse, UR9, R6 ;  /* 0x0000000907037c24 */ /* 0x040fe4000f8e0206 */
[----:B------:R-:W-:Y:S01]  /*bfe0*/  IMAD.WIDE.U32 R4, R7, UR8, R4 ;  /* 0x0000000807047c25 */ /* 0x000fe2000f8e0004 */
[----:B------:R-:W-:Y:S01]  /*bff0*/  ISETP.GE.AND P2, PT, R8, R11, PT ;  /* 0x0000000b0800720c */ /* 0x000fe20003f46270 */
[----:B------:R-:W-:-:S02]  /*c000*/  ULDC.64 UR8, c[0x0][0xa80] ;  /* 0x0002a00000087ab9 */ /* 0x000fc40000000a00 */
[----:B------:R-:W-:Y:S01]  /*c010*/  IMAD.IADD R3, R5, 0x1, R3 ;  /* 0x0000000105037824 */ /* 0x000fe200078e0203 */
[----:B------:R-:W-:Y:S01]  /*c020*/  LEA R6, P3, R4, UR8, 0x1 ;  /* 0x0000000804067c11 */ /* 0x000fe2000f8608ff */
[----:B------:R-:W-:-:S03]  /*c030*/  VIADD R0, R8, 0x20 ;  /* 0x0000002008007836 */ /* 0x000fc60000000000 */
[----:B------:R-:W-:Y:S01]  /*c040*/  LEA.HI.X R3, R4, UR9, R3, 0x1, P3 ;  /* 0x0000000904037c11 */ /* 0x000fe200098f0c03 */
[----:B------:R0:W1:Y:S01]  /*c050*/  SHFL.IDX PT, R7, R6, RZ, 0x181f ;  /* 0x00181fff06077589 */ /* 0x00006200000e0000 */
[-C--:B------:R-:W-:Y:S01]  /*c060*/  ISETP.GE.AND P1, PT, R0, R11.reuse, PT ;  /* 0x0000000b0000720c */ /* 0x080fe20003f26270 */
[----:B------:R-:W-:Y:S02]  /*c070*/  VIADD R0, R8, 0x40 ;  /* 0x0000004008007836 */ /* 0x000fe40000000000 */
[----:B------:R0:W2:Y:S03]  /*c080*/  SHFL.IDX PT, R5, R3, RZ, 0x181f ;  /* 0x00181fff03057589 */ /* 0x0000a600000e0000 */
        /* <DEDUP_REMOVED lines=9> */
[----:B------:R3:W-:Y:S04]  /*c120*/  @!P4 ST.E.128 desc[UR52][R12.64], RZ ;  /* 0x000000ff0c00c985 */ /* 0x0007e8000c101d34 */
[----:B------:R3:W-:Y:S02]  /*c130*/  @!P5 ST.E.128 desc[UR52][R4.64], RZ ;  /* 0x000000ff0400d985 */ /* 0x0007e4000c101d34 */
.L_x_225:
[----:B------:R-:W-:Y:S05]  /*c140*/  BSYNC B1 ;  /* 0x0000000000017941 */ /* 0x000fea0003800000 */
.L_x_224:
[----:B--23--:R2:W3:Y:S01]  /*c150*/  SHFL.IDX PT, R5, R3, 0x1, 0x181f ;  /* 0x00381f0003057f89 */ /* 0x00c4e200000e0000 */
[----:B------:R-:W-:Y:S03]  /*c160*/  BSSY B1, `(.L_x_226) ;  /* 0x000000c000017945 */ /* 0x000fe60003800000 */
[----:B-1----:R2:W1:Y:S01]  /*c170*/  SHFL.IDX PT, R7, R6, 0x1, 0x181f ;  /* 0x00381f0006077f89 */ /* 0x00246200000e0000 */
[----:B------:R-:W-:Y:S05]  /*c180*/  @P1 BRA `(.L_x_227) ;  /* 0x0000000000241947 */ /* 0x000fea0003800000 */
[----:B------:R-:W-:Y:S02]  /*c190*/  ULDC UR4, c[0x0][0xac8] ;  /* 0x0002b20000047ab9 */ /* 0x000fe40000000800 */
[----:B------:R-:W-:Y:S02]  /*c1a0*/  ISETP.GE.AND P3, PT, R2, UR4, PT ;  /* 0x0000000402007c0c */ /* 0x000fe4000bf66270 */
[----:B------:R-:W-:-:S11]  /*c1b0*/  ISETP.GE.AND P4, PT, R16, UR4, PT ;  /* 0x0000000410007c0c */ /* 0x000fd6000bf86270 */
[-C--:B-1----:R-:W-:Y:S02]  /*c1c0*/  @!P3 LEA R12, P1, R2, R7.reuse, 0x1 ;  /* 0x00000007020cb211 */ /* 0x082fe400078208ff */
[----:B------:R-:W-:Y:S02]  /*c1d0*/  @!P4 LEA R4, P2, R16, R7, 0x1 ;  /* 0x000000071004c211 */ /* 0x000fe400078408ff */
[-C--:B---3--:R-:W-:Y:S02]  /*c1e0*/  @!P3 LEA.HI.X R13, R2, R5.reuse, R222, 0x1, P1 ;  /* 0x00000005020db211 */ /* 0x088fe400008f0cde */
[----:B------:R-:W-:-:S03]  /*c1f0*/  @!P4 LEA.HI.X R5, R16, R5, R221, 0x1, P2 ;  /* 0x000000051005c211 */ /* 0x000fc600010f0cdd */
[----:B------:R4:W-:Y:S04]  /*c200*/  @!P3 ST.E.128 desc[UR52][R12.64], RZ ;  /* 0x000000ff0c00b985 */ /* 0x0009e8000c101d34 */
[----:B------:R4:W-:Y:S02]  /*c210*/  @!P4 ST.E.128 desc[UR52][R4.64], RZ ;  /* 0x000000ff0400c985 */ /* 0x0009e4000c101d34 */
.L_x_227:
[----:B------:R-:W-:Y:S05]  /*c220*/  BSYNC B1 ;  /* 0x0000000000017941 */ /* 0x000fea0003800000 */
.L_x_226:
[----:B---34-:R3:W4:Y:S01]  /*c230*/  SHFL.IDX PT, R5, R3, 0x2, 0x181f ;  /* 0x00581f0003057f89 */ /* 0x01872200000e0000 */
        /* <DEDUP_REMOVED lines=8> */
[-C--:B----4-:R-:W-:Y:S02]  /*c2c0*/  @!P2 LEA.HI.X R13, R2, R5.reuse, R222, 0x1, P0 ;  /* 0x00000005020da211 */ /* 0x090fe400000f0cde */
[----:B------:R-:W-:-:S03]  /*c2d0*/  @!P3 LEA.HI.X R5, R16, R5, R221, 0x1, P1 ;  /* 0x000000051005b211 */ /* 0x000fc600008f0cdd */
[----:B------:R1:W-:Y:S04]  /*c2e0*/  @!P2 ST.E.128 desc[UR52][R12.64], RZ ;  /* 0x000000ff0c00a985 */ /* 0x0003e8000c101d34 */
[----:B------:R1:W-:Y:S02]  /*c2f0*/  @!P3 ST.E.128 desc[UR52][R4.64], RZ ;  /* 0x000000ff0400b985 */ /* 0x0003e4000c101d34 */
.L_x_229:
[----:B------:R-:W-:Y:S05]  /*c300*/  BSYNC B1 ;  /* 0x0000000000017941 */ /* 0x000fea0003800000 */
.L_x_228:
[----:B------:R-:W-:Y:S01]  /*c310*/  VIADD R0, R8, 0x60 ;  /* 0x0000006008007836 */ /* 0x000fe20000000000 */
[----:B0-23--:R-:W0:Y:S04]  /*c320*/  SHFL.IDX PT, R3, R3, 0x3, 0x181f ;  /* 0x00781f0003037f89 */ /* 0x00de2800000e0000 */
[----:B------:R-:W-:Y:S01]  /*c330*/  ISETP.GE.AND P0, PT, R0, R11, PT ;  /* 0x0000000b0000720c */ /* 0x000fe20003f06270 */
[----:B-1--4-:R1:W2:-:S12]  /*c340*/  SHFL.IDX PT, R5, R6, 0x3, 0x181f ;  /* 0x00781f0006057f89 */ /* 0x01229800000e0000 */
[----:B-1----:R-:W-:Y:S05]  /*c350*/  @P0 BRA `(.L_x_218) ;  /* 0x0000000000240947 */ /* 0x002fea0003800000 */
[----:B------:R-:W-:Y:S02]  /*c360*/  ULDC UR4, c[0x0][0xac8] ;  /* 0x0002b20000047ab9 */ /* 0x000fe40000000800 */
[----:B------:R-:W-:Y:S02]  /*c370*/  ISETP.GE.AND P2, PT, R2, UR4, PT ;  /* 0x0000000402007c0c */ /* 0x000fe4000bf46270 */
[----:B------:R-:W-:-:S11]  /*c380*/  ISETP.GE.AND P3, PT, R16, UR4, PT ;  /* 0x0000000410007c0c */ /* 0x000fd6000bf66270 */
[-C--:B--2---:R-:W-:Y:S02]  /*c390*/  @!P2 LEA R6, P0, R2, R5.reuse, 0x1 ;  /* 0x000000050206a211 */ /* 0x084fe400078008ff */
[----:B------:R-:W-:Y:S02]  /*c3a0*/  @!P3 LEA R4, P1, R16, R5, 0x1 ;  /* 0x000000051004b211 */ /* 0x000fe400078208ff */
[-C--:B0-----:R-:W-:Y:S02]  /*c3b0*/  @!P2 LEA.HI.X R7, R2, R3.reuse, R222, 0x1, P0 ;  /* 0x000000030207a211 */ /* 0x081fe400000f0cde */
[----:B------:R-:W-:-:S03]  /*c3c0*/  @!P3 LEA.HI.X R5, R16, R3, R221, 0x1, P1 ;  /* 0x000000031005b211 */ /* 0x000fc600008f0cdd */
[----:B------:R0:W-:Y:S04]  /*c3d0*/  @!P2 ST.E.128 desc[UR52][R6.64], RZ ;  /* 0x000000ff0600a985 */ /* 0x0001e8000c101d34 */
[----:B------:R0:W-:Y:S02]  /*c3e0*/  @!P3 ST.E.128 desc[UR52][R4.64], RZ ;  /* 0x000000ff0400b985 */ /* 0x0001e4000c101d34 */
.L_x_218:
[----:B------:R-:W-:Y:S05]  /*c3f0*/  BSYNC B0 ;  /* 0x0000000000007941 */ /* 0x000fea0003800000 */
.L_x_208:
[----:B------:R-:W-:Y:S02]  /*c400*/  ULDC UR4, c[0x0][0xc3c] ;  /* 0x00030f0000047ab9 */ /* 0x000fe40000000800 */
[----:B------:R-:W-:-:S13]  /*c410*/  ISETP.GE.AND P0, PT, R35, UR4, PT ;  /* 0x0000000423007c0c */ /* 0x000fda000bf06270 */
[----:B------:R-:W-:Y:S05]  /*c420*/  @!P0 BRA `(.L_x_230) ;  /* 0xffffff4800c08947 */ /* 0x000fea000383ffff */
[----:B------:R-:W-:Y:S05]  /*c430*/  EXIT ;  /* 0x000000000000794d */ /* 0x000fea0003800000 */
.L_x_179:
[----:B------:R-:W-:-:S08]  /*c440*/  NOP ;  /* 0x0000000000007918 */ /* 0x000fd00000000000 */
[----:B------:R-:W0:-:S00]  /*c450*/  USETMAXREG.DEALLOC.CTAPOOL 0x28 ;  /* 0x00000028000079c8 */ /* 0x000e0000080e0500 */
[----:B0-----:R-:W-:Y:S02]  /*c460*/  LOP3.LUT R0, R0, 0x3, RZ, 0xc0, !PT ;  /* 0x0000000300007812 */ /* 0x001fe400078ec0ff */
[----:B------:R-:W-:-:S04]  /*c470*/  LOP3.LUT R17, R17, 0xfffffdff, RZ, 0xc0, !PT ;  /* 0xfffffdff11117812 */ /* 0x000fc800078ec0ff */
[----:B------:R-:W0:Y:S02]  /*c480*/  SHFL.IDX PT, R0, R0, RZ, 0x1f ;  /* 0x00001fff00007589 */ /* 0x000e2400000e0000 */
[----:B0-----:R-:W-:-:S13]  /*c490*/  ISETP.NE.AND P0, PT, R0, RZ, PT ;  /* 0x000000ff0000720c */ /* 0x001fda0003f05270 */
[----:B------:R-:W-:Y:S01]  /*c4a0*/  @P0 BAR.SYNC.DEFER_BLOCKING 0x5, 0x180 ;  /* 0x0146000000000b1d */ /* 0x000fe20000010000 */
[----:B------:R-:W-:Y:S02]  /*c4b0*/  @P0 MOV R3, 0x400 ;  /* 0x0000040000030802 */ /* 0x000fe40000000f00 */
[----:B------:R-:W-:Y:S02]  /*c4c0*/  @P0 LOP3.LUT R17, R17, 0x200, RZ, 0xfc, !PT ;  /* 0x0000020011110812 */ /* 0x000fe400078efcff */
[----:B------:R-:W-:-:S05]  /*c4d0*/  @P0 LEA R2, R2, R3, 0x18 ;  /* 0x0000000302020211 */ /* 0x000fca00078ec0ff */
[----:B------:R-:W0:Y:S04]  /*c4e0*/  @P0 LDS.128 R4, [R2+0x298d0] ;  /* 0x0298d00002040984 */ /* 0x000e280000000c00 */
[----:B0-----:R0:W-:Y:S01]  /*c4f0*/  @P0 STL.64 [R1], R4 ;  /* 0x0000000401000387 */ /* 0x0011e20000100a00 */
[----:B------:R-:W-:-:S03]  /*c500*/  IMAD.MOV.U32 R0, RZ, RZ, R7 ;  /* 0x000000ffff007224 */ /* 0x000fc600078e0007 */
[----:B------:R0:W-:Y:S02]  /*c510*/  @P0 STL [R1+0x8], R6 ;  /* 0x0000080601000387 */ /* 0x0001e40000100800 */
[----:B------:R-:W-:Y:S01]  /*c520*/  @P0 R2UR UR39, R0 ;  /* 0x00000000002702ca */ /* 0x000fe200000e0000 */
[----:B------:R-:W-:Y:S06]  /*c530*/  @P0 BAR.ARV 0x4, 0x180 ;  /* 0x0106000000000b1d */ /* 0x000fec0000002000 */
[----:B------:R-:W-:Y:S08]  /*c540*/  @P0 BRA `(.L_x_231) ;  /* 0x0000000800cc0947 */ /* 0x000ff00003800000 */
[----:B0-----:R-:W0:Y:S01]  /*c550*/  S2R R4, SR_TID.X ;  /* 0x0000000000047919 */ /* 0x001e220000002100 */
[----:B------:R-:W-:Y:S01]  /*c560*/  ULDC UR4, c[0x0][0xc3c] ;  /* 0x00030f0000047ab9 */ /* 0x000fe20000000800 */
[----:B------:R-:W-:Y:S01]  /*c570*/  IMAD.MOV.U32 R0, RZ, RZ, RZ ;  /* 0x000000ffff007224 */ /* 0x000fe200078e00ff */
[----:B------:R-:W1:Y:S01]  /*c580*/  LDC R12, c[0x0][0xc38] ;  /* 0x00030e00ff0c7b82 */ /* 0x000e620000000800 */
[----:B------:R-:W-:Y:S01]  /*c590*/  IMAD.MOV.U32 R9, RZ, RZ, RZ ;  /* 0x000000ffff097224 */ /* 0x000fe200078e00ff */
[----:B0-----:R-:W-:-:S04]  /*c5a0*/  LOP3.LUT R7, R4, 0x1f, RZ, 0xc0, !PT ;  /* 0x0000001f04077812 */ /* 0x001fc800078ec0ff */
[----:B------:R-:W-:-:S04]  /*c5b0*/  ISETP.NE.AND P0, PT, R7, 0x1f, PT ;  /* 0x0000001f0700780c */ /* 0x000fc80003f05270 */
[----:B------:R-:W-:-:S13]  /*c5c0*/  ISETP.GE.OR P1, PT, R7, UR4, !P0 ;  /* 0x0000000407007c0c */ /* 0x000fda000c726670 */
[----:B------:R-:W0:Y:S08]  /*c5d0*/  @!P1 LDC.64 R4, c[0x0][0xc80] ;  /* 0x00032000ff049b82 */ /* 0x000e300000000a00 */
[----:B------:R-:W2:Y:S01]  /*c5e0*/  @!P1 LDC.64 R2, c[0x0][0xc78] ;  /* 0x00031e00ff029b82 */ /* 0x000ea20000000a00 */
[----:B0-----:R-:W-:-:S05]  /*c5f0*/  @!P1 IMAD.WIDE.U32 R4, R7, 0x4, R4 ;  /* 0x0000000407049825 */ /* 0x001fca00078e0004 */
[----:B------:R-:W3:Y:S01]  /*c600*/  @!P1 LDG.E R0, desc[UR52][R4.64] ;  /* 0x0000003404009981 */ /* 0x000ee2000c1e1900 */
[----:B--2---:R-:W-:-:S05]  /*c610*/  @!P1 IMAD.WIDE.U32 R2, R7, 0x4, R2 ;  /* 0x0000000407029825 */ /* 0x004fca00078e0002 */
[----:B------:R-:W3:Y:S01]  /*c620*/  @!P1 LDG.E R9, desc[UR52][R2.64] ;  /* 0x0000003402099981 */ /* 0x000ee2000c1e1900 */
[C---:B------:R-:W-:Y:S02]  /*c630*/  ISETP.NE.AND P1, PT, R7.reuse, RZ, PT ;  /* 0x000000ff0700720c */ /* 0x040fe40003f25270 */
[C---:B------:R-:W-:Y:S02]  /*c640*/  ISETP.GE.U32.AND P2, PT, R7.reuse, 0x2, PT ;  /* 0x000000020700780c */ /* 0x040fe40003f46070 */
[C---:B------:R-:W-:Y:S02]  /*c650*/  ISETP.GE.U32.AND P3, PT, R7.reuse, 0x4, PT ;  /* 0x000000040700780c */ /* 0x040fe40003f66070 */
[C---:B------:R-:W-:Y:S02]  /*c660*/  ISETP.GE.U32.AND P4, PT, R7.reuse, 0x8, PT ;  /* 0x000000080700780c */ /* 0x040fe40003f86070 */
[----:B------:R-:W-:Y:S01]  /*c670*/  ISETP.GE.U32.AND P5, PT, R7, 0x10, PT ;  /* 0x000000100700780c */ /* 0x000fe20003fa6070 */
[----:B------:R-:W-:Y:S01]  /*c680*/  UMOV UR4, URZ ;  /* 0x0000003f00047c82 */ /* 0x000fe20008000000 */
[----:B---3--:R-:W-:-:S05]  /*c690*/  IMAD R6, R0, R9, RZ ;  /* 0x0000000900067224 */ /* 0x008fca00078e02ff */
[----:B------:R-:W0:Y:S02]  /*c6a0*/  SHFL.UP PT, R8, R6, 0x1, RZ ;  /* 0x0420000006087989 */ /* 0x000e2400000e00ff */
[----:B0-----:R-:W-:-:S05]  /*c6b0*/  SEL R11, R8, RZ, P1 ;  /* 0x000000ff080b7207 */ /* 0x001fca0000800000 */
[----:B------:R-:W-:-:S05]  /*c6c0*/  IMAD.IADD R11, R6, 0x1, R11 ;  /* 0x00000001060b7824 */ /* 0x000fca00078e020b */
        /* <DEDUP_REMOVED lines=9> */
[----:B------:R-:W0:Y:S01]  /*c760*/  SHFL.UP PT, R4, R2, 0x10, RZ ;  /* 0x0600000002047989 */ /* 0x000e2200000e00ff */
[----:B------:R-:W2:Y:S01]  /*c770*/  S2R R6, SR_CTAID.X ;  /* 0x0000000000067919 */ /* 0x000ea20000002500 */
[----:B0-----:R-:W-:-:S05]  /*c780*/  SEL R5, R4, RZ, P5 ;  /* 0x000000ff04057207 */ /* 0x001fca0002800000 */
[----:B------:R-:W-:-:S05]  /*c790*/  IMAD.IADD R5, R2, 0x1, R5 ;  /* 0x0000000102057824 */ /* 0x000fca00078e0205 */
[----:B------:R-:W1:Y:S02]  /*c7a0*/  SHFL.IDX PT, R11, R5, 0x1f, 0x1f ;  /* 0x03e01f00050b7f89 */ /* 0x000e6400000e0000 */
[----:B-1----:R-:W-:-:S05]  /*c7b0*/  IMAD R11, R11, R12, RZ ;  /* 0x0000000c0b0b7224 */ /* 0x002fca00078e02ff */
[----:B--2---:R-:W-:Y:S01]  /*c7c0*/  ISETP.GT.AND P6, PT, R11, R6, PT ;  /* 0x000000060b00720c */ /* 0x004fe20003fc4270 */
[----:B------:R-:W-:-:S12]  /*c7d0*/  IMAD.MOV.U32 R4, RZ, RZ, R11 ;  /* 0x000000ffff047224 */ /* 0x000fd800078e000b */
[----:B------:R-:W-:Y:S05]  /*c7e0*/  @P6 BRA `(.L_x_232) ;  /* 0x00000000009c6947 */ /* 0x000fea0003800000 */
[----:B------:R-:W-:Y:S01]  /*c7f0*/  IMAD.MOV.U32 R11, RZ, RZ, R4 ;  /* 0x000000ffff0b7224 */ /* 0x000fe200078e0004 */
[----:B------:R-:W-:Y:S01]  /*c800*/  UMOV UR4, URZ ;  /* 0x0000003f00047c82 */ /* 0x000fe20008000000 */
[----:B------:R-:W-:-:S05]  /*c810*/  ULDC UR5, c[0x0][0xc3c] ;  /* 0x00030f0000057ab9 */ /* 0x000fca0000000800 */
.L_x_234:
[----:B------:R-:W-:-:S04]  /*c820*/  UIADD3 UR4, UR4, 0x1f, URZ ;  /* 0x0000001f04047890 */ /* 0x000fc8000fffe03f */
[----:B------:R-:W-:-:S06]  /*c830*/  UISETP.GE.AND UP0, UPT, UR4, UR5, UPT ;  /* 0x000000050400728c */ /* 0x000fcc000bf06270 */
[----:B------:R-:W-:-:S13]  /*c840*/  PLOP3.LUT P6, PT, PT, PT, UP0, 0x40, 0x0 ;  /* 0x000000000000781c */ /* 0x000fda0003fce808 */
[----:B------:R-:W-:Y:S05]  /*c850*/  @!P6 BRA `(.L_x_233) ;  /* 0x0000000400cce947 */ /* 0x000fea0003800000 */
[----:B------:R-:W-:Y:S01]  /*c860*/  VIADD R9, R7, UR4 ;  /* 0x0000000407097c36 */ /* 0x000fe20008000000 */
[----:B------:R-:W0:Y:S01]  /*c870*/  LDC R12, c[0x0][0xc38] ;  /* 0x00030e00ff0c7b82 */ /* 0x000e220000000800 */
[----:B------:R-:W-:-:S03]  /*c880*/  IMAD.MOV.U32 R0, RZ, RZ, RZ ;  /* 0x000000ffff007224 */ /* 0x000fc600078e00ff */
[----:B------:R-:W-:-:S13]  /*c890*/  ISETP.GE.OR P6, PT, R9, UR5, !P0 ;  /* 0x0000000509007c0c */ /* 0x000fda000c7c6670 */
[----:B------:R-:W1:Y:S08]  /*c8a0*/  @!P6 LDC.64 R4, c[0x0][0xc80] ;  /* 0x00032000ff04eb82 */ /* 0x000e700000000a00 */
[----:B------:R-:W2:Y:S01]  /*c8b0*/  @!P6 LDC.64 R2, c[0x0][0xc78] ;  /* 0x00031e00ff02eb82 */ /* 0x000ea20000000a00 */
[----:B-1----:R-:W-:-:S05]  /*c8c0*/  @!P6 IMAD.WIDE R4, R9, 0x4, R4 ;  /* 0x000000040904e825 */ /* 0x002fca00078e0204 */
[----:B------:R-:W3:Y:S01]  /*c8d0*/  @!P6 LDG.E R0, desc[UR52][R4.64] ;  /* 0x000000340400e981 */ /* 0x000ee2000c1e1900 */
[----:B--2---:R-:W-:-:S04]  /*c8e0*/  @!P6 IMAD.WIDE R2, R9, 0x4, R2 ;  /* 0x000000040902e825 */ /* 0x004fc800078e0202 */
[----:B------:R-:W-:-:S06]  /*c8f0*/  IMAD.MOV.U32 R9, RZ, RZ, RZ ;  /* 0x000000ffff097224 */ /* 0x000fcc00078e00ff */
[----:B------:R-:W3:Y:S02]  /*c900*/  @!P6 LDG.E R9, desc[UR52][R2.64] ;  /* 0x000000340209e981 */ /* 0x000ee4000c1e1900 */
[----:B---3--:R-:W-:-:S05]  /*c910*/  IMAD R15, R0, R9, RZ ;  /* 0x00000009000f7224 */ /* 0x008fca00078e02ff */
[----:B------:R-:W1:Y:S02]  /*c920*/  SHFL.UP PT, R8, R15, 0x1, RZ ;  /* 0x042000000f087989 */ /* 0x000e6400000e00ff */
[----:B-1----:R-:W-:-:S05]  /*c930*/  SEL R8, R8, RZ, P1 ;  /* 0x000000ff08087207 */ /* 0x002fca0000800000 */
[----:B------:R-:W-:-:S05]  /*c940*/  IMAD.IADD R8, R15, 0x1, R8 ;  /* 0x000000010f087824 */ /* 0x000fca00078e0208 */
        /* <DEDUP_REMOVED lines=12> */
[----:B------:R-:W0:Y:S02]  /*ca10*/  SHFL.IDX PT, R2, R5, 0x1f, 0x1f ;  /* 0x03e01f0005027f89 */ /* 0x000e2400000e0000 */
[----:B0-----:R-:W-:-:S04]  /*ca20*/  IMAD R4, R2, R12, RZ ;  /* 0x0000000c02047224 */ /* 0x001fc800078e02ff */
[----:B------:R-:W-:-:S05]  /*ca30*/  IMAD.IADD R11, R4, 0x1, R11 ;  /* 0x00000001040b7824 */ /* 0x000fca00078e020b */
[----:B------:R-:W-:-:S13]  /*ca40*/  ISETP.GT.AND P6, PT, R11, R6, PT ;  /* 0x000000060b00720c */ /* 0x000fda0003fc4270 */
[----:B------:R-:W-:Y:S05]  /*ca50*/  @!P6 BRA `(.L_x_234) ;  /* 0xfffffffc0070e947 */ /* 0x000fea000383ffff */
.L_x_232:
[----:B------:R-:W-:Y:S02]  /*ca60*/  IMAD.IADD R11, R11, 0x1, -R4 ;  /* 0x000000010b0b7824 */ /* 0x000fe400078e0a04 */
[----:B------:R-:W-:Y:S02]  /*ca70*/  IMAD.MOV.U32 R8, RZ, RZ, RZ ;  /* 0x000000ffff087224 */ /* 0x000fe400078e00ff */
[----:B------:R-:W-:-:S05]  /*ca80*/  IMAD R3, R5, R12, R11 ;  /* 0x0000000c05037224 */ /* 0x000fca00078e020b */
[----:B------:R-:W-:-:S13]  /*ca90*/  ISETP.GT.AND P0, PT, R3, R6, PT ;  /* 0x000000060300720c */ /* 0x000fda0003f04270 */
[----:B------:R-:W-:Y:S02]  /*caa0*/  VOTEU.ANY UR5, UPT, !P0 ;  /* 0x0000000000057886 */ /* 0x000fe400040e0100 */
[----:B------:R-:W-:Y:S02]  /*cab0*/  UPOPC UR39, UR5 ;  /* 0x00000005002772bf */ /* 0x000fe40008000000 */
[----:B------:R-:W-:-:S04]  /*cac0*/  ISETP.NE.AND P0, PT, RZ, UR5, PT ;  /* 0x00000005ff007c0c */ /* 0x000fc8000bf05270 */
[----:B------:R-:W-:Y:S02]  /*cad0*/  IMAD.U32 R13, RZ, RZ, UR39 ;  /* 0x00000027ff0d7e24 */ /* 0x000fe4000f8e00ff */
[----:B------:R-:W-:-:S03]  /*cae0*/  IMAD.U32 R14, RZ, RZ, UR39 ;  /* 0x00000027ff0e7e24 */ /* 0x000fc6000f8e00ff */
[----:B------:R-:W0:Y:S04]  /*caf0*/  SHFL.IDX PT, R0, R0, R13, 0x1f ;  /* 0x00001f0d00007589 */ /* 0x000e2800000e0000 */
[----:B------:R1:W2:Y:S01]  /*cb00*/  SHFL.IDX PT, R9, R9, R14, 0x1f ;  /* 0x00001f0e09097589 */ /* 0x0002a200000e0000 */
[----:B0-----:R-:W-:-:S04]  /*cb10*/  IABS R4, R0 ;  /* 0x0000000000047213 */ /* 0x001fc80000000000 */
[----:B------:R-:W0:Y:S08]  /*cb20*/  I2F.RP R10, R4 ;  /* 0x00000004000a7306 */ /* 0x000e300000209400 */
[----:B0-----:R-:W0:Y:S02]  /*cb30*/  MUFU.RCP R10, R10 ;  /* 0x0000000a000a7308 */ /* 0x001e240000001000 */
[----:B0-----:R-:W-:-:S06]  /*cb40*/  VIADD R2, R10, 0xffffffe ;  /* 0x0ffffffe0a027836 */ /* 0x001fcc0000000000 */
[----:B------:R-:W0:Y:S02]  /*cb50*/  F2I.FTZ.U32.TRUNC.NTZ R3, R2 ;  /* 0x0000000200037305 */ /* 0x000e24000021f000 */
[----:B0-----:R-:W-:Y:S01]  /*cb60*/  IMAD.MOV R15, RZ, RZ, -R3 ;  /* 0x000000ffff0f7224 */ /* 0x001fe200078e0a03 */
[----:B-12---:R-:W-:Y:S06]  /*cb70*/  @!P0 BRA `(.L_x_235) ;  /* 0x00000000000c8947 */ /* 0x006fec0003800000 */
[----:B------:R-:W-:-:S06]  /*cb80*/  UIADD3 UR5, UR39, -0x1, URZ ;  /* 0xffffffff27057890 */ /* 0x000fcc000fffe03f */
[----:B------:R-:W-:-:S06]  /*cb90*/  IMAD.U32 R8, RZ, RZ, UR5 ;  /* 0x00000005ff087e24 */ /* 0x000fcc000f8e00ff */
[----:B------:R0:W1:Y:S02]  /*cba0*/  SHFL.IDX PT, R8, R5, R8, 0x1f ;  /* 0x00001f0805087589 */ /* 0x00006400000e0000 */
.L_x_235:
[----:B01----:R-:W-:Y:S01]  /*cbb0*/  IMAD R5, R8, R12, R11 ;  /* 0x0000000c08057224 */ /* 0x003fe200078e020b */
[----:B------:R-:W-:Y:S01]  /*cbc0*/  IABS R2, R9 ;  /* 0x0000000900027213 */ /* 0x000fe20000000000 */
[----:B------:R-:W-:Y:S01]  /*cbd0*/  IMAD.MOV.U32 R11, RZ, RZ, R15 ;  /* 0x000000ffff0b7224 */ /* 0x000fe200078e000f */
[----:B------:R-:W-:Y:S01]  /*cbe0*/  IABS R12, R0 ;  /* 0x00000000000c7213 */ /* 0x000fe20000000000 */
[----:B------:R-:W-:Y:S01]  /*cbf0*/  UIADD3 UR39, UR39, UR4, URZ ;  /* 0x0000000427277290 */ /* 0x000fe2000fffe03f */
[----:B------:R0:W-:Y:S01]  /*cc00*/  STL [R1], R5 ;  /* 0x0000000501007387 */ /* 0x0001e20000100800 */
[----:B------:R-:W-:Y:S02]  /*cc10*/  IMAD R11, R11, R4, RZ ;  /* 0x000000040b0b7224 */ /* 0x000fe400078e02ff */
[----:B------:R-:W-:Y:S02]  /*cc20*/  IMAD.MOV R12, RZ, RZ, -R12 ;  /* 0x000000ffff0c7224 */ /* 0x000fe400078e0a0c */
[----:B0-----:R-:W-:-:S02]  /*cc30*/  IMAD.IADD R5, R6, 0x1, -R5 ;  /* 0x0000000106057824 */ /* 0x001fc400078e0a05 */
[----:B------:R-:W-:Y:S02]  /*cc40*/  IMAD.MOV.U32 R6, RZ, RZ, R2 ;  /* 0x000000ffff067224 */ /* 0x000fe400078e0002 */
[----:B------:R-:W-:Y:S01]  /*cc50*/  IMAD.MOV.U32 R2, RZ, RZ, RZ ;  /* 0x000000ffff027224 */ /* 0x000fe200078e00ff */
[----:B------:R-:W-:Y:S01]  /*cc60*/  IABS R10, R5 ;  /* 0x00000005000a7213 */ /* 0x000fe20000000000 */
[----:B------:R-:W0:Y:S02]  /*cc70*/  I2F.RP R8, R6 ;  /* 0x0000000600087306 */ /* 0x000e240000209400 */
[----:B------:R-:W-:-:S04]  /*cc80*/  IMAD.HI.U32 R2, R3, R11, R2 ;  /* 0x0000000b03027227 */ /* 0x000fc800078e0002 */
[----:B------:R-:W-:Y:S02]  /*cc90*/  IMAD.MOV.U32 R3, RZ, RZ, R10 ;  /* 0x000000ffff037224 */ /* 0x000fe400078e000a */
[----:B------:R-:W-:Y:S02]  /*cca0*/  IMAD.MOV.U32 R10, RZ, RZ, R12 ;  /* 0x000000ffff0a7224 */ /* 0x000fe400078e000c */
[----:B------:R-:W-:-:S04]  /*ccb0*/  IMAD.HI.U32 R2, R2, R3, RZ ;  /* 0x0000000302027227 */ /* 0x000fc800078e00ff */
[----:B------:R-:W-:Y:S01]  /*ccc0*/  IMAD R3, R2, R10, R3 ;  /* 0x0000000a02037224 */ /* 0x000fe200078e0203 */
[----:B0-----:R-:W0:Y:S04]  /*ccd0*/  MUFU.RCP R8, R8 ;  /* 0x0000000800087308 */ /* 0x001e280000001000 */
[----:B------:R-:W-:-:S13]  /*cce0*/  ISETP.GT.U32.AND P1, PT, R4, R3, PT ;  /* 0x000000030400720c */ /* 0x000fda0003f24070 */
[----:B------:R-:W-:Y:S02]  /*ccf0*/  @!P1 IMAD.IADD R3, R3, 0x1, -R4 ;  /* 0x0000000103039824 */ /* 0x000fe400078e0a04 */
[----:B0-----:R-:W-:Y:S02]  /*cd00*/  VIADD R10, R8, 0xffffffe ;  /* 0x0ffffffe080a7836 */ /* 0x001fe40000000000 */
[----:B------:R-:W-:Y:S01]  /*cd10*/  @!P1 VIADD R2, R2, 0x1 ;  /* 0x0000000102029836 */ /* 0x000fe20000000000 */
[----:B------:R-:W-:Y:S02]  /*cd20*/  ISETP.GE.U32.AND P0, PT, R3, R4, PT ;  /* 0x000000040300720c */ /* 0x000fe40003f06070 */
[----:B------:R-:W-:Y:S01]  /*cd30*/  LOP3.LUT R4, R5, R0, RZ, 0x3c, !PT ;  /* 0x0000000005047212 */ /* 0x000fe200078e3cff */
[----:B------:R-:W0:Y:S01]  /*cd40*/  F2I.FTZ.U32.TRUNC.NTZ R3, R10 ;  /* 0x0000000a00037305 */ /* 0x000e22000021f000 */
[----:B------:R-:W-:Y:S02]  /*cd50*/  ISETP.NE.AND P1, PT, R0, RZ, PT ;  /* 0x000000ff0000720c */ /* 0x000fe40003f25270 */
[----:B------:R-:W-:-:S07]  /*cd60*/  ISETP.GE.AND P2, PT, R4, RZ, PT ;  /* 0x000000ff0400720c */ /* 0x000fce0003f46270 */
[----:B------:R-:W-:-:S04]  /*cd70*/  @P0 VIADD R2, R2, 0x1 ;  /* 0x0000000102020836 */ /* 0x000fc80000000000 */
[----:B------:R-:W-:Y:S01]  /*cd80*/  IMAD.MOV.U32 R8, RZ, RZ, R2 ;  /* 0x000000ffff087224 */ /* 0x000fe200078e0002 */
[----:B------:R-:W-:Y:S01]  /*cd90*/  IABS R2, R9 ;  /* 0x0000000900027213 */ /* 0x000fe20000000000 */
[----:B0-----:R-:W-:Y:S02]  /*cda0*/  IMAD.MOV R11, RZ, RZ, -R3 ;  /* 0x000000ffff0b7224 */ /* 0x001fe400078e0a03 */
[----:B------:R-:W-:Y:S01]  /*cdb0*/  @!P2 IMAD.MOV R8, RZ, RZ, -R8 ;  /* 0x000000ffff08a224 */ /* 0x000fe200078e0a08 */
[----:B------:R-:W-:Y:S01]  /*cdc0*/  @!P1 LOP3.LUT R8, RZ, R0, RZ, 0x33, !PT ;  /* 0x00000000ff089212 */ /* 0x000fe200078e33ff */
[----:B------:R-:W-:Y:S02]  /*cdd0*/  IMAD.MOV R10, RZ, RZ, -R2 ;  /* 0x000000ffff0a7224 */ /* 0x000fe400078e0a02 */
[----:B------:R-:W-:Y:S01]  /*cde0*/  IMAD R11, R11, R6, RZ ;  /* 0x000000060b0b7224 */ /* 0x000fe200078e02ff */
[----:B------:R-:W-:Y:S01]  /*cdf0*/  IABS R4, R8 ;  /* 0x0000000800047213 */ /* 0x000fe20000000000 */
[----:B------:R-:W-:-:S04]  /*ce00*/  IMAD.MOV.U32 R2, RZ, RZ, RZ ;  /* 0x000000ffff027224 */ /* 0x000fc800078e00ff */
[----:B------:R-:W-:-:S04]  /*ce10*/  IMAD.HI.U32 R2, R3, R11, R2 ;  /* 0x0000000b03027227 */ /* 0x000fc800078e0002 */
[----:B------:R-:W-:Y:S02]  /*ce20*/  IMAD.MOV.U32 R3, RZ, RZ, R4 ;  /* 0x000000ffff037224 */ /* 0x000fe400078e0004 */
[----:B------:R-:W-:Y:S02]  /*ce30*/  IMAD.MOV.U32 R4, RZ, RZ, R10 ;  /* 0x000000ffff047224 */ /* 0x000fe400078e000a */
[----:B------:R-:W-:-:S04]  /*ce40*/  IMAD.HI.U32 R2, R2, R3, RZ ;  /* 0x0000000302027227 */ /* 0x000fc800078e00ff */
[----:B------:R-:W-:-:S05]  /*ce50*/  IMAD R3, R2, R4, R3 ;  /* 0x0000000402037224 */ /* 0x000fca00078e0203 */
[----:B------:R-:W-:-:S13]  /*ce60*/  ISETP.GT.U32.AND P1, PT, R6, R3, PT ;  /* 0x000000030600720c */ /* 0x000fda0003f24070 */
[----:B------:R-:W-:Y:S02]  /*ce70*/  @!P1 IMAD.IADD R3, R3, 0x1, -R6 ;  /* 0x0000000103039824 */ /* 0x000fe400078e0a06 */
[----:B------:R-:W-:Y:S01]  /*ce80*/  @!P1 VIADD R2, R2, 0x1 ;  /* 0x0000000102029836 */ /* 0x000fe20000000000 */
[----:B------:R-:W-:Y:S02]  /*ce90*/  ISETP.NE.AND P1, PT, R9, RZ, PT ;  /* 0x000000ff0900720c */ /* 0x000fe40003f25270 */
[----:B------:R-:W-:Y:S01]  /*cea0*/  ISETP.GE.U32.AND P0, PT, R3, R6, PT ;  /* 0x000000060300720c */ /* 0x000fe20003f06070 */
[----:B------:R-:W-:Y:S01]  /*ceb0*/  IMAD R6, R0, R8, RZ ;  /* 0x0000000800067224 */ /* 0x000fe200078e02ff */
[----:B------:R-:W-:-:S04]  /*cec0*/  LOP3.LUT R3, R8, R9, RZ, 0x3c, !PT ;  /* 0x0000000908037212 */ /* 0x000fc800078e3cff */
[----:B------:R-:W-:-:S07]  /*ced0*/  ISETP.GE.AND P2, PT, R3, RZ, PT ;  /* 0x000000ff0300720c */ /* 0x000fce0003f46270 */
[----:B------:R-:W-:-:S06]  /*cee0*/  @P0 VIADD R2, R2, 0x1 ;  /* 0x0000000102020836 */ /* 0x000fcc0000000000 */
[----:B------:R-:W-:Y:S01]  /*cef0*/  @!P2 IMAD.MOV R2, RZ, RZ, -R2 ;  /* 0x000000ffff02a224 */ /* 0x000fe200078e0a02 */
[----:B------:R-:W-:-:S05]  /*cf00*/  @!P1 LOP3.LUT R2, RZ, R9, RZ, 0x33, !PT ;  /* 0x00000009ff029212 */ /* 0x000fca00078e33ff */
[----:B------:R-:W-:-:S04]  /*cf10*/  IMAD.MOV R4, RZ, RZ, -R2 ;  /* 0x000000ffff047224 */ /* 0x000fc800078e0a02 */
[C---:B------:R-:W-:Y:S02]  /*cf20*/  IMAD R0, R9.reuse, R4, R8 ;  /* 0x0000000409007224 */ /* 0x040fe400078e0208 */
[----:B------:R-:W-:Y:S02]  /*cf30*/  IMAD R9, R9, 0x1000000, R2 ;  /* 0x0100000009097824 */ /* 0x000fe400078e0202 */
[----:B------:R-:W-:Y:S02]  /*cf40*/  IMAD.IADD R2, R5, 0x1, -R6 ;  /* 0x0000000105027824 */ /* 0x000fe400078e0a06 */
[----:B------:R-:W-:-:S05]  /*cf50*/  IMAD R0, R0, 0x10000, R9 ;  /* 0x0001000000007824 */ /* 0x000fca00078e0209 */
[----:B------:R0:W-:Y:S04]  /*cf60*/  STL [R1+0x8], R0 ;  /* 0x0000080001007387 */ /* 0x0001e80000100800 */
[----:B------:R0:W-:Y:S01]  /*cf70*/  STL [R1+0x4], R2 ;  /* 0x0000040201007387 */ /* 0x0001e20000100800 */
[----:B------:R-:W-:Y:S05]  /*cf80*/  BRA `(.L_x_236) ;  /* 0x0000000000107947 */ /* 0x000fea0003800000 */
.L_x_233:
[----:B------:R1:W-:Y:S01]  /*cf90*/  STL [R1], R6 ;  /* 0x0000000601007387 */ /* 0x0003e20000100800 */
[----:B------:R-:W-:-:S03]  /*cfa0*/  ULDC UR39, c[0x0][0xc3c] ;  /* 0x00030f0000277ab9 */ /* 0x000fc60000000800 */
[----:B------:R1:W-:Y:S04]  /*cfb0*/  STL [R1+0x4], RZ ;  /* 0x000004ff01007387 */ /* 0x0003e80000100800 */
[----:B------:R1:W-:Y:S02]  /*cfc0*/  STL [R1+0x8], RZ ;  /* 0x000008ff01007387 */ /* 0x0003e40000100800 */
.L_x_236:
[----:B------:R-:W2:Y:S04]  /*cfd0*/  LDL R8, [R1] ;  /* 0x0000000001087983 */ /* 0x000ea80000100800 */
[----:B------:R-:W2:Y:S04]  /*cfe0*/  LDL R9, [R1+0x4] ;  /* 0x0000040001097983 */ /* 0x000ea80000100800 */
[----:B------:R-:W2:Y:S01]  /*cff0*/  LDL R10, [R1+0x8] ;  /* 0x00000800010a7983 */ /* 0x000ea20000100800 */
[----:B------:R-:W-:Y:S01]  /*d000*/  ISETP.NE.AND P0, PT, R7, RZ, PT ;  /* 0x000000ff0700720c */ /* 0x000fe20003f05270 */
[----:B0-----:R-:W-:-:S12]  /*d010*/  IMAD.U32 R2, RZ, RZ, UR39 ;  /* 0x00000027ff027e24 */ /* 0x001fd8000f8e00ff */
[----:B------:R-:W0:Y:S01]  /*d020*/  @!P0 S2R R3, SR_CgaCtaId ;  /* 0x0000000000038919 */ /* 0x000e220000008800 */
[----:B------:R-:W-:Y:S01]  /*d030*/  @!P0 MOV R0, 0x400 ;  /* 0x0000040000008802 */ /* 0x000fe20000000f00 */
[----:B------:R-:W-:-:S03]  /*d040*/  @!P0 IMAD.MOV.U32 R11, RZ, RZ, R2 ;  /* 0x000000ffff0b8224 */ /* 0x000fc600078e0002 */
[----:B0-----:R-:W-:-:S05]  /*d050*/  @!P0 LEA R0, R3, R0, 0x18 ;  /* 0x0000000003008211 */ /* 0x001fca00078ec0ff */
[----:B--2---:R2:W-:Y:S01]  /*d060*/  @!P0 STS.128 [R0+0x298d0], R8 ;  /* 0x0298d00800008388 */ /* 0x0045e20000000c00 */
[----:B------:R-:W-:Y:S06]  /*d070*/  BAR.ARV 0x5, 0x180 ;  /* 0x0146000000007b1d */ /* 0x000fec0000002000 */
.L_x_231:
[----:B------:R-:W-:Y:S01]  /*d080*/  ULDC UR4, c[0x0][0xc3c] ;  /* 0x00030f0000047ab9 */ /* 0x000fe20000000800 */
[----:B------:R3:W-:Y:S01]  /*d090*/  STL [R1+0x28], RZ ;  /* 0x000028ff01007387 */ /* 0x0007e20000100800 */
[----:B------:R-:W-:Y:S01]  /*d0a0*/  UISETP.GE.AND UP0, UPT, UR39, UR4, UPT ;  /* 0x000000042700728c */ /* 0x000fe2000bf06270 */
[----:B------:R-:W-:Y:S02]  /*d0b0*/  IMAD.MOV.U32 R32, RZ, RZ, 0x1 ;  /* 0x00000001ff207424 */ /* 0x000fe400078e00ff */
[----:B------:R-:W-:-:S03]  /*d0c0*/  IMAD.MOV.U32 R19, RZ, RZ, RZ ;  /* 0x000000ffff137224 */ /* 0x000fc600078e00ff */
[----:B------:R-:W-:-:S13]  /*d0d0*/  PLOP3.LUT P0, PT, PT, PT, UP0, 0x80, 0x0 ;  /* 0x000000000000781c */ /* 0x000fda0003f0f008 */
[----:B---3--:R-:W-:Y:S05]  /*d0e0*/  @P0 BRA `(.L_x_237) ;  /* 0x0000005c00340947 */ /* 0x008fea0003800000 */
[----:B------:R-:W0:Y:S01]  /*d0f0*/  S2R R14, SR_TID.X ;  /* 0x00000000000e7919 */ /* 0x000e220000002100 */
[----:B------:R-:W3:Y:S01]  /*d100*/  S2UR UR4, SR_CgaCtaId ;  /* 0x00000000000479c3 */ /* 0x000ee20000008800 */
[----:B------:R-:W-:Y:S01]  /*d110*/  MOV R16, 0x400 ;  /* 0x0000040000107802 */ /* 0x000fe20000000f00 */
[----:B------:R-:W-:Y:S01]  /*d120*/  IMAD.MOV.U32 R34, RZ, RZ, 0x40 ;  /* 0x00000040ff227424 */ /* 0x000fe200078e00ff */
[----:B------:R-:W-:Y:S01]  /*d130*/  ULOP3.LUT UR44, UR43, 0x2, URZ, 0xfc, !UPT ;  /* 0x000000022b2c7892 */ /* 0x000fe2000f8efc3f */
[----:B------:R-:W-:Y:S01]  /*d140*/  IMAD.MOV.U32 R32, RZ, RZ, 0x1 ;  /* 0x00000001ff207424 */ /* 0x000fe200078e00ff */
[----:B------:R-:W-:Y:S01]  /*d150*/  ULOP3.LUT UR46, UR43, 0x1, URZ, 0xfc, !UPT ;  /* 0x000000012b2e7892 */ /* 0x000fe2000f8efc3f */
[----:B------:R-:W-:Y:S01]  /*d160*/  IMAD.MOV.U32 R19, RZ, RZ, RZ ;  /* 0x000000ffff137224 */ /* 0x000fe200078e00ff */
[----:B------:R-:W-:Y:S01]  /*d170*/  ULDC UR47, c[0x0][0xc] ;  /* 0x00000300002f7ab9 */ /* 0x000fe20000000800 */
[C---:B0-----:R-:W-:Y:S01]  /*d180*/  IMAD.SHL.U32 R4, R14.reuse, 0x10, RZ ;  /* 0x000000100e047824 */ /* 0x041fe200078e00ff */
[C---:B------:R-:W-:Y:S01]  /*d190*/  LOP3.LUT R13, R14.reuse, 0x7f, RZ, 0xc0, !PT ;  /* 0x0000007f0e0d7812 */ /* 0x040fe200078ec0ff */
[C---:B------:R-:W-:Y:S01]  /*d1a0*/  IMAD.SHL.U32 R3, R14.reuse, 0x2, RZ ;  /* 0x000000020e037824 */ /* 0x040fe200078e00ff */
[C---:B------:R-:W-:Y:S01]  /*d1b0*/  R2P PR, R14.reuse, 0x14 ;  /* 0x000000140e007804 */ /* 0x040fe20000000000 */
[----:B--2---:R-:W-:Y:S01]  /*d1c0*/  IMAD.SHL.U32 R11, R14, 0x4, RZ ;  /* 0x000000040e0b7824 */ /* 0x004fe200078e00ff */
[----:B------:R-:W-:-:S02]  /*d1d0*/  LOP3.LUT R0, R4, 0x1b0, RZ, 0xc0, !PT ;  /* 0x000001b004007812 */ /* 0x000fc400078ec0ff */
[----:B------:R-:W-:Y:S02]  /*d1e0*/  SHF.R.U32.HI R2, RZ, 0x5, R13 ;  /* 0x00000005ff027819 */ /* 0x000fe4000001160d */
[----:B------:R-:W-:Y:S01]  /*d1f0*/  LOP3.LUT R10, R0, 0x30, R3, 0x78, !PT ;  /* 0x00000030000a7812 */ /* 0x000fe200078e7803 */
[----:B------:R-:W-:Y:S01]  /*d200*/  IMAD.SHL.U32 R3, R14, 0x80, RZ ;  /* 0x000000800e037824 */ /* 0x000fe200078e00ff */
[----:B------:R-:W-:Y:S01]  /*d210*/  LOP3.LUT R35, R4, 0x30, RZ, 0xc0, !PT ;  /* 0x0000003004237812 */ /* 0x000fe200078ec0ff */
[----:B------:R-:W-:Y:S02]  /*d220*/  IMAD.SHL.U32 R0, R14, 0x20, RZ ;  /* 0x000000200e007824 */ /* 0x000fe400078e00ff */
[----:B------:R-:W-:Y:S01]  /*d230*/  IMAD.SHL.U32 R7, R2, 0x200, RZ ;  /* 0x0000020002077824 */ /* 0x000fe200078e00ff */
[----:B------:R-:W-:Y:S02]  /*d240*/  LOP3.LUT R5, R3, 0x380, RZ, 0xc0, !PT ;  /* 0x0000038003057812 */ /* 0x000fe400078ec0ff */
[----:B-1----:R-:W-:-:S02]  /*d250*/  LOP3.LUT R6, R0, 0x80, RZ, 0xc0, !PT ;  /* 0x0000008000067812 */ /* 0x002fc400078ec0ff */
[----:B------:R-:W-:Y:S01]  /*d260*/  LOP3.LUT R9, R0, 0x380, RZ, 0xc0, !PT ;  /* 0x0000038000097812 */ /* 0x000fe200078ec0ff */
[----:B------:R-:W-:Y:S01]  /*d270*/  IMAD R5, R2, 0x10, R5 ;  /* 0x0000001002057824 */ /* 0x000fe200078e0205 */
[----:B------:R-:W-:Y:S01]  /*d280*/  LOP3.LUT R6, R6, 0x10, R14, 0xf8, !PT ;  /* 0x0000001006067812 */ /* 0x000fe200078ef80e */
[----:B------:R-:W-:Y:S01]  /*d290*/  IMAD.SHL.U32 R2, R2, 0x400, RZ ;  /* 0x0000040002027824 */ /* 0x000fe200078e00ff */
[----:B------:R-:W-:Y:S02]  /*d2a0*/  LOP3.LUT R33, R9, 0x30, R4, 0xf8, !PT ;  /* 0x0000003009217812 */ /* 0x000fe400078ef804 */
[----:B------:R-:W-:Y:S02]  /*d2b0*/  LOP3.LUT R9, R7, 0x60, R0, 0xf8, !PT ;  /* 0x0000006007097812 */ /* 0x000fe400078ef800 */
[----:B------:R-:W-:Y:S02]  /*d2c0*/  LOP3.LUT R8, R6, 0x10, R11, 0x78, !PT ;  /* 0x0000001006087812 */ /* 0x000fe400078e780b */
[----:B------:R-:W-:-:S02]  /*d2d0*/  LOP3.LUT R6, R5, 0x70, R4, 0x78, !PT ;  /* 0x0000007005067812 */ /* 0x000fc400078e7804 */
[----:B------:R-:W-:Y:S02]  /*d2e0*/  LOP3.LUT R7, R7, 0x40, R4, 0xf8, !PT ;  /* 0x0000004007077812 */ /* 0x000fe400078ef804 */
[----:B------:R-:W-:Y:S02]  /*d2f0*/  LOP3.LUT R9, R9, 0x100, R0, 0xf8, !PT ;  /* 0x0000010009097812 */ /* 0x000fe400078ef800 */
[----:B------:R-:W-:Y:S02]  /*d300*/  LOP3.LUT R5, R6, 0xc00, R3, 0xf8, !PT ;  /* 0x00000c0006057812 */ /* 0x000fe400078ef803 */
[----:B------:R-:W-:Y:S02]  /*d310*/  LOP3.LUT R12, R7, R10, RZ, 0xfc, !PT ;  /* 0x0000000a070c7212 */ /* 0x000fe400078efcff */
[----:B------:R-:W-:Y:S01]  /*d320*/  LOP3.LUT R3, R9, R8, RZ, 0xfc, !PT ;  /* 0x0000000809037212 */ /* 0x000fe200078efcff */
[----:B------:R0:W-:Y:S01]  /*d330*/  STL [R1+0x1c], R5 ;  /* 0x00001c0501007387 */ /* 0x0001e20000100800 */
[----:B------:R-:W-:-:S02]  /*d340*/  SHF.R.U32.HI R4, RZ, 0x2, R13 ;  /* 0x00000002ff047819 */ /* 0x000fc4000001160d */
[----:B------:R-:W-:Y:S01]  /*d350*/  LOP3.LUT R33, R33, 0x70, R11, 0x78, !PT ;  /* 0x0000007021217812 */ /* 0x000fe200078e780b */
[----:B------:R-:W-:Y:S01]  /*d360*/  STL [R1+0x14], R12 ;  /* 0x0000140c01007387 */ /* 0x000fe20000100800 */
[----:B------:R-:W-:Y:S02]  /*d370*/  LOP3.LUT R0, R4, 0x60, R0, 0xf8, !PT ;  /* 0x0000006004007812 */ /* 0x000fe400078ef800 */
[----:B------:R-:W-:Y:S01]  /*d380*/  LOP3.LUT R4, R35, 0x40, RZ, 0xfc, !PT ;  /* 0x0000004023047812 */ /* 0x000fe200078efcff */
[----:B------:R3:W-:Y:S01]  /*d390*/  STL [R1+0x18], R3 ;  /* 0x0000180301007387 */ /* 0x0007e20000100800 */
[----:B------:R-:W-:Y:S02]  /*d3a0*/  LOP3.LUT R2, R0, 0x80, RZ, 0xfc, !PT ;  /* 0x0000008000027812 */ /* 0x000fe400078efcff */
[C---:B0-----:R-:W-:Y:S02]  /*d3b0*/  SEL R5, R34.reuse, 0xffffffc0, !P2 ;  /* 0xffffffc022057807 */ /* 0x041fe40005000000 */
[----:B------:R-:W-:-:S03]  /*d3c0*/  SEL R34, R34, 0xffffffc0, !P4 ;  /* 0xffffffc022227807 */ /* 0x000fc60006000000 */
[----:B------:R-:W-:Y:S01]  /*d3d0*/  STL [R1+0x20], R5 ;  /* 0x0000200501007387 */ /* 0x000fe20000100800 */
[----:B---3--:R-:W-:-:S05]  /*d3e0*/  IMAD.U32 R3, RZ, RZ, UR4 ;  /* 0x00000004ff037e24 */ /* 0x008fca000f8e00ff */
[----:B------:R-:W-:Y:S01]  /*d3f0*/  LEA R16, R3, R16, 0x18 ;  /* 0x0000001003107211 */ /* 0x000fe200078ec0ff */
[----:B------:R0:W-:Y:S04]  /*d400*/  STL [R1+0x10], R3 ;  /* 0x0000100301007387 */ /* 0x0001e80000100800 */
[----:B------:R-:W-:Y:S01]  /*d410*/  IMAD.IADD R0, R16, 0x1, R12 ;  /* 0x0000000110007824 */ /* 0x000fe200078e020c */
[----:B------:R1:W-:Y:S04]  /*d420*/  STL [R1+0x28], RZ ;  /* 0x000028ff01007387 */ /* 0x0003e80000100800 */
[----:B------:R1:W-:Y:S01]  /*d430*/  STL [R1+0x24], R0 ;  /* 0x0000240001007387 */ /* 0x0003e20000100800 */
[----:B0-----:R-:W-:-:S07]  /*d440*/  LOP3.LUT R3, R35, 0x80, RZ, 0xfc, !PT ;  /* 0x0000008023037812 */ /* 0x001fce00078efcff */
.L_x_313:
[----:B------:R-:W-:Y:S01]  /*d450*/  ULDC.64 UR4, c[0x0][0xc88] ;  /* 0x0003220000047ab9 */ /* 0x000fe20000000a00 */
[----:B------:R-:W-:Y:S01]  /*d460*/  ULDC.64 UR8, c[0x0][0xa18] ;  /* 0x0002860000087ab9 */ /* 0x000fe20000000a00 */
[----:B------:R-:W-:Y:S01]  /*d470*/  UIMAD.WIDE UR4, UR39, 0x4, UR4 ;  /* 0x00000004270478a5 */ /* 0x000fe2000f8e0204 */
[----:B------:R-:W-:Y:S01]  /*d480*/  IMAD.MOV.U32 R36, RZ, RZ, RZ ;  /* 0x000000ffff247224 */ /* 0x000fe200078e00ff */
[----:B------:R-:W-:Y:S01]  /*d490*/  ULDC.64 UR6, c[0x0][0xa00] ;  /* 0x0002800000067ab9 */ /* 0x000fe20000000a00 */
[----:B0-2---:R-:W0:Y:S03]  /*d4a0*/  LDC.64 R4, c[0x0][0x418] ;  /* 0x00010600ff047b82 */ /* 0x005e260000000a00 */
[----:B------:R-:W-:Y:S02]  /*d4b0*/  IMAD.U32 R2, RZ, RZ, UR4 ;  /* 0x00000004ff027e24 */ /* 0x000fe4000f8e00ff */
[----:B------:R-:W-:Y:S01]  /*d4c0*/  IMAD.U32 R3, RZ, RZ, UR5 ;  /* 0x00000005ff037e24 */ /* 0x000fe2000f8e00ff */
[----:B------:R-:W-:-:S02]  /*d4d0*/  ULDC.64 UR4, c[0x0][0xa28] ;  /* 0x00028a0000047ab9 */ /* 0x000fc40000000a00 */
[----:B------:R-:W2:Y:S02]  /*d4e0*/  LDC R8, c[0x0][0x424] ;  /* 0x00010900ff087b82 */ /* 0x000ea40000000800 */
[----:B------:R-:W3:Y:S01]  /*d4f0*/  LDG.E R2, desc[UR52][R2.64] ;  /* 0x0000003402027981 */ /* 0x000ee2000c1e1900 */
[----:B------:R-:W-:-:S04]  /*d500*/  UISETP.NE.U32.AND UP0, UPT, UR4, URZ, UPT ;  /* 0x0000003f0400728c */ /* 0x000fc8000bf05070 */
[----:B------:R-:W-:Y:S01]  /*d510*/  UISETP.NE.AND.EX UP0, UPT, UR5, URZ, UPT, UP0 ;  /* 0x0000003f0500728c */ /* 0x000fe2000bf05300 */
[----:B-1----:R-:W1:Y:S05]  /*d520*/  LDC R0, c[0x0][0x2f0] ;  /* 0x0000bc00ff007b82 */ /* 0x002e6a0000000800 */
[----:B------:R-:W-:Y:S02]  /*d530*/  PLOP3.LUT P0, PT, PT, PT, UP0, 0x80, 0x0 ;  /* 0x000000000000781c */ /* 0x000fe40003f0f008 */
[----:B---3--:R-:W-:-:S13]  /*d540*/  R2UR UR42, R2 ;  /* 0x00000000022a72ca */ /* 0x008fda00000e0000 */
[----:B------:R-:W-:Y:S02]  /*d550*/  USHF.R.S32.HI UR41, URZ, 0x1f, UR42 ;  /* 0x0000001f3f297899 */ /* 0x000fe4000801142a */
[----:B------:R-:W-:-:S04]  /*d560*/  @UP0 ULEA UR4, UP1, UR42, UR4, 0x2 ;  /* 0x000000042a040291 */ /* 0x000fc8000f82103f */
[----:B------:R-:W-:Y:S02]  /*d570*/  @UP0 ULEA.HI.X UR5, UR42, UR5, UR41, 0x2, UP1 ;  /* 0x000000052a050291 */ /* 0x000fe400088f1429 */
[----:B------:R-:W-:Y:S01]  /*d580*/  UISETP.NE.U32.AND UP0, UPT, UR8, URZ, UPT ;  /* 0x0000003f0800728c */ /* 0x000fe2000bf05070 */
[----:B------:R-:W-:-:S03]  /*d590*/  IMAD.U32 R2, RZ, RZ, UR4 ;  /* 0x00000004ff027e24 */ /* 0x000fc6000f8e00ff */
[----:B------:R-:W-:Y:S01]  /*d5a0*/  UISETP.NE.AND.EX UP0, UPT, UR9, URZ, UPT, UP0 ;  /* 0x0000003f0900728c */ /* 0x000fe2000bf05300 */
[----:B------:R-:W-:Y:S01]  /*d5b0*/  IMAD.U32 R3, RZ, RZ, UR5 ;  /* 0x00000005ff037e24 */ /* 0x000fe2000f8e00ff */
[----:B------:R-:W-:Y:S02]  /*d5c0*/  USHF.L.U32 UR37, UR42, 0x2, URZ ;  /* 0x000000022a257899 */ /* 0x000fe4000800063f */
[----:B------:R-:W-:Y:S02]  /*d5d0*/  USHF.L.U64.HI UR36, UR42, 0x2, UR41 ;  /* 0x000000022a247899 */ /* 0x000fe40008010229 */
[----:B------:R-:W-:Y:S01]  /*d5e0*/  PLOP3.LUT P1, PT, PT, PT, UP0, 0x80, 0x0 ;  /* 0x000000000000781c */ /* 0x000fe20003f2f008 */
[----:B------:R3:W5:Y:S01]  /*d5f0*/  @P0 LDG.E R36, desc[UR52][R2.64] ;  /* 0x0000003402240981 */ /* 0x000762000c1e1900 */
[----:B------:R-:W-:-:S03]  /*d600*/  UISETP.NE.U32.AND UP2, UPT, UR6, URZ, UPT ;  /* 0x0000003f0600728c */ /* 0x000fc6000bf45070 */
[----:B------:R-:W-:Y:S02]  /*d610*/  @UP0 UIADD3 UR4, UP1, UR37, UR8, URZ ;  /* 0x0000000825040290 */ /* 0x000fe4000ff3e03f */
[----:B------:R-:W-:Y:S02]  /*d620*/  UISETP.NE.AND.EX UP3, UPT, UR7, URZ, UPT, UP2 ;  /* 0x0000003f0700728c */ /* 0x000fe4000bf65320 */
[----:B------:R-:W-:Y:S02]  /*d630*/  @UP0 UIADD3.X UR5, UR36, UR9, URZ, UP1, !UPT ;  /* 0x0000000924050290 */ /* 0x000fe40008ffe43f */
[----:B---3--:R-:W-:Y:S01]  /*d640*/  IMAD.U32 R2, RZ, RZ, UR4 ;  /* 0x00000004ff027e24 */ /* 0x008fe2000f8e00ff */
[----:B------:R-:W-:Y:S01]  /*d650*/  UIADD3 UR6, UP0, UR37, UR6, URZ ;  /* 0x0000000625067290 */ /* 0x000fe2000ff1e03f */
[----:B------:R-:W-:Y:S01]  /*d660*/  PLOP3.LUT P0, PT, PT, PT, UP3, 0x80, 0x0 ;  /* 0x000000000000781c */ /* 0x000fe20003f0f038 */
[----:B------:R-:W-:Y:S01]  /*d670*/  UP2UR UR45, UPR, URZ, 0x8 ;  /* 0x000000083f2d7883 */ /* 0x000fe20008000000 */
[----:B------:R-:W-:Y:S01]  /*d680*/  IMAD.U32 R3, RZ, RZ, UR5 ;  /* 0x00000005ff037e24 */ /* 0x000fe2000f8e00ff */
[----:B------:R-:W-:-:S04]  /*d690*/  UIADD3.X UR7, UR36, UR7, URZ, UP0, !UPT ;  /* 0x0000000724077290 */ /* 0x000fc800087fe43f */
[----:B------:R3:W4:Y:S01]  /*d6a0*/  @P1 LDG.E R7, desc[UR52][R2.64] ;  /* 0x0000003402071981 */ /* 0x000722000c1e1900 */
[----:B------:R-:W-:Y:S01]  /*d6b0*/  PLOP3.LUT P2, PT, PT, PT, UP3, 0x80, 0x0 ;  /* 0x000000000000781c */ /* 0x000fe20003f4f038 */
[----:B---3--:R-:W-:Y:S02]  /*d6c0*/  IMAD.U32 R2, RZ, RZ, UR6 ;  /* 0x00000006ff027e24 */ /* 0x008fe4000f8e00ff */
[----:B------:R-:W-:-:S05]  /*d6d0*/  IMAD.U32 R3, RZ, RZ, UR7 ;  /* 0x00000007ff037e24 */ /* 0x000fca000f8e00ff */
[----:B------:R3:W5:Y:S01]  /*d6e0*/  @P0 LDG.E R6, desc[UR52][R2.64] ;  /* 0x0000003402060981 */ /* 0x000762000c1e1900 */
[----:B0-----:R-:W-:-:S04]  /*d6f0*/  ISETP.NE.U32.AND P0, PT, R4, RZ, PT ;  /* 0x000000ff0400720c */ /* 0x001fc80003f05070 */
[----:B------:R-:W-:Y:S02]  /*d700*/  ISETP.NE.AND.EX P0, PT, R5, RZ, PT, P0 ;  /* 0x000000ff0500720c */ /* 0x000fe40003f05300 */
[----:B----4-:R-:W-:Y:S01]  /*d710*/  @P1 R2UR UR40, R7 ;  /* 0x00000000072812ca */ /* 0x010fe200000e0000 */
[----:B-123--:R-:W-:-:S14]  /*d720*/  @P1 BRA `(.L_x_238) ;  /* 0x0000000000241947 */ /* 0x00efdc0003800000 */
[----:B------:R-:W-:Y:S01]  /*d730*/  UISETP.NE.AND UP0, UPT, UR45, URZ, UPT ;  /* 0x0000003f2d00728c */ /* 0x000fe2000bf05270 */
[----:B------:R-:W-:-:S05]  /*d740*/  ULDC UR40, c[0x0][0x288] ;  /* 0x0000a20000287ab9 */ /* 0x000fca0000000800 */
[----:B------:R-:W-:-:S13]  /*d750*/  PLOP3.LUT P1, PT, PT, PT, UP0, 0x40, 0x0 ;  /* 0x000000000000781c */ /* 0x000fda0003f2e808 */
[----:B------:R-:W-:Y:S05]  /*d760*/  @P1 BRA `(.L_x_238) ;  /* 0x0000000000141947 */ /* 0x000fea0003800000 */
[----:B------:R-:W2:Y:S04]  /*d770*/  LDG.E R5, desc[UR52][R2.64] ;  /* 0x0000003402057981 */ /* 0x000ea8000c1e1900 */
[----:B------:R-:W3:Y:S01]  /*d780*/  LDG.E R4, desc[UR52][R2.64+0x4] ;  /* 0x0000043402047981 */ /* 0x000ee2000c1e1900 */
[----:B--2---:R-:W-:Y:S02]  /*d790*/  R2UR UR4, R5 ;  /* 0x00000000050472ca */ /* 0x004fe400000e0000 */
[----:B---3--:R-:W-:-:S13]  /*d7a0*/  R2UR UR40, R4 ;  /* 0x00000000042872ca */ /* 0x008fda00000e0000 */
[----:B------:R-:W-:-:S12]  /*d7b0*/  UIADD3 UR40, -UR4, UR40, URZ ;  /* 0x0000002804287290 */ /* 0x000fd8000fffe13f */
.L_x_238:
[----:B------:R-:W-:Y:S01]  /*d7c0*/  ULDC.64 UR4, c[0x0][0xa20] ;  /* 0x0002880000047ab9 */ /* 0x000fe20000000a00 */
[----:B------:R-:W-:Y:S01]  /*d7d0*/  SEL R5, R8, 0x1, P0 ;  /* 0x0000000108057807 */ /* 0x000fe20000000000 */
[----:B------:R-:W-:Y:S01]  /*d7e0*/  UMOV UR38, URZ ;  /* 0x0000003f00267c82 */ /* 0x000fe20008000000 */
[----:B------:R-:W-:Y:S01]  /*d7f0*/  ISETP.NE.U32.AND P1, PT, RZ, UR4, PT ;  /* 0x00000004ff007c0c */ /* 0x000fe2000bf25070 */
[----:B------:R-:W-:Y:S01]  /*d800*/  IMAD.U32 R31, RZ, RZ, UR42 ;  /* 0x0000002aff1f7e24 */ /* 0x000fe2000f8e00ff */
[----:B-----5:R-:W-:Y:S01]  /*d810*/  @P2 R2UR UR38, R6 ;  /* 0x00000000062622ca */ /* 0x020fe200000e0000 */
[----:B------:R-:W-:Y:S01]  /*d820*/  IMAD R5, R5, R0, RZ ;  /* 0x0000000005057224 */ /* 0x000fe200078e02ff */
[----:B------:R-:W-:-:S13]  /*d830*/  ISETP.NE.AND.EX P1, PT, RZ, UR5, PT, P1 ;  /* 0x00000005ff007c0c */ /* 0x000fda000bf25310 */
[----:B------:R-:W-:Y:S05]  /*d840*/  @!P1 BRA `(.L_x_239) ;  /* 0x0000000000189947 */ /* 0x000fea0003800000 */
[----:B------:R-:W-:-:S04]  /*d850*/  UIADD3 UR4, UP0, UR37, UR4, URZ ;  /* 0x0000000425047290 */ /* 0x000fc8000ff1e03f */
[----:B------:R-:W-:Y:S02]  /*d860*/  UIADD3.X UR5, UR36, UR5, URZ, UP0, !UPT ;  /* 0x0000000524057290 */ /* 0x000fe400087fe43f */
[----:B------:R-:W-:-:S04]  /*d870*/  IMAD.U32 R2, RZ, RZ, UR4 ;  /* 0x00000004ff027e24 */ /* 0x000fc8000f8e00ff */
[----:B------:R-:W-:-:S05]  /*d880*/  IMAD.U32 R3, RZ, RZ, UR5 ;  /* 0x00000005ff037e24 */ /* 0x000fca000f8e00ff */
[----:B------:R0:W5:Y:S01]  /*d890*/  LDG.E R5, desc[UR52][R2.64] ;  /* 0x0000003402057981 */ /* 0x000162000c1e1900 */
[----:B------:R-:W-:Y:S05]  /*d8a0*/  BRA `(.L_x_240) ;  /* 0x0000000000247947 */ /* 0x000fea0003800000 */
.L_x_239:
[----:B------:R-:W-:Y:S02]  /*d8b0*/  ULDC.64 UR4, c[0x0][0xa08] ;  /* 0x0002820000047ab9 */ /* 0x000fe40000000a00 */
[----:B------:R-:W-:-:S04]  /*d8c0*/  ISETP.NE.U32.AND P0, PT, RZ, UR4, PT ;  /* 0x00000004ff007c0c */ /* 0x000fc8000bf05070 */
[----:B------:R-:W-:-:S13]  /*d8d0*/  ISETP.NE.AND.EX P0, PT, RZ, UR5, PT, P0 ;  /* 0x00000005ff007c0c */ /* 0x000fda000bf05300 */
[----:B------:R-:W-:Y:S05]  /*d8e0*/  @!P0 BRA `(.L_x_240) ;  /* 0x0000000000148947 */ /* 0x000fea0003800000 */
[----:B------:R-:W0:Y:S02]  /*d8f0*/  LDC.64 R2, c[0x0][0xa08] ;  /* 0x00028200ff027b82 */ /* 0x000e240000000a00 */
[----:B0-----:R-:W-:-:S05]  /*d900*/  IMAD.WIDE R2, R31, 0x4, R2 ;  /* 0x000000041f027825 */ /* 0x001fca00078e0202 */
[----:B------:R-:W2:Y:S04]  /*d910*/  LDG.E R5, desc[UR52][R2.64] ;  /* 0x0000003402057981 */ /* 0x000ea8000c1e1900 */
[----:B------:R-:W2:Y:S02]  /*d920*/  LDG.E R0, desc[UR52][R2.64+0x4] ;  /* 0x0000043402007981 */ /* 0x000ea4000c1e1900 */
[----:B--2---:R-:W-:-:S07]  /*d930*/  IMAD.IADD R5, R0, 0x1, -R5 ;  /* 0x0000000100057824 */ /* 0x004fce00078e0a05 */
.L_x_240:
[----:B------:R-:W2:Y:S01]  /*d940*/  LDL R18, [R1+0x8] ;  /* 0x0000080001127983 */ /* 0x000ea20000100800 */
[----:B-----5:R-:W-:-:S04]  /*d950*/  IMAD.IADD R22, R5, 0x1, -R36 ;  /* 0x0000000105167824 */ /* 0x020fc800078e0a24 */
[C---:B0-----:R-:W-:Y:S01]  /*d960*/  VIADD R2, R22.reuse, 0x9f ;  /* 0x0000009f16027836 */ /* 0x041fe20000000000 */
[----:B------:R-:W-:-:S03]  /*d970*/  ISETP.GE.AND P0, PT, R22, 0x1, PT ;  /* 0x000000011600780c */ /* 0x000fc60003f06270 */
[----:B------:R-:W-:Y:S01]  /*d980*/  IMAD.HI R2, R2, 0x66666667, RZ ;  /* 0x6666666702027827 */ /* 0x000fe200078e02ff */
[----:B--2---:R-:W-:-:S04]  /*d990*/  LOP3.LUT R0, R18, 0xff000000, RZ, 0xc0, !PT ;  /* 0xff00000012007812 */ /* 0x004fc800078ec0ff */
[----:B------:R-:W-:Y:S02]  /*d9a0*/  SHF.R.U32.HI R3, RZ, 0x8, R0 ;  /* 0x00000008ff037819 */ /* 0x000fe40000011600 */
[----:B------:R-:W-:-:S04]  /*d9b0*/  LOP3.LUT R0, R18, 0xff0000, RZ, 0xc0, !PT ;  /* 0x00ff000012007812 */ /* 0x000fc800078ec0ff */
[----:B------:R-:W-:Y:S02]  /*d9c0*/  LEA.HI R5, R0, R3, RZ, 0x10 ;  /* 0x0000000300057211 */ /* 0x000fe400078f80ff */
[----:B------:R-:W-:Y:S02]  /*d9d0*/  SHF.R.U32.HI R3, RZ, 0x1f, R2 ;  /* 0x0000001fff037819 */ /* 0x000fe40000011602 */
[----:B------:R-:W-:Y:S02]  /*d9e0*/  LOP3.LUT R4, R5, 0xff, RZ, 0xc0, !PT ;  /* 0x000000ff05047812 */ /* 0x000fe400078ec0ff */
[----:B------:R-:W-:Y:S01]  /*d9f0*/  LEA.HI.SX32 R0, R2, R3, 0x1a ;  /* 0x0000000302007211 */ /* 0x000fe200078fd2ff */
[----:B------:R-:W-:Y:S01]  /*da00*/  IMAD.MOV.U32 R3, RZ, RZ, RZ ;  /* 0x000000ffff037224 */ /* 0x000fe200078e00ff */
[----:B------:R-:W-:Y:S06]  /*da10*/  @!P0 BRA `(.L_x_241) ;  /* 0x0000000000748947 */ /* 0x000fec0003800000 */
[----:B------:R-:W-:-:S04]  /*da20*/  SHF.R.U32.HI R5, RZ, 0x10, R5 ;  /* 0x00000010ff057819 */ /* 0x000fc80000011605 */
[----:B------:R-:W-:-:S13]  /*da30*/  ISETP.NE.AND P0, PT, R5, RZ, PT ;  /* 0x000000ff0500720c */ /* 0x000fda0003f05270 */
[----:B------:R-:W0:Y:S02]  /*da40*/  @!P0 LDC R5, c[0x0][0x9f0] ;  /* 0x00027c00ff058b82 */ /* 0x000e240000000800 */
[-C--:B0-----:R-:W-:Y:S02]  /*da50*/  IABS R6, R5.reuse ;  /* 0x0000000500067213 */ /* 0x081fe40000000000 */
[----:B------:R-:W-:Y:S02]  /*da60*/  IADD3 R8, R5, -0x1, R0 ;  /* 0xffffffff05087810 */ /* 0x000fe40007ffe000 */
[----:B------:R-:W0:Y:S02]  /*da70*/  I2F.RP R7, R6 ;  /* 0x0000000600077306 */ /* 0x000e240000209400 */
[----:B------:R-:W-:-:S04]  /*da80*/  LOP3.LUT R2, R8, R5, RZ, 0x3c, !PT ;  /* 0x0000000508027212 */ /* 0x000fc800078e3cff */
[----:B------:R-:W-:Y:S01]  /*da90*/  ISETP.GE.AND P2, PT, R2, RZ, PT ;  /* 0x000000ff0200720c */ /* 0x000fe20003f46270 */
[----:B------:R-:W-:Y:S01]  /*daa0*/  IMAD.MOV.U32 R2, RZ, RZ, RZ ;  /* 0x000000ffff027224 */ /* 0x000fe200078e00ff */
[----:B0-----:R-:W0:Y:S02]  /*dab0*/  MUFU.RCP R7, R7 ;  /* 0x0000000700077308 */ /* 0x001e240000001000 */
[----:B0-----:R-:W-:Y:S01]  /*dac0*/  VIADD R3, R7, 0xffffffe ;  /* 0x0ffffffe07037836 */ /* 0x001fe20000000000 */
[----:B------:R-:W-:-:S05]  /*dad0*/  IABS R7, R5 ;  /* 0x0000000500077213 */ /* 0x000fca0000000000 */
[----:B------:R-:W0:Y:S01]  /*dae0*/  F2I.FTZ.U32.TRUNC.NTZ R3, R3 ;  /* 0x0000000300037305 */ /* 0x000e22000021f000 */
[----:B------:R-:W-:Y:S02]  /*daf0*/  IMAD.MOV R7, RZ, RZ, -R7 ;  /* 0x000000ffff077224 */ /* 0x000fe400078e0a07 */
[----:B0-----:R-:W-:-:S04]  /*db00*/  IMAD.MOV R9, RZ, RZ, -R3 ;  /* 0x000000ffff097224 */ /* 0x001fc800078e0a03 */
[----:B------:R-:W-:-:S04]  /*db10*/  IMAD R9, R9, R6, RZ ;  /* 0x0000000609097224 */ /* 0x000fc800078e02ff */
[----:B------:R-:W-:Y:S01]  /*db20*/  IMAD.HI.U32 R2, R3, R9, R2 ;  /* 0x0000000903027227 */ /* 0x000fe200078e0002 */
[----:B------:R-:W-:-:S05]  /*db30*/  IABS R3, R8 ;  /* 0x0000000800037213 */ /* 0x000fca0000000000 */
[----:B------:R-:W-:-:S04]  /*db40*/  IMAD.HI.U32 R2, R2, R3, RZ ;  /* 0x0000000302027227 */ /* 0x000fc800078e00ff */
[----:B------:R-:W-:-:S05]  /*db50*/  IMAD R3, R2, R7, R3 ;  /* 0x0000000702037224 */ /* 0x000fca00078e0203 */
[----:B------:R-:W-:-:S13]  /*db60*/  ISETP.GT.U32.AND P1, PT, R6, R3, PT ;  /* 0x000000030600720c */ /* 0x000fda0003f24070 */
[----:B------:R-:W-:Y:S02]  /*db70*/  @!P1 IMAD.IADD R3, R3, 0x1, -R6 ;  /* 0x0000000103039824 */ /* 0x000fe400078e0a06 */
[----:B------:R-:W-:Y:S01]  /*db80*/  @!P1 VIADD R2, R2, 0x1 ;  /* 0x0000000102029836 */ /* 0x000fe20000000000 */
[----:B------:R-:W-:Y:S02]  /*db90*/  ISETP.NE.AND P1, PT, R5, RZ, PT ;  /* 0x000000ff0500720c */ /* 0x000fe40003f25270 */
[----:B------:R-:W-:-:S13]  /*dba0*/  ISETP.GE.U32.AND P0, PT, R3, R6, PT ;  /* 0x000000060300720c */ /* 0x000fda0003f06070 */
[----:B------:R-:W-:-:S04]  /*dbb0*/  @P0 VIADD R2, R2, 0x1 ;  /* 0x0000000102020836 */ /* 0x000fc80000000000 */
[----:B------:R-:W-:Y:S01]  /*dbc0*/  @!P2 IMAD.MOV R2, RZ, RZ, -R2 ;  /* 0x000000ffff02a224 */ /* 0x000fe200078e0a02 */
[----:B------:R-:W-:-:S05]  /*dbd0*/  @!P1 LOP3.LUT R2, RZ, R5, RZ, 0x33, !PT ;  /* 0x00000005ff029212 */ /* 0x000fca00078e33ff */
[----:B------:R-:W-:-:S07]  /*dbe0*/  IMAD.MOV.U32 R3, RZ, RZ, R2 ;  /* 0x000000ffff037224 */ /* 0x000fce00078e0002 */
.L_x_241:
[-C--:B------:R-:W-:Y:S01]  /*dbf0*/  IMAD R2, R4, R3.reuse, RZ ;  /* 0x0000000304027224 */ /* 0x080fe200078e02ff */
[----:B------:R-:W-:Y:S04]  /*dc00*/  BSSY B7, `(.L_x_242) ;  /* 0x0000450000077945 */ /* 0x000fe80003800000 */
[----:B------:R-:W-:Y:S01]  /*dc10*/  VIADDMNMX R0, R2, R3, R0, PT ;  /* 0x0000000302007246 */ /* 0x000fe20003800100 */
[----:B------:R0:W-:Y:S03]  /*dc20*/  STL [R1+0xc], R2 ;  /* 0x00000c0201007387 */ /* 0x0001e60000100800 */
[----:B------:R-:W-:-:S13]  /*dc30*/  R2UR UR48, R0 ;  /* 0x00000000003072ca */ /* 0x000fda00000e0000 */
[----:B------:R-:W-:-:S13]  /*dc40*/  ISETP.LT.AND P0, PT, R2, UR48, PT ;  /* 0x0000003002007c0c */ /* 0x000fda000bf01270 */
[----:B0-----:R-:W-:Y:S05]  /*dc50*/  @P0 BRA `(.L_x_243) ;  /* 0x0000000000480947 */ /* 0x001fea0003800000 */
[----:B------:R-:W0:Y:S02]  /*dc60*/  S2R R2, SR_TID.X ;  /* 0x0000000000027919 */ /* 0x000e240000002100 */
[----:B0-----:R-:W-:-:S04]  /*dc70*/  LOP3.LUT R2, R2, 0x7f, RZ, 0xc0, !PT ;  /* 0x0000007f02027812 */ /* 0x001fc800078ec0ff */
[----:B------:R-:W-:-:S13]  /*dc80*/  ISETP.NE.AND P0, PT, R2, RZ, PT ;  /* 0x000000ff0200720c */ /* 0x000fda0003f05270 */
[----:B------:R-:W-:Y:S05]  /*dc90*/  @P0 BRA `(.L_x_244) ;  /* 0x0000004400180947 */ /* 0x000fea0003800000 */
[----:B------:R-:W0:Y:S01]  /*dca0*/  S2R R5, SR_LANEID ;  /* 0x0000000000057919 */ /* 0x000e220000000000 */
[----:B------:R-:W-:Y:S01]  /*dcb0*/  VOTEU.ANY UR4, UPT, PT ;  /* 0x0000000000047886 */ /* 0x000fe200038e0100 */
[----:B------:R-:W1:Y:S01]  /*dcc0*/  LDC.64 R2, c[0x0][0xc60] ;  /* 0x00031800ff027b82 */ /* 0x000e620000000a00 */
[----:B------:R-:W0:Y:S02]  /*dcd0*/  FLO.U32 R0, UR4 ;  /* 0x0000000400007d00 */ /* 0x000e2400080e0000 */
[----:B0-----:R-:W-:-:S06]  /*dce0*/  ISETP.EQ.U32.AND P0, PT, R0, R5, PT ;  /* 0x000000050000720c */ /* 0x001fcc0003f02070 */
[----:B------:R-:W1:Y:S07]  /*dcf0*/  POPC R5, UR4 ;  /* 0x0000000400057d09 */ /* 0x000e6e0008000000 */
[----:B-1----:R-:W2:Y:S01]  /*dd00*/  @P0 ATOMG.E.ADD.STRONG.GPU PT, R3, desc[UR52][R2.64], R5 ;  /* 0x00000005020309a8 */ /* 0x002ea200081ee1f4 */
[----:B------:R-:W0:Y:S02]  /*dd10*/  S2R R4, SR_LTMASK ;  /* 0x0000000000047919 */ /* 0x000e240000003900 */
[----:B0-----:R-:W-:-:S04]  /*dd20*/  LOP3.LUT R4, R4, UR4, RZ, 0xc0, !PT ;  /* 0x0000000404047c12 */ /* 0x001fc8000f8ec0ff */
[----:B------:R-:W0:Y:S01]  /*dd30*/  POPC R7, R4 ;  /* 0x0000000400077309 */ /* 0x000e220000000000 */
[----:B--2---:R-:W0:Y:S02]  /*dd40*/  SHFL.IDX PT, R0, R3, R0, 0x1f ;  /* 0x00001f0003007589 */ /* 0x004e2400000e0000 */
[----:B0-----:R-:W-:-:S05]  /*dd50*/  IADD3 R0, R0, UR47, R7 ;  /* 0x0000002f00007c10 */ /* 0x001fca000fffe007 */
[----:B------:R0:W-:Y:S01]  /*dd60*/  STL [R1], R0 ;  /* 0x0000000001007387 */ /* 0x0001e20000100800 */
[----:B------:R-:W-:Y:S05]  /*dd70*/  BRA `(.L_x_244) ;  /* 0x0000004000e07947 */ /* 0x000fea0003800000 */
.L_x_243:
[----:B------:R-:W-:Y:S01]  /*dd80*/  VIADD R0, R16, 0x1a400 ;  /* 0x0001a40010007836 */ /* 0x000fe20000000000 */
[----:B------:R-:W-:Y:S04]  /*dd90*/  BSSY B6, `(.L_x_245) ;  /* 0x0000013000067945 */ /* 0x000fe80003800000 */
[----:B------:R-:W-:-:S13]  /*dda0*/  LOP3.LUT P0, RZ, R0, 0x1bf, RZ, 0xc0, !PT ;  /* 0x000001bf00ff7812 */ /* 0x000fda000780c0ff */
[----:B------:R-:W-:Y:S05]  /*ddb0*/  @!P0 BRA `(.L_x_246) ;  /* 0x0000000000408947 */ /* 0x000fea0003800000 */
[----:B------:R-:W-:Y:S01]  /*ddc0*/  MOV R2, 0x0 ;  /* 0x0000000000027802 */ /* 0x000fe20000000f00 */
[----:B------:R-:W-:Y:S01]  /*ddd0*/  ULDC.64 UR6, c[0x4][0xc8] ;  /* 0x0100320000067ab9 */ /* 0x000fe20000000a00 */
[----:B------:R-:W-:Y:S01]  /*dde0*/  ULDC.64 UR8, c[0x4][0xd0] ;  /* 0x0100340000087ab9 */ /* 0x000fe20000000a00 */
[----:B------:R-:W-:Y:S01]  /*ddf0*/  ULDC.64 UR4, c[0x4][0x8] ;  /* 0x0100020000047ab9 */ /* 0x000fe20000000a00 */
[----:B------:R-:W-:Y:S02]  /*de00*/  IMAD.U32 R4, RZ, RZ, UR6 ;  /* 0x00000006ff047e24 */ /* 0x000fe4000f8e00ff */
[----:B------:R-:W0:Y:S01]  /*de10*/  LDC.64 R2, c[0x4][R2] ;  /* 0x0100000002027b82 */ /* 0x000e220000000a00 */
[----:B------:R-:W-:Y:S02]  /*de20*/  IMAD.U32 R5, RZ, RZ, UR7 ;  /* 0x00000007ff057e24 */ /* 0x000fe4000f8e00ff */
        /* <DEDUP_REMOVED lines=8> */
[----:B0-----:R-:W-:Y:S05]  /*deb0*/  CALL.ABS.NOINC R2 ;  /* 0x0000000002007343 */ /* 0x001fea0003c00000 */
.L_x_246:
[----:B------:R-:W-:Y:S05]  /*dec0*/  BSYNC B6 ;  /* 0x0000000000067941 */ /* 0x000fea0003800000 */
.L_x_245:
[----:B------:R-:W-:Y:S01]  /*ded0*/  VIADD R0, R16, 0xa400 ;  /* 0x0000a40010007836 */ /* 0x000fe20000000000 */
[----:B------:R-:W-:Y:S01]  /*dee0*/  LOP3.LUT R17, R17, 0xfffffffe, RZ, 0xc0, !PT ;  /* 0xfffffffe11117812 */ /* 0x000fe200078ec0ff */
[----:B------:R-:W-:Y:S03]  /*def0*/  BSSY B6, `(.L_x_247) ;  /* 0x0000014000067945 */ /* 0x000fe60003800000 */
[----:B------:R-:W-:-:S13]  /*df00*/  LOP3.LUT P0, RZ, R0, 0x3ff, RZ, 0xc0, !PT ;  /* 0x000003ff00ff7812 */ /* 0x000fda000780c0ff */
[----:B------:R-:W-:Y:S01]  /*df10*/  @P0 LOP3.LUT R17, R17, 0x1, RZ, 0xfc, !PT ;  /* 0x0000000111110812 */ /* 0x000fe200078efcff */
[----:B------:R-:W-:Y:S06]  /*df20*/  @!P0 BRA `(.L_x_248) ;  /* 0x0000000000408947 */ /* 0x000fec0003800000 */
        /* <DEDUP_REMOVED lines=16> */
.L_x_248:
[----:B------:R-:W-:Y:S05]  /*e030*/  BSYNC B6 ;  /* 0x0000000000067941 */ /* 0x000fea0003800000 */
.L_x_247:
        /* <DEDUP_REMOVED lines=20> */
.L_x_250:
[----:B------:R-:W-:Y:S05]  /*e180*/  BSYNC B6 ;  /* 0x0000000000067941 */ /* 0x000fea0003800000 */
.L_x_249:
[----:B------:R-:W-:Y:S01]  /*e190*/  LOP3.LUT P6, RZ, R17, 0x1, RZ, 0xc0, !PT ;  /* 0x0000000111ff7812 */ /* 0x000fe200078cc0ff */
[----:B------:R-:W-:-:S12]  /*e1a0*/  BSSY B6, `(.L_x_251) ;  /* 0x0000012000067945 */ /* 0x000fd80003800000 */
        /* <DEDUP_REMOVED lines=17> */
.L_x_252:
[----:B------:R-:W-:Y:S05]  /*e2c0*/  BSYNC B6 ;  /* 0x0000000000067941 */ /* 0x000fea0003800000 */
.L_x_251:
[----:B------:R-:W-:Y:S01]  /*e2d0*/  ULDC.64 UR4, c[0x0][0x9f8] ;  /* 0x00027e0000047ab9 */ /* 0x000fe20000000a00 */
[----:B------:R-:W0:Y:S01]  /*e2e0*/  LDC R20, c[0x0][0x430] ;  /* 0x00010c00ff147b82 */ /* 0x000e220000000800 */
[----:B------:R-:W-:-:S04]  /*e2f0*/  UISETP.NE.U32.AND UP0, UPT, UR4, URZ, UPT ;  /* 0x0000003f0400728c */ /* 0x000fc8000bf05070 */
[----:B------:R-:W-:-:S06]  /*e300*/  UISETP.NE.AND.EX UP0, UPT, UR5, URZ, UPT, UP0 ;  /* 0x0000003f0500728c */ /* 0x000fcc000bf05300 */
[----:B------:R-:W-:-:S05]  /*e310*/  PLOP3.LUT P0, PT, PT, PT, UP0, 0x80, 0x0 ;  /* 0x000000000000781c */ /* 0x000fca0003f0f008 */
[----:B------:R-:W-:-:S04]  /*e320*/  @UP0 UIADD3 UR4, UP1, UR37, UR4, URZ ;  /* 0x0000000425040290 */ /* 0x000fc8000ff3e03f */
[----:B------:R-:W-:Y:S02]  /*e330*/  @UP0 UIADD3.X UR5, UR36, UR5, URZ, UP1, !UPT ;  /* 0x0000000524050290 */ /* 0x000fe40008ffe43f */
[----:B------:R-:W-:Y:S01]  /*e340*/  IMAD.U32 R2, RZ, RZ, UR4 ;  /* 0x00000004ff027e24 */ /* 0x000fe2000f8e00ff */
[----:B------:R-:W-:Y:S01]  /*e350*/  ULDC UR4, c[0x0][0x2f4] ;  /* 0x0000bd0000047ab9 */ /* 0x000fe20000000800 */
[----:B0-----:R-:W-:Y:S02]  /*e360*/  ISETP.NE.AND P2, PT, R20, 0x1, PT ;  /* 0x000000011400780c */ /* 0x001fe40003f45270 */
[----:B------:R-:W-:Y:S01]  /*e370*/  IMAD.U32 R3, RZ, RZ, UR5 ;  /* 0x00000005ff037e24 */ /* 0x000fe2000f8e00ff */
[----:B------:R-:W-:Y:S01]  /*e380*/  LOP3.LUT R17, R17, 0xffffff7f, RZ, 0xc0, !PT ;  /* 0xffffff7f11117812 */ /* 0x000fe200078ec0ff */
[----:B------:R-:W-:-:S03]  /*e390*/  ULDC UR5, c[0x0][0x320] ;  /* 0x0000c80000057ab9 */ /* 0x000fc60000000800 */
[----:B------:R0:W5:Y:S01]  /*e3a0*/  @P0 LDG.E R31, desc[UR52][R2.64] ;  /* 0x00000034021f0981 */ /* 0x000162000c1e1900 */
[C---:B------:R-:W-:Y:S01]  /*e3b0*/  ISETP.GE.AND P0, PT, R35.reuse, UR4, PT ;  /* 0x0000000423007c0c */ /* 0x040fe2000bf06270 */
[----:B------:R-:W-:Y:S01]  /*e3c0*/  UMOV UR6, 0xffffffff ;  /* 0xffffffff00067882 */ /* 0x000fe20000000000 */
[C---:B------:R-:W-:Y:S02]  /*e3d0*/  LOP3.LUT R21, R35.reuse, 0x40, RZ, 0xfc, !PT ;  /* 0x0000004023157812 */ /* 0x040fe400078efcff */
[----:B------:R-:W-:Y:S02]  /*e3e0*/  LOP3.LUT R23, R35, 0x80, RZ, 0xfc, !PT ;  /* 0x0000008023177812 */ /* 0x000fe400078efcff */
[----:B------:R-:W-:Y:S02]  /*e3f0*/  @P2 LOP3.LUT R17, R17, 0x80, RZ, 0xfc, !PT ;  /* 0x0000008011112812 */ /* 0x000fe400078efcff */
[----:B------:R-:W-:Y:S02]  /*e400*/  ISETP.GE.AND P3, PT, R23, UR4, PT ;  /* 0x0000000417007c0c */ /* 0x000fe4000bf66270 */
[----:B------:R-:W-:-:S02]  /*e410*/  LOP3.LUT R17, R17, 0xffffffef, RZ, 0xc0, !PT ;  /* 0xffffffef11117812 */ /* 0x000fc400078ec0ff */
[----:B------:R-:W-:Y:S02]  /*e420*/  ISETP.GE.AND P1, PT, R35, UR5, PT ;  /* 0x0000000523007c0c */ /* 0x000fe4000bf26270 */
[----:B------:R-:W-:Y:S02]  /*e430*/  @P0 LOP3.LUT R17, R17, 0x10, RZ, 0xfc, !PT ;  /* 0x0000001011110812 */ /* 0x000fe400078efcff */
[----:B------:R-:W-:Y:S02]  /*e440*/  ISETP.GE.AND P0, PT, R21, UR4, PT ;  /* 0x0000000415007c0c */ /* 0x000fe4000bf06270 */
[----:B------:R-:W-:-:S11]  /*e450*/  LOP3.LUT R17, R17, 0xfffffff7, RZ, 0xc0, !PT ;  /* 0xfffffff711117812 */ /* 0x000fd600078ec0ff */
        /* <DEDUP_REMOVED lines=9> */
.L_x_333:
[----:B------:R-:W0:Y:S01]  /*e4f0*/  S2R R0, SR_TID.X ;  /* 0x0000000000007919 */ /* 0x000e220000002100 */
[----:B------:R-:W-:Y:S01]  /*e500*/  UMOV UR4, 0xa0 ;  /* 0x000000a000047882 */ /* 0x000fe20000000000 */
[----:B------:R-:W1:Y:S01]  /*e510*/  @P2 LDC R5, c[0x0][0x434] ;  /* 0x00010d00ff052b82 */ /* 0x000e620000000800 */
[----:B------:R-:W-:Y:S01]  /*e520*/  UIMAD UR4, UR48, UR4, -0xa0 ;  /* 0xffffff60300474a4 */ /* 0x000fe2000f8e0204 */
[----:B------:R-:W2:Y:S01]  /*e530*/  S2R R10, SR_TID.X ;  /* 0x00000000000a7919 */ /* 0x000ea20000002100 */
[----:B-----5:R-:W-:-:S05]  /*e540*/  SHF.R.S32.HI R37, RZ, 0x1f, R31 ;  /* 0x0000001fff257819 */ /* 0x020fca000001141f */
[----:B------:R-:W3:Y:S01]  /*e550*/  @P2 LDC R4, c[0x0][0x438] ;  /* 0x00010e00ff042b82 */ /* 0x000ee20000000800 */
[----:B0-----:R-:W-:Y:S01]  /*e560*/  LOP3.LUT R0, R0, 0x7f, RZ, 0xc0, !PT ;  /* 0x0000007f00007812 */ /* 0x001fe200078ec0ff */
[----:B--2---:R-:W-:-:S03]  /*e570*/  IMAD.SHL.U32 R11, R10, 0x20, RZ ;  /* 0x000000200a0b7824 */ /* 0x004fc600078e00ff */
[----:B------:R-:W-:Y:S01]  /*e580*/  SHF.R.U32.HI R12, RZ, 0x2, R0 ;  /* 0x00000002ff0c7819 */ /* 0x000fe20000011600 */
[----:B------:R-:W-:-:S03]  /*e590*/  IMAD.SHL.U32 R10, R10, 0x20, RZ ;  /* 0x000000200a0a7824 */ /* 0x000fc600078e00ff */
[C---:B------:R-:W-:Y:S02]  /*e5a0*/  LOP3.LUT R11, R12.reuse, 0x60, R11, 0xf8, !PT ;  /* 0x000000600c0b7812 */ /* 0x040fe400078ef80b */
[----:B------:R-:W-:Y:S02]  /*e5b0*/  LOP3.LUT R10, R12, 0x60, R10, 0xf8, !PT ;  /* 0x000000600c0a7812 */ /* 0x000fe400078ef80a */
[----:B------:R-:W-:-:S05]  /*e5c0*/  LOP3.LUT R11, R11, 0x80, RZ, 0xfc, !PT ;  /* 0x000000800b0b7812 */ /* 0x000fca00078efcff */
[----:B------:R-:W-:-:S04]  /*e5d0*/  VIADD R3, R11, UR4 ;  /* 0x000000040b037c36 */ /* 0x000fc80008000000 */
[C---:B------:R-:W-:Y:S01]  /*e5e0*/  IMAD.IADD R8, R3.reuse, 0x1, R36 ;  /* 0x0000000103087824 */ /* 0x040fe200078e0224 */
[----:B------:R-:W-:-:S03]  /*e5f0*/  ISETP.GE.AND P0, PT, R3, R22, PT ;  /* 0x000000160300720c */ /* 0x000fc60003f06270 */
[----:B-1----:R-:W-:Y:S01]  /*e600*/  @P2 IMAD.HI.U32 R5, R8, R5, RZ ;  /* 0x0000000508052227 */ /* 0x002fe200078e00ff */
[----:B------:R-:W-:-:S03]  /*e610*/  ISETP.GT.U32.OR P0, PT, R11, 0x9f, P0 ;  /* 0x0000009f0b00780c */ /* 0x000fc60000704470 */
[----:B------:R-:W-:Y:S01]  /*e620*/  IMAD.MOV.U32 R0, RZ, RZ, R8 ;  /* 0x000000ffff007224 */ /* 0x000fe200078e0008 */
[----:B---3--:R-:W-:-:S09]  /*e630*/  @P2 SHF.R.U32.HI R0, RZ, R4, R5 ;  /* 0x00000004ff002219 */ /* 0x008fd20000011605 */
[----:B------:R-:W0:Y:S01]  /*e640*/  @!P0 LDC.64 R2, c[0x0][0x428] ;  /* 0x00010a00ff028b82 */ /* 0x000e220000000a00 */
[--C-:B------:R-:W-:Y:S01]  /*e650*/  @!P0 SHF.R.S32.HI R7, RZ, 0x1f, R0.reuse ;  /* 0x0000001fff078819 */ /* 0x100fe20000011400 */
[----:B------:R-:W-:-:S06]  /*e660*/  @!P0 IMAD.MOV.U32 R6, RZ, RZ, R0 ;  /* 0x000000ffff068224 */ /* 0x000fcc00078e0000 */
[----:B------:R-:W1:Y:S01]  /*e670*/  @!P0 LDC.64 R4, c[0x0][0x418] ;  /* 0x00010600ff048b82 */ /* 0x000e620000000a00 */
[----:B0-----:R-:W-:-:S04]  /*e680*/  @!P0 IMAD R9, R37, R2, RZ ;  /* 0x0000000225098224 */ /* 0x001fc800078e02ff */
[C---:B------:R-:W-:Y:S02]  /*e690*/  @!P0 IMAD R9, R31.reuse, R3, R9 ;  /* 0x000000031f098224 */ /* 0x040fe400078e0209 */
[----:B------:R-:W-:-:S04]  /*e6a0*/  @!P0 IMAD.WIDE.U32 R2, R31, R2, R6 ;  /* 0x000000021f028225 */ /* 0x000fc800078e0006 */
[----:B------:R-:W-:Y:S01]  /*e6b0*/  @!P0 IMAD.IADD R9, R9, 0x1, R3 ;  /* 0x0000000109098824 */ /* 0x000fe200078e0203 */
[----:B-1----:R-:W-:Y:S01]  /*e6c0*/  @!P0 LEA R6, P1, R2, R4, 0x2 ;  /* 0x0000000402068211 */ /* 0x002fe200078210ff */
[----:B------:R-:W-:-:S03]  /*e6d0*/  IMAD.MOV.U32 R4, RZ, RZ, RZ ;  /* 0x000000ffff047224 */ /* 0x000fc600078e00ff */
[----:B------:R-:W-:Y:S01]  /*e6e0*/  @!P0 LEA.HI.X R7, R2, R5, R9, 0x2, P1 ;  /* 0x0000000502078211 */ /* 0x000fe200008f1409 */
[----:B------:R-:W-:Y:S01]  /*e6f0*/  VIADD R9, R10, UR4 ;  /* 0x000000040a097c36 */ /* 0x000fe20008000000 */
[----:B------:R-:W0:Y:S03]  /*e700*/  @P2 LDC R5, c[0x0][0x438] ;  /* 0x00010e00ff052b82 */ /* 0x000e260000000800 */
[----:B------:R1:W5:Y:S01]  /*e710*/  @!P0 LDG.E R4, desc[UR52][R6.64] ;  /* 0x0000003406048981 */ /* 0x000362000c1e1900 */
[C---:B------:R-:W-:Y:S01]  /*e720*/  ISETP.GE.AND P0, PT, R9.reuse, R22, PT ;  /* 0x000000160900720c */ /* 0x040fe20003f06270 */
[----:B------:R-:W-:-:S04]  /*e730*/  IMAD.IADD R9, R9, 0x1, R36 ;  /* 0x0000000109097824 */ /* 0x000fc800078e0224 */
[----:B------:R-:W-:Y:S01]  /*e740*/  IMAD.MOV.U32 R10, RZ, RZ, R9 ;  /* 0x000000ffff0a7224 */ /* 0x000fe200078e0009 */
[----:B-1----:R-:W1:Y:S08]  /*e750*/  @P2 LDC R6, c[0x0][0x434] ;  /* 0x00010d00ff062b82 */ /* 0x002e700000000800 */
[----:B------:R-:W2:Y:S01]  /*e760*/  @!P0 LDC.64 R2, c[0x0][0x428] ;  /* 0x00010a00ff028b82 */ /* 0x000ea20000000a00 */
[----:B-1----:R-:W-:-:S05]  /*e770*/  @P2 IMAD.HI.U32 R6, R9, R6, RZ ;  /* 0x0000000609062227 */ /* 0x002fca00078e00ff */
[----:B0-----:R-:W-:Y:S01]  /*e780*/  @P2 SHF.R.U32.HI R10, RZ, R5, R6 ;  /* 0x00000005ff0a2219 */ /* 0x001fe20000011606 */
[----:B--2---:R-:W-:-:S03]  /*e790*/  @!P0 IMAD R5, R37, R2, RZ ;  /* 0x0000000225058224 */ /* 0x004fc600078e02ff */
[--C-:B------:R-:W-:Y:S01]  /*e7a0*/  @!P0 SHF.R.S32.HI R7, RZ, 0x1f, R10.reuse ;  /* 0x0000001fff078819 */ /* 0x100fe2000001140a */
[----:B------:R-:W-:Y:S02]  /*e7b0*/  @!P0 IMAD.MOV.U32 R6, RZ, RZ, R10 ;  /* 0x000000ffff068224 */ /* 0x000fe400078e000a */
[C---:B------:R-:W-:Y:S02]  /*e7c0*/  @!P0 IMAD R5, R31.reuse, R3, R5 ;  /* 0x000000031f058224 */ /* 0x040fe400078e0205 */
[----:B------:R-:W-:Y:S02]  /*e7d0*/  @!P0 IMAD.WIDE.U32 R6, R31, R2, R6 ;  /* 0x000000021f068225 */ /* 0x000fe400078e0006 */
[----:B------:R-:W0:Y:S02]  /*e7e0*/  @!P0 LDC.64 R2, c[0x0][0x418] ;  /* 0x00010600ff028b82 */ /* 0x000e240000000a00 */
[----:B------:R-:W-:Y:S01]  /*e7f0*/  @!P0 IMAD.IADD R5, R7, 0x1, R5 ;  /* 0x0000000107058824 */ /* 0x000fe200078e0205 */
[----:B0-----:R-:W-:-:S04]  /*e800*/  @!P0 LEA R2, P1, R6, R2, 0x2 ;  /* 0x0000000206028211 */ /* 0x001fc800078210ff */
[----:B------:R-:W-:Y:S01]  /*e810*/  @!P0 LEA.HI.X R3, R6, R3, R5, 0x2, P1 ;  /* 0x0000000306038211 */ /* 0x000fe200008f1405 */
[----:B------:R-:W-:-:S06]  /*e820*/  IMAD.MOV.U32 R6, RZ, RZ, RZ ;  /* 0x000000ffff067224 */ /* 0x000fcc00078e00ff */
[----:B------:R0:W5:Y:S01]  /*e830*/  @!P0 LDG.E R6, desc[UR52][R2.64] ;  /* 0x0000003402068981 */ /* 0x000162000c1e1900 */
[----:B------:R-:W-:Y:S01]  /*e840*/  ISETP.GT.U32.AND P0, PT, R11, 0x9f, PT ;  /* 0x0000009f0b00780c */ /* 0x000fe20003f04070 */
[----:B------:R-:W-:Y:S01]  /*e850*/  IMAD.MOV R5, RZ, RZ, -R0 ;  /* 0x000000ffff057224 */ /* 0x000fe200078e0a00 */
[----:B------:R-:W-:Y:S01]  /*e860*/  LOP3.LUT R17, R17, 0xffffffbf, RZ, 0xc0, !PT ;  /* 0xffffffbf11117812 */ /* 0x000fe200078ec0ff */
[----:B------:R-:W-:Y:S01]  /*e870*/  IMAD.MOV R0, RZ, RZ, -R10 ;  /* 0x000000ffff007224 */ /* 0x000fe200078e0a0a */
[----:B------:R-:W-:Y:S01]  /*e880*/  LOP3.LUT R18, R18, 0xffff, RZ, 0xc0, !PT ;  /* 0x0000ffff12127812 */ /* 0x000fe200078ec0ff */
[----:B------:R-:W-:Y:S02]  /*e890*/  IMAD R5, R20, R5, R8 ;  /* 0x0000000514057224 */ /* 0x000fe400078e0208 */
[----:B------:R-:W-:Y:S02]  /*e8a0*/  IMAD.U32 R8, RZ, RZ, UR48 ;  /* 0x00000030ff087e24 */ /* 0x000fe4000f8e00ff */
[----:B0-----:R-:W-:-:S02]  /*e8b0*/  IMAD.U32 R2, RZ, RZ, UR44 ;  /* 0x0000002cff027e24 */ /* 0x001fc4000f8e00ff */
[----:B------:R-:W-:Y:S02]  /*e8c0*/  IMAD R7, R20, R0, R9 ;  /* 0x0000000014077224 */ /* 0x000fe400078e0209 */
[----:B------:R-:W-:Y:S01]  /*e8d0*/  VIADD R8, R8, 0xffffffff ;  /* 0xffffffff08087836 */ /* 0x000fe20000000000 */
[----:B------:R-:W-:-:S13]  /*e8e0*/  ISETP.NE.AND P2, PT, R2, 0x3, PT ;  /* 0x000000030200780c */ /* 0x000fda0003f45270 */
[----:B------:R-:W-:-:S04]  /*e8f0*/  @P2 LOP3.LUT R17, R17, 0x40, RZ, 0xfc, !PT ;  /* 0x0000004011112812 */ /* 0x000fc800078efcff */
[----:B------:R-:W-:-:S04]  /*e900*/  LOP3.LUT R17, R17, 0xffffffdf, RZ, 0xc0, !PT ;  /* 0xffffffdf11117812 */ /* 0x000fc800078ec0ff */
[----:B------:R-:W-:Y:S01]  /*e910*/  @P0 LOP3.LUT R17, R17, 0x20, RZ, 0xfc, !PT ;  /* 0x0000002011110812 */ /* 0x000fe200078efcff */
[----:B------:R-:W-:Y:S06]  /*e920*/  @!P2 BRA `(.L_x_254) ;  /* 0x000000000004a947 */ /* 0x000fec0003800000 */
[----:B------:R-:W-:Y:S01]  /*e930*/  BPT.TRAP 0x1 ;  /* 0x000000040000795c */ /* 0x000fe20000300000 */
.L_x_254:
[----:B------:R-:W-:Y:S01]  /*e940*/  IMAD R0, R19, 0x8, R16 ;  /* 0x0000000813007824 */ /* 0x000fe200078e0210 */
[----:B------:R-:W-:Y:S01]  /*e950*/  SHF.L.U32 R28, R32, 0x1f, RZ ;  /* 0x0000001f201c7819 */ /* 0x000fe200000006ff */
[----:B------:R-:W-:Y:S01]  /*e960*/  BSSY B0, `(.L_x_255) ;  /* 0x0000004000007945 */ /* 0x000fe20003800000 */
[----:B------:R-:W-:Y:S02]  /*e970*/  SHF.R.S32.HI R24, RZ, 0x1f, R7 ;  /* 0x0000001fff187819 */ /* 0x000fe40000011407 */
[----:B------:R-:W0:Y:S02]  /*e980*/  SYNCS.PHASECHK.TRANS64.TRYWAIT P0, [R0+URZ+0x29880], R28 ;  /* 0x0298801c000075a7 */ /* 0x000e24000800017f */
[----:B0-----:R-:W-:Y:S05]  /*e990*/  @!P0 BRA `(.L_x_256) ;  /* 0x0000004800b08947 */ /* 0x001fea0003800000 */
.L_x_334:
[----:B------:R-:W-:Y:S05]  /*e9a0*/  BSYNC B0 ;  /* 0x0000000000007941 */ /* 0x000fea0003800000 */
.L_x_255:
[----:B------:R-:W-:Y:S01]  /*e9b0*/  ULDC.64 UR4, c[0x0][0x328] ;  /* 0x0000ca0000047ab9 */ /* 0x000fe20000000a00 */
[----:B------:R-:W1:Y:S01]  /*e9c0*/  S2R R13, SR_TID.X ;  /* 0x00000000000d7919 */ /* 0x000e620000002100 */
[----:B------:R-:W-:Y:S01]  /*e9d0*/  IMAD R9, R24, UR4, RZ ;  /* 0x0000000418097c24 */ /* 0x000fe2000f8e02ff */
[----:B-----5:R-:W-:Y:S01]  /*e9e0*/  SHF.R.S32.HI R26, RZ, 0x1f, R6 ;  /* 0x0000001fff1a7819 */ /* 0x020fe20000011406 */
[C---:B------:R-:W-:Y:S01]  /*e9f0*/  IMAD.WIDE.U32 R2, R7.reuse, UR4, RZ ;  /* 0x0000000407027c25 */ /* 0x040fe2000f8e00ff */
[----:B------:R-:W-:Y:S01]  /*ea00*/  ULDC.64 UR6, c[0x0][0x338] ;  /* 0x0000ce0000067ab9 */ /* 0x000fe20000000a00 */
[----:B------:R-:W-:Y:S02]  /*ea10*/  SHF.R.S32.HI R25, RZ, 0x1f, R5 ;  /* 0x0000001fff197819 */ /* 0x000fe40000011405 */
[----:B------:R-:W-:Y:S01]  /*ea20*/  IMAD R9, R7, UR5, R9 ;  /* 0x0000000507097c24 */ /* 0x000fe2000f8e0209 */
[----:B------:R-:W-:Y:S01]  /*ea30*/  SHF.R.S32.HI R27, RZ, 0x1f, R4 ;  /* 0x0000001fff1b7819 */ /* 0x000fe20000011404 */
[----:B------:R-:W-:Y:S01]  /*ea40*/  IMAD R12, R8, -0xa0, R22 ;  /* 0xffffff60080c7824 */ /* 0x000fe200078e0216 */
[----:B------:R-:W-:Y:S01]  /*ea50*/  LOP3.LUT P1, RZ, R17, 0x1, RZ, 0xc0, !PT ;  /* 0x0000000111ff7812 */ /* 0x000fe2000782c0ff */
[----:B------:R-:W-:-:S02]  /*ea60*/  IMAD.IADD R3, R3, 0x1, R9 ;  /* 0x0000000103037824 */ /* 0x000fc400078e0209 */
[----:B------:R-:W-:Y:S02]  /*ea70*/  IMAD R9, R26, UR6, RZ ;  /* 0x000000061a097c24 */ /* 0x000fe4000f8e02ff */
[----:B------:R-:W-:-:S04]  /*ea80*/  IMAD.WIDE.U32 R2, R6, UR6, R2 ;  /* 0x0000000606027c25 */ /* 0x000fc8000f8e0002 */
[----:B------:R-:W-:Y:S02]  /*ea90*/  IMAD R9, R6, UR7, R9 ;  /* 0x0000000706097c24 */ /* 0x000fe4000f8e0209 */
[----:B------:R-:W-:Y:S02]  /*eaa0*/  IMAD R10, R25, UR4, RZ ;  /* 0x00000004190a7c24 */ /* 0x000fe4000f8e02ff */
[----:B------:R-:W-:Y:S02]  /*eab0*/  IMAD.IADD R9, R3, 0x1, R9 ;  /* 0x0000000103097824 */ /* 0x000fe400078e0209 */
[----:B------:R-:W-:Y:S02]  /*eac0*/  IMAD.MOV.U32 R8, RZ, RZ, R2 ;  /* 0x000000ffff087224 */ /* 0x000fe400078e0002 */
[C---:B------:R-:W-:Y:S02]  /*ead0*/  IMAD R10, R5.reuse, UR5, R10 ;  /* 0x00000005050a7c24 */ /* 0x040fe4000f8e020a */
[----:B------:R-:W-:Y:S01]  /*eae0*/  IMAD.WIDE.U32 R2, R5, UR4, RZ ;  /* 0x0000000405027c25 */ /* 0x000fe2000f8e00ff */
[----:B------:R-:W-:Y:S01]  /*eaf0*/  ULDC.64 UR4, c[0x0][0x330] ;  /* 0x0000cc0000047ab9 */ /* 0x000fe20000000a00 */
[----:B-1----:R-:W-:-:S02]  /*eb00*/  LOP3.LUT R13, R13, 0x7f, RZ, 0xc0, !PT ;  /* 0x0000007f0d0d7812 */ /* 0x002fc400078ec0ff */
[----:B------:R-:W-:Y:S02]  /*eb10*/  IMAD.IADD R3, R3, 0x1, R10 ;  /* 0x0000000103037824 */ /* 0x000fe400078e020a */
[----:B------:R-:W-:Y:S01]  /*eb20*/  IMAD R10, R27, UR6, RZ ;  /* 0x000000061b0a7c24 */ /* 0x000fe2000f8e02ff */
[----:B------:R-:W-:Y:S01]  /*eb30*/  SHF.R.U32.HI R14, RZ, 0x2, R13 ;  /* 0x00000002ff0e7819 */ /* 0x000fe2000001160d */
[----:B------:R-:W-:Y:S01]  /*eb40*/  IMAD.WIDE.U32 R2, R4, UR6, R2 ;  /* 0x0000000604027c25 */ /* 0x000fe2000f8e0002 */
[----:B------:R-:W-:-:S03]  /*eb50*/  SHF.R.U32.HI R13, RZ, 0x5, R13 ;  /* 0x00000005ff0d7819 */ /* 0x000fc6000001160d */
[----:B------:R-:W-:Y:S01]  /*eb60*/  IMAD R10, R4, UR7, R10 ;  /* 0x00000007040a7c24 */ /* 0x000fe2000f8e020a */
[----:B------:R-:W-:Y:S01]  /*eb70*/  ULDC.64 UR6, c[0x0][0x318] ;  /* 0x0000c60000067ab9 */ /* 0x000fe20000000a00 */
[C---:B------:R-:W-:Y:S02]  /*eb80*/  IMAD R22, R18.reuse, UR5, RZ ;  /* 0x0000000512167c24 */ /* 0x040fe4000f8e02ff */
[----:B------:R-:W-:Y:S02]  /*eb90*/  IMAD.IADD R3, R3, 0x1, R10 ;  /* 0x0000000103037824 */ /* 0x000fe400078e020a */
[----:B------:R-:W-:-:S04]  /*eba0*/  IMAD.WIDE.U32 R10, R18, UR4, R8 ;  /* 0x00000004120a7c25 */ /* 0x000fc8000f8e0008 */
[----:B------:R-:W-:Y:S01]  /*ebb0*/  IMAD.WIDE.U32 R2, R18, UR4, R2 ;  /* 0x0000000412027c25 */ /* 0x000fe2000f8e0002 */
[----:B------:R-:W-:Y:S01]  /*ebc0*/  IADD3 R9, P0, R10, UR6, RZ ;  /* 0x000000060a097c10 */ /* 0x000fe2000ff1e0ff */
[----:B------:R-:W-:Y:S02]  /*ebd0*/  UMOV UR4, 0xffffffff ;  /* 0xffffffff00047882 */ /* 0x000fe40000000000 */
[----:B------:R-:W-:Y:S01]  /*ebe0*/  IMAD.IADD R10, R12, 0x1, -R14 ;  /* 0x000000010c0a7824 */ /* 0x000fe200078e0a0e */
[----:B------:R-:W-:Y:S01]  /*ebf0*/  IADD3.X R8, R11, UR7, R22, P0, !PT ;  /* 0x000000070b087c10 */ /* 0x000fe200087fe416 */
[----:B------:R-:W-:Y:S01]  /*ec00*/  IMAD.SHL.U32 R13, R13, 0x400, RZ ;  /* 0x000004000d0d7824 */ /* 0x000fe200078e00ff */
[----:B------:R-:W-:Y:S02]  /*ec10*/  IADD3 R23, P0, R2, UR6, RZ ;  /* 0x0000000602177c10 */ /* 0x000fe4000ff1e0ff */
[----:B------:R-:W-:Y:S02]  /*ec20*/  ISETP.GE.AND P5, PT, R10, 0x1, PT ;  /* 0x000000010a00780c */ /* 0x000fe40003fa6270 */
[----:B------:R-:W-:Y:S01]  /*ec30*/  IADD3.X R22, R22, UR7, R3, P0, !PT ;  /* 0x0000000716167c10 */ /* 0x000fe200087fe403 */
[----:B------:R-:W-:Y:S01]  /*ec40*/  IMAD R3, R19, 0x5000, R13 ;  /* 0x0000500013037824 */ /* 0x000fe200078e020d */
[----:B------:R-:W-:Y:S09]  /*ec50*/  BRA.DIV UR4, `(.L_x_257) ;  /* 0x0000004a04147947 */ /* 0x000ff2000b800000 */
[----:B------:R-:W1:Y:S01]  /*ec60*/  SHFL.IDX PT, R12, R9, RZ, 0x1c1f ;  /* 0x001c1fff090c7589 */ /* 0x000e6200000e0000 */
[C---:B------:R-:W-:Y:S02]  /*ec70*/  LOP3.LUT P6, RZ, R17.reuse, 0x2, RZ, 0xc0, !PT ;  /* 0x0000000211ff7812 */ /* 0x040fe400078cc0ff */
[----:B------:R-:W-:Y:S01]  /*ec80*/  LOP3.LUT R17, R17, 0xfffffeff, RZ, 0xc0, !PT ;  /* 0xfffffeff11117812 */ /* 0x000fe200078ec0ff */
[----:B------:R-:W2:Y:S01]  /*ec90*/  SHFL.IDX PT, R2, R8, RZ, 0x1c1f ;  /* 0x001c1fff08027589 */ /* 0x000ea200000e0000 */
[C---:B------:R-:W-:Y:S02]  /*eca0*/  ISETP.GE.AND P4, PT, R10.reuse, 0x21, PT ;  /* 0x000000210a00780c */ /* 0x040fe40003f86270 */
[C---:B------:R-:W-:Y:S01]  /*ecb0*/  ISETP.GE.AND P3, PT, R10.reuse, 0x41, PT ;  /* 0x000000410a00780c */ /* 0x040fe20003f66270 */
[----:B------:R-:W-:Y:S01]  /*ecc0*/  SHFL.IDX PT, R21, R8, 0x1, 0x1c1f ;  /* 0x003c1f0008157f89 */ /* 0x000fe200000e0000 */
[----:B------:R-:W-:-:S03]  /*ecd0*/  ISETP.GE.AND P2, PT, R10, 0x61, PT ;  /* 0x000000610a00780c */ /* 0x000fc60003f46270 */
[----:B------:R-:W-:Y:S01]  /*ece0*/  SHFL.IDX PT, R20, R8, 0x3, 0x1c1f ;  /* 0x007c1f0008147f89 */ /* 0x000fe200000e0000 */
[----:B-1----:R-:W-:-:S05]  /*ecf0*/  IADD3 R12, P0, R35, R12, RZ ;  /* 0x0000000c230c7210 */ /* 0x002fca0007f1e0ff */
[----:B--2---:R-:W-:Y:S01]  /*ed00*/  IMAD.X R13, RZ, RZ, R2, P0 ;  /* 0x000000ffff0d7224 */ /* 0x004fe200000e0602 */
[----:B------:R-:W-:Y:S02]  /*ed10*/  ISETP.LT.OR P0, PT, R10, 0x1, P6 ;  /* 0x000000010a00780c */ /* 0x000fe40003701670 */
[----:B------:R-:W-:-:S05]  /*ed20*/  IADD3 R2, R16, R3, R33 ;  /* 0x0000000310027210 */ /* 0x000fca0007ffe021 */
[----:B------:R-:W-:-:S06]  /*ed30*/  IMAD.IADD R3, R34, 0x1, R2 ;  /* 0x0000000122037824 */ /* 0x000fcc00078e0202 */
[----:B------:R-:W-:Y:S01]  /*ed40*/  LDGSTS.E.BYPASS.LTC128B.128 [R2+0xa400], desc[UR52][R12.64], !P0 ;  /* 0x0a4000000c027fae */ /* 0x000fe2000c101d74 */
[----:B------:R-:W-:-:S13]  /*ed50*/  ISETP.LT.OR P0, PT, R10, 0x1, P1 ;  /* 0x000000010a00780c */ /* 0x000fda0000f01670 */
[----:B------:R1:W-:Y:S04]  /*ed60*/  LDGSTS.E.BYPASS.LTC128B.128 [R3+0xa400], desc[UR52][R12.64+0x40], !P0 ;  /* 0x0a4000400c037fae */ /* 0x0003e8000c101d74 */
[----:B-1----:R-:W1:Y:S02]  /*ed70*/  SHFL.IDX PT, R12, R9, 0x1, 0x1c1f ;  /* 0x003c1f00090c7f89 */ /* 0x002e6400000e0000 */
[----:B-1----:R-:W-:-:S05]  /*ed80*/  IADD3 R12, P0, R35, R12, RZ ;  /* 0x0000000c230c7210 */ /* 0x002fca0007f1e0ff */
[----:B------:R-:W-:Y:S01]  /*ed90*/  IMAD.X R13, RZ, RZ, R21, P0 ;  /* 0x000000ffff0d7224 */ /* 0x000fe200000e0615 */
[----:B------:R-:W-:Y:S01]  /*eda0*/  ISETP.LT.OR P0, PT, R10, 0x21, P6 ;  /* 0x000000210a00780c */ /* 0x000fe20003701670 */
[----:B------:R-:W-:-:S12]  /*edb0*/  SHFL.IDX PT, R21, R8, 0x2, 0x1c1f ;  /* 0x005c1f0008157f89 */ /* 0x000fd800000e0000 */
[----:B------:R-:W-:Y:S01]  /*edc0*/  LDGSTS.E.BYPASS.LTC128B.128 [R2+0xb400], desc[UR52][R12.64], !P0 ;  /* 0x0b4000000c027fae */ /* 0x000fe2000c101d74 */
[----:B------:R-:W-:-:S13]  /*edd0*/  ISETP.LT.OR P0, PT, R10, 0x21, P1 ;  /* 0x000000210a00780c */ /* 0x000fda0000f01670 */
[----:B------:R1:W-:Y:S04]  /*ede0*/  LDGSTS.E.BYPASS.LTC128B.128 [R3+0xb400], desc[UR52][R12.64+0x40], !P0 ;  /* 0x0b4000400c037fae */ /* 0x0003e8000c101d74 */
[----:B-1----:R-:W1:Y:S04]  /*edf0*/  SHFL.IDX PT, R12, R9, 0x2, 0x1c1f ;  /* 0x005c1f00090c7f89 */ /* 0x002e6800000e0000 */
[----:B------:R-:W2:Y:S01]  /*ee00*/  SHFL.IDX PT, R9, R9, 0x3, 0x1c1f ;  /* 0x007c1f0009097f89 */ /* 0x000ea200000e0000 */
[----:B-1----:R-:W-:-:S05]  /*ee10*/  IADD3 R12, P0, R35, R12, RZ ;  /* 0x0000000c230c7210 */ /* 0x002fca0007f1e0ff */
[----:B------:R-:W-:Y:S01]  /*ee20*/  IMAD.X R13, RZ, RZ, R21, P0 ;  /* 0x000000ffff0d7224 */ /* 0x000fe200000e0615 */
[----:B------:R-:W-:-:S13]  /*ee30*/  ISETP.LT.OR P0, PT, R10, 0x41, P6 ;  /* 0x000000410a00780c */ /* 0x000fda0003701670 */
[----:B------:R-:W-:Y:S01]  /*ee40*/  LDGSTS.E.BYPASS.LTC128B.128 [R2+0xc400], desc[UR52][R12.64], !P0 ;  /* 0x0c4000000c027fae */ /* 0x000fe2000c101d74 */
[----:B------:R-:W-:-:S13]  /*ee50*/  ISETP.LT.OR P0, PT, R10, 0x41, P1 ;  /* 0x000000410a00780c */ /* 0x000fda0000f01670 */
[----:B------:R-:W-:Y:S01]  /*ee60*/  LDGSTS.E.BYPASS.LTC128B.128 [R3+0xc400], desc[UR52][R12.64+0x40], !P0 ;  /* 0x0c4000400c037fae */ /* 0x000fe2000c101d74 */
[----:B--2---:R-:W-:-:S05]  /*ee70*/  IADD3 R8, P0, R35, R9, RZ ;  /* 0x0000000923087210 */ /* 0x004fca0007f1e0ff */
[----:B------:R-:W-:Y:S01]  /*ee80*/  IMAD.X R9, RZ, RZ, R20, P0 ;  /* 0x000000ffff097224 */ /* 0x000fe200000e0614 */
[----:B------:R-:W-:-:S13]  /*ee90*/  ISETP.LT.OR P0, PT, R10, 0x61, P6 ;  /* 0x000000610a00780c */ /* 0x000fda0003701670 */
[----:B------:R-:W-:Y:S01]  /*eea0*/  LDGSTS.E.BYPASS.LTC128B.128 [R2+0xd400], desc[UR52][R8.64], !P0 ;  /* 0x0d40000008027fae */ /* 0x000fe2000c101d74 */
[----:B------:R-:W-:-:S13]  /*eeb0*/  ISETP.LT.OR P0, PT, R10, 0x61, P1 ;  /* 0x000000610a00780c */ /* 0x000fda0000f01670 */
[----:B------:R1:W-:Y:S01]  /*eec0*/  LDGSTS.E.BYPASS.LTC128B.128 [R3+0xd400], desc[UR52][R8.64+0x40], !P0 ;  /* 0x0d40004008037fae */ /* 0x0003e2000c101d74 */
[----:B------:R-:W-:-:S03]  /*eed0*/  ISETP.GE.AND P0, PT, R10, 0x81, PT ;  /* 0x000000810a00780c */ /* 0x000fc60003f06270 */
[----:B-1----:R1:W2:Y:S10]  /*eee0*/  SHFL.IDX PT, R9, R22, RZ, 0x1c1f ;  /* 0x001c1fff16097589 */ /* 0x0022b400000e0000 */
[----:B------:R-:W-:Y:S01]  /*eef0*/  @P0 LOP3.LUT R17, R17, 0x100, RZ, 0xfc, !PT ;  /* 0x0000010011110812 */ /* 0x000fe200078efcff */
[----:B------:R1:W3:Y:S06]  /*ef00*/  SHFL.IDX PT, R8, R23, RZ, 0x1c1f ;  /* 0x001c1fff17087589 */ /* 0x0002ec00000e0000 */
.L_x_346:
[----:B---3--:R-:W-:Y:S02]  /*ef10*/  IADD3 R8, P0, R35, R8, RZ ;  /* 0x0000000823087210 */ /* 0x008fe40007f1e0ff */
[----:B------:R-:W-:-:S03]  /*ef20*/  LOP3.LUT P6, RZ, R17, 0x2, RZ, 0xc0, !PT ;  /* 0x0000000211ff7812 */ /* 0x000fc600078cc0ff */
[----:B--2---:R-:W-:Y:S01]  /*ef30*/  IMAD.X R9, RZ, RZ, R9, P0 ;  /* 0x000000ffff097224 */ /* 0x004fe200000e0609 */
[----:B------:R-:W-:-:S13]  /*ef40*/  ISETP.LT.OR P0, PT, R10, 0x81, P6 ;  /* 0x000000810a00780c */ /* 0x000fda0003701670 */
[----:B------:R-:W-:Y:S01]  /*ef50*/  @!PT LDS RZ, [RZ] ;  /* 0x00000000fffff984 */ /* 0x000fe20000000800 */
[----:B------:R-:W-:Y:S01]  /*ef60*/  @!PT LDS RZ, [RZ] ;  /* 0x00000000fffff984 */ /* 0x000fe20000000800 */
[----:B------:R-:W-:Y:S01]  /*ef70*/  @!PT LDS RZ, [RZ] ;  /* 0x00000000fffff984 */ /* 0x000fe20000000800 */
[----:B------:R2:W-:Y:S01]  /*ef80*/  LDGSTS.E.BYPASS.LTC128B.128 [R2+0xe400], desc[UR52][R8.64], !P0 ;  /* 0x0e40000008027fae */ /* 0x0005e2000c101d74 */
[----:B------:R-:W-:-:S13]  /*ef90*/  ISETP.LT.OR P0, PT, R10, 0x81, P1 ;  /* 0x000000810a00780c */ /* 0x000fda0000f01670 */
[----:B------:R2:W-:Y:S01]  /*efa0*/  LDGSTS.E.BYPASS.LTC128B.128 [R3+0xe400], desc[UR52][R8.64+0x40], !P0 ;  /* 0x0e40004008037fae */ /* 0x0005e2000c101d74 */
[----:B------:R-:W-:Y:S01]  /*efb0*/  PLOP3.LUT P0, PT, PT, PT, PT, 0x80, 0x0 ;  /* 0x000000000000781c */ /* 0x000fe20003f0f070 */
[----:B------:R-:W-:-:S12]  /*efc0*/  NOP ;  /* 0x0000000000007918 */ /* 0x000fd80000000000 */
.L_x_258:
[----:B------:R-:W-:Y:S02]  /*efd0*/  PLOP3.LUT P1, PT, P1, P0, PT, 0xa2, 0x0 ;  /* 0x000000000000781c */ /* 0x000fe40000f21472 */
[----:B------:R-:W-:-:S08]  /*efe0*/  @P0 R2UR P1, UR4, R0 ;  /* 0x00000000000402ca */ /* 0x000fd00000020000 */
[----:B------:R-:W-:-:S05]  /*eff0*/  @P0 PLOP3.LUT P0, PT, P1, PT, PT, 0x80, 0x0 ;  /* 0x000000000000081c */ /* 0x000fca0000f0f070 */
[----:B------:R-:W-:Y:S01]  /*f000*/  @!P1 SYNCS.ARRIVE.TRANS64.RED.A0T1 RZ, [UR4+0x29870], RZ ;  /* 0x029870ffffff99a7 */ /* 0x000fe20008200404 */
[----:B------:R-:W-:Y:S07]  /*f010*/  @!P1 ARRIVES.LDGSTSBAR.64.TRANSCNT [UR4+0x29870] ;  /* 0x02987000ff0099b0 */ /* 0x000fee0008000a84 */
[----:B------:R-:W-:Y:S05]  /*f020*/  @P0 BRA.U.ANY `(.L_x_258) ;  /* 0xfffffffd00e80947 */ /* 0x000fea000393ffff */
[----:B------:R-:W-:Y:S01]  /*f030*/  NOP ;  /* 0x0000000000007918 */ /* 0x000fe20000000000 */
[----:B--2---:R-:W-:-:S05]  /*f040*/  IMAD.U32 R2, RZ, RZ, UR44 ;  /* 0x0000002cff027e24 */ /* 0x004fca000f8e00ff */
[----:B------:R-:W-:-:S13]  /*f050*/  ISETP.NE.AND P6, PT, R2, 0x3, PT ;  /* 0x000000030200780c */ /* 0x000fda0003fc5270 */
[----:B------:R-:W-:Y:S05]  /*f060*/  @!P6 BRA `(.L_x_259) ;  /* 0x000000000004e947 */ /* 0x000fea0003800000 */
[----:B------:R-:W-:Y:S01]  /*f070*/  BPT.TRAP 0x1 ;  /* 0x000000040000795c */ /* 0x000fe20000300000 */
.L_x_259:
[----:B------:R2:W-:Y:S01]  /*f080*/  SYNCS.ARRIVE.TRANS64.A1T0 RZ, [R0+URZ+0x29870], RZ ;  /* 0x029870ff00ff79a7 */ /* 0x0005e2000810003f */
[----:B------:R-:W-:Y:S05]  /*f090*/  @!P6 BRA `(.L_x_260) ;  /* 0x000000000004e947 */ /* 0x000fea0003800000 */
[----:B------:R-:W-:Y:S01]  /*f0a0*/  BPT.TRAP 0x1 ;  /* 0x000000040000795c */ /* 0x000fe20000300000 */
.L_x_260:
[----:B------:R-:W3:Y:S01]  /*f0b0*/  SYNCS.PHASECHK.TRANS64.TRYWAIT P0, [R0+URZ+0x29840], R28 ;  /* 0x0298401c000075a7 */ /* 0x000ee2000800017f */
[----:B------:R-:W-:Y:S04]  /*f0c0*/  BSSY B0, `(.L_x_261) ;  /* 0x0000002000007945 */ /* 0x000fe80003800000 */
[----:B---3--:R-:W-:Y:S05]  /*f0d0*/  @!P0 BRA `(.L_x_262) ;  /* 0x0000004800a48947 */ /* 0x008fea0003800000 */
.L_x_347:
[----:B------:R-:W-:Y:S05]  /*f0e0*/  BSYNC B0 ;  /* 0x0000000000007941 */ /* 0x000fea0003800000 */
.L_x_261:
[----:B------:R-:W4:Y:S01]  /*f0f0*/  LDL R9, [R1+0x14] ;  /* 0x0000140001097983 */ /* 0x000f220000100800 */
[----:B------:R-:W-:Y:S01]  /*f100*/  ULDC.64 UR4, c[0x0][0x300] ;  /* 0x0000c00000047ab9 */ /* 0x000fe20000000a00 */
[----:B------:R-:W-:Y:S01]  /*f110*/  ULDC.64 UR6, c[0x0][0x310] ;  /* 0x0000c40000067ab9 */ /* 0x000fe20000000a00 */
[----:B------:R-:W-:Y:S02]  /*f120*/  IMAD R8, R24, UR4, RZ ;  /* 0x0000000418087c24 */ /* 0x000fe4000f8e02ff */
[----:B------:R-:W-:-:S04]  /*f130*/  IMAD.WIDE.U32 R2, R7, UR4, RZ ;  /* 0x0000000407027c25 */ /* 0x000fc8000f8e00ff */
[----:B------:R-:W-:Y:S02]  /*f140*/  IMAD R8, R7, UR5, R8 ;  /* 0x0000000507087c24 */ /* 0x000fe4000f8e0208 */
[----:B------:R-:W-:Y:S02]  /*f150*/  IMAD R26, R26, UR6, RZ ;  /* 0x000000061a1a7c24 */ /* 0x000fe4000f8e02ff */
[----:B------:R-:W-:Y:S02]  /*f160*/  IMAD.IADD R3, R3, 0x1, R8 ;  /* 0x0000000103037824 */ /* 0x000fe400078e0208 */
[----:B------:R-:W-:Y:S02]  /*f170*/  IMAD R8, R25, UR4, RZ ;  /* 0x0000000419087c24 */ /* 0x000fe4000f8e02ff */
[----:B------:R-:W-:-:S04]  /*f180*/  IMAD.WIDE.U32 R2, R6, UR6, R2 ;  /* 0x0000000606027c25 */ /* 0x000fc8000f8e0002 */
[----:B------:R-:W-:Y:S02]  /*f190*/  IMAD R6, R6, UR7, R26 ;  /* 0x0000000706067c24 */ /* 0x000fe4000f8e021a */
[----:B------:R-:W-:Y:S02]  /*f1a0*/  IMAD R8, R5, UR5, R8 ;  /* 0x0000000505087c24 */ /* 0x000fe4000f8e0208 */
[----:B------:R-:W-:Y:S02]  /*f1b0*/  IMAD.IADD R7, R3, 0x1, R6 ;  /* 0x0000000103077824 */ /* 0x000fe400078e0206 */
[----:B------:R-:W-:Y:S02]  /*f1c0*/  IMAD.MOV.U32 R6, RZ, RZ, R2 ;  /* 0x000000ffff067224 */ /* 0x000fe400078e0002 */
[----:B------:R-:W-:Y:S01]  /*f1d0*/  IMAD.WIDE.U32 R2, R5, UR4, RZ ;  /* 0x0000000405027c25 */ /* 0x000fe2000f8e00ff */
[----:B------:R-:W-:-:S03]  /*f1e0*/  ULDC.64 UR4, c[0x0][0x308] ;  /* 0x0000c20000047ab9 */ /* 0x000fc60000000a00 */
[----:B------:R-:W-:Y:S02]  /*f1f0*/  IMAD.IADD R3, R3, 0x1, R8 ;  /* 0x0000000103037824 */ /* 0x000fe400078e0208 */
[----:B------:R-:W-:Y:S02]  /*f200*/  IMAD R8, R27, UR6, RZ ;  /* 0x000000061b087c24 */ /* 0x000fe4000f8e02ff */
[----:B------:R-:W-:-:S04]  /*f210*/  IMAD.WIDE.U32 R2, R4, UR6, R2 ;  /* 0x0000000604027c25 */ /* 0x000fc8000f8e0002 */
[----:B------:R-:W-:Y:S01]  /*f220*/  IMAD R8, R4, UR7, R8 ;  /* 0x0000000704087c24 */ /* 0x000fe2000f8e0208 */
[----:B------:R-:W-:Y:S01]  /*f230*/  ULDC.64 UR6, c[0x0][0x2e8] ;  /* 0x0000ba0000067ab9 */ /* 0x000fe20000000a00 */
[----:B------:R-:W-:-:S04]  /*f240*/  IMAD.WIDE.U32 R6, R18, UR4, R6 ;  /* 0x0000000412067c25 */ /* 0x000fc8000f8e0006 */
[----:B------:R-:W-:Y:S01]  /*f250*/  IMAD.IADD R3, R3, 0x1, R8 ;  /* 0x0000000103037824 */ /* 0x000fe200078e0208 */
[----:B------:R-:W-:Y:S01]  /*f260*/  IADD3 R5, P0, R6, UR6, RZ ;  /* 0x0000000606057c10 */ /* 0x000fe2000ff1e0ff */
[C---:B------:R-:W-:Y:S02]  /*f270*/  IMAD R4, R18.reuse, UR5, RZ ;  /* 0x0000000512047c24 */ /* 0x040fe4000f8e02ff */
[----:B------:R-:W-:Y:S01]  /*f280*/  IMAD.WIDE.U32 R2, R18, UR4, R2 ;  /* 0x0000000412027c25 */ /* 0x000fe2000f8e0002 */
[----:B------:R-:W-:Y:S02]  /*f290*/  UMOV UR4, 0xffffffff ;  /* 0xffffffff00047882 */ /* 0x000fe40000000000 */
[----:B------:R-:W-:Y:S02]  /*f2a0*/  IADD3.X R6, R7, UR7, R4, P0, !PT ;  /* 0x0000000707067c10 */ /* 0x000fe400087fe404 */
[----:B------:R-:W-:-:S04]  /*f2b0*/  IADD3 R8, P0, R2, UR6, RZ ;  /* 0x0000000602087c10 */ /* 0x000fc8000ff1e0ff */
[----:B------:R-:W-:Y:S01]  /*f2c0*/  IADD3.X R7, R4, UR7, R3, P0, !PT ;  /* 0x0000000704077c10 */ /* 0x000fe200087fe403 */
[----:B----4-:R-:W-:Y:S01]  /*f2d0*/  IMAD R4, R19, 0x7800, R9 ;  /* 0x0000780013047824 */ /* 0x010fe200078e0209 */
[----:B------:R-:W-:Y:S07]  /*f2e0*/  BRA.DIV UR4, `(.L_x_263) ;  /* 0x0000004a04347947 */ /* 0x000fee000b800000 */
[----:B------:R-:W4:Y:S01]  /*f2f0*/  SHFL.IDX PT, R3, R5, RZ, 0x1c1f ;  /* 0x001c1fff05037589 */ /* 0x000f2200000e0000 */
[C---:B------:R-:W-:Y:S01]  /*f300*/  LOP3.LUT P6, RZ, R17.reuse, 0x8, RZ, 0xc0, !PT ;  /* 0x0000000811ff7812 */ /* 0x040fe200078cc0ff */
[C-C-:B------:R-:W-:Y:S01]  /*f310*/  @P5 IMAD.IADD R9, R16.reuse, 0x1, R4.reuse ;  /* 0x0000000110095824 */ /* 0x140fe200078e0204 */
[----:B------:R-:W-:Y:S01]  /*f320*/  LOP3.LUT P1, RZ, R17, 0x4, RZ, 0xc0, !PT ;  /* 0x0000000411ff7812 */ /* 0x000fe2000782c0ff */
[----:B------:R-:W5:Y:S01]  /*f330*/  SHFL.IDX PT, R2, R6, RZ, 0x1c1f ;  /* 0x001c1fff06027589 */ /* 0x000f6200000e0000 */
[----:B------:R-:W-:-:S03]  /*f340*/  @P4 IMAD.IADD R21, R16, 0x1, R4 ;  /* 0x0000000110154824 */ /* 0x000fc600078e0204 */
[----:B------:R-:W-:Y:S04]  /*f350*/  SHFL.IDX PT, R7, R7, RZ, 0x1c1f ;  /* 0x001c1fff07077589 */ /* 0x000fe800000e0000 */
[----:B------:R-:W-:Y:S01]  /*f360*/  SHFL.IDX PT, R14, R8, RZ, 0x1c1f ;  /* 0x001c1fff080e7589 */ /* 0x000fe200000e0000 */
[----:B----4-:R-:W-:-:S05]  /*f370*/  @P5 IADD3 R3, P0, R35, R3, RZ ;  /* 0x0000000323035210 */ /* 0x010fca0007f1e0ff */
[----:B-----5:R-:W-:Y:S01]  /*f380*/  @P5 IMAD.X R2, RZ, RZ, R2, P0 ;  /* 0x000000ffff025224 */ /* 0x020fe200000e0602 */
[----:B------:R-:W-:-:S04]  /*f390*/  LOP3.LUT P0, RZ, R17, 0x10, RZ, 0xc0, !PT ;  /* 0x0000001011ff7812 */ /* 0x000fc8000780c0ff */
[----:B------:R-:W-:-:S04]  /*f3a0*/  @P5 LOP3.LUT R3, R3, R2, RZ, 0x3c, !PT ;  /* 0x0000000203035212 */ /* 0x000fc800078e3cff */
[----:B------:R-:W-:-:S04]  /*f3b0*/  @P5 LOP3.LUT R2, R3, R2, RZ, 0x3c, !PT ;  /* 0x0000000203025212 */ /* 0x000fc800078e3cff */
[----:B------:R-:W-:-:S05]  /*f3c0*/  @P5 LOP3.LUT R3, R3, R2, RZ, 0x3c, !PT ;  /* 0x0000000203035212 */ /* 0x000fca00078e3cff */
[----:B------:R-:W-:Y:S04]  /*f3d0*/  @P5 LDGSTS.E.BYPASS.LTC128B.128 [R9+0x1a400], desc[UR52][R2.64], !P0 ;  /* 0x1a40000002095fae */ /* 0x000fe8000c101d74 */
[----:B------:R-:W-:Y:S04]  /*f3e0*/  @P5 LDGSTS.E.BYPASS.LTC128B.128 [R9+0x1cc00], desc[UR52][R2.64+0x40], !P6 ;  /* 0x1cc0004002095fae */ /* 0x000fe8000f101d74 */
[----:B------:R4:W-:Y:S01]  /*f3f0*/  @P5 LDGSTS.E.BYPASS.LTC128B.128 [R9+0x1f400], desc[UR52][R2.64+0x80], !P1 ;  /* 0x1f40008002095fae */ /* 0x0009e2000c901d74 */
[----:B------:R-:W-:-:S03]  /*f400*/  LOP3.LUT P5, RZ, R17, 0x10, RZ, 0xc0, !PT ;  /* 0x0000001011ff7812 */ /* 0x000fc600078ac0ff */
[----:B----4-:R-:W4:Y:S01]  /*f410*/  SHFL.IDX PT, R3, R5, 0x1, 0x1c1f ;  /* 0x003c1f0005037f89 */ /* 0x010f2200000e0000 */
[----:B------:R-:W-:-:S03]  /*f420*/  @P3 IMAD.IADD R9, R16, 0x1, R4 ;  /* 0x0000000110093824 */ /* 0x000fc600078e0204 */
[----:B------:R-:W5:Y:S01]  /*f430*/  SHFL.IDX PT, R2, R6, 0x1, 0x1c1f ;  /* 0x003c1f0006027f89 */ /* 0x000f6200000e0000 */
[----:B----4-:R-:W-:-:S05]  /*f440*/  @P4 IADD3 R3, P0, R35, R3, RZ ;  /* 0x0000000323034210 */ /* 0x010fca0007f1e0ff */
[----:B-----5:R-:W-:-:S05]  /*f450*/  @P4 IMAD.X R2, RZ, RZ, R2, P0 ;  /* 0x000000ffff024224 */ /* 0x020fca00000e0602 */
[----:B------:R-:W-:-:S04]  /*f460*/  @P4 LOP3.LUT R3, R3, R2, RZ, 0x3c, !PT ;  /* 0x0000000203034212 */ /* 0x000fc800078e3cff */
[----:B------:R-:W-:-:S04]  /*f470*/  @P4 LOP3.LUT R2, R3, R2, RZ, 0x3c, !PT ;  /* 0x0000000203024212 */ /* 0x000fc800078e3cff */
[----:B------:R-:W-:-:S05]  /*f480*/  @P4 LOP3.LUT R3, R3, R2, RZ, 0x3c, !PT ;  /* 0x0000000203034212 */ /* 0x000fca00078e3cff */
[----:B------:R-:W-:Y:S04]  /*f490*/  @P4 LDGSTS.E.BYPASS.LTC128B.128 [R21+0x1ac00], desc[UR52][R2.64], !P5 ;  /* 0x1ac0000002154fae */ /* 0x000fe8000e901d74 */
[----:B------:R-:W-:Y:S04]  /*f4a0*/  @P4 LDGSTS.E.BYPASS.LTC128B.128 [R21+0x1d400], desc[UR52][R2.64+0x40], !P6 ;  /* 0x1d40004002154fae */ /* 0x000fe8000f101d74 */
[----:B------:R4:W-:Y:S04]  /*f4b0*/  @P4 LDGSTS.E.BYPASS.LTC128B.128 [R21+0x1fc00], desc[UR52][R2.64+0x80], !P1 ;  /* 0x1fc0008002154fae */ /* 0x0009e8000c901d74 */
[----:B----4-:R-:W4:Y:S01]  /*f4c0*/  SHFL.IDX PT, R3, R5, 0x2, 0x1c1f ;  /* 0x005c1f0005037f89 */ /* 0x010f2200000e0000 */
[----:B------:R-:W-:-:S03]  /*f4d0*/  @P2 IMAD.IADD R21, R16, 0x1, R4 ;  /* 0x0000000110152824 */ /* 0x000fc600078e0204 */
[----:B------:R-:W5:Y:S04]  /*f4e0*/  SHFL.IDX PT, R2, R6, 0x2, 0x1c1f ;  /* 0x005c1f0006027f89 */ /* 0x000f6800000e0000 */
[----:B------:R-:W-:Y:S01]  /*f4f0*/  SHFL.IDX PT, R6, R6, 0x3, 0x1c1f ;  /* 0x007c1f0006067f89 */ /* 0x000fe200000e0000 */
        /* <DEDUP_REMOVED lines=8> */
[----:B----4-:R-:W4:Y:S02]  /*f580*/  SHFL.IDX PT, R2, R5, 0x3, 0x1c1f ;  /* 0x007c1f0005027f89 */ /* 0x010f2400000e0000 */
[----:B----4-:R-:W-:-:S05]  /*f590*/  @P2 IADD3 R2, P0, R35, R2, RZ ;  /* 0x0000000223022210 */ /* 0x010fca0007f1e0ff */
[----:B------:R-:W-:-:S05]  /*f5a0*/  @P2 IMAD.X R3, RZ, RZ, R6, P0 ;  /* 0x000000ffff032224 */ /* 0x000fca00000e0606 */
[----:B------:R4:W-:Y:S04]  /*f5b0*/  @P2 LDGSTS.E.BYPASS.LTC128B.128 [R21+0x1bc00], desc[UR52][R2.64], !P5 ;  /* 0x1bc0000002152fae */ /* 0x0009e8000e901d74 */
[----:B------:R4:W-:Y:S04]  /*f5c0*/  @P2 LDGSTS.E.BYPASS.LTC128B.128 [R21+0x1e400], desc[UR52][R2.64+0x40], !P6 ;  /* 0x1e40004002152fae */ /* 0x0009e8000f101d74 */
[----:B------:R4:W-:Y:S02]  /*f5d0*/  @P2 LDGSTS.E.BYPASS.LTC128B.128 [R21+0x20c00], desc[UR52][R2.64+0x80], !P1 ;  /* 0x20c0008002152fae */ /* 0x0009e4000c901d74 */
.L_x_359:
[----:B------:R-:W-:Y:S01]  /*f5e0*/  LOP3.LUT P0, RZ, R17, 0x100, RZ, 0xc0, !PT ;  /* 0x0000010011ff7812 */ /* 0x000fe2000780c0ff */
[----:B------:R-:W-:-:S12]  /*f5f0*/  BSSY B0, `(.L_x_264) ;  /* 0x000000e000007945 */ /* 0x000fd80003800000 */
[----:B------:R-:W-:Y:S05]  /*f600*/  @!P0 BRA `(.L_x_265) ;  /* 0x0000000000308947 */ /* 0x000fea0003800000 */
[C---:B------:R-:W-:Y:S01]  /*f610*/  LOP3.LUT P3, RZ, R17.reuse, 0x10, RZ, 0xc0, !PT ;  /* 0x0000001011ff7812 */ /* 0x040fe2000786c0ff */
[----:B------:R-:W-:Y:S01]  /*f620*/  IMAD.IADD R5, R16, 0x1, R4 ;  /* 0x0000000110057824 */ /* 0x000fe200078e0204 */
[C---:B------:R-:W-:Y:S02]  /*f630*/  LOP3.LUT P2, RZ, R17.reuse, 0x8, RZ, 0xc0, !PT ;  /* 0x0000000811ff7812 */ /* 0x040fe4000784c0ff */
[----:B------:R-:W-:Y:S02]  /*f640*/  LOP3.LUT P1, RZ, R17, 0x4, RZ, 0xc0, !PT ;  /* 0x0000000411ff7812 */ /* 0x000fe4000782c0ff */
[----:B----4-:R-:W-:-:S05]  /*f650*/  IADD3 R2, P0, R35, R14, RZ ;  /* 0x0000000e23027210 */ /* 0x010fca0007f1e0ff */
[----:B------:R-:W-:-:S05]  /*f660*/  IMAD.X R3, RZ, RZ, R7, P0 ;  /* 0x000000ffff037224 */ /* 0x000fca00000e0607 */
[----:B------:R-:W-:Y:S01]  /*f670*/  @!PT LDS RZ, [RZ] ;  /* 0x00000000fffff984 */ /* 0x000fe20000000800 */
[----:B------:R-:W-:Y:S01]  /*f680*/  @!PT LDS RZ, [RZ] ;  /* 0x00000000fffff984 */ /* 0x000fe20000000800 */
[----:B------:R-:W-:Y:S01]  /*f690*/  @!PT LDS RZ, [RZ] ;  /* 0x00000000fffff984 */ /* 0x000fe20000000800 */
[----:B------:R4:W-:Y:S04]  /*f6a0*/  LDGSTS.E.BYPASS.LTC128B.128 [R5+0x1c400], desc[UR52][R2.64], !P3 ;  /* 0x1c40000002057fae */ /* 0x0009e8000d901d74 */
[----:B------:R4:W-:Y:S04]  /*f6b0*/  LDGSTS.E.BYPASS.LTC128B.128 [R5+0x1ec00], desc[UR52][R2.64+0x40], !P2 ;  /* 0x1ec0004002057fae */ /* 0x0009e8000d101d74 */
[----:B------:R4:W-:Y:S02]  /*f6c0*/  LDGSTS.E.BYPASS.LTC128B.128 [R5+0x21400], desc[UR52][R2.64+0x80], !P1 ;  /* 0x2140008002057fae */ /* 0x0009e4000c901d74 */
.L_x_265:
[----:B------:R-:W-:Y:S05]  /*f6d0*/  BSYNC B0 ;  /* 0x0000000000007941 */ /* 0x000fea0003800000 */
.L_x_264:
[----:B------:R-:W-:Y:S01]  /*f6e0*/  NOP ;  /* 0x0000000000007918 */ /* 0x000fe20000000000 */
[----:B------:R-:W-:-:S13]  /*f6f0*/  PLOP3.LUT P0, PT, PT, PT, PT, 0x80, 0x0 ;  /* 0x000000000000781c */ /* 0x000fda0003f0f070 */
.L_x_266:
[----:B------:R-:W-:Y:S02]  /*f700*/  PLOP3.LUT P1, PT, P1, P0, PT, 0xa2, 0x0 ;  /* 0x000000000000781c */ /* 0x000fe40000f21472 */
[----:B------:R-:W-:-:S08]  /*f710*/  @P0 R2UR P1, UR4, R0 ;  /* 0x00000000000402ca */ /* 0x000fd00000020000 */
[----:B------:R-:W-:-:S05]  /*f720*/  @P0 PLOP3.LUT P0, PT, P1, PT, PT, 0x80, 0x0 ;  /* 0x000000000000081c */ /* 0x000fca0000f0f070 */
[----:B------:R-:W-:Y:S01]  /*f730*/  @!P1 SYNCS.ARRIVE.TRANS64.RED.A0T1 RZ, [UR4+0x29830], RZ ;  /* 0x029830ffffff99a7 */ /* 0x000fe20008200404 */
[----:B------:R-:W-:Y:S07]  /*f740*/  @!P1 ARRIVES.LDGSTSBAR.64.TRANSCNT [UR4+0x29830] ;  /* 0x02983000ff0099b0 */ /* 0x000fee0008000a84 */
[----:B------:R-:W-:Y:S05]  /*f750*/  @P0 BRA.U.ANY `(.L_x_266) ;  /* 0xfffffffd00e80947 */ /* 0x000fea000393ffff */
[----:B------:R-:W-:Y:S01]  /*f760*/  NOP ;  /* 0x0000000000007918 */ /* 0x000fe20000000000 */
[----:B----4-:R-:W-:-:S05]  /*f770*/  IMAD.U32 R2, RZ, RZ, UR44 ;  /* 0x0000002cff027e24 */ /* 0x010fca000f8e00ff */
[----:B------:R-:W-:-:S13]  /*f780*/  ISETP.NE.AND P2, PT, R2, 0x3, PT ;  /* 0x000000030200780c */ /* 0x000fda0003f45270 */
[----:B------:R-:W-:Y:S05]  /*f790*/  @!P2 BRA `(.L_x_267) ;  /* 0x000000000004a947 */ /* 0x000fea0003800000 */
[----:B------:R-:W-:Y:S01]  /*f7a0*/  BPT.TRAP 0x1 ;  /* 0x000000040000795c */ /* 0x000fe20000300000 */
.L_x_267:
[----:B------:R4:W-:Y:S02]  /*f7b0*/  SYNCS.ARRIVE.TRANS64.A1T0 RZ, [R0+URZ+0x29830], RZ ;  /* 0x029830ff00ff79a7 */ /* 0x0009e4000810003f */
[----:B------:R-:W-:Y:S05]  /*f7c0*/  WARPSYNC.ALL ;  /* 0x0000000000007948 */ /* 0x000fea0003800000 */
[----:B0-234-:R-:W-:Y:S01]  /*f7d0*/  VIADD R0, R16, 0x14400 ;  /* 0x0001440010007836 */ /* 0x01dfe20000000000 */
[----:B------:R-:W-:Y:S01]  /*f7e0*/  USHF.R.S32.HI UR4, URZ, 0x1f, UR38 ;  /* 0x0000001f3f047899 */ /* 0x000fe20008011426 */
[----:B------:R-:W-:Y:S01]  /*f7f0*/  BAR.SYNC.DEFER_BLOCKING 0x8, 0x180 ;  /* 0x0206000000007b1d */ /* 0x000fe20000010000 */
[----:B------:R-:W-:Y:S02]  /*f800*/  UISETP.NE.AND UP0, UPT, UR45, URZ, UPT ;  /* 0x0000003f2d00728c */ /* 0x000fe4000bf05270 */
[----:B------:R-:W-:-:S02]  /*f810*/  LOP3.LUT P0, RZ, R0, 0x1bf, RZ, 0xc0, !PT ;  /* 0x000001bf00ff7812 */ /* 0x000fc4000780c0ff */
[----:B------:R-:W-:Y:S01]  /*f820*/  USEL UR42, UR42, URZ, !UP0 ;  /* 0x0000003f2a2a7287 */ /* 0x000fe2000c000000 */
[----:B------:R-:W-:Y:S01]  /*f830*/  BSSY B6, `(.L_x_268) ;  /* 0x0000018000067945 */ /* 0x000fe20003800000 */
[----:B------:R-:W-:Y:S01]  /*f840*/  ULDC.64 UR6, c[0x0][0x298] ;  /* 0x0000a60000067ab9 */ /* 0x000fe20000000a00 */
[----:B------:R-:W-:Y:S02]  /*f850*/  USEL UR41, UR41, URZ, !UP0 ;  /* 0x0000003f29297287 */ /* 0x000fe4000c000000 */
[----:B------:R-:W-:Y:S02]  /*f860*/  UIMAD UR4, UR4, UR6, URZ ;  /* 0x00000006040472a4 */ /* 0x000fe4000f8e023f */
[----:B------:R-:W-:Y:S02]  /*f870*/  UIMAD.WIDE.U32 UR36, UR38, UR6, URZ ;  /* 0x00000006262472a5 */ /* 0x000fe4000f8e003f */
[----:B------:R-:W-:-:S04]  /*f880*/  UIMAD UR4, UR38, UR7, UR4 ;  /* 0x00000007260472a4 */ /* 0x000fc8000f8e0204 */
[----:B------:R-:W-:Y:S01]  /*f890*/  UIADD3 UR45, UR37, UR4, URZ ;  /* 0x00000004252d7290 */ /* 0x000fe2000fffe03f */
[----:B------:R-:W-:Y:S11]  /*f8a0*/  @!P0 BRA `(.L_x_269) ;  /* 0x0000000000408947 */ /* 0x000ff60003800000 */
        /* <DEDUP_REMOVED lines=15> */
[----:B01----:R-:W-:Y:S05]  /*f9a0*/  CALL.ABS.NOINC R2 ;  /* 0x0000000002007343 */ /* 0x003fea0003c00000 */
.L_x_269:
[----:B------:R-:W-:Y:S05]  /*f9b0*/  BSYNC B6 ;  /* 0x0000000000067941 */ /* 0x000fea0003800000 */
.L_x_268:
[----:B------:R-:W2:Y:S01]  /*f9c0*/  LDL.LU R20, [R1+0x4] ;  /* 0x0000040001147983 */ /* 0x000ea20000300800 */
[----:B------:R-:W0:Y:S01]  /*f9d0*/  LDC R5, c[0x0][0x448] ;  /* 0x00011200ff057b82 */ /* 0x000e220000000800 */
[----:B------:R-:W3:Y:S01]  /*f9e0*/  S2R R2, SR_TID.X ;  /* 0x0000000000027919 */ /* 0x000ee20000002100 */
[C---:B------:R-:W-:Y:S01]  /*f9f0*/  R2UR UR8, R18.reuse ;  /* 0x00000000120872ca */ /* 0x040fe200000e0000 */
[----:B------:R-:W-:Y:S01]  /*fa00*/  ULDC.64 UR6, c[0x0][0x2d8] ;  /* 0x0000b60000067ab9 */ /* 0x000fe20000000a00 */
[----:B------:R4:W5:Y:S01]  /*fa10*/  LDL R9, [R1+0x24] ;  /* 0x0000240001097983 */ /* 0x0009620000100800 */
[----:B0-----:R-:W-:Y:S02]  /*fa20*/  ISETP.NE.AND P0, PT, R5, 0x1, PT ;  /* 0x000000010500780c */ /* 0x001fe40003f05270 */
[----:B------:R-:W-:Y:S02]  /*fa30*/  R2UR UR10, R18 ;  /* 0x00000000120a72ca */ /* 0x000fe400000e0000 */
[----:B---3--:R-:W-:-:S09]  /*fa40*/  LOP3.LUT R21, R2, 0x7f, RZ, 0xc0, !PT ;  /* 0x0000007f02157812 */ /* 0x008fd200078ec0ff */
[----:B------:R-:W0:Y:S01]  /*fa50*/  @P0 LDC R3, c[0x0][0x44c] ;  /* 0x00011300ff030b82 */ /* 0x000e220000000800 */
[----:B------:R-:W-:Y:S01]  /*fa60*/  IMAD.SHL.U32 R2, R2, 0x20, RZ ;  /* 0x0000002002027824 */ /* 0x000fe200078e00ff */
[----:B------:R-:W-:-:S06]  /*fa70*/  SHF.R.U32.HI R21, RZ, 0x2, R21 ;  /* 0x00000002ff157819 */ /* 0x000fcc0000011615 */
[----:B------:R-:W3:Y:S01]  /*fa80*/  @P0 LDC R0, c[0x0][0x450] ;  /* 0x00011400ff000b82 */ /* 0x000ee20000000800 */
[----:B------:R-:W-:Y:S01]  /*fa90*/  LOP3.LUT R2, R21, 0x60, R2, 0xf8, !PT ;  /* 0x0000006015027812 */ /* 0x000fe200078ef802 */
[----:B------:R-:W-:Y:S01]  /*faa0*/  UMOV UR4, UR36 ;  /* 0x0000002400047c82 */ /* 0x000fe20008000000 */
[----:B------:R-:W-:Y:S02]  /*fab0*/  UMOV UR5, UR45 ;  /* 0x0000002d00057c82 */ /* 0x000fe40008000000 */
[----:B------:R-:W-:-:S03]  /*fac0*/  UIMAD.WIDE.U32 UR4, UR8, UR6, UR4 ;  /* 0x00000006080472a5 */ /* 0x000fc6000f8e0004 */
[----:B------:R-:W-:Y:S01]  /*fad0*/  ULDC.64 UR8, c[0x0][0x2e0] ;  /* 0x0000b80000087ab9 */ /* 0x000fe20000000a00 */
[----:B------:R-:W-:Y:S02]  /*fae0*/  UIMAD UR5, UR10, UR7, UR5 ;  /* 0x000000070a0572a4 */ /* 0x000fe4000f8e0205 */
[----:B------:R-:W-:Y:S02]  /*faf0*/  UIMAD UR6, UR41, UR8, URZ ;  /* 0x00000008290672a4 */ /* 0x000fe4000f8e023f */
[----:B------:R-:W-:Y:S02]  /*fb00*/  UIMAD.WIDE.U32 UR4, UR42, UR8, UR4 ;  /* 0x000000082a0472a5 */ /* 0x000fe4000f8e0004 */
[----:B------:R-:W-:-:S03]  /*fb10*/  UIMAD UR6, UR42, UR9, UR6 ;  /* 0x000000092a0672a4 */ /* 0x000fc6000f8e0206 */
[----:B------:R-:W-:Y:S01]  /*fb20*/  ULDC.64 UR8, c[0x0][0x2d0] ;  /* 0x0000b40000087ab9 */ /* 0x000fe20000000a00 */
[----:B------:R-:W-:Y:S01]  /*fb30*/  UIADD3 UR5, UR5, UR6, URZ ;  /* 0x0000000605057290 */ /* 0x000fe2000fffe03f */
[C---:B------:R-:W-:Y:S02]  /*fb40*/  LOP3.LUT R10, R35.reuse, 0x40, RZ, 0xfc, !PT ;  /* 0x00000040230a7812 */ /* 0x040fe400078efcff */
[----:B------:R-:W-:Y:S01]  /*fb50*/  LOP3.LUT R8, R35, 0x80, RZ, 0xfc, !PT ;  /* 0x0000008023087812 */ /* 0x000fe200078efcff */
[----:B--2---:R-:W-:-:S05]  /*fb60*/  IMAD.SHL.U32 R6, R20, 0x80, RZ ;  /* 0x0000008014067824 */ /* 0x004fca00078e00ff */
[----:B------:R-:W-:-:S05]  /*fb70*/  LOP3.LUT R4, R2, R6, RZ, 0xfc, !PT ;  /* 0x0000000602047212 */ /* 0x000fca00078efcff */
[----:B0-----:R-:W-:Y:S01]  /*fb80*/  @P0 IMAD.HI.U32 R3, R4, R3, RZ ;  /* 0x0000000304030227 */ /* 0x001fe200078e00ff */
[----:B------:R-:W0:Y:S03]  /*fb90*/  S2R R20, SR_TID.X ;  /* 0x0000000000147919 */ /* 0x000e260000002100 */
[----:B------:R-:W-:Y:S01]  /*fba0*/  IMAD.MOV.U32 R2, RZ, RZ, R4 ;  /* 0x000000ffff027224 */ /* 0x000fe200078e0004 */
[----:B---3--:R-:W-:-:S04]  /*fbb0*/  @P0 SHF.R.U32.HI R2, RZ, R0, R3 ;  /* 0x00000000ff020219 */ /* 0x008fc80000011603 */
[--C-:B------:R-:W-:Y:S01]  /*fbc0*/  SHF.R.S32.HI R3, RZ, 0x1f, R2.reuse ;  /* 0x0000001fff037819 */ /* 0x100fe20000011402 */
[----:B------:R-:W-:-:S04]  /*fbd0*/  IMAD.MOV R0, RZ, RZ, -R2 ;  /* 0x000000ffff007224 */ /* 0x000fc800078e0a02 */
[----:B------:R-:W-:Y:S02]  /*fbe0*/  IMAD R7, R3, UR8, RZ ;  /* 0x0000000803077c24 */ /* 0x000fe4000f8e02ff */
[----:B------:R-:W-:Y:S02]  /*fbf0*/  IMAD R0, R5, R0, R4 ;  /* 0x0000000005007224 */ /* 0x000fe400078e0204 */
[----:B------:R-:W-:Y:S02]  /*fc00*/  IMAD.U32 R3, RZ, RZ, UR8 ;  /* 0x00000008ff037e24 */ /* 0x000fe4000f8e00ff */
[C---:B------:R-:W-:Y:S01]  /*fc10*/  IMAD R7, R2.reuse, UR9, R7 ;  /* 0x0000000902077c24 */ /* 0x040fe2000f8e0207 */
[----:B------:R-:W-:Y:S01]  /*fc20*/  SHF.R.S32.HI R4, RZ, 0x1f, R0 ;  /* 0x0000001fff047819 */ /* 0x000fe20000011400 */
[----:B------:R-:W-:Y:S01]  /*fc30*/  IMAD.WIDE.U32 R2, R2, R3, UR4 ;  /* 0x0000000402027e25 */ /* 0x000fe2000f8e0003 */
[----:B------:R-:W-:-:S03]  /*fc40*/  ULDC.64 UR4, c[0x0][0x2c8] ;  /* 0x0000b20000047ab9 */ /* 0x000fc60000000a00 */
[----:B------:R-:W-:Y:S02]  /*fc50*/  IMAD.IADD R3, R3, 0x1, R7 ;  /* 0x0000000103037824 */ /* 0x000fe400078e0207 */
[----:B------:R-:W-:Y:S02]  /*fc60*/  IMAD R4, R4, UR4, RZ ;  /* 0x0000000404047c24 */ /* 0x000fe4000f8e02ff */
[----:B------:R-:W-:-:S04]  /*fc70*/  IMAD.WIDE.U32 R2, R0, UR4, R2 ;  /* 0x0000000400027c25 */ /* 0x000fc8000f8e0002 */
[----:B------:R-:W-:Y:S01]  /*fc80*/  IMAD R7, R0, UR5, R4 ;  /* 0x0000000500077c24 */ /* 0x000fe2000f8e0204 */
[----:B------:R-:W-:Y:S02]  /*fc90*/  ULDC.64 UR4, c[0x0][0x280] ;  /* 0x0000a00000047ab9 */ /* 0x000fe40000000a00 */
[----:B------:R-:W-:Y:S01]  /*fca0*/  IADD3 R0, P0, R2, UR4, RZ ;  /* 0x0000000402007c10 */ /* 0x000fe2000ff1e0ff */
[----:B------:R-:W-:Y:S01]  /*fcb0*/  ULDC UR4, c[0x0][0x2b8] ;  /* 0x0000ae0000047ab9 */ /* 0x000fe20000000800 */
[----:B0-----:R-:W-:Y:S02]  /*fcc0*/  LOP3.LUT R20, R20, 0x7f, RZ, 0xc0, !PT ;  /* 0x0000007f14147812 */ /* 0x001fe400078ec0ff */
[----:B------:R-:W-:Y:S01]  /*fcd0*/  IADD3.X R4, R3, UR5, R7, P0, !PT ;  /* 0x0000000503047c10 */ /* 0x000fe200087fe407 */
[----:B------:R-:W-:Y:S01]  /*fce0*/  UMOV UR5, 0xffffffff ;  /* 0xffffffff00057882 */ /* 0x000fe20000000000 */
[----:B------:R-:W-:Y:S02]  /*fcf0*/  ISETP.GE.AND P3, PT, R35, UR4, PT ;  /* 0x0000000423007c0c */ /* 0x000fe4000bf66270 */
[----:B------:R-:W-:-:S02]  /*fd00*/  ISETP.GE.AND P2, PT, R10, UR4, PT ;  /* 0x000000040a007c0c */ /* 0x000fc4000bf46270 */
[----:B------:R-:W-:Y:S02]  /*fd10*/  ISETP.GE.AND P1, PT, R8, UR4, PT ;  /* 0x0000000408007c0c */ /* 0x000fe4000bf26270 */
[----:B------:R-:W-:Y:S01]  /*fd20*/  SHF.R.U32.HI R10, RZ, 0x2, R20 ;  /* 0x00000002ff0a7819 */ /* 0x000fe20000011614 */
[----:B----4-:R-:W-:Y:S10]  /*fd30*/  BRA.DIV UR5, `(.L_x_270) ;  /* 0x00000046057c7947 */ /* 0x010ff4000b800000 */
[----:B------:R-:W0:Y:S01]  /*fd40*/  SHFL.IDX PT, R3, R0, RZ, 0x1c1f ;  /* 0x001c1fff00037589 */ /* 0x000e2200000e0000 */
[----:B------:R-:W-:Y:S02]  /*fd50*/  IMAD R5, R5, UR40, RZ ;  /* 0x0000002805057c24 */ /* 0x000fe4000f8e02ff */
[----:B------:R-:W-:Y:S01]  /*fd60*/  IMAD.IADD R6, R10, 0x1, R6 ;  /* 0x000000010a067824 */ /* 0x000fe200078e0206 */
[----:B------:R-:W2:Y:S03]  /*fd70*/  SHFL.IDX PT, R2, R4, RZ, 0x1c1f ;  /* 0x001c1fff04027589 */ /* 0x000ea600000e0000 */
[C---:B------:R-:W-:Y:S01]  /*fd80*/  VIADD R8, R6.reuse, 0x20 ;  /* 0x0000002006087836 */ /* 0x040fe20000000000 */
[----:B------:R-:W-:Y:S01]  /*fd90*/  ISETP.GE.AND P0, PT, R6, R5, PT ;  /* 0x000000050600720c */ /* 0x000fe20003f06270 */
[----:B------:R-:W3:-:S12]  /*fda0*/  SHFL.IDX PT, R14, R0, 0x1, 0x1c1f ;  /* 0x003c1f00000e7f89 */ /* 0x000ed800000e0000 */
[----:B0-----:R-:W-:-:S05]  /*fdb0*/  @!P0 IADD3 R7, P4, R35, R3, RZ ;  /* 0x0000000323078210 */ /* 0x001fca0007f9e0ff */
[----:B--2---:R-:W-:Y:S02]  /*fdc0*/  @!P0 IMAD.X R3, RZ, RZ, R2, P4 ;  /* 0x000000ffff038224 */ /* 0x004fe400020e0602 */
[----:B------:R-:W-:-:S05]  /*fdd0*/  @!P0 IMAD.MOV.U32 R2, RZ, RZ, R7 ;  /* 0x000000ffff028224 */ /* 0x000fca00078e0007 */
[----:B-----5:R-:W-:Y:S04]  /*fde0*/  @!P0 LDGSTS.E.BYPASS.LTC128B.128 [R9+0x14400], desc[UR52][R2.64], !P3 ;  /* 0x1440000002098fae */ /* 0x020fe8000d901d74 */
[----:B------:R-:W-:Y:S04]  /*fdf0*/  @!P0 LDGSTS.E.BYPASS.LTC128B.128 [R9+0x16400], desc[UR52][R2.64+0x40], !P2 ;  /* 0x1640004002098fae */ /* 0x000fe8000d101d74 */
[----:B------:R0:W-:Y:S01]  /*fe00*/  @!P0 LDGSTS.E.BYPASS.LTC128B.128 [R9+0x18400], desc[UR52][R2.64+0x80], !P1 ;  /* 0x1840008002098fae */ /* 0x0001e2000c901d74 */
[----:B------:R-:W-:-:S03]  /*fe10*/  ISETP.GE.AND P0, PT, R8, R5, PT ;  /* 0x000000050800720c */ /* 0x000fc60003f06270 */
[----:B0-----:R-:W0:Y:S10]  /*fe20*/  SHFL.IDX PT, R2, R4, 0x1, 0x1c1f ;  /* 0x003c1f0004027f89 */ /* 0x001e3400000e0000 */
[----:B---3--:R-:W-:-:S02]  /*fe30*/  @!P0 IADD3 R7, P4, R35, R14, RZ ;  /* 0x0000000e23078210 */ /* 0x008fc40007f9e0ff */
[----:B------:R-:W2:Y:S03]  /*fe40*/  SHFL.IDX PT, R14, R0, 0x2, 0x1c1f ;  /* 0x005c1f00000e7f89 */ /* 0x000ea600000e0000 */
[----:B0-----:R-:W-:Y:S02]  /*fe50*/  @!P0 IMAD.X R8, RZ, RZ, R2, P4 ;  /* 0x000000ffff088224 */ /* 0x001fe400020e0602 */
[----:B------:R-:W-:Y:S02]  /*fe60*/  @!P0 IMAD.MOV.U32 R2, RZ, RZ, R7 ;  /* 0x000000ffff028224 */ /* 0x000fe400078e0007 */
[----:B------:R-:W-:Y:S02]  /*fe70*/  @!P0 IMAD.MOV.U32 R3, RZ, RZ, R8 ;  /* 0x000000ffff038224 */ /* 0x000fe400078e0008 */
[----:B------:R-:W-:-:S03]  /*fe80*/  VIADD R8, R6, 0x40 ;  /* 0x0000004006087836 */ /* 0x000fc60000000000 */
[----:B------:R-:W-:Y:S04]  /*fe90*/  @!P0 LDGSTS.E.BYPASS.LTC128B.128 [R9+0x14c00], desc[UR52][R2.64], !P3 ;  /* 0x14c0000002098fae */ /* 0x000fe8000d901d74 */
[----:B------:R-:W-:Y:S04]  /*fea0*/  @!P0 LDGSTS.E.BYPASS.LTC128B.128 [R9+0x16c00], desc[UR52][R2.64+0x40], !P2 ;  /* 0x16c0004002098fae */ /* 0x000fe8000d101d74 */
[----:B------:R0:W-:Y:S01]  /*feb0*/  @!P0 LDGSTS.E.BYPASS.LTC128B.128 [R9+0x18c00], desc[UR52][R2.64+0x80], !P1 ;  /* 0x18c0008002098fae */ /* 0x0001e2000c901d74 */
[----:B------:R-:W-:-:S03]  /*fec0*/  ISETP.GE.AND P0, PT, R8, R5, PT ;  /* 0x000000050800720c */ /* 0x000fc60003f06270 */
[----:B0-----:R-:W0:Y:S10]  /*fed0*/  SHFL.IDX PT, R2, R4, 0x2, 0x1c1f ;  /* 0x005c1f0004027f89 */ /* 0x001e3400000e0000 */
[----:B--2---:R-:W-:-:S02]  /*fee0*/  @!P0 IADD3 R7, P4, R35, R14, RZ ;  /* 0x0000000e23078210 */ /* 0x004fc40007f9e0ff */
[----:B------:R2:W3:Y:S04]  /*fef0*/  SHFL.IDX PT, R14, R0, 0x3, 0x1c1f ;  /* 0x007c1f00000e7f89 */ /* 0x0004e800000e0000 */
[----:B------:R-:W4:Y:S01]  /*ff00*/  SHFL.IDX PT, R4, R4, 0x3, 0x1c1f ;  /* 0x007c1f0004047f89 */ /* 0x000f2200000e0000 */
[----:B0-----:R-:W-:Y:S02]  /*ff10*/  @!P0 IMAD.X R8, RZ, RZ, R2, P4 ;  /* 0x000000ffff088224 */ /* 0x001fe400020e0602 */
[----:B------:R-:W-:Y:S02]  /*ff20*/  @!P0 IMAD.MOV.U32 R2, RZ, RZ, R7 ;  /* 0x000000ffff028224 */ /* 0x000fe400078e0007 */
[----:B------:R-:W-:-:S05]  /*ff30*/  @!P0 IMAD.MOV.U32 R3, RZ, RZ, R8 ;  /* 0x000000ffff038224 */ /* 0x000fca00078e0008 */
[----:B------:R2:W-:Y:S04]  /*ff40*/  @!P0 LDGSTS.E.BYPASS.LTC128B.128 [R9+0x15400], desc[UR52][R2.64], !P3 ;  /* 0x1540000002098fae */ /* 0x0005e8000d901d74 */
[----:B------:R2:W-:Y:S04]  /*ff50*/  @!P0 LDGSTS.E.BYPASS.LTC128B.128 [R9+0x17400], desc[UR52][R2.64+0x40], !P2 ;  /* 0x1740004002098fae */ /* 0x0005e8000d101d74 */
[----:B---34-:R2:W-:Y:S02]  /*ff60*/  @!P0 LDGSTS.E.BYPASS.LTC128B.128 [R9+0x19400], desc[UR52][R2.64+0x80], !P1 ;  /* 0x1940008002098fae */ /* 0x0185e4000c901d74 */
.L_x_368:
[----:B------:R-:W-:Y:S01]  /*ff70*/  VIADD R6, R6, 0x60 ;  /* 0x0000006006067836 */ /* 0x000fe20000000000 */
[----:B------:R-:W-:Y:S04]  /*ff80*/  BSSY B0, `(.L_x_271) ;  /* 0x000000b000007945 */ /* 0x000fe80003800000 */
[----:B------:R-:W-:-:S13]  /*ff90*/  ISETP.GE.AND P0, PT, R6, R5, PT ;  /* 0x000000050600720c */ /* 0x000fda0003f06270 */
[----:B------:R-:W-:Y:S05]  /*ffa0*/  @P0 BRA `(.L_x_272) ;  /* 0x0000000000200947 */ /* 0x000fea0003800000 */
[----:B--2---:R-:W-:-:S05]  /*ffb0*/  IADD3 R2, P0, R35, R14, RZ ;  /* 0x0000000e23027210 */ /* 0x004fca0007f1e0ff */
[----:B------:R-:W-:-:S05]  /*ffc0*/  IMAD.X R3, RZ, RZ, R4, P0 ;  /* 0x000000ffff037224 */ /* 0x000fca00000e0604 */
[----:B------:R-:W-:Y:S01]  /*ffd0*/  @!PT LDS RZ, [RZ] ;  /* 0x00000000fffff984 */ /* 0x000fe20000000800 */
[----:B------:R-:W-:Y:S01]  /*ffe0*/  @!PT LDS RZ, [RZ] ;  /* 0x00000000fffff984 */ /* 0x000fe20000000800 */
[----:B------:R-:W-:Y:S01]  /*fff0*/  @!PT LDS RZ, [RZ] ;  /* 0x00000000fffff984 */ /* 0x000fe20000000800 */
[----:B------:R0:W-:Y:S04]  /*10000*/  LDGSTS.E.BYPASS.LTC128B.128 [R9+0x15c00], desc[UR52][R2.64], !P3 ;  /* 0x15c0000002097fae */ /* 0x0001e8000d901d74 */
[----:B------:R0:W-:Y:S04]  /*10010*/  LDGSTS.E.BYPASS.LTC128B.128 [R9+0x17c00], desc[UR52][R2.64+0x40], !P2 ;  /* 0x17c0004002097fae */ /* 0x0001e8000d101d74 */
[----:B------:R0:W-:Y:S02]  /*10020*/  LDGSTS.E.BYPASS.LTC128B.128 [R9+0x19c00], desc[UR52][R2.64+0x80], !P1 ;  /* 0x19c0008002097fae */ /* 0x0001e4000c901d74 */
.L_x_272:
[----:B------:R-:W-:Y:S05]  /*10030*/  BSYNC B0 ;  /* 0x0000000000007941 */ /* 0x000fea0003800000 */
.L_x_271:
[----:B------:R-:W-:Y:S01]  /*10040*/  NOP ;  /* 0x0000000000007918 */ /* 0x000fe20000000000 */
[----:B------:R-:W-:-:S13]  /*10050*/  PLOP3.LUT P0, PT, PT, PT, PT, 0x80, 0x0 ;  /* 0x000000000000781c */ /* 0x000fda0003f0f070 */
.L_x_273:
[----:B------:R-:W-:Y:S02]  /*10060*/  PLOP3.LUT P1, PT, P1, P0, PT, 0xa2, 0x0 ;  /* 0x000000000000781c */ /* 0x000fe40000f21472 */
[----:B------:R-:W-:-:S08]  /*10070*/  @P0 R2UR P1, UR4, R16 ;  /* 0x00000000100402ca */ /* 0x000fd00000020000 */
[----:B------:R-:W-:-:S05]  /*10080*/  @P0 PLOP3.LUT P0, PT, P1, PT, PT, 0x80, 0x0 ;  /* 0x000000000000081c */ /* 0x000fca0000f0f070 */
[----:B------:R-:W-:Y:S01]  /*10090*/  @!P1 SYNCS.ARRIVE.TRANS64.RED.A0T1 RZ, [UR4+0x29800], RZ ;  /* 0x029800ffffff99a7 */ /* 0x000fe20008200404 */
[----:B------:R-:W-:Y:S07]  /*100a0*/  @!P1 ARRIVES.LDGSTSBAR.64.TRANSCNT [UR4+0x29800] ;  /* 0x02980000ff0099b0 */ /* 0x000fee0008000a84 */
[----:B------:R-:W-:Y:S05]  /*100b0*/  @P0 BRA.U.ANY `(.L_x_273) ;  /* 0xfffffffd00e80947 */ /* 0x000fea000393ffff */
[----:B0-2---:R-:W2:Y:S02]  /*100c0*/  LDL.LU R2, [R1+0x28] ;  /* 0x0000280001027983 */ /* 0x005ea40000300800 */
[----:B--2---:R-:W-:-:S05]  /*100d0*/  VIADD R2, R2, 0x1 ;  /* 0x0000000102027836 */ /* 0x004fca0000000000 */
[----:B------:R0:W-:Y:S01]  /*100e0*/  STL [R1+0x28], R2 ;  /* 0x0000280201007387 */ /* 0x0001e20000100800 */
[----:B------:R-:W-:-:S04]  /*100f0*/  LEA.HI R0, R2, R2, RZ, 0x1 ;  /* 0x0000000202007211 */ /* 0x000fc800078f08ff */
[----:B------:R-:W-:-:S05]  /*10100*/  LOP3.LUT R0, R0, 0xfffffffe, RZ, 0xc0, !PT ;  /* 0xfffffffe00007812 */ /* 0x000fca00078ec0ff */
[----:B------:R-:W-:-:S05]  /*10110*/  IMAD.IADD R0, R2, 0x1, -R0 ;  /* 0x0000000102007824 */ /* 0x000fca00078e0a00 */
[----:B------:R-:W-:Y:S01]  /*10120*/  SHF.L.U32 R3, R0, 0x1f, RZ ;  /* 0x0000001f00037819 */ /* 0x000fe200000006ff */
[----:B------:R-:W-:Y:S01]  /*10130*/  NOP ;  /* 0x0000000000007918 */ /* 0x000fe20000000000 */
[----:B------:R0:W-:Y:S01]  /*10140*/  SYNCS.ARRIVE.TRANS64.A1T0 RZ, [R16+URZ+0x29800], RZ ;  /* 0x029800ff10ff79a7 */ /* 0x0001e2000810003f */
[----:B------:R-:W-:Y:S01]  /*10150*/  BSSY B0, `(.L_x_274) ;  /* 0x0000003000007945 */ /* 0x000fe20003800000 */
[----:B------:R-:W2:Y:S03]  /*10160*/  SYNCS.PHASECHK.TRANS64.TRYWAIT P0, [R16+URZ+0x29820], R3 ;  /* 0x02982003100075a7 */ /* 0x000ea6000800017f */
[----:B0-2---:R-:W-:Y:S05]  /*10170*/  @!P0 BRA `(.L_x_275) ;  /* 0x0000004400ac8947 */ /* 0x005fea0003800000 */
.L_x_369:
[----:B------:R-:W-:Y:S05]  /*10180*/  BSYNC B0 ;  /* 0x0000000000007941 */ /* 0x000fea0003800000 */
.L_x_274:
[----:B------:R-:W2:Y:S01]  /*10190*/  LDL R0, [R1+0xc] ;  /* 0x00000c0001007983 */ /* 0x000ea20000100800 */
[----:B------:R-:W-:-:S06]  /*101a0*/  UIADD3 UR4, UR48, -0x2, URZ ;  /* 0xfffffffe30047890 */ /* 0x000fcc000fffe03f */
[----:B--2---:R-:W-:-:S13]  /*101b0*/  ISETP.LE.AND P0, PT, R0, UR4, PT ;  /* 0x0000000400007c0c */ /* 0x004fda000bf03270 */
[----:B------:R-:W-:Y:S05]  /*101c0*/  @!P0 BRA `(.L_x_276) ;  /* 0x0000001400c48947 */ /* 0x000fea0003800000 */
[----:B------:R-:W-:Y:S02]  /*101d0*/  IMAD.MOV.U32 R20, RZ, RZ, R32 ;  /* 0x000000ffff147224 */ /* 0x000fe400078e0020 */
[----:B------:R-:W-:Y:S02]  /*101e0*/  IMAD.MOV.U32 R10, RZ, RZ, R19 ;  /* 0x000000ffff0a7224 */ /* 0x000fe400078e0013 */
[----:B------:R-:W-:-:S07]  /*101f0*/  IMAD.U32 R30, RZ, RZ, UR4 ;  /* 0x00000004ff1e7e24 */ /* 0x000fce000f8e00ff */
.L_x_296:
[----:B--2---:R-:W2:Y:S01]  /*10200*/  LDC R2, c[0x0][0x430] ;  /* 0x00010c00ff027b82 */ /* 0x004ea20000000800 */
[----:B------:R-:W3:Y:S01]  /*10210*/  S2R R0, SR_TID.X ;  /* 0x0000000000007919 */ /* 0x000ee20000002100 */
[----:B------:R-:W-:Y:S01]  /*10220*/  IMAD R5, R30, 0xa0, R36 ;  /* 0x000000a01e057824 */ /* 0x000fe200078e0224 */
[----:B------:R-:W4:Y:S01]  /*10230*/  S2R R7, SR_TID.X ;  /* 0x0000000000077919 */ /* 0x000f220000002100 */
[----:B------:R-:W0:Y:S01]  /*10240*/  S2R R8, SR_TID.X ;  /* 0x0000000000087919 */ /* 0x000e220000002100 */
[----:B------:R-:W4:Y:S01]  /*10250*/  LDL R12, [R1+0xc] ;  /* 0x00000c00010c7983 */ /* 0x000f220000100800 */
[----:B--2---:R-:W-:Y:S02]  /*10260*/  ISETP.NE.AND P0, PT, R2, 0x1, PT ;  /* 0x000000010200780c */ /* 0x004fe40003f05270 */
[----:B---3--:R-:W-:-:S11]  /*10270*/  LOP3.LUT R2, R0, 0x7f, RZ, 0xc0, !PT ;  /* 0x0000007f00027812 */ /* 0x008fd600078ec0ff */
[----:B------:R-:W2:Y:S01]  /*10280*/  @P0 LDC R6, c[0x0][0x434] ;  /* 0x00010d00ff060b82 */ /* 0x000ea20000000800 */
[----:B------:R-:W-:Y:S01]  /*10290*/  SHF.R.U32.HI R2, RZ, 0x2, R2 ;  /* 0x00000002ff027819 */ /* 0x000fe20000011602 */
[C---:B----4-:R-:W-:Y:S01]  /*102a0*/  IMAD.SHL.U32 R4, R7.reuse, 0x20, RZ ;  /* 0x0000002007047824 */ /* 0x050fe200078e00ff */
[----:B------:R-:W-:Y:S01]  /*102b0*/  LOP3.LUT R7, R7, 0x7f, RZ, 0xc0, !PT ;  /* 0x0000007f07077812 */ /* 0x000fe200078ec0ff */
[----:B0-----:R-:W-:-:S03]  /*102c0*/  IMAD.SHL.U32 R9, R8, 0x20, RZ ;  /* 0x0000002008097824 */ /* 0x001fc600078e00ff */
[----:B------:R-:W-:Y:S01]  /*102d0*/  LOP3.LUT R4, R2, 0x60, R4, 0xf8, !PT ;  /* 0x0000006002047812 */ /* 0x000fe200078ef804 */
[----:B------:R-:W0:Y:S01]  /*102e0*/  @P0 LDC R0, c[0x0][0x438] ;  /* 0x00010e00ff000b82 */ /* 0x000e220000000800 */
[----:B------:R-:W-:-:S03]  /*102f0*/  SHF.R.U32.HI R7, RZ, 0x2, R7 ;  /* 0x00000002ff077819 */ /* 0x000fc60000011607 */
[----:B------:R-:W-:-:S04]  /*10300*/  IMAD.IADD R4, R4, 0x1, R5 ;  /* 0x0000000104047824 */ /* 0x000fc800078e0205 */
[----:B------:R-:W3:Y:S01]  /*10310*/  @P0 LDC R3, c[0x0][0x434] ;  /* 0x00010d00ff030b82 */ /* 0x000ee20000000800 */
[----:B------:R-:W-:-:S07]  /*10320*/  LOP3.LUT R9, R7, 0x60, R9, 0xf8, !PT ;  /* 0x0000006007097812 */ /* 0x000fce00078ef809 */
[----:B------:R-:W4:Y:S01]  /*10330*/  @P0 LDC R2, c[0x0][0x438] ;  /* 0x00010e00ff020b82 */ /* 0x000f220000000800 */
[----:B--2---:R-:W-:Y:S01]  /*10340*/  @P0 IMAD.HI.U32 R6, R4, R6, RZ ;  /* 0x0000000604060227 */ /* 0x004fe200078e00ff */
[----:B------:R-:W-:-:S03]  /*10350*/  LOP3.LUT R9, R9, 0x80, RZ, 0xfc, !PT ;  /* 0x0000008009097812 */ /* 0x000fc600078efcff */
[----:B------:R-:W-:Y:S01]  /*10360*/  IMAD.MOV.U32 R8, RZ, RZ, R4 ;  /* 0x000000ffff087224 */ /* 0x000fe200078e0004 */
[----:B0-----:R-:W-:Y:S01]  /*10370*/  @P0 SHF.R.U32.HI R8, RZ, R0, R6 ;  /* 0x00000000ff080219 */ /* 0x001fe20000011606 */
[C---:B------:R-:W-:Y:S01]  /*10380*/  IMAD.IADD R0, R9.reuse, 0x1, R5 ;  /* 0x0000000109007824 */ /* 0x040fe200078e0205 */
[----:B------:R-:W-:Y:S05]  /*10390*/  YIELD ;  /* 0x0000000000007946 */ /* 0x000fea0003800000 */
[----:B------:R-:W-:Y:S01]  /*103a0*/  IMAD.MOV.U32 R11, RZ, RZ, R0 ;  /* 0x000000ffff0b7224 */ /* 0x000fe200078e0000 */
[----:B------:R-:W-:Y:S01]  /*103b0*/  ULDC.64 UR6, c[0x0][0x428] ;  /* 0x00010a0000067ab9 */ /* 0x000fe20000000a00 */
[----:B---3--:R-:W-:Y:S01]  /*103c0*/  @P0 IMAD.HI.U32 R3, R0, R3, RZ ;  /* 0x0000000300030227 */ /* 0x008fe200078e00ff */
[----:B------:R-:W-:Y:S01]  /*103d0*/  ISETP.GT.U32.AND P1, PT, R9, 0x9f, PT ;  /* 0x0000009f0900780c */ /* 0x000fe20003f24070 */
[----:B------:R-:W-:Y:S01]  /*103e0*/  ULDC.64 UR8, c[0x0][0x418] ;  /* 0x0001060000087ab9 */ /* 0x000fe20000000a00 */
[----:B------:R-:W-:Y:S01]  /*103f0*/  ULDC UR4, c[0x0][0x430] ;  /* 0x00010c0000047ab9 */ /* 0x000fe20000000800 */
[----:B------:R-:W-:Y:S01]  /*10400*/  IMAD R5, R37, UR6, RZ ;  /* 0x0000000625057c24 */ /* 0x000fe2000f8e02ff */
[----:B----4-:R-:W-:Y:S01]  /*10410*/  @P0 SHF.R.U32.HI R11, RZ, R2, R3 ;  /* 0x00000002ff0b0219 */ /* 0x010fe20000011603 */
[--C-:B------:R-:W-:Y:S01]  /*10420*/  IMAD.MOV.U32 R2, RZ, RZ, R8.reuse ;  /* 0x000000ffff027224 */ /* 0x100fe200078e0008 */
[----:B------:R-:W-:Y:S01]  /*10430*/  SHF.R.S32.HI R3, RZ, 0x1f, R8 ;  /* 0x0000001fff037819 */ /* 0x000fe20000011408 */
[----:B------:R-:W-:-:S02]  /*10440*/  IMAD R5, R31, UR7, R5 ;  /* 0x000000071f057c24 */ /* 0x000fc4000f8e0205 */
[----:B------:R-:W-:-:S04]  /*10450*/  IMAD.WIDE.U32 R2, R31, UR6, R2 ;  /* 0x000000061f027c25 */ /* 0x000fc8000f8e0002 */
[----:B------:R-:W-:Y:S01]  /*10460*/  IMAD.IADD R3, R5, 0x1, R3 ;  /* 0x0000000105037824 */ /* 0x000fe200078e0203 */
[----:B------:R-:W-:-:S04]  /*10470*/  LEA R6, P0, R2, UR8, 0x2 ;  /* 0x0000000802067c11 */ /* 0x000fc8000f8010ff */
[----:B------:R-:W-:Y:S01]  /*10480*/  LEA.HI.X R7, R2, UR9, R3, 0x2, P0 ;  /* 0x0000000902077c11 */ /* 0x000fe200080f1403 */
[----:B------:R-:W-:Y:S01]  /*10490*/  IMAD.MOV R2, RZ, RZ, -R8 ;  /* 0x000000ffff027224 */ /* 0x000fe200078e0a08 */
[----:B------:R-:W-:-:S03]  /*104a0*/  @!P1 SHF.R.S32.HI R3, RZ, 0x1f, R11 ;  /* 0x0000001fff039819 */ /* 0x000fc6000001140b */
[----:B------:R-:W-:Y:S02]  /*104b0*/  IMAD R4, R2, UR4, R4 ;  /* 0x0000000402047c24 */ /* 0x000fe4000f8e0204 */
[----:B------:R-:W-:-:S04]  /*104c0*/  @!P1 IMAD.MOV.U32 R2, RZ, RZ, R11 ;  /* 0x000000ffff029224 */ /* 0x000fc800078e000b */
[----:B------:R-:W-:-:S04]  /*104d0*/  @!P1 IMAD.WIDE.U32 R2, R31, UR6, R2 ;  /* 0x000000061f029c25 */ /* 0x000fc8000f8e0002 */
[----:B------:R-:W-:Y:S01]  /*104e0*/  @!P1 IMAD.IADD R5, R5, 0x1, R3 ;  /* 0x0000000105059824 */ /* 0x000fe200078e0203 */
[----:B------:R-:W-:-:S04]  /*104f0*/  @!P1 LEA R8, P0, R2, UR8, 0x2 ;  /* 0x0000000802089c11 */ /* 0x000fc8000f8010ff */
[----:B------:R-:W-:Y:S02]  /*10500*/  @!P1 LEA.HI.X R9, R2, UR9, R5, 0x2, P0 ;  /* 0x0000000902099c11 */ /* 0x000fe400080f1405 */
[----:B------:R0:W2:Y:S01]  /*10510*/  LDG.E R5, desc[UR52][R6.64] ;  /* 0x0000003406057981 */ /* 0x0000a2000c1e1900 */
[----:B------:R-:W-:Y:S02]  /*10520*/  IMAD.U32 R13, RZ, RZ, UR44 ;  /* 0x0000002cff0d7e24 */ /* 0x000fe4000f8e00ff */
[----:B0-----:R-:W-:Y:S02]  /*10530*/  IMAD.MOV.U32 R6, RZ, RZ, RZ ;  /* 0x000000ffff067224 */ /* 0x001fe400078e00ff */
[----:B------:R-:W-:-:S04]  /*10540*/  VIADD R19, R10, 0x1 ;  /* 0x000000010a137836 */ /* 0x000fc80000000000 */
[----:B------:R0:W5:Y:S01]  /*10550*/  @!P1 LDG.E R6, desc[UR52][R8.64] ;  /* 0x0000003408069981 */ /* 0x000162000c1e1900 */
[----:B------:R-:W-:Y:S01]  /*10560*/  ISETP.NE.AND P1, PT, R13, 0x3, PT ;  /* 0x000000030d00780c */ /* 0x000fe20003f25270 */
[----:B------:R-:W-:Y:S01]  /*10570*/  IMAD.MOV R7, RZ, RZ, -R11 ;  /* 0x000000ffff077224 */ /* 0x000fe200078e0a0b */
[----:B------:R-:W-:-:S03]  /*10580*/  ISETP.NE.AND P0, PT, R19, 0x2, PT ;  /* 0x000000021300780c */ /* 0x000fc60003f05270 */
[----:B------:R-:W-:Y:S01]  /*10590*/  IMAD R7, R7, UR4, R0 ;  /* 0x0000000407077c24 */ /* 0x000fe2000f8e0200 */
[----:B------:R-:W-:Y:S01]  /*105a0*/  SEL R32, RZ, 0x1, P0 ;  /* 0x00000001ff207807 */ /* 0x000fe20000000000 */
[----:B------:R-:W-:Y:S01]  /*105b0*/  IMAD.MOV.U32 R0, RZ, RZ, R30 ;  /* 0x000000ffff007224 */ /* 0x000fe200078e001e */
[----:B------:R-:W-:Y:S01]  /*105c0*/  SEL R19, R19, RZ, P0 ;  /* 0x000000ff13137207 */ /* 0x000fe20000000000 */
[----:B------:R-:W-:Y:S01]  /*105d0*/  VIADD R30, R30, 0xffffffff ;  /* 0xffffffff1e1e7836 */ /* 0x000fe20000000000 */
[----:B------:R-:W-:Y:S02]  /*105e0*/  LOP3.LUT R32, R20, R32, RZ, 0x3c, !PT ;  /* 0x0000002014207212 */ /* 0x000fe400078e3cff */
[----:B------:R-:W-:Y:S02]  /*105f0*/  ISETP.GT.AND P2, PT, R0, R12, PT ;  /* 0x0000000c0000720c */ /* 0x000fe40003f44270 */
[----:B--2---:R-:W-:Y:S01]  /*10600*/  SHF.R.S32.HI R28, RZ, 0x1f, R5 ;  /* 0x0000001fff1c7819 */ /* 0x004fe20000011405 */
[----:B0-----:R-:W-:Y:S10]  /*10610*/  @!P1 BRA `(.L_x_277) ;  /* 0x0000000000049947 */ /* 0x001ff40003800000 */
[----:B------:R-:W-:Y:S01]  /*10620*/  BPT.TRAP 0x1 ;  /* 0x000000040000795c */ /* 0x000fe20000300000 */
.L_x_277:
[----:B------:R-:W-:Y:S01]  /*10630*/  IMAD R0, R19, 0x8, R16 ;  /* 0x0000000813007824 */ /* 0x000fe200078e0210 */
[----:B------:R-:W-:Y:S01]  /*10640*/  SHF.L.U32 R29, R32, 0x1f, RZ ;  /* 0x0000001f201d7819 */ /* 0x000fe200000006ff */
[----:B------:R-:W-:Y:S01]  /*10650*/  BSSY B0, `(.L_x_278) ;  /* 0x0000004000007945 */ /* 0x000fe20003800000 */
[----:B------:R-:W-:Y:S02]  /*10660*/  SHF.R.S32.HI R25, RZ, 0x1f, R4 ;  /* 0x0000001fff197819 */ /* 0x000fe40000011404 */
[----:B------:R-:W0:Y:S02]  /*10670*/  SYNCS.PHASECHK.TRANS64.TRYWAIT P0, [R0+URZ+0x29880], R29 ;  /* 0x0298801d000075a7 */ /* 0x000e24000800017f */
[----:B0-----:R-:W-:Y:S05]  /*10680*/  @!P0 BRA `(.L_x_279) ;  /* 0x00000040007c8947 */ /* 0x001fea0003800000 */
.L_x_370:
[----:B------:R-:W-:Y:S05]  /*10690*/  BSYNC B0 ;  /* 0x0000000000007941 */ /* 0x000fea0003800000 */
.L_x_278:
[----:B------:R-:W-:Y:S01]  /*106a0*/  ULDC.64 UR4, c[0x0][0x328] ;  /* 0x0000ca0000047ab9 */ /* 0x000fe20000000a00 */
[----:B------:R-:W2:Y:S01]  /*106b0*/  S2R R12, SR_TID.X ;  /* 0x00000000000c7919 */ /* 0x000ea20000002100 */
[----:B------:R-:W-:Y:S01]  /*106c0*/  IMAD R8, R25, UR4, RZ ;  /* 0x0000000419087c24 */ /* 0x000fe2000f8e02ff */
[----:B------:R-:W-:Y:S01]  /*106d0*/  ULDC.64 UR6, c[0x0][0x338] ;  /* 0x0000ce0000067ab9 */ /* 0x000fe20000000a00 */
[C---:B------:R-:W-:Y:S01]  /*106e0*/  IMAD.WIDE.U32 R2, R4.reuse, UR4, RZ ;  /* 0x0000000404027c25 */ /* 0x040fe2000f8e00ff */
[----:B------:R-:W-:Y:S02]  /*106f0*/  SHF.R.S32.HI R26, RZ, 0x1f, R7 ;  /* 0x0000001fff1a7819 */ /* 0x000fe40000011407 */
[----:B-----5:R-:W-:Y:S01]  /*10700*/  SHF.R.S32.HI R27, RZ, 0x1f, R6 ;  /* 0x0000001fff1b7819 */ /* 0x020fe20000011406 */
[----:B------:R-:W-:Y:S01]  /*10710*/  IMAD R8, R4, UR5, R8 ;  /* 0x0000000504087c24 */ /* 0x000fe2000f8e0208 */
[C---:B------:R-:W-:Y:S01]  /*10720*/  LOP3.LUT P3, RZ, R17.reuse, 0x2, RZ, 0xc0, !PT ;  /* 0x0000000211ff7812 */ /* 0x040fe2000786c0ff */
[----:B------:R-:W-:Y:S01]  /*10730*/  IMAD R11, R26, UR4, RZ ;  /* 0x000000041a0b7c24 */ /* 0x000fe2000f8e02ff */
[----:B------:R-:W-:Y:S01]  /*10740*/  LOP3.LUT P1, RZ, R17, 0x1, RZ, 0xc0, !PT ;  /* 0x0000000111ff7812 */ /* 0x000fe2000782c0ff */
[----:B------:R-:W-:-:S02]  /*10750*/  IMAD.IADD R3, R3, 0x1, R8 ;  /* 0x0000000103037824 */ /* 0x000fc400078e0208 */
        /* <DEDUP_REMOVED lines=8> */
[----:B------:R-:W-:Y:S01]  /*107e0*/  IMAD.IADD R3, R3, 0x1, R11 ;  /* 0x0000000103037824 */ /* 0x000fe200078e020b */
[----:B--2---:R-:W-:Y:S01]  /*107f0*/  LOP3.LUT R12, R12, 0x7f, RZ, 0xc0, !PT ;  /* 0x0000007f0c0c7812 */ /* 0x004fe200078ec0ff */
[----:B------:R-:W-:Y:S02]  /*10800*/  IMAD R11, R27, UR6, RZ ;  /* 0x000000061b0b7c24 */ /* 0x000fe4000f8e02ff */
[----:B------:R-:W-:Y:S01]  /*10810*/  IMAD.WIDE.U32 R2, R6, UR6, R2 ;  /* 0x0000000606027c25 */ /* 0x000fe2000f8e0002 */
[----:B------:R-:W-:-:S03]  /*10820*/  SHF.R.U32.HI R12, RZ, 0x5, R12 ;  /* 0x00000005ff0c7819 */ /* 0x000fc6000001160c */
[----:B------:R-:W-:Y:S01]  /*10830*/  IMAD R11, R6, UR7, R11 ;  /* 0x00000007060b7c24 */ /* 0x000fe2000f8e020b */
[----:B------:R-:W-:Y:S01]  /*10840*/  ULDC.64 UR6, c[0x0][0x318] ;  /* 0x0000c60000067ab9 */ /* 0x000fe20000000a00 */
[----:B------:R-:W-:-:S04]  /*10850*/  IMAD.WIDE.U32 R8, R18, UR4, R8 ;  /* 0x0000000412087c25 */ /* 0x000fc8000f8e0008 */
[----:B------:R-:W-:Y:S01]  /*10860*/  IMAD.IADD R3, R3, 0x1, R11 ;  /* 0x0000000103037824 */ /* 0x000fe200078e020b */
[----:B------:R-:W-:Y:S01]  /*10870*/  IADD3 R8, P0, R8, UR6, RZ ;  /* 0x0000000608087c10 */ /* 0x000fe2000ff1e0ff */
[C---:B-1----:R-:W-:Y:S02]  /*10880*/  IMAD R23, R18.reuse, UR5, RZ ;  /* 0x0000000512177c24 */ /* 0x042fe4000f8e02ff */
[----:B------:R-:W-:Y:S01]  /*10890*/  IMAD.WIDE.U32 R2, R18, UR4, R2 ;  /* 0x0000000412027c25 */ /* 0x000fe2000f8e0002 */
[----:B------:R-:W-:Y:S02]  /*108a0*/  UMOV UR4, 0xffffffff ;  /* 0xffffffff00047882 */ /* 0x000fe40000000000 */
[----:B------:R-:W-:Y:S01]  /*108b0*/  IADD3.X R22, R23, UR7, R9, P0, !PT ;  /* 0x0000000717167c10 */ /* 0x000fe200087fe409 */
[----:B------:R-:W-:Y:S01]  /*108c0*/  IMAD.SHL.U32 R12, R12, 0x400, RZ ;  /* 0x000004000c0c7824 */ /* 0x000fe200078e00ff */
[----:B------:R-:W-:-:S03]  /*108d0*/  IADD3 R24, P0, R2, UR6, RZ ;  /* 0x0000000602187c10 */ /* 0x000fc6000ff1e0ff */
[----:B------:R-:W-:Y:S01]  /*108e0*/  IMAD R9, R19, 0x5000, R12 ;  /* 0x0000500013097824 */ /* 0x000fe200078e020c */
[----:B------:R-:W-:Y:S01]  /*108f0*/  IADD3.X R23, R23, UR7, R3, P0, !PT ;  /* 0x0000000717177c10 */ /* 0x000fe200087fe403 */
[----:B------:R-:W-:Y:S08]  /*10900*/  BRA.DIV UR4, `(.L_x_280) ;  /* 0x0000003e04f07947 */ /* 0x000ff0000b800000 */
[----:B------:R-:W1:Y:S01]  /*10910*/  SHFL.IDX PT, R2, R8, RZ, 0x1c1f ;  /* 0x001c1fff08027589 */ /* 0x000e6200000e0000 */
[----:B------:R-:W-:-:S03]  /*10920*/  IADD3 R9, R16, R9, R33 ;  /* 0x0000000910097210 */ /* 0x000fc60007ffe021 */
[----:B------:R-:W2:Y:S02]  /*10930*/  SHFL.IDX PT, R3, R22, RZ, 0x1c1f ;  /* 0x001c1fff16037589 */ /* 0x000ea400000e0000 */
[----:B------:R-:W-:Y:S02]  /*10940*/  IMAD.IADD R21, R34, 0x1, R9 ;  /* 0x0000000122157824 */ /* 0x000fe400078e0209 */
[----:B------:R-:W-:Y:S01]  /*10950*/  SHFL.IDX PT, R23, R23, RZ, 0x1c1f ;  /* 0x001c1fff17177589 */ /* 0x000fe200000e0000 */
[----:B-1----:R-:W-:-:S05]  /*10960*/  IADD3 R2, P0, R35, R2, RZ ;  /* 0x0000000223027210 */ /* 0x002fca0007f1e0ff */
[----:B--2---:R-:W-:-:S05]  /*10970*/  IMAD.X R3, RZ, RZ, R3, P0 ;  /* 0x000000ffff037224 */ /* 0x004fca00000e0603 */
[----:B------:R-:W-:Y:S04]  /*10980*/  LDGSTS.E.BYPASS.LTC128B.128 [R9+0xa400], desc[UR52][R2.64], !P3 ;  /* 0x0a40000002097fae */ /* 0x000fe8000d901d74 */
[----:B------:R1:W-:Y:S04]  /*10990*/  LDGSTS.E.BYPASS.LTC128B.128 [R21+0xa400], desc[UR52][R2.64+0x40], !P1 ;  /* 0x0a40004002157fae */ /* 0x0003e8000c901d74 */
        /* <DEDUP_REMOVED lines=16> */
[----:B------:R-:W-:Y:S04]  /*10aa0*/  LDGSTS.E.BYPASS.LTC128B.128 [R9+0xd400], desc[UR52][R2.64], !P3 ;  /* 0x0d40000002097fae */ /* 0x000fe8000d901d74 */
[----:B------:R1:W-:Y:S04]  /*10ab0*/  LDGSTS.E.BYPASS.LTC128B.128 [R21+0xd400], desc[UR52][R2.64+0x40], !P1 ;  /* 0x0d40004002157fae */ /* 0x0003e8000c901d74 */
[----:B-1----:R1:W2:Y:S02]  /*10ac0*/  SHFL.IDX PT, R2, R24, RZ, 0x1c1f ;  /* 0x001c1fff18027589 */ /* 0x0022a400000e0000 */
.L_x_382:
[----:B--2---:R-:W-:-:S05]  /*10ad0*/  IADD3 R2, P0, R35, R2, RZ ;  /* 0x0000000223027210 */ /* 0x004fca0007f1e0ff */
[----:B------:R-:W-:Y:S01]  /*10ae0*/  IMAD.X R3, RZ, RZ, R23, P0 ;  /* 0x000000ffff037224 */ /* 0x000fe200000e0617 */
[----:B------:R-:W-:-:S04]  /*10af0*/  PLOP3.LUT P0, PT, PT, PT, PT, 0x80, 0x0 ;  /* 0x000000000000781c */ /* 0x000fc80003f0f070 */
[----:B------:R-:W-:Y:S01]  /*10b00*/  @!PT LDS RZ, [RZ] ;  /* 0x00000000fffff984 */ /* 0x000fe20000000800 */
[----:B------:R-:W-:Y:S01]  /*10b10*/  @!PT LDS RZ, [RZ] ;  /* 0x00000000fffff984 */ /* 0x000fe20000000800 */
[----:B------:R-:W-:Y:S01]  /*10b20*/  @!PT LDS RZ, [RZ] ;  /* 0x00000000fffff984 */ /* 0x000fe20000000800 */
[----:B------:R2:W-:Y:S04]  /*10b30*/  LDGSTS.E.BYPASS.LTC128B.128 [R9+0xe400], desc[UR52][R2.64], !P3 ;  /* 0x0e40000002097fae */ /* 0x0005e8000d901d74 */
[----:B------:R2:W-:Y:S01]  /*10b40*/  LDGSTS.E.BYPASS.LTC128B.128 [R21+0xe400], desc[UR52][R2.64+0x40], !P1 ;  /* 0x0e40004002157fae */ /* 0x0005e2000c901d74 */
[----:B------:R-:W-:-:S04]  /*10b50*/  NOP ;  /* 0x0000000000007918 */ /* 0x000fc80000000000 */
.L_x_281:
        /* <DEDUP_REMOVED lines=11> */
.L_x_282:
[----:B------:R2:W-:Y:S01]  /*10c10*/  SYNCS.ARRIVE.TRANS64.A1T0 RZ, [R0+URZ+0x29870], RZ ;  /* 0x029870ff00ff79a7 */ /* 0x0005e2000810003f */
[----:B------:R-:W-:Y:S05]  /*10c20*/  @!P3 BRA `(.L_x_283) ;  /* 0x000000000004b947 */ /* 0x000fea0003800000 */
[----:B------:R-:W-:Y:S01]  /*10c30*/  BPT.TRAP 0x1 ;  /* 0x000000040000795c */ /* 0x000fe20000300000 */
.L_x_283:
[----:B------:R-:W3:Y:S01]  /*10c40*/  SYNCS.PHASECHK.TRANS64.TRYWAIT P0, [R0+URZ+0x29840], R29 ;  /* 0x0298401d000075a7 */ /* 0x000ee2000800017f */
[----:B------:R-:W-:Y:S04]  /*10c50*/  BSSY B0, `(.L_x_284) ;  /* 0x0000002000007945 */ /* 0x000fe80003800000 */
[----:B---3--:R-:W-:Y:S05]  /*10c60*/  @!P0 BRA `(.L_x_285) ;  /* 0x00000040008c8947 */ /* 0x008fea0003800000 */
.L_x_383:
[----:B------:R-:W-:Y:S05]  /*10c70*/  BSYNC B0 ;  /* 0x0000000000007941 */ /* 0x000fea0003800000 */
.L_x_284:
[----:B------:R-:W4:Y:S01]  /*10c80*/  LDL R11, [R1+0x14] ;  /* 0x00001400010b7983 */ /* 0x000f220000100800 */
[----:B------:R-:W-:Y:S01]  /*10c90*/  ULDC.64 UR4, c[0x0][0x300] ;  /* 0x0000c00000047ab9 */ /* 0x000fe20000000a00 */
[----:B------:R-:W-:Y:S01]  /*10ca0*/  ULDC.64 UR6, c[0x0][0x310] ;  /* 0x0000c40000067ab9 */ /* 0x000fe20000000a00 */
[----:B------:R-:W-:Y:S01]  /*10cb0*/  IMAD R8, R25, UR4, RZ ;  /* 0x0000000419087c24 */ /* 0x000fe2000f8e02ff */
[C---:B------:R-:W-:Y:S01]  /*10cc0*/  LOP3.LUT P4, RZ, R17.reuse, 0x10, RZ, 0xc0, !PT ;  /* 0x0000001011ff7812 */ /* 0x040fe2000788c0ff */
[C---:B------:R-:W-:Y:S01]  /*10cd0*/  IMAD.WIDE.U32 R2, R4.reuse, UR4, RZ ;  /* 0x0000000404027c25 */ /* 0x040fe2000f8e00ff */
[C---:B------:R-:W-:Y:S02]  /*10ce0*/  LOP3.LUT P3, RZ, R17.reuse, 0x8, RZ, 0xc0, !PT ;  /* 0x0000000811ff7812 */ /* 0x040fe4000786c0ff */
[----:B------:R-:W-:Y:S01]  /*10cf0*/  LOP3.LUT P1, RZ, R17, 0x4, RZ, 0xc0, !PT ;  /* 0x0000000411ff7812 */ /* 0x000fe2000782c0ff */
[----:B------:R-:W-:Y:S02]  /*10d00*/  IMAD R8, R4, UR5, R8 ;  /* 0x0000000504087c24 */ /* 0x000fe4000f8e0208 */
[----:B------:R-:W-:-:S02]  /*10d10*/  IMAD R28, R28, UR6, RZ ;  /* 0x000000061c1c7c24 */ /* 0x000fc4000f8e02ff */
[----:B------:R-:W-:Y:S02]  /*10d20*/  IMAD.IADD R3, R3, 0x1, R8 ;  /* 0x0000000103037824 */ /* 0x000fe400078e0208 */
[----:B------:R-:W-:Y:S02]  /*10d30*/  IMAD R8, R26, UR4, RZ ;  /* 0x000000041a087c24 */ /* 0x000fe4000f8e02ff */
[----:B------:R-:W-:-:S04]  /*10d40*/  IMAD.WIDE.U32 R2, R5, UR6, R2 ;  /* 0x0000000605027c25 */ /* 0x000fc8000f8e0002 */
[----:B------:R-:W-:Y:S02]  /*10d50*/  IMAD R5, R5, UR7, R28 ;  /* 0x0000000705057c24 */ /* 0x000fe4000f8e021c */
[----:B------:R-:W-:Y:S02]  /*10d60*/  IMAD.MOV.U32 R4, RZ, RZ, R2 ;  /* 0x000000ffff047224 */ /* 0x000fe400078e0002 */
[----:B------:R-:W-:Y:S02]  /*10d70*/  IMAD.IADD R5, R3, 0x1, R5 ;  /* 0x0000000103057824 */ /* 0x000fe400078e0205 */
[C---:B------:R-:W-:Y:S02]  /*10d80*/  IMAD R8, R7.reuse, UR5, R8 ;  /* 0x0000000507087c24 */ /* 0x040fe4000f8e0208 */
[----:B------:R-:W-:Y:S01]  /*10d90*/  IMAD.WIDE.U32 R2, R7, UR4, RZ ;  /* 0x0000000407027c25 */ /* 0x000fe2000f8e00ff */
[----:B------:R-:W-:-:S03]  /*10da0*/  ULDC.64 UR4, c[0x0][0x308] ;  /* 0x0000c20000047ab9 */ /* 0x000fc60000000a00 */
[----:B------:R-:W-:Y:S02]  /*10db0*/  IMAD.IADD R3, R3, 0x1, R8 ;  /* 0x0000000103037824 */ /* 0x000fe400078e0208 */
[----:B------:R-:W-:Y:S02]  /*10dc0*/  IMAD R8, R27, UR6, RZ ;  /* 0x000000061b087c24 */ /* 0x000fe4000f8e02ff */
[----:B------:R-:W-:Y:S02]  /*10dd0*/  IMAD R9, R18, UR5, RZ ;  /* 0x0000000512097c24 */ /* 0x000fe4000f8e02ff */
[C---:B------:R-:W-:Y:S02]  /*10de0*/  IMAD R8, R6.reuse, UR7, R8 ;  /* 0x0000000706087c24 */ /* 0x040fe4000f8e0208 */
[----:B------:R-:W-:Y:S01]  /*10df0*/  IMAD.WIDE.U32 R6, R6, UR6, R2 ;  /* 0x0000000606067c25 */ /* 0x000fe2000f8e0002 */
[----:B------:R-:W-:-:S03]  /*10e00*/  ULDC.64 UR6, c[0x0][0x2e8] ;  /* 0x0000ba0000067ab9 */ /* 0x000fc60000000a00 */
[----:B------:R-:W-:-:S03]  /*10e10*/  IMAD.WIDE.U32 R2, R18, UR4, R4 ;  /* 0x0000000412027c25 */ /* 0x000fc6000f8e0004 */
[----:B------:R-:W-:Y:S01]  /*10e20*/  IADD3 R4, P0, R2, UR6, RZ ;  /* 0x0000000602047c10 */ /* 0x000fe2000ff1e0ff */
[----:B------:R-:W-:-:S03]  /*10e30*/  IMAD.MOV.U32 R2, RZ, RZ, R6 ;  /* 0x000000ffff027224 */ /* 0x000fc600078e0006 */
[----:B------:R-:W-:Y:S01]  /*10e40*/  IADD3.X R5, R9, UR7, R3, P0, !PT ;  /* 0x0000000709057c10 */ /* 0x000fe200087fe403 */
[----:B------:R-:W-:Y:S02]  /*10e50*/  IMAD.IADD R3, R7, 0x1, R8 ;  /* 0x0000000107037824 */ /* 0x000fe400078e0208 */
[----:B------:R-:W-:Y:S01]  /*10e60*/  IMAD.WIDE.U32 R2, R18, UR4, R2 ;  /* 0x0000000412027c25 */ /* 0x000fe2000f8e0002 */
[----:B------:R-:W-:Y:S02]  /*10e70*/  UMOV UR4, 0xffffffff ;  /* 0xffffffff00047882 */ /* 0x000fe40000000000 */
[----:B------:R-:W-:-:S04]  /*10e80*/  IADD3 R6, P0, R2, UR6, RZ ;  /* 0x0000000602067c10 */ /* 0x000fc8000ff1e0ff */
[----:B------:R-:W-:Y:S01]  /*10e90*/  IADD3.X R8, R9, UR7, R3, P0, !PT ;  /* 0x0000000709087c10 */ /* 0x000fe200087fe403 */
[----:B----4-:R-:W-:Y:S01]  /*10ea0*/  IMAD R7, R19, 0x7800, R11 ;  /* 0x0000780013077824 */ /* 0x010fe200078e020b */
[----:B------:R-:W-:Y:S07]  /*10eb0*/  BRA.DIV UR4, `(.L_x_286) ;  /* 0x00000042040c7947 */ /* 0x000fee000b800000 */
[----:B------:R-:W4:Y:S01]  /*10ec0*/  SHFL.IDX PT, R2, R4, RZ, 0x1c1f ;  /* 0x001c1fff04027589 */ /* 0x000f2200000e0000 */
[----:B------:R-:W-:-:S03]  /*10ed0*/  IMAD.IADD R7, R16, 0x1, R7 ;  /* 0x0000000110077824 */ /* 0x000fc600078e0207 */
[----:B------:R-:W5:Y:S04]  /*10ee0*/  SHFL.IDX PT, R3, R5, RZ, 0x1c1f ;  /* 0x001c1fff05037589 */ /* 0x000f6800000e0000 */
[----:B------:R-:W-:Y:S04]  /*10ef0*/  SHFL.IDX PT, R9, R5, 0x2, 0x1c1f ;  /* 0x005c1f0005097f89 */ /* 0x000fe800000e0000 */
[----:B------:R-:W-:Y:S01]  /*10f00*/  SHFL.IDX PT, R8, R8, RZ, 0x1c1f ;  /* 0x001c1fff08087589 */ /* 0x000fe200000e0000 */
[----:B----4-:R-:W-:-:S05]  /*10f10*/  IADD3 R2, P0, R35, R2, RZ ;  /* 0x0000000223027210 */ /* 0x010fca0007f1e0ff */
[----:B-----5:R-:W-:-:S05]  /*10f20*/  IMAD.X R3, RZ, RZ, R3, P0 ;  /* 0x000000ffff037224 */ /* 0x020fca00000e0603 */
[----:B------:R-:W-:Y:S04]  /*10f30*/  LDGSTS.E.BYPASS.LTC128B.128 [R7+0x1a400], desc[UR52][R2.64], !P4 ;  /* 0x1a40000002077fae */ /* 0x000fe8000e101d74 */
[----:B------:R-:W-:Y:S04]  /*10f40*/  LDGSTS.E.BYPASS.LTC128B.128 [R7+0x1cc00], desc[UR52][R2.64+0x40], !P3 ;  /* 0x1cc0004002077fae */ /* 0x000fe8000d901d74 */
[----:B------:R4:W-:Y:S04]  /*10f50*/  LDGSTS.E.BYPASS.LTC128B.128 [R7+0x1f400], desc[UR52][R2.64+0x80], !P1 ;  /* 0x1f40008002077fae */ /* 0x0009e8000c901d74 */
[----:B----4-:R-:W4:Y:S04]  /*10f60*/  SHFL.IDX PT, R2, R4, 0x1, 0x1c1f ;  /* 0x003c1f0004027f89 */ /* 0x010f2800000e0000 */
[----:B------:R-:W5:Y:S01]  /*10f70*/  SHFL.IDX PT, R3, R5, 0x1, 0x1c1f ;  /* 0x003c1f0005037f89 */ /* 0x000f6200000e0000 */
[----:B----4-:R-:W-:-:S05]  /*10f80*/  IADD3 R2, P0, R35, R2, RZ ;  /* 0x0000000223027210 */ /* 0x010fca0007f1e0ff */
[----:B-----5:R-:W-:-:S05]  /*10f90*/  IMAD.X R3, RZ, RZ, R3, P0 ;  /* 0x000000ffff037224 */ /* 0x020fca00000e0603 */
[----:B------:R-:W-:Y:S04]  /*10fa0*/  LDGSTS.E.BYPASS.LTC128B.128 [R7+0x1ac00], desc[UR52][R2.64], !P4 ;  /* 0x1ac0000002077fae */ /* 0x000fe8000e101d74 */
[----:B------:R-:W-:Y:S04]  /*10fb0*/  LDGSTS.E.BYPASS.LTC128B.128 [R7+0x1d400], desc[UR52][R2.64+0x40], !P3 ;  /* 0x1d40004002077fae */ /* 0x000fe8000d901d74 */
[----:B------:R4:W-:Y:S04]  /*10fc0*/  LDGSTS.E.BYPASS.LTC128B.128 [R7+0x1fc00], desc[UR52][R2.64+0x80], !P1 ;  /* 0x1fc0008002077fae */ /* 0x0009e8000c901d74 */
[----:B----4-:R-:W4:Y:S02]  /*10fd0*/  SHFL.IDX PT, R2, R4, 0x2, 0x1c1f ;  /* 0x005c1f0004027f89 */ /* 0x010f2400000e0000 */
[----:B----4-:R-:W-:-:S05]  /*10fe0*/  IADD3 R2, P0, R35, R2, RZ ;  /* 0x0000000223027210 */ /* 0x010fca0007f1e0ff */
[----:B------:R-:W-:Y:S02]  /*10ff0*/  IMAD.X R3, RZ, RZ, R9, P0 ;  /* 0x000000ffff037224 */ /* 0x000fe400000e0609 */
[----:B------:R-:W-:Y:S04]  /*11000*/  SHFL.IDX PT, R9, R5, 0x3, 0x1c1f ;  /* 0x007c1f0005097f89 */ /* 0x000fe800000e0000 */
[----:B------:R-:W-:Y:S04]  /*11010*/  LDGSTS.E.BYPASS.LTC128B.128 [R7+0x1b400], desc[UR52][R2.64], !P4 ;  /* 0x1b40000002077fae */ /* 0x000fe8000e101d74 */
[----:B------:R-:W-:Y:S04]  /*11020*/  LDGSTS.E.BYPASS.LTC128B.128 [R7+0x1dc00], desc[UR52][R2.64+0x40], !P3 ;  /* 0x1dc0004002077fae */ /* 0x000fe8000d901d74 */
[----:B------:R4:W-:Y:S04]  /*11030*/  LDGSTS.E.BYPASS.LTC128B.128 [R7+0x20400], desc[UR52][R2.64+0x80], !P1 ;  /* 0x2040008002077fae */ /* 0x0009e8000c901d74 */
[----:B----4-:R-:W4:Y:S02]  /*11040*/  SHFL.IDX PT, R2, R4, 0x3, 0x1c1f ;  /* 0x007c1f0004027f89 */ /* 0x010f2400000e0000 */
[----:B----4-:R-:W-:-:S05]  /*11050*/  IADD3 R2, P0, R35, R2, RZ ;  /* 0x0000000223027210 */ /* 0x010fca0007f1e0ff */
[----:B------:R-:W-:-:S05]  /*11060*/  IMAD.X R3, RZ, RZ, R9, P0 ;  /* 0x000000ffff037224 */ /* 0x000fca00000e0609 */
[----:B------:R-:W-:Y:S04]  /*11070*/  LDGSTS.E.BYPASS.LTC128B.128 [R7+0x1bc00], desc[UR52][R2.64], !P4 ;  /* 0x1bc0000002077fae */ /* 0x000fe8000e101d74 */
[----:B------:R-:W-:Y:S04]  /*11080*/  LDGSTS.E.BYPASS.LTC128B.128 [R7+0x1e400], desc[UR52][R2.64+0x40], !P3 ;  /* 0x1e40004002077fae */ /* 0x000fe8000d901d74 */
[----:B------:R4:W-:Y:S04]  /*11090*/  LDGSTS.E.BYPASS.LTC128B.128 [R7+0x20c00], desc[UR52][R2.64+0x80], !P1 ;  /* 0x20c0008002077fae */ /* 0x0009e8000c901d74 */
[----:B----4-:R4:W0:Y:S02]  /*110a0*/  SHFL.IDX PT, R2, R6, RZ, 0x1c1f ;  /* 0x001c1fff06027589 */ /* 0x01082400000e0000 */
.L_x_395:
[----:B0-----:R-:W-:-:S05]  /*110b0*/  IADD3 R2, P0, R35, R2, RZ ;  /* 0x0000000223027210 */ /* 0x001fca0007f1e0ff */
[----:B------:R-:W-:Y:S01]  /*110c0*/  IMAD.X R3, RZ, RZ, R8, P0 ;  /* 0x000000ffff037224 */ /* 0x000fe200000e0608 */
[----:B------:R-:W-:-:S04]  /*110d0*/  PLOP3.LUT P0, PT, PT, PT, PT, 0x80, 0x0 ;  /* 0x000000000000781c */ /* 0x000fc80003f0f070 */
[----:B------:R-:W-:Y:S01]  /*110e0*/  @!PT LDS RZ, [RZ] ;  /* 0x00000000fffff984 */ /* 0x000fe20000000800 */
[----:B------:R-:W-:Y:S01]  /*110f0*/  @!PT LDS RZ, [RZ] ;  /* 0x00000000fffff984 */ /* 0x000fe20000000800 */
[----:B------:R-:W-:Y:S01]  /*11100*/  @!PT LDS RZ, [RZ] ;  /* 0x00000000fffff984 */ /* 0x000fe20000000800 */
[----:B------:R0:W-:Y:S04]  /*11110*/  LDGSTS.E.BYPASS.LTC128B.128 [R7+0x1c400], desc[UR52][R2.64], !P4 ;  /* 0x1c40000002077fae */ /* 0x0001e8000e101d74 */
[----:B------:R0:W-:Y:S04]  /*11120*/  LDGSTS.E.BYPASS.LTC128B.128 [R7+0x1ec00], desc[UR52][R2.64+0x40], !P3 ;  /* 0x1ec0004002077fae */ /* 0x0001e8000d901d74 */
[----:B------:R0:W-:Y:S01]  /*11130*/  LDGSTS.E.BYPASS.LTC128B.128 [R7+0x21400], desc[UR52][R2.64+0x80], !P1 ;  /* 0x2140008002077fae */ /* 0x0001e2000c901d74 */
[----:B------:R-:W-:Y:S01]  /*11140*/  NOP ;  /* 0x0000000000007918 */ /* 0x000fe20000000000 */
.L_x_287:
[----:B------:R-:W-:Y:S02]  /*11150*/  PLOP3.LUT P1, PT, P1, P0, PT, 0xa2, 0x0 ;  /* 0x000000000000781c */ /* 0x000fe40000f21472 */
[----:B------:R-:W-:-:S08]  /*11160*/  @P0 R2UR P1, UR4, R0 ;  /* 0x00000000000402ca */ /* 0x000fd00000020000 */
[----:B------:R-:W-:-:S05]  /*11170*/  @P0 PLOP3.LUT P0, PT, P1, PT, PT, 0x80, 0x0 ;  /* 0x000000000000081c */ /* 0x000fca0000f0f070 */
[----:B------:R-:W-:Y:S01]  /*11180*/  @!P1 SYNCS.ARRIVE.TRANS64.RED.A0T1 RZ, [UR4+0x29830], RZ ;  /* 0x029830ffffff99a7 */ /* 0x000fe20008200404 */
[----:B------:R-:W-:Y:S07]  /*11190*/  @!P1 ARRIVES.LDGSTSBAR.64.TRANSCNT [UR4+0x29830] ;  /* 0x02983000ff0099b0 */ /* 0x000fee0008000a84 */
[----:B------:R-:W-:Y:S05]  /*111a0*/  @P0 BRA.U.ANY `(.L_x_287) ;  /* 0xfffffffd00e80947 */ /* 0x000fea000393ffff */
[----:B------:R-:W-:Y:S01]  /*111b0*/  NOP ;  /* 0x0000000000007918 */ /* 0x000fe20000000000 */
[----:B0-----:R-:W-:-:S05]  /*111c0*/  IMAD.U32 R2, RZ, RZ, UR44 ;  /* 0x0000002cff027e24 */ /* 0x001fca000f8e00ff */
[----:B------:R-:W-:-:S13]  /*111d0*/  ISETP.NE.AND P3, PT, R2, 0x3, PT ;  /* 0x000000030200780c */ /* 0x000fda0003f65270 */
[----:B------:R-:W-:Y:S05]  /*111e0*/  @!P3 BRA `(.L_x_288) ;  /* 0x000000000004b947 */ /* 0x000fea0003800000 */
[----:B------:R-:W-:Y:S01]  /*111f0*/  BPT.TRAP 0x1 ;  /* 0x000000040000795c */ /* 0x000fe20000300000 */
.L_x_288:
[----:B------:R2:W-:Y:S02]  /*11200*/  SYNCS.ARRIVE.TRANS64.A1T0 RZ, [R0+URZ+0x29830], RZ ;  /* 0x029830ff00ff79a7 */ /* 0x0005e4000810003f */
[----:B--23--:R-:W-:-:S05]  /*11210*/  IMAD.U32 R0, RZ, RZ, UR46 ;  /* 0x0000002eff007e24 */ /* 0x00cfca000f8e00ff */
[----:B------:R-:W-:-:S13]  /*11220*/  ISETP.NE.AND P0, PT, R0, 0x3, PT ;  /* 0x000000030000780c */ /* 0x000fda0003f05270 */
[----:B------:R-:W-:Y:S05]  /*11230*/  @!P0 BRA `(.L_x_289) ;  /* 0x0000000000048947 */ /* 0x000fea0003800000 */
[----:B------:R-:W-:Y:S01]  /*11240*/  BPT.TRAP 0x1 ;  /* 0x000000040000795c */ /* 0x000fe20000300000 */
.L_x_289:
[----:B------:R-:W-:Y:S01]  /*11250*/  LOP3.LUT R3, R20, 0x1, RZ, 0x3c, !PT ;  /* 0x0000000114037812 */ /* 0x000fe200078e3cff */
[----:B------:R-:W-:Y:S01]  /*11260*/  IMAD R0, R10, 0x8, R16 ;  /* 0x000000080a007824 */ /* 0x000fe200078e0210 */
[----:B------:R-:W-:Y:S02]  /*11270*/  BSSY B0, `(.L_x_290) ;  /* 0x0000004000007945 */ /* 0x000fe40003800000 */
[----:B------:R-:W-:-:S04]  /*11280*/  SHF.L.U32 R3, R3, 0x1f, RZ ;  /* 0x0000001f03037819 */ /* 0x000fc800000006ff */
[----:B------:R-:W0:Y:S02]  /*11290*/  SYNCS.PHASECHK.TRANS64.TRYWAIT P1, [R0+URZ+0x29870], R3 ;  /* 0x02987003000075a7 */ /* 0x000e24000802017f */
[----:B0-----:R-:W-:Y:S05]  /*112a0*/  @!P1 BRA `(.L_x_291) ;  /* 0x0000004000909947 */ /* 0x001fea0003800000 */
.L_x_396:
[----:B------:R-:W-:Y:S05]  /*112b0*/  BSYNC B0 ;  /* 0x0000000000007941 */ /* 0x000fea0003800000 */
.L_x_290:
[----:B------:R-:W-:-:S05]  /*112c0*/  IMAD.U32 R2, RZ, RZ, UR44 ;  /* 0x0000002cff027e24 */ /* 0x000fca000f8e00ff */
[----:B------:R-:W-:-:S13]  /*112d0*/  ISETP.NE.AND P1, PT, R2, 0x3, PT ;  /* 0x000000030200780c */ /* 0x000fda0003f25270 */
[----:B------:R-:W-:Y:S05]  /*112e0*/  @!P1 BRA `(.L_x_292) ;  /* 0x0000000000049947 */ /* 0x000fea0003800000 */
[----:B------:R-:W-:Y:S01]  /*112f0*/  BPT.TRAP 0x1 ;  /* 0x000000040000795c */ /* 0x000fe20000300000 */
.L_x_292:
[----:B0-----:R-:W-:Y:S01]  /*11300*/  SHF.L.U32 R3, R20, 0x1f, RZ ;  /* 0x0000001f14037819 */ /* 0x001fe200000006ff */
[----:B------:R-:W-:-:S03]  /*11310*/  IMAD R12, R10, 0x5000, RZ ;  /* 0x000050000a0c7824 */ /* 0x000fc600078e02ff */
[----:B------:R-:W0:Y:S02]  /*11320*/  SYNCS.PHASECHK.TRANS64.TRYWAIT P1, [R0+URZ+0x29860], R3 ;  /* 0x02986003000075a7 */ /* 0x000e24000802017f */
[----:B0-----:R-:W-:Y:S05]  /*11330*/  @!P1 BRA `(.L_x_293) ;  /* 0x0000004000809947 */ /* 0x001fea0003800000 */
.L_x_397:
[----:B------:R-:W0:Y:S04]  /*11340*/  LDL R4, [R1+0x1c] ;  /* 0x00001c0001047983 */ /* 0x000e280000100800 */
[----:B------:R-:W2:Y:S04]  /*11350*/  LDL R2, [R1+0x20] ;  /* 0x0000200001027983 */ /* 0x000ea80000100800 */
[----:B------:R-:W1:Y:S01]  /*11360*/  LDL R13, [R1+0x18] ;  /* 0x00001800010d7983 */ /* 0x000e620000100800 */
[----:B------:R-:W-:Y:S05]  /*11370*/  WARPSYNC.ALL ;  /* 0x0000000000007948 */ /* 0x000fea0003800000 */
[----:B------:R-:W-:-:S05]  /*11380*/  IMAD.U32 R25, RZ, RZ, UR44 ;  /* 0x0000002cff197e24 */ /* 0x000fca000f8e00ff */
[----:B------:R-:W-:Y:S02]  /*11390*/  ISETP.NE.AND P1, PT, R25, 0x3, PT ;  /* 0x000000031900780c */ /* 0x000fe40003f25270 */
[----:B0-----:R-:W-:-:S05]  /*113a0*/  LOP3.LUT R3, R12, R4, RZ, 0xfc, !PT ;  /* 0x000000040c037212 */ /* 0x001fca00078efcff */
[----:B------:R-:W-:Y:S01]  /*113b0*/  IMAD.IADD R3, R16, 0x1, R3 ;  /* 0x0000000110037824 */ /* 0x000fe200078e0203 */
[----:B-1----:R-:W-:-:S03]  /*113c0*/  LOP3.LUT R24, R12, R13, RZ, 0xfc, !PT ;  /* 0x0000000d0c187212 */ /* 0x002fc600078efcff */
[----:B--2---:R-:W-:Y:S01]  /*113d0*/  IMAD.IADD R2, R2, 0x1, R3 ;  /* 0x0000000102027824 */ /* 0x004fe200078e0203 */
[----:B----4-:R-:W0:Y:S01]  /*113e0*/  LDSM.16.MT88.4 R4, [R3+0xa400] ;  /* 0x00a400000304783b */ /* 0x010e220000004200 */
[----:B------:R-:W-:Y:S01]  /*113f0*/  IMAD.IADD R24, R16, 0x1, R24 ;  /* 0x0000000110187824 */ /* 0x000fe200078e0218 */
[C-C-:B0-----:R-:W-:Y:S02]  /*11400*/  PRMT R8, R4.reuse, 0x6420, R5.reuse ;  /* 0x0000642004087816 */ /* 0x141fe40000000005 */
[----:B------:R-:W-:Y:S02]  /*11410*/  PRMT R9, R4, 0x7531, R5 ;  /* 0x0000753104097816 */ /* 0x000fe40000000005 */
[C-C-:B------:R-:W-:Y:S02]  /*11420*/  PRMT R10, R6.reuse, 0x6420, R7.reuse ;  /* 0x00006420060a7816 */ /* 0x140fe40000000007 */
[----:B------:R-:W-:Y:S02]  /*11430*/  PRMT R11, R6, 0x7531, R7 ;  /* 0x00007531060b7816 */ /* 0x000fe40000000007 */
[----:B------:R-:W0:Y:S04]  /*11440*/  LDSM.16.MT88.4 R4, [R2+0xa400] ;  /* 0x00a400000204783b */ /* 0x000e280000004200 */
[----:B------:R-:W-:Y:S01]  /*11450*/  STSM.16.M88.4 [R24+0x400], R8 ;  /* 0x0004000818007844 */ /* 0x000fe20000000200 */
[----:B0-----:R-:W-:-:S02]  /*11460*/  PRMT R12, R4, 0x6420, R5 ;  /* 0x00006420040c7816 */ /* 0x001fc40000000005 */
[----:B------:R-:W-:Y:S02]  /*11470*/  PRMT R13, R4, 0x7531, R5 ;  /* 0x00007531040d7816 */ /* 0x000fe40000000005 */
[C-C-:B------:R-:W-:Y:S02]  /*11480*/  PRMT R14, R6.reuse, 0x6420, R7.reuse ;  /* 0x00006420060e7816 */ /* 0x140fe40000000007 */
[----:B------:R-:W-:-:S05]  /*11490*/  PRMT R15, R6, 0x7531, R7 ;  /* 0x00007531060f7816 */ /* 0x000fca0000000007 */
[----:B------:R-:W-:Y:S04]  /*114a0*/  STSM.16.M88.4 [R24+0xc00], R12 ;  /* 0x000c000c18007844 */ /* 0x000fe80000000200 */
[----:B------:R-:W0:Y:S02]  /*114b0*/  LDSM.16.MT88.4 R8, [R3+0xb400] ;  /* 0x00b400000308783b */ /* 0x000e240000004200 */
[C-C-:B0-----:R-:W-:Y:S02]  /*114c0*/  PRMT R4, R8.reuse, 0x6420, R9.reuse ;  /* 0x0000642008047816 */ /* 0x141fe40000000009 */
[----:B------:R-:W-:Y:S02]  /*114d0*/  PRMT R5, R8, 0x7531, R9 ;  /* 0x0000753108057816 */ /* 0x000fe40000000009 */
[----:B------:R-:W-:-:S02]  /*114e0*/  PRMT R6, R10, 0x6420, R11 ;  /* 0x000064200a067816 */ /* 0x000fc4000000000b */
[----:B------:R-:W-:Y:S02]  /*114f0*/  PRMT R7, R10, 0x7531, R11 ;  /* 0x000075310a077816 */ /* 0x000fe4000000000b */
[----:B------:R-:W0:Y:S04]  /*11500*/  LDSM.16.MT88.4 R8, [R2+0xb400] ;  /* 0x00b400000208783b */ /* 0x000e280000004200 */
[----:B------:R-:W-:Y:S01]  /*11510*/  STSM.16.M88.4 [R24+0x1400], R4 ;  /* 0x0014000418007844 */ /* 0x000fe20000000200 */
[C-C-:B0-----:R-:W-:Y:S02]  /*11520*/  PRMT R20, R8.reuse, 0x6420, R9.reuse ;  /* 0x0000642008147816 */ /* 0x141fe40000000009 */
[----:B------:R-:W-:Y:S02]  /*11530*/  PRMT R21, R8, 0x7531, R9 ;  /* 0x0000753108157816 */ /* 0x000fe40000000009 */
[----:B------:R-:W-:-:S02]  /*11540*/  PRMT R22, R10, 0x6420, R11 ;  /* 0x000064200a167816 */ /* 0x000fc4000000000b */
        /* <DEDUP_REMOVED lines=20> */
[----:B------:R0:W-:Y:S02]  /*11690*/  STSM.16.M88.4 [R24+0x3400], R4 ;  /* 0x0034000418007844 */ /* 0x0001e40000000200 */
[C-C-:B0-----:R-:W-:Y:S02]  /*116a0*/  PRMT R4, R8.reuse, 0x6420, R9.reuse ;  /* 0x0000642008047816 */ /* 0x141fe40000000009 */
[----:B------:R-:W-:-:S02]  /*116b0*/  PRMT R5, R8, 0x7531, R9 ;  /* 0x0000753108057816 */ /* 0x000fc40000000009 */
[C-C-:B------:R-:W-:Y:S02]  /*116c0*/  PRMT R6, R10.reuse, 0x6420, R11.reuse ;  /* 0x000064200a067816 */ /* 0x140fe4000000000b */
[----:B------:R-:W-:-:S05]  /*116d0*/  PRMT R7, R10, 0x7531, R11 ;  /* 0x000075310a077816 */ /* 0x000fca000000000b */
[----:B------:R-:W-:Y:S04]  /*116e0*/  STSM.16.M88.4 [R24+0x3c00], R4 ;  /* 0x003c000418007844 */ /* 0x000fe80000000200 */
[----:B------:R-:W0:Y:S04]  /*116f0*/  LDSM.16.MT88.4 R8, [R3+0xe400] ;  /* 0x00e400000308783b */ /* 0x000e280000004200 */
        /* <DEDUP_REMOVED lines=19> */
.L_x_294:
[----:B-1----:R1:W-:Y:S01]  /*11830*/  SYNCS.ARRIVE.TRANS64.A1T0 RZ, [R0+URZ+0x29850], RZ ;  /* 0x029850ff00ff79a7 */ /* 0x0023e2000810003f */
[----:B------:R-:W-:Y:S06]  /*11840*/  BAR.SYNC.DEFER_BLOCKING 0x2, 0x80 ;  /* 0x0082000000007b1d */ /* 0x000fec0000010000 */
[----:B------:R-:W-:Y:S05]  /*11850*/  @!P0 BRA `(.L_x_295) ;  /* 0x0000000000048947 */ /* 0x000fea0003800000 */
[----:B------:R-:W-:Y:S01]  /*11860*/  BPT.TRAP 0x1 ;  /* 0x000000040000795c */ /* 0x000fe20000300000 */
.L_x_295:
[----:B------:R-:W2:Y:S01]  /*11870*/  LDL R2, [R1+0x10] ;  /* 0x0000100001027983 */ /* 0x000ea20000100800 */
[----:B-1----:R-:W-:Y:S02]  /*11880*/  VIADD R0, R0, 0x29880 ;  /* 0x0002988000007836 */ /* 0x002fe40000000000 */
[----:B------:R-:W-:Y:S02]  /*11890*/  IMAD.MOV.U32 R20, RZ, RZ, R32 ;  /* 0x000000ffff147224 */ /* 0x000fe400078e0020 */
[----:B0-----:R-:W-:Y:S01]  /*118a0*/  IMAD.MOV.U32 R10, RZ, RZ, R19 ;  /* 0x000000ffff0a7224 */ /* 0x001fe200078e0013 */
[----:B--2---:R-:W-:-:S04]  /*118b0*/  PRMT R0, R2, 0x654, R0 ;  /* 0x0000065402007816 */ /* 0x004fc80000000000 */
[----:B------:R2:W-:Y:S01]  /*118c0*/  SYNCS.ARRIVE.TRANS64.RED.A1T0 RZ, [R0+URZ], RZ ;  /* 0x000000ff00ff79a7 */ /* 0x0005e2000810043f */
[----:B------:R-:W-:Y:S05]  /*118d0*/  @P2 BRA `(.L_x_296) ;  /* 0xffffffe800482947 */ /* 0x000fea000383ffff */
.L_x_276:
[----:B--2---:R-:W2:Y:S01]  /*118e0*/  S2R R0, SR_TID.X ;  /* 0x0000000000007919 */ /* 0x004ea20000002100 */
[----:B------:R-:W-:Y:S01]  /*118f0*/  BSSY B0, `(.L_x_297) ;  /* 0x0000013000007945 */ /* 0x000fe20003800000 */
[----:B--2---:R-:W-:Y:S01]  /*11900*/  LOP3.LUT R2, R0, 0x7f, RZ, 0xc0, !PT ;  /* 0x0000007f00027812 */ /* 0x004fe200078ec0ff */
[----:B------:R-:W-:-:S03]  /*11910*/  IMAD.U32 R0, RZ, RZ, UR46 ;  /* 0x0000002eff007e24 */ /* 0x000fc6000f8e00ff */
[----:B------:R-:W-:Y:S02]  /*11920*/  ISETP.NE.AND P1, PT, R2, RZ, PT ;  /* 0x000000ff0200720c */ /* 0x000fe40003f25270 */
[----:B------:R-:W-:-:S11]  /*11930*/  ISETP.NE.AND P0, PT, R0, 0x3, PT ;  /* 0x000000030000780c */ /* 0x000fd60003f05270 */
[----:B------:R-:W-:Y:S05]  /*11940*/  @P1 BRA `(.L_x_298) ;  /* 0x0000000000341947 */ /* 0x000fea0003800000 */
[----:B------:R-:W2:Y:S01]  /*11950*/  S2R R5, SR_LANEID ;  /* 0x0000000000057919 */ /* 0x000ea20000000000 */
[----:B------:R-:W-:Y:S01]  /*11960*/  VOTEU.ANY UR4, UPT, PT ;  /* 0x0000000000047886 */ /* 0x000fe200038e0100 */
[----:B0-----:R-:W0:Y:S01]  /*11970*/  LDC.64 R2, c[0x0][0xc60] ;  /* 0x00031800ff027b82 */ /* 0x001e220000000a00 */
[----:B------:R-:W2:Y:S02]  /*11980*/  FLO.U32 R0, UR4 ;  /* 0x0000000400007d00 */ /* 0x000ea400080e0000 */
[----:B--2---:R-:W-:-:S06]  /*11990*/  ISETP.EQ.U32.AND P1, PT, R0, R5, PT ;  /* 0x000000050000720c */ /* 0x004fcc0003f22070 */
[----:B------:R-:W0:Y:S07]  /*119a0*/  POPC R5, UR4 ;  /* 0x0000000400057d09 */ /* 0x000e2e0008000000 */
[----:B0-----:R-:W2:Y:S01]  /*119b0*/  @P1 ATOMG.E.ADD.STRONG.GPU PT, R3, desc[UR52][R2.64], R5 ;  /* 0x00000005020319a8 */ /* 0x001ea200081ee1f4 */
[----:B------:R-:W0:Y:S02]  /*119c0*/  S2R R4, SR_LTMASK ;  /* 0x0000000000047919 */ /* 0x000e240000003900 */
[----:B0-----:R-:W-:-:S04]  /*119d0*/  LOP3.LUT R4, R4, UR4, RZ, 0xc0, !PT ;  /* 0x0000000404047c12 */ /* 0x001fc8000f8ec0ff */
[----:B------:R-:W0:Y:S01]  /*119e0*/  POPC R7, R4 ;  /* 0x0000000400077309 */ /* 0x000e220000000000 */
[----:B--2---:R-:W0:Y:S02]  /*119f0*/  SHFL.IDX PT, R0, R3, R0, 0x1f ;  /* 0x00001f0003007589 */ /* 0x004e2400000e0000 */
[----:B0-----:R-:W-:-:S05]  /*11a00*/  IADD3 R0, R0, UR47, R7 ;  /* 0x0000002f00007c10 */ /* 0x001fca000fffe007 */
[----:B------:R2:W-:Y:S02]  /*11a10*/  STL [R1], R0 ;  /* 0x0000000001007387 */ /* 0x0005e40000100800 */
.L_x_298:
[----:B------:R-:W-:Y:S05]  /*11a20*/  BSYNC B0 ;  /* 0x0000000000007941 */ /* 0x000fea0003800000 */
.L_x_297:
[----:B------:R-:W-:Y:S05]  /*11a30*/  @!P0 BRA `(.L_x_299) ;  /* 0x0000000000048947 */ /* 0x000fea0003800000 */
[----:B------:R-:W-:Y:S01]  /*11a40*/  BPT.TRAP 0x1 ;  /* 0x000000040000795c */ /* 0x000fe20000300000 */
.L_x_299:
[----:B0-----:R-:W-:Y:S01]  /*11a50*/  LOP3.LUT R3, R32, 0x1, RZ, 0x3c, !PT ;  /* 0x0000000120037812 */ /* 0x001fe200078e3cff */
[----:B------:R-:W-:Y:S01]  /*11a60*/  IMAD R18, R19, 0x8, R16 ;  /* 0x0000000813127824 */ /* 0x000fe200078e0210 */
[----:B------:R-:W-:Y:S02]  /*11a70*/  BSSY B0, `(.L_x_300) ;  /* 0x0000004000007945 */ /* 0x000fe40003800000 */
[----:B------:R-:W-:-:S04]  /*11a80*/  SHF.L.U32 R3, R3, 0x1f, RZ ;  /* 0x0000001f03037819 */ /* 0x000fc800000006ff */
[----:B------:R-:W0:Y:S02]  /*11a90*/  SYNCS.PHASECHK.TRANS64.TRYWAIT P1, [R18+URZ+0x29870], R3 ;  /* 0x02987003120075a7 */ /* 0x000e24000802017f */
[----:B0-----:R-:W-:Y:S05]  /*11aa0*/  @!P1 BRA `(.L_x_301) ;  /* 0x0000003800b89947 */ /* 0x001fea0003800000 */
.L_x_398:
[----:B------:R-:W-:Y:S05]  /*11ab0*/  BSYNC B0 ;  /* 0x0000000000007941 */ /* 0x000fea0003800000 */
.L_x_300:
[----:B--2---:R-:W-:-:S05]  /*11ac0*/  IMAD.U32 R0, RZ, RZ, UR44 ;  /* 0x0000002cff007e24 */ /* 0x004fca000f8e00ff */
[----:B------:R-:W-:-:S13]  /*11ad0*/  ISETP.NE.AND P1, PT, R0, 0x3, PT ;  /* 0x000000030000780c */ /* 0x000fda0003f25270 */
[----:B------:R-:W-:Y:S05]  /*11ae0*/  @!P1 BRA `(.L_x_302) ;  /* 0x0000000000049947 */ /* 0x000fea0003800000 */
[----:B------:R-:W-:Y:S01]  /*11af0*/  BPT.TRAP 0x1 ;  /* 0x000000040000795c */ /* 0x000fe20000300000 */
.L_x_302:
[----:B0-----:R-:W-:-:S04]  /*11b00*/  SHF.L.U32 R3, R32, 0x1f, RZ ;  /* 0x0000001f20037819 */ /* 0x001fc800000006ff */
[----:B------:R-:W0:Y:S02]  /*11b10*/  SYNCS.PHASECHK.TRANS64.TRYWAIT P1, [R18+URZ+0x29860], R3 ;  /* 0x02986003120075a7 */ /* 0x000e24000802017f */
[----:B0-----:R-:W-:Y:S05]  /*11b20*/  @!P1 BRA `(.L_x_303) ;  /* 0x0000003800ac9947 */ /* 0x001fea0003800000 */
.L_x_399:
[----:B------:R-:W0:Y:S04]  /*11b30*/  LDL R2, [R1+0x1c] ;  /* 0x00001c0001027983 */ /* 0x000e280000100800 */
[----:B------:R-:W2:Y:S04]  /*11b40*/  LDL R13, [R1+0x20] ;  /* 0x00002000010d7983 */ /* 0x000ea80000100800 */
[----:B------:R-:W3:Y:S01]  /*11b50*/  LDL R12, [R1+0x18] ;  /* 0x00001800010c7983 */ /* 0x000ee20000100800 */
[----:B------:R-:W-:Y:S01]  /*11b60*/  IMAD R0, R19, 0x5000, RZ ;  /* 0x0000500013007824 */ /* 0x000fe200078e02ff */
[----:B------:R-:W-:Y:S05]  /*11b70*/  WARPSYNC.ALL ;  /* 0x0000000000007948 */ /* 0x000fea0003800000 */
[----:B------:R-:W-:-:S05]  /*11b80*/  IMAD.U32 R24, RZ, RZ, UR44 ;  /* 0x0000002cff187e24 */ /* 0x000fca000f8e00ff */
[----:B------:R-:W-:Y:S02]  /*11b90*/  ISETP.NE.AND P1, PT, R24, 0x3, PT ;  /* 0x000000031800780c */ /* 0x000fe40003f25270 */
[----:B0-----:R-:W-:-:S05]  /*11ba0*/  LOP3.LUT R3, R0, R2, RZ, 0xfc, !PT ;  /* 0x0000000200037212 */ /* 0x001fca00078efcff */
[----:B------:R-:W-:-:S04]  /*11bb0*/  IMAD.IADD R2, R16, 0x1, R3 ;  /* 0x0000000110027824 */ /* 0x000fc800078e0203 */
[----:B--2---:R-:W-:Y:S01]  /*11bc0*/  IMAD.IADD R3, R13, 0x1, R2 ;  /* 0x000000010d037824 */ /* 0x004fe200078e0202 */
[----:B------:R-:W0:Y:S01]  /*11bd0*/  LDSM.16.MT88.4 R8, [R2+0xa400] ;  /* 0x00a400000208783b */ /* 0x000e220000004200 */
[----:B---3--:R-:W-:-:S05]  /*11be0*/  LOP3.LUT R13, R0, R12, RZ, 0xfc, !PT ;  /* 0x0000000c000d7212 */ /* 0x008fca00078efcff */
        /* <DEDUP_REMOVED lines=21> */
[----:B-1----:R-:W-:-:S02]  /*11d40*/  PRMT R22, R10, 0x6420, R11 ;  /* 0x000064200a167816 */ /* 0x002fc4000000000b */
        /* <DEDUP_REMOVED lines=46> */
.L_x_304:
[----:B-1----:R1:W-:Y:S01]  /*12030*/  SYNCS.ARRIVE.TRANS64.A1T0 RZ, [R18+URZ+0x29850], RZ ;  /* 0x029850ff12ff79a7 */ /* 0x0023e2000810003f */
[----:B------:R-:W-:Y:S06]  /*12040*/  BAR.SYNC.DEFER_BLOCKING 0x2, 0x80 ;  /* 0x0082000000007b1d */ /* 0x000fec0000010000 */
[----:B------:R-:W-:Y:S05]  /*12050*/  @!P0 BRA `(.L_x_305) ;  /* 0x0000000000048947 */ /* 0x000fea0003800000 */
[----:B------:R-:W-:Y:S01]  /*12060*/  BPT.TRAP 0x1 ;  /* 0x000000040000795c */ /* 0x000fe20000300000 */
.L_x_305:
[----:B0-----:R-:W2:Y:S01]  /*12070*/  LDL R0, [R1+0x10] ;  /* 0x0000100001007983 */ /* 0x001ea20000100800 */
[----:B-1----:R-:W-:Y:S02]  /*12080*/  VIADD R18, R18, 0x29880 ;  /* 0x0002988012127836 */ /* 0x002fe40000000000 */
[----:B------:R-:W-:-:S05]  /*12090*/  VIADD R19, R19, 0x1 ;  /* 0x0000000113137836 */ /* 0x000fca0000000000 */
[----:B------:R-:W-:-:S04]  /*120a0*/  ISETP.NE.AND P0, PT, R19, 0x2, PT ;  /* 0x000000021300780c */ /* 0x000fc80003f05270 */
[----:B------:R-:W-:Y:S02]  /*120b0*/  SEL R3, RZ, 0x1, P0 ;  /* 0x00000001ff037807 */ /* 0x000fe40000000000 */
[----:B------:R-:W-:Y:S02]  /*120c0*/  SEL R19, R19, RZ, P0 ;  /* 0x000000ff13137207 */ /* 0x000fe40000000000 */
[----:B------:R-:W-:Y:S02]  /*120d0*/  LOP3.LUT R32, R32, R3, RZ, 0x3c, !PT ;  /* 0x0000000320207212 */ /* 0x000fe400078e3cff */
[----:B--2---:R-:W-:-:S04]  /*120e0*/  PRMT R18, R0, 0x654, R18 ;  /* 0x0000065400127816 */ /* 0x004fc80000000012 */
[----:B------:R1:W-:Y:S03]  /*120f0*/  SYNCS.ARRIVE.TRANS64.RED.A1T0 RZ, [R18+URZ], RZ ;  /* 0x000000ff12ff79a7 */ /* 0x0003e6000810043f */
.L_x_244:
[----:B------:R-:W-:Y:S05]  /*12100*/  BSYNC B7 ;  /* 0x0000000000077941 */ /* 0x000fea0003800000 */
.L_x_242:
[----:B------:R-:W-:-:S13]  /*12110*/  LOP3.LUT P0, RZ, R17, 0x200, RZ, 0xc0, !PT ;  /* 0x0000020011ff7812 */ /* 0x000fda000780c0ff */
[----:B------:R-:W-:Y:S05]  /*12120*/  @!P0 BRA `(.L_x_306) ;  /* 0x0000000000348947 */ /* 0x000fea0003800000 */
[----:B------:R-:W0:Y:S08]  /*12130*/  S2UR UR4, SR_CgaCtaId ;  /* 0x00000000000479c3 */ /* 0x000e300000008800 */
[----:B------:R-:W-:Y:S01]  /*12140*/  BAR.SYNC.DEFER_BLOCKING 0x5, 0x180 ;  /* 0x0146000000007b1d */ /* 0x000fe20000010000 */
[----:B------:R-:W-:Y:S01]  /*12150*/  MOV R16, 0x400 ;  /* 0x0000040000107802 */ /* 0x000fe20000000f00 */
[----:B0-----:R-:W-:-:S05]  /*12160*/  IMAD.U32 R0, RZ, RZ, UR4 ;  /* 0x00000004ff007e24 */ /* 0x001fca000f8e00ff */
[----:B------:R-:W-:Y:S01]  /*12170*/  LEA R16, R0, R16, 0x18 ;  /* 0x0000001000107211 */ /* 0x000fe200078ec0ff */
[----:B------:R-:W-:Y:S04]  /*12180*/  STL [R1+0x10], R0 ;  /* 0x0000100001007387 */ /* 0x000fe80000100800 */
[----:B------:R-:W0:Y:S04]  /*12190*/  LDS.128 R4, [R16+0x298d0] ;  /* 0x0298d00010047984 */ /* 0x000e280000000c00 */
[----:B0-----:R0:W-:Y:S01]  /*121a0*/  STL.64 [R1], R4 ;  /* 0x0000000401007387 */ /* 0x0011e20000100a00 */
[----:B------:R-:W-:-:S03]  /*121b0*/  IMAD.MOV.U32 R0, RZ, RZ, R7 ;  /* 0x000000ffff007224 */ /* 0x000fc600078e0007 */
[----:B------:R0:W-:Y:S02]  /*121c0*/  STL [R1+0x8], R6 ;  /* 0x0000080601007387 */ /* 0x0001e40000100800 */
[----:B------:R-:W-:Y:S01]  /*121d0*/  R2UR UR39, R0 ;  /* 0x00000000002772ca */ /* 0x000fe200000e0000 */
[----:B------:R-:W-:Y:S06]  /*121e0*/  BAR.ARV 0x4, 0x180 ;  /* 0x0106000000007b1d */ /* 0x000fec0000002000 */
[----:B------:R-:W-:Y:S08]  /*121f0*/  BRA `(.L_x_307) ;  /* 0x0000000800e07947 */ /* 0x000ff00003800000 */
.L_x_306:
[----:B0-----:R-:W2:Y:S01]  /*12200*/  LDL.LU R0, [R1] ;  /* 0x0000000001007983 */ /* 0x001ea20000300800 */
[----:B------:R-:W-:Y:S01]  /*12210*/  ULDC UR4, c[0x0][0xc3c] ;  /* 0x00030f0000047ab9 */ /* 0x000fe20000000800 */
[----:B------:R-:W0:Y:S02]  /*12220*/  S2R R2, SR_TID.X ;  /* 0x0000000000027919 */ /* 0x000e240000002100 */
[----:B0-----:R-:W-:-:S04]  /*12230*/  LOP3.LUT R9, R2, 0x1f, RZ, 0xc0, !PT ;  /* 0x0000001f02097812 */ /* 0x001fc800078ec0ff */
[C---:B------:R-:W-:Y:S01]  /*12240*/  ISETP.NE.AND P0, PT, R9.reuse, 0x1f, PT ;  /* 0x0000001f0900780c */ /* 0x040fe20003f05270 */
[----:B------:R-:W-:-:S05]  /*12250*/  VIADD R7, R9, UR39 ;  /* 0x0000002709077c36 */ /* 0x000fca0008000000 */
[----:B------:R-:W-:Y:S01]  /*12260*/  ISETP.GE.OR P1, PT, R7, UR4, !P0 ;  /* 0x0000000407007c0c */ /* 0x000fe2000c726670 */
[----:B------:R-:W-:-:S12]  /*12270*/  ULDC UR4, c[0x0][0xc3c] ;  /* 0x00030f0000047ab9 */ /* 0x000fd80000000800 */
[----:B------:R-:W0:Y:S08]  /*12280*/  @!P1 LDC.64 R2, c[0x0][0xc80] ;  /* 0x00032000ff029b82 */ /* 0x000e300000000a00 */
[----:B------:R-:W3:Y:S01]  /*12290*/  @!P1 LDC.64 R4, c[0x0][0xc78] ;  /* 0x00031e00ff049b82 */ /* 0x000ee20000000a00 */
[----:B0-----:R-:W-:-:S04]  /*122a0*/  @!P1 IMAD.WIDE R2, R7, 0x4, R2 ;  /* 0x0000000407029825 */ /* 0x001fc800078e0202 */
[----:B--2---:R-:W-:Y:S02]  /*122b0*/  IMAD.MOV.U32 R10, RZ, RZ, R0 ;  /* 0x000000ffff0a7224 */ /* 0x004fe400078e0000 */
[----:B------:R-:W-:-:S06]  /*122c0*/  IMAD.MOV.U32 R0, RZ, RZ, RZ ;  /* 0x000000ffff007224 */ /* 0x000fcc00078e00ff */
[----:B------:R3:W2:Y:S02]  /*122d0*/  @!P1 LDG.E R0, desc[UR52][R2.64] ;  /* 0x0000003402009981 */ /* 0x0006a4000c1e1900 */
[----:B---3--:R-:W-:-:S04]  /*122e0*/  @!P1 IMAD.WIDE R2, R7, 0x4, R4 ;  /* 0x0000000407029825 */ /* 0x008fc800078e0204 */
[----:B------:R-:W-:-:S06]  /*122f0*/  IMAD.MOV.U32 R5, RZ, RZ, RZ ;  /* 0x000000ffff057224 */ /* 0x000fcc00078e00ff */
[----:B------:R-:W2:Y:S01]  /*12300*/  @!P1 LDG.E R5, desc[UR52][R2.64] ;  /* 0x0000003402059981 */ /* 0x000ea2000c1e1900 */
[C---:B------:R-:W-:Y:S02]  /*12310*/  ISETP.NE.AND P1, PT, R9.reuse, RZ, PT ;  /* 0x000000ff0900720c */ /* 0x040fe40003f25270 */
[C---:B------:R-:W-:Y:S01]  /*12320*/  ISETP.GE.U32.AND P2, PT, R9.reuse, 0x2, PT ;  /* 0x000000020900780c */ /* 0x040fe20003f46070 */
[----:B------:R-:W-:Y:S01]  /*12330*/  SHFL.IDX PT, R11, R10, 0x1, 0x1f ;  /* 0x00201f000a0b7f89 */ /* 0x000fe200000e0000 */
[C---:B------:R-:W-:Y:S02]  /*12340*/  ISETP.GE.U32.AND P3, PT, R9.reuse, 0x4, PT ;  /* 0x000000040900780c */ /* 0x040fe40003f66070 */
[C---:B------:R-:W-:Y:S02]  /*12350*/  ISETP.GE.U32.AND P4, PT, R9.reuse, 0x8, PT ;  /* 0x000000080900780c */ /* 0x040fe40003f86070 */
[----:B------:R-:W-:Y:S01]  /*12360*/  ISETP.GE.U32.AND P5, PT, R9, 0x10, PT ;  /* 0x000000100900780c */ /* 0x000fe20003fa6070 */
[----:B--2---:R-:W-:-:S05]  /*12370*/  IMAD R4, R5, R0, RZ ;  /* 0x0000000005047224 */ /* 0x004fca00078e02ff */
        /* <DEDUP_REMOVED lines=8> */
[----:B------:R-:W-:Y:S02]  /*12400*/  IMAD.IADD R4, R6, 0x1, R3 ;  /* 0x0000000106047824 */ /* 0x000fe400078e0203 */
[----:B------:R-:W-:Y:S04]  /*12410*/  SHFL.IDX PT, R6, R10, RZ, 0x1f ;  /* 0x00001fff0a067589 */ /* 0x000fe800000e0000 */
[----:B------:R-:W0:Y:S02]  /*12420*/  SHFL.UP PT, R2, R4, 0x8, RZ ;  /* 0x0500000004027989 */ /* 0x000e2400000e00ff */
[----:B0-----:R-:W-:-:S05]  /*12430*/  SEL R3, R2, RZ, P4 ;  /* 0x000000ff02037207 */ /* 0x001fca0002000000 */
[----:B------:R-:W-:-:S05]  /*12440*/  IMAD.IADD R7, R4, 0x1, R3 ;  /* 0x0000000104077824 */ /* 0x000fca00078e0203 */
[----:B------:R-:W0:Y:S02]  /*12450*/  SHFL.UP PT, R2, R7, 0x10, RZ ;  /* 0x0600000007027989 */ /* 0x000e2400000e00ff */
[----:B0-----:R-:W-:-:S05]  /*12460*/  SEL R2, R2, RZ, P5 ;  /* 0x000000ff02027207 */ /* 0x001fca0002800000 */
[----:B------:R-:W-:Y:S02]  /*12470*/  IMAD.IADD R3, R7, 0x1, R2 ;  /* 0x0000000107037824 */ /* 0x000fe400078e0202 */
[----:B------:R-:W0:Y:S01]  /*12480*/  LDC R2, c[0x0][0xc38] ;  /* 0x00030e00ff027b82 */ /* 0x000e220000000800 */
[----:B------:R-:W-:Y:S02]  /*12490*/  IMAD.MOV.U32 R7, RZ, RZ, RZ ;  /* 0x000000ffff077224 */ /* 0x000fe400078e00ff */
[----:B------:R-:W0:Y:S02]  /*124a0*/  SHFL.IDX PT, R9, R3, 0x1f, 0x1f ;  /* 0x03e01f0003097f89 */ /* 0x000e2400000e0000 */
[----:B0-----:R-:W-:-:S04]  /*124b0*/  IMAD R4, R9, R2, RZ ;  /* 0x0000000209047224 */ /* 0x001fc800078e02ff */
[----:B------:R-:W-:-:S05]  /*124c0*/  IMAD.IADD R9, R11, 0x1, R4 ;  /* 0x000000010b097824 */ /* 0x000fca00078e0204 */
[----:B------:R-:W-:-:S13]  /*124d0*/  ISETP.GT.AND P6, PT, R9, R6, PT ;  /* 0x000000060900720c */ /* 0x000fda0003fc4270 */
[----:B------:R-:W-:Y:S05]  /*124e0*/  @P6 BRA `(.L_x_308) ;  /* 0x0000000000986947 */ /* 0x000fea0003800000 */
.L_x_310:
[----:B------:R-:W-:-:S04]  /*124f0*/  UIADD3 UR39, UR39, 0x1f, URZ ;  /* 0x0000001f27277890 */ /* 0x000fc8000fffe03f */
[----:B------:R-:W-:-:S06]  /*12500*/  UISETP.GE.AND UP0, UPT, UR39, UR4, UPT ;  /* 0x000000042700728c */ /* 0x000fcc000bf06270 */
[----:B------:R-:W-:-:S13]  /*12510*/  PLOP3.LUT P6, PT, PT, PT, UP0, 0x40, 0x0 ;  /* 0x000000000000781c */ /* 0x000fda0003fce808 */
[----:B------:R-:W-:Y:S05]  /*12520*/  @!P6 BRA `(.L_x_309) ;  /* 0x0000000400b8e947 */ /* 0x000fea0003800000 */
[----:B------:R-:W0:Y:S02]  /*12530*/  S2R R0, SR_TID.X ;  /* 0x0000000000007919 */ /* 0x000e240000002100 */
[----:B0-----:R-:W-:-:S05]  /*12540*/  LOP3.LUT R0, R0, 0x1f, RZ, 0xc0, !PT ;  /* 0x0000001f00007812 */ /* 0x001fca00078ec0ff */
[----:B------:R-:W-:Y:S02]  /*12550*/  VIADD R11, R0, UR39 ;  /* 0x00000027000b7c36 */ /* 0x000fe40008000000 */
[----:B------:R-:W-:-:S03]  /*12560*/  IMAD.MOV.U32 R0, RZ, RZ, RZ ;  /* 0x000000ffff007224 */ /* 0x000fc600078e00ff */
[----:B------:R-:W-:-:S13]  /*12570*/  ISETP.GE.OR P6, PT, R11, UR4, !P0 ;  /* 0x000000040b007c0c */ /* 0x000fda000c7c6670 */
[----:B------:R-:W0:Y:S08]  /*12580*/  @!P6 LDC.64 R2, c[0x0][0xc80] ;  /* 0x00032000ff02eb82 */ /* 0x000e300000000a00 */
[----:B------:R-:W2:Y:S01]  /*12590*/  @!P6 LDC.64 R4, c[0x0][0xc78] ;  /* 0x00031e00ff04eb82 */ /* 0x000ea20000000a00 */
[----:B0-----:R-:W-:-:S05]  /*125a0*/  @!P6 IMAD.WIDE R2, R11, 0x4, R2 ;  /* 0x000000040b02e825 */ /* 0x001fca00078e0202 */
[----:B------:R2:W3:Y:S02]  /*125b0*/  @!P6 LDG.E R0, desc[UR52][R2.64] ;  /* 0x000000340200e981 */ /* 0x0004e4000c1e1900 */
[----:B--2---:R-:W-:-:S04]  /*125c0*/  @!P6 IMAD.WIDE R2, R11, 0x4, R4 ;  /* 0x000000040b02e825 */ /* 0x004fc800078e0204 */
[----:B------:R-:W-:-:S06]  /*125d0*/  IMAD.MOV.U32 R5, RZ, RZ, RZ ;  /* 0x000000ffff057224 */ /* 0x000fcc00078e00ff */
[----:B------:R-:W3:Y:S02]  /*125e0*/  @!P6 LDG.E R5, desc[UR52][R2.64] ;  /* 0x000000340205e981 */ /* 0x000ee4000c1e1900 */
        /* <DEDUP_REMOVED lines=16> */
[----:B------:R-:W0:Y:S03]  /*126f0*/  LDC R2, c[0x0][0xc38] ;  /* 0x00030e00ff027b82 */ /* 0x000e260000000800 */
[----:B------:R-:W0:Y:S02]  /*12700*/  SHFL.IDX PT, R13, R3, 0x1f, 0x1f ;  /* 0x03e01f00030d7f89 */ /* 0x000e2400000e0000 */
[----:B0-----:R-:W-:-:S04]  /*12710*/  IMAD R4, R13, R2, RZ ;  /* 0x000000020d047224 */ /* 0x001fc800078e02ff */
[----:B------:R-:W-:-:S05]  /*12720*/  IMAD.IADD R9, R4, 0x1, R9 ;  /* 0x0000000104097824 */ /* 0x000fca00078e0209 */
[----:B------:R-:W-:-:S13]  /*12730*/  ISETP.GT.AND P6, PT, R9, R6, PT ;  /* 0x000000060900720c */ /* 0x000fda0003fc4270 */
[----:B------:R-:W-:Y:S05]  /*12740*/  @!P6 BRA `(.L_x_310) ;  /* 0xfffffffc0068e947 */ /* 0x000fea000383ffff */
.L_x_308:
[----:B------:R-:W-:-:S04]  /*12750*/  IMAD.IADD R9, R9, 0x1, -R4 ;  /* 0x0000000109097824 */ /* 0x000fc800078e0a04 */
        /* <DEDUP_REMOVED lines=8> */
[----:B------:R2:W3:Y:S01]  /*127e0*/  SHFL.IDX PT, R5, R5, R10, 0x1f ;  /* 0x00001f0a05057589 */ /* 0x0004e200000e0000 */
[----:B0-----:R-:W-:-:S04]  /*127f0*/  IABS R4, R0 ;  /* 0x0000000000047213 */ /* 0x001fc80000000000 */
[----:B------:R-:W0:Y:S08]  /*12800*/  I2F.RP R8, R4 ;  /* 0x0000000400087306 */ /* 0x000e300000209400 */
[----:B0-----:R-:W0:Y:S02]  /*12810*/  MUFU.RCP R8, R8 ;  /* 0x0000000800087308 */ /* 0x001e240000001000 */
[----:B0-----:R-:W-:-:S06]  /*12820*/  VIADD R11, R8, 0xffffffe ;  /* 0x0ffffffe080b7836 */ /* 0x001fcc0000000000 */
[----:B------:R-:W0:Y:S01]  /*12830*/  F2I.FTZ.U32.TRUNC.NTZ R11, R11 ;  /* 0x0000000b000b7305 */ /* 0x000e22000021f000 */
[----:B--23--:R-:W-:Y:S05]  /*12840*/  @!P0 BRA `(.L_x_311) ;  /* 0x00000000000c8947 */ /* 0x00cfea0003800000 */
[----:B------:R-:W-:-:S06]  /*12850*/  UIADD3 UR5, UR4, -0x1, URZ ;  /* 0xffffffff04057890 */ /* 0x000fcc000fffe03f */
[----:B------:R-:W-:-:S05]  /*12860*/  IMAD.U32 R8, RZ, RZ, UR5 ;  /* 0x00000005ff087e24 */ /* 0x000fca000f8e00ff */
[----:B------:R2:W3:Y:S02]  /*12870*/  SHFL.IDX PT, R7, R3, R8, 0x1f ;  /* 0x00001f0803077589 */ /* 0x0004e400000e0000 */
.L_x_311:
[----:B---3--:R-:W-:Y:S01]  /*12880*/  IMAD R10, R7, R2, R9 ;  /* 0x00000002070a7224 */ /* 0x008fe200078e0209 */
[----:B------:R-:W-:Y:S01]  /*12890*/  IABS R7, R5 ;  /* 0x0000000500077213 */ /* 0x000fe20000000000 */
[--C-:B0-----:R-:W-:Y:S01]  /*128a0*/  IMAD.MOV R9, RZ, RZ, -R11.reuse ;  /* 0x000000ffff097224 */ /* 0x101fe200078e0a0b */
[----:B------:R-:W-:Y:S01]  /*128b0*/  UIADD3 UR39, UR4, UR39, URZ ;  /* 0x0000002704277290 */ /* 0x000fe2000fffe03f */
[----:B------:R-:W-:Y:S01]  /*128c0*/  IMAD.MOV.U32 R2, RZ, RZ, RZ ;  /* 0x000000ffff027224 */ /* 0x000fe200078e00ff */
[----:B--2---:R-:W0:Y:S01]  /*128d0*/  I2F.RP R8, R7 ;  /* 0x0000000700087306 */ /* 0x004e220000209400 */
[----:B------:R-:W-:Y:S01]  /*128e0*/  IMAD R9, R9, R4, RZ ;  /* 0x0000000409097224 */ /* 0x000fe200078e02ff */
[----:B------:R2:W-:Y:S01]  /*128f0*/  STL [R1], R10 ;  /* 0x0000000a01007387 */ /* 0x0005e20000100800 */
[----:B------:R-:W-:Y:S02]  /*12900*/  IMAD.MOV.U32 R3, RZ, RZ, R11 ;  /* 0x000000ffff037224 */ /* 0x000fe400078e000b */
[----:B------:R-:W-:Y:S01]  /*12910*/  IMAD.HI.U32 R11, R11, R9, R2 ;  /* 0x000000090b0b7227 */ /* 0x000fe200078e0002 */
[----:B------:R-:W-:-:S03]  /*12920*/  IABS R3, R0 ;  /* 0x0000000000037213 */ /* 0x000fc60000000000 */
[----:B------:R-:W-:Y:S02]  /*12930*/  IMAD.IADD R9, R6, 0x1, -R10 ;  /* 0x0000000106097824 */ /* 0x000fe400078e0a0a */
[----:B------:R-:W-:Y:S01]  /*12940*/  IMAD.MOV R3, RZ, RZ, -R3 ;  /* 0x000000ffff037224 */ /* 0x000fe200078e0a03 */
[----:B0-----:R-:W0:Y:S02]  /*12950*/  MUFU.RCP R8, R8 ;  /* 0x0000000800087308 */ /* 0x001e240000001000 */
[----:B------:R-:W-:-:S05]  /*12960*/  IABS R2, R9 ;  /* 0x0000000900027213 */ /* 0x000fca0000000000 */
[----:B------:R-:W-:-:S04]  /*12970*/  IMAD.HI.U32 R6, R11, R2, RZ ;  /* 0x000000020b067227 */ /* 0x000fc800078e00ff */
[----:B------:R-:W-:-:S05]  /*12980*/  IMAD R11, R6, R3, R2 ;  /* 0x00000003060b7224 */ /* 0x000fca00078e0202 */
[----:B------:R-:W-:Y:S01]  /*12990*/  ISETP.GT.U32.AND P1, PT, R4, R11, PT ;  /* 0x0000000b0400720c */ /* 0x000fe20003f24070 */
[----:B0-----:R-:W-:-:S06]  /*129a0*/  VIADD R3, R8, 0xffffffe ;  /* 0x0ffffffe08037836 */ /* 0x001fcc0000000000 */
[----:B------:R-:W0:Y:S06]  /*129b0*/  F2I.FTZ.U32.TRUNC.NTZ R3, R3 ;  /* 0x0000000300037305 */ /* 0x000e2c000021f000 */
[----:B------:R-:W-:Y:S02]  /*129c0*/  @!P1 IMAD.IADD R11, R11, 0x1, -R4 ;  /* 0x000000010b0b9824 */ /* 0x000fe400078e0a04 */
[----:B------:R-:W-:Y:S01]  /*129d0*/  @!P1 VIADD R6, R6, 0x1 ;  /* 0x0000000106069836 */ /* 0x000fe20000000000 */
[----:B------:R-:W-:Y:S02]  /*129e0*/  ISETP.NE.AND P1, PT, R0, RZ, PT ;  /* 0x000000ff0000720c */ /* 0x000fe40003f25270 */
[----:B------:R-:W-:Y:S01]  /*129f0*/  ISETP.GE.U32.AND P0, PT, R11, R4, PT ;  /* 0x000000040b00720c */ /* 0x000fe20003f06070 */
[----:B0-----:R-:W-:-:S04]  /*12a00*/  IMAD.MOV R2, RZ, RZ, -R3 ;  /* 0x000000ffff027224 */ /* 0x001fc800078e0a03 */
[----:B------:R-:W-:Y:S02]  /*12a10*/  IMAD R11, R2, R7, RZ ;  /* 0x00000007020b7224 */ /* 0x000fe400078e02ff */
[----:B------:R-:W-:-:S06]  /*12a20*/  IMAD.MOV.U32 R2, RZ, RZ, RZ ;  /* 0x000000ffff027224 */ /* 0x000fcc00078e00ff */
[----:B------:R-:W-:Y:S02]  /*12a30*/  @P0 VIADD R6, R6, 0x1 ;  /* 0x0000000106060836 */ /* 0x000fe40000000000 */
[----:B------:R-:W-:Y:S01]  /*12a40*/  IMAD.HI.U32 R4, R3, R11, R2 ;  /* 0x0000000b03047227 */ /* 0x000fe200078e0002 */
[----:B------:R-:W-:-:S04]  /*12a50*/  LOP3.LUT R2, R9, R0, RZ, 0x3c, !PT ;  /* 0x0000000009027212 */ /* 0x000fc800078e3cff */
[----:B------:R-:W-:Y:S02]  /*12a60*/  ISETP.GE.AND P2, PT, R2, RZ, PT ;  /* 0x000000ff0200720c */ /* 0x000fe40003f46270 */
[----:B------:R-:W-:-:S05]  /*12a70*/  IABS R2, R5 ;  /* 0x0000000500027213 */ /* 0x000fca0000000000 */
[----:B------:R-:W-:-:S06]  /*12a80*/  IMAD.MOV R2, RZ, RZ, -R2 ;  /* 0x000000ffff027224 */ /* 0x000fcc00078e0a02 */
[----:B------:R-:W-:Y:S01]  /*12a90*/  @!P2 IMAD.MOV R6, RZ, RZ, -R6 ;  /* 0x000000ffff06a224 */ /* 0x000fe200078e0a06 */
[----:B------:R-:W-:-:S04]  /*12aa0*/  @!P1 LOP3.LUT R6, RZ, R0, RZ, 0x33, !PT ;  /* 0x00000000ff069212 */ /* 0x000fc800078e33ff */
[-C--:B------:R-:W-:Y:S01]  /*12ab0*/  IABS R3, R6.reuse ;  /* 0x0000000600037213 */ /* 0x080fe20000000000 */
[----:B------:R-:W-:-:S04]  /*12ac0*/  IMAD R0, R0, R6, RZ ;  /* 0x0000000600007224 */ /* 0x000fc800078e02ff */
[----:B------:R-:W-:-:S04]  /*12ad0*/  IMAD.HI.U32 R4, R4, R3, RZ ;  /* 0x0000000304047227 */ /* 0x000fc800078e00ff */
[----:B------:R-:W-:-:S05]  /*12ae0*/  IMAD R2, R4, R2, R3 ;  /* 0x0000000204027224 */ /* 0x000fca00078e0203 */
[----:B------:R-:W-:-:S13]  /*12af0*/  ISETP.GT.U32.AND P1, PT, R7, R2, PT ;  /* 0x000000020700720c */ /* 0x000fda0003f24070 */
[----:B------:R-:W-:Y:S02]  /*12b00*/  @!P1 IMAD.IADD R2, R2, 0x1, -R7 ;  /* 0x0000000102029824 */ /* 0x000fe400078e0a07 */
[----:B------:R-:W-:Y:S01]  /*12b10*/  @!P1 VIADD R4, R4, 0x1 ;  /* 0x0000000104049836 */ /* 0x000fe20000000000 */
[----:B------:R-:W-:Y:S02]  /*12b20*/  ISETP.NE.AND P1, PT, R5, RZ, PT ;  /* 0x000000ff0500720c */ /* 0x000fe40003f25270 */
[----:B------:R-:W-:Y:S02]  /*12b30*/  ISETP.GE.U32.AND P0, PT, R2, R7, PT ;  /* 0x000000070200720c */ /* 0x000fe40003f06070 */
        /* <DEDUP_REMOVED lines=13> */
.L_x_309:
[----:B------:R0:W-:Y:S01]  /*12c10*/  STL [R1], R6 ;  /* 0x0000000601007387 */ /* 0x0001e20000100800 */
[----:B------:R-:W-:-:S03]  /*12c20*/  ULDC UR39, c[0x0][0xc3c] ;  /* 0x00030f0000277ab9 */ /* 0x000fc60000000800 */
[----:B------:R0:W-:Y:S04]  /*12c30*/  STL [R1+0x4], RZ ;  /* 0x000004ff01007387 */ /* 0x0001e80000100800 */
[----:B------:R0:W-:Y:S02]  /*12c40*/  STL [R1+0x8], RZ ;  /* 0x000008ff01007387 */ /* 0x0001e40000100800 */
.L_x_312:
[----:B------:R-:W3:Y:S04]  /*12c50*/  LDL R3, [R1+0x4] ;  /* 0x0000040001037983 */ /* 0x000ee80000100800 */
[----:B--2---:R-:W2:Y:S04]  /*12c60*/  LDL R2, [R1+0x8] ;  /* 0x0000080001027983 */ /* 0x004ea80000100800 */
[----:B------:R-:W4:Y:S01]  /*12c70*/  LDL R4, [R1] ;  /* 0x0000000001047983 */ /* 0x000f220000100800 */
[----:B------:R-:W5:Y:S01]  /*12c80*/  S2R R0, SR_TID.X ;  /* 0x0000000000007919 */ /* 0x000f620000002100 */
[----:B------:R-:W-:Y:S01]  /*12c90*/  BAR.SYNC.DEFER_BLOCKING 0x4, 0x180 ;  /* 0x0106000000007b1d */ /* 0x000fe20000010000 */
[----:B---3--:R-:W-:-:S02]  /*12ca0*/  IMAD.MOV.U32 R5, RZ, RZ, R3 ;  /* 0x000000ffff057224 */ /* 0x008fc400078e0003 */
[----:B--2---:R-:W-:-:S03]  /*12cb0*/  IMAD.MOV.U32 R3, RZ, RZ, R2 ;  /* 0x000000ffff037224 */ /* 0x004fc600078e0002 */
[----:B------:R2:W3:Y:S01]  /*12cc0*/  LDL R2, [R1+0x10] ;  /* 0x0000100001027983 */ /* 0x0004e20000100800 */
[----:B-----5:R-:W-:Y:S01]  /*12cd0*/  LOP3.LUT R0, R0, 0x1f, RZ, 0xc0, !PT ;  /* 0x0000001f00007812 */ /* 0x020fe200078ec0ff */
[----:B0-----:R-:W-:-:S03]  /*12ce0*/  IMAD.MOV.U32 R6, RZ, RZ, R3 ;  /* 0x000000ffff067224 */ /* 0x001fc600078e0003 */
[----:B------:R-:W-:-:S13]  /*12cf0*/  ISETP.NE.AND P0, PT, R0, RZ, PT ;  /* 0x000000ff0000720c */ /* 0x000fda0003f05270 */
[----:B------:R-:W-:Y:S01]  /*12d00*/  @!P0 MOV R0, 0x400 ;  /* 0x0000040000008802 */ /* 0x000fe20000000f00 */
[----:B---3--:R-:W0:Y:S03]  /*12d10*/  @!P0 S2R R2, SR_CgaCtaId ;  /* 0x0000000000028919 */ /* 0x008e260000008800 */
[----:B0-----:R-:W-:Y:S01]  /*12d20*/  @!P0 LEA R16, R2, R0, 0x18 ;  /* 0x0000000002108211 */ /* 0x001fe200078ec0ff */
[----:B------:R-:W-:Y:S01]  /*12d30*/  IMAD.U32 R0, RZ, RZ, UR39 ;  /* 0x00000027ff007e24 */ /* 0x000fe2000f8e00ff */
[----:B------:R2:W-:Y:S03]  /*12d40*/  @!P0 STL [R1+0x10], R2 ;  /* 0x0000100201008387 */ /* 0x0005e60000100800 */
[----:B------:R-:W-:-:S05]  /*12d50*/  @!P0 IMAD.MOV.U32 R7, RZ, RZ, R0 ;  /* 0x000000ffff078224 */ /* 0x000fca00078e0000 */
[----:B----4-:R2:W-:Y:S01]  /*12d60*/  @!P0 STS.128 [R16+0x298d0], R4 ;  /* 0x0298d00410008388 */ /* 0x0105e20000000c00 */
[----:B------:R-:W-:Y:S06]  /*12d70*/  BAR.ARV 0x5, 0x180 ;  /* 0x0146000000007b1d */ /* 0x000fec0000002000 */
.L_x_307:
[----:B------:R-:W-:Y:S02]  /*12d80*/  ULDC UR4, c[0x0][0xc3c] ;  /* 0x00030f0000047ab9 */ /* 0x000fe40000000800 */
[----:B------:R-:W-:-:S06]  /*12d90*/  UISETP.GE.AND UP0, UPT, UR39, UR4, UPT ;  /* 0x000000042700728c */ /* 0x000fcc000bf06270 */
[----:B------:R-:W-:-:S13]  /*12da0*/  PLOP3.LUT P0, PT, PT, PT, UP0, 0x80, 0x0 ;  /* 0x000000000000781c */ /* 0x000fda0003f0f008 */
[----:B------:R-:W-:Y:S05]  /*12db0*/  @!P0 BRA `(.L_x_313) ;  /* 0xffffffa400a48947 */ /* 0x000fea000383ffff */
.L_x_237:
[----:B--2---:R-:W2:Y:S01]  /*12dc0*/  LDL.LU R0, [R1+0x28] ;  /* 0x0000280001007983 */ /* 0x004ea20000300800 */
[----:B------:R-:W-:Y:S01]  /*12dd0*/  BSSY B0, `(.L_x_314) ;  /* 0x000000b000007945 */ /* 0x000fe20003800000 */
[----:B0-----:R-:W0:Y:S01]  /*12de0*/  S2R R5, SR_CgaCtaId ;  /* 0x0000000000057919 */ /* 0x001e220000008800 */
[----:B--2---:R-:W-:-:S05]  /*12df0*/  VIADD R0, R0, 0x1 ;  /* 0x0000000100007836 */ /* 0x004fca0000000000 */
[----:B------:R-:W-:-:S04]  /*12e00*/  LEA.HI R2, R0, R0, RZ, 0x1 ;  /* 0x0000000000027211 */ /* 0x000fc800078f08ff */
[----:B------:R-:W-:Y:S02]  /*12e10*/  LOP3.LUT R3, R2, 0xfffffffe, RZ, 0xc0, !PT ;  /* 0xfffffffe02037812 */ /* 0x000fe400078ec0ff */
[----:B------:R-:W-:-:S03]  /*12e20*/  MOV R2, 0x400 ;  /* 0x0000040000027802 */ /* 0x000fc60000000f00 */
[----:B------:R-:W-:Y:S01]  /*12e30*/  IMAD.IADD R0, R0, 0x1, -R3 ;  /* 0x0000000100007824 */ /* 0x000fe200078e0a03 */
[----:B0-----:R-:W-:-:S04]  /*12e40*/  LEA R4, R5, R2, 0x18 ;  /* 0x0000000205047211 */ /* 0x001fc800078ec0ff */
[----:B------:R-:W-:-:S04]  /*12e50*/  SHF.L.U32 R0, R0, 0x1f, RZ ;  /* 0x0000001f00007819 */ /* 0x000fc800000006ff */
[----:B------:R-:W0:Y:S02]  /*12e60*/  SYNCS.PHASECHK.TRANS64.TRYWAIT P0, [R4+URZ+0x29820], R0 ;  /* 0x02982000040075a7 */ /* 0x000e24000800017f */
[----:B0-----:R-:W-:Y:S05]  /*12e70*/  @!P0 BRA `(.L_x_315) ;  /* 0x0000002400ec8947 */ /* 0x001fea0003800000 */
.L_x_400:
[----:B------:R-:W-:Y:S05]  /*12e80*/  BSYNC B0 ;  /* 0x0000000000007941 */ /* 0x000fea0003800000 */
.L_x_314:
[----:B------:R-:W-:-:S03]  /*12e90*/  UMOV UR4, 0xffffffff ;  /* 0xffffffff00047882 */ /* 0x000fc60000000000 */
[----:B------:R-:W-:Y:S05]  /*12ea0*/  BRA.DIV UR4, `(.L_x_316) ;  /* 0x0000002604f47947 */ /* 0x000fea000b800000 */
[----:B0-----:R-:W0:Y:S02]  /*12eb0*/  S2R R0, SR_TID.X ;  /* 0x0000000000007919 */ /* 0x001e240000002100 */
[----:B0-----:R-:W-:-:S04]  /*12ec0*/  SHF.R.U32.HI R0, RZ, 0x5, R0 ;  /* 0x00000005ff007819 */ /* 0x001fc80000011600 */
[----:B------:R-:W-:-:S05]  /*12ed0*/  LOP3.LUT R0, R0, 0x3, RZ, 0xc0, !PT ;  /* 0x0000000300007812 */ /* 0x000fca00078ec0ff */
[----:B------:R0:W2:Y:S02]  /*12ee0*/  SHFL.IDX PT, R14, R0, RZ, 0x1f ;  /* 0x00001fff000e7589 */ /* 0x0000a400000e0000 */
.L_x_403:
[----:B--2---:R-:W-:Y:S01]  /*12ef0*/  ISETP.NE.AND P0, PT, R14, RZ, PT ;  /* 0x000000ff0e00720c */ /* 0x004fe20003f05270 */
[----:B------:R-:W-:-:S12]  /*12f00*/  BSSY B0, `(.L_x_317) ;  /* 0x000002c000007945 */ /* 0x000fd80003800000 */
[----:B------:R-:W-:Y:S05]  /*12f10*/  @P0 BRA `(.L_x_318) ;  /* 0x0000000000a80947 */ /* 0x000fea0003800000 */
[----:B------:R-:W-:-:S03]  /*12f20*/  UMOV UR4, 0xffffffff ;  /* 0xffffffff00047882 */ /* 0x000fc60000000000 */
[----:B------:R-:W-:Y:S05]  /*12f30*/  BRA.DIV UR4, `(.L_x_319) ;  /* 0x0000002a04047947 */ /* 0x000fea000b800000 */
[----:B------:R-:W-:-:S13]  /*12f40*/  ELECT P6, URZ, PT ;  /* 0x00000000003f782f */ /* 0x000fda00038c0000 */
.L_x_406:
[----:B------:R-:W-:Y:S05]  /*12f50*/  @!P6 BRA `(.L_x_318) ;  /* 0x000000000098e947 */ /* 0x000fea0003800000 */
[----:B------:R-:W-:-:S06]  /*12f60*/  ULOP3.LUT UR4, UR43, 0x2, URZ, 0xfc, !UPT ;  /* 0x000000022b047892 */ /* 0x000fcc000f8efc3f */
[----:B0-----:R-:W-:-:S05]  /*12f70*/  IMAD.U32 R0, RZ, RZ, UR4 ;  /* 0x00000004ff007e24 */ /* 0x001fca000f8e00ff */
[----:B------:R-:W-:-:S13]  /*12f80*/  ISETP.NE.AND P0, PT, R0, 0x3, PT ;  /* 0x000000030000780c */ /* 0x000fda0003f05270 */
[----:B------:R-:W-:Y:S05]  /*12f90*/  @!P0 BRA `(.L_x_320) ;  /* 0x0000000000048947 */ /* 0x000fea0003800000 */
[----:B------:R-:W-:Y:S01]  /*12fa0*/  BPT.TRAP 0x1 ;  /* 0x000000040000795c */ /* 0x000fe20000300000 */
.L_x_320:
[C---:B------:R-:W-:Y:S01]  /*12fb0*/  IMAD R5, R19.reuse, 0x8, R4 ;  /* 0x0000000813057824 */ /* 0x040fe200078e0204 */
[----:B------:R-:W-:Y:S01]  /*12fc0*/  SHF.L.U32 R0, R32, 0x1f, RZ ;  /* 0x0000001f20007819 */ /* 0x000fe200000006ff */
[----:B------:R-:W-:-:S03]  /*12fd0*/  VIADD R19, R19, 0x1 ;  /* 0x0000000113137836 */ /* 0x000fc60000000000 */
[----:B------:R-:W0:Y:S02]  /*12fe0*/  SYNCS.PHASECHK.TRANS64.TRYWAIT P1, [R5+URZ+0x29840], R0 ;  /* 0x02984000050075a7 */ /* 0x000e24000802017f */
[----:B------:R-:W-:-:S04]  /*12ff0*/  ISETP.NE.AND P2, PT, R19, 0x2, PT ;  /* 0x000000021300780c */ /* 0x000fc80003f45270 */
[----:B------:R-:W-:Y:S01]  /*13000*/  SEL R3, RZ, 0x1, P2 ;  /* 0x00000001ff037807 */ /* 0x000fe20001000000 */
[----:B0-----:R-:W-:Y:S08]  /*13010*/  @!P1 BRA `(.L_x_321) ;  /* 0x0000002400ec9947 */ /* 0x001ff00003800000 */
.L_x_407:
[----:B------:R-:W-:Y:S02]  /*13020*/  SEL R19, R19, RZ, P2 ;  /* 0x000000ff13137207 */ /* 0x000fe40001000000 */
[----:B------:R-:W-:Y:S01]  /*13030*/  LOP3.LUT R2, R32, R3, RZ, 0x3c, !PT ;  /* 0x0000000320027212 */ /* 0x000fe200078e3cff */
[----:B------:R-:W-:Y:S06]  /*13040*/  @!P0 BRA `(.L_x_322) ;  /* 0x0000000000048947 */ /* 0x000fec0003800000 */
[----:B------:R-:W-:Y:S01]  /*13050*/  BPT.TRAP 0x1 ;  /* 0x000000040000795c */ /* 0x000fe20000300000 */
.L_x_322:
[----:B------:R-:W-:Y:S01]  /*13060*/  IMAD R19, R19, 0x8, R4 ;  /* 0x0000000813137824 */ /* 0x000fe200078e0204 */
[----:B------:R-:W-:-:S04]  /*13070*/  SHF.L.U32 R2, R2, 0x1f, RZ ;  /* 0x0000001f02027819 */ /* 0x000fc800000006ff */
[----:B------:R-:W2:Y:S02]  /*13080*/  SYNCS.PHASECHK.TRANS64.TRYWAIT P1, [R19+URZ+0x29840], R2 ;  /* 0x02984002130075a7 */ /* 0x000ea4000802017f */
[----:B--2---:R-:W-:Y:S05]  /*13090*/  @!P1 BRA `(.L_x_323) ;  /* 0x0000002400e09947 */ /* 0x004fea0003800000 */
.L_x_408:
[----:B------:R-:W-:Y:S05]  /*130a0*/  @!P0 BRA `(.L_x_324) ;  /* 0x0000000000048947 */ /* 0x000fea0003800000 */
[----:B------:R-:W-:Y:S01]  /*130b0*/  BPT.TRAP 0x1 ;  /* 0x000000040000795c */ /* 0x000fe20000300000 */
.L_x_324:
[----:B------:R-:W3:Y:S02]  /*130c0*/  SYNCS.PHASECHK.TRANS64.TRYWAIT P1, [R5+URZ+0x29860], R0 ;  /* 0x02986000050075a7 */ /* 0x000ee4000802017f */
[----:B---3--:R-:W-:Y:S05]  /*130d0*/  @!P1 BRA `(.L_x_325) ;  /* 0x0000002400e49947 */ /* 0x008fea0003800000 */
.L_x_409:
[----:B------:R-:W-:Y:S05]  /*130e0*/  @!P0 BRA `(.L_x_326) ;  /* 0x0000000000048947 */ /* 0x000fea0003800000 */
[----:B------:R-:W-:Y:S01]  /*130f0*/  BPT.TRAP 0x1 ;  /* 0x000000040000795c */ /* 0x000fe20000300000 */
.L_x_326:
[----:B------:R-:W4:Y:S02]  /*13100*/  SYNCS.PHASECHK.TRANS64.TRYWAIT P1, [R19+URZ+0x29860], R2 ;  /* 0x02986002130075a7 */ /* 0x000f24000802017f */
[----:B----4-:R-:W-:Y:S05]  /*13110*/  @!P1 BRA `(.L_x_327) ;  /* 0x0000002400e89947 */ /* 0x010fea0003800000 */
.L_x_410:
[----:B------:R-:W-:Y:S05]  /*13120*/  @!P0 BRA `(.L_x_328) ;  /* 0x0000000000048947 */ /* 0x000fea0003800000 */
[----:B------:R-:W-:Y:S01]  /*13130*/  BPT.TRAP 0x1 ;  /* 0x000000040000795c */ /* 0x000fe20000300000 */
.L_x_328:
[----:B------:R-:W5:Y:S02]  /*13140*/  SYNCS.PHASECHK.TRANS64.TRYWAIT P1, [R5+URZ+0x29880], R0 ;  /* 0x02988000050075a7 */ /* 0x000f64000802017f */
[----:B-----5:R-:W-:Y:S05]  /*13150*/  @!P1 BRA `(.L_x_329) ;  /* 0x0000002400ec9947 */ /* 0x020fea0003800000 */
.L_x_411:
[----:B------:R-:W-:Y:S05]  /*13160*/  @!P0 BRA `(.L_x_330) ;  /* 0x0000000000048947 */ /* 0x000fea0003800000 */
[----:B------:R-:W-:Y:S01]  /*13170*/  BPT.TRAP 0x1 ;  /* 0x000000040000795c */ /* 0x000fe20000300000 */
.L_x_330:
[----:B------:R0:W0:Y:S02]  /*13180*/  SYNCS.PHASECHK.TRANS64.TRYWAIT P0, [R19+URZ+0x29880], R2 ;  /* 0x02988002130075a7 */ /* 0x000024000800017f */
[----:B0-----:R-:W-:Y:S05]  /*13190*/  @!P0 NANOSLEEP.SYNCS 0x989680 ;  /* 0x009896800000895d */ /* 0x001fea0003900000 */
[----:B------:R-:W0:Y:S02]  /*131a0*/  @!P0 SYNCS.PHASECHK.TRANS64 P0, [R19+URZ+0x29880], R2 ;  /* 0x02988002130085a7 */ /* 0x000e24000800007f */
[----:B0-----:R-:W-:Y:S05]  /*131b0*/  @!P0 BRA `(.L_x_330) ;  /* 0xfffffffc00f08947 */ /* 0x001fea000383ffff */
.L_x_318:
[----:B------:R-:W-:Y:S05]  /*131c0*/  BSYNC B0 ;  /* 0x0000000000007941 */ /* 0x000fea0003800000 */
.L_x_317:
[----:B------:R-:W-:Y:S05]  /*131d0*/  EXIT ;  /* 0x000000000000794d */ /* 0x000fea0003800000 */
.L_x_185:
[----:B0-----:R-:W-:-:S04]  /*131e0*/  IMAD.U32 R3, RZ, RZ, UR50 ;  /* 0x00000032ff037e24 */ /* 0x001fc8000f8e00ff */
[----:B------:R0:W1:Y:S03]  /*131f0*/  SYNCS.PHASECHK.TRANS64.TRYWAIT P1, [R3+URZ+0x29800], R0 ;  /* 0x02980000030075a7 */ /* 0x000066000802017f */
[----:B-1----:R-:W-:Y:S05]  /*13200*/  @!P1 NANOSLEEP.SYNCS 0x989680 ;  /* 0x009896800000995d */ /* 0x002fea0003900000 */
[----:B------:R-:W1:Y:S02]  /*13210*/  @!P1 SYNCS.PHASECHK.TRANS64 P1, [R3+URZ+0x29800], R0 ;  /* 0x02980000030095a7 */ /* 0x000e64000802007f */
[----:B-1----:R-:W-:Y:S05]  /*13220*/  @!P1 BRA `(.L_x_185) ;  /* 0xfffffffc00ec9947 */ /* 0x002fea000383ffff */
[----:B------:R-:W-:Y:S05]  /*13230*/  BRA `(.L_x_331) ;  /* 0xfffffee800a07947 */ /* 0x000fea000383ffff */
.L_x_189:
[----:B-1----:R1:W2:Y:S02]  /*13240*/  SYNCS.PHASECHK.TRANS64.TRYWAIT P1, [R4+URZ+0x29830], R3 ;  /* 0x02983003040075a7 */ /* 0x0022a4000802017f */
[----:B--2---:R-:W-:Y:S05]  /*13250*/  @!P1 NANOSLEEP.SYNCS 0x989680 ;  /* 0x009896800000995d */ /* 0x004fea0003900000 */
[----:B------:R-:W2:Y:S02]  /*13260*/  @!P1 SYNCS.PHASECHK.TRANS64 P1, [R4+URZ+0x29830], R3 ;  /* 0x02983003040095a7 */ /* 0x000ea4000802007f */
[----:B--2---:R-:W-:Y:S05]  /*13270*/  @!P1 BRA `(.L_x_189) ;  /* 0xfffffffc00f09947 */ /* 0x004fea000383ffff */
[----:B------:R-:W-:Y:S05]  /*13280*/  BRA `(.L_x_188) ;  /* 0xfffffee800c07947 */ /* 0x000fea000383ffff */
.L_x_195:
[----:B-1----:R-:W-:-:S04]  /*13290*/  IMAD.U32 R3, RZ, RZ, UR6 ;  /* 0x00000006ff037e24 */ /* 0x002fc8000f8e00ff */
[----:B------:R1:W2:Y:S03]  /*132a0*/  SYNCS.PHASECHK.TRANS64.TRYWAIT P1, [R3+URZ+0x29830], R0 ;  /* 0x02983000030075a7 */ /* 0x0002a6000802017f */
[----:B--2---:R-:W-:Y:S05]  /*132b0*/  @!P1 NANOSLEEP.SYNCS 0x989680 ;  /* 0x009896800000995d */ /* 0x004fea0003900000 */
[----:B------:R-:W2:Y:S02]  /*132c0*/  @!P1 SYNCS.PHASECHK.TRANS64 P1, [R3+URZ+0x29830], R0 ;  /* 0x02983000030095a7 */ /* 0x000ea4000802007f */
[----:B--2---:R-:W-:Y:S05]  /*132d0*/  @!P1 BRA `(.L_x_195) ;  /* 0xfffffffc00ec9947 */ /* 0x004fea000383ffff */
[----:B------:R-:W-:Y:S05]  /*132e0*/  BRA `(.L_x_192) ;  /* 0xffffff1c00d07947 */ /* 0x000fea000383ffff */
.L_x_199:
[----:B-1----:R-:W-:-:S04]  /*132f0*/  IMAD.U32 R3, RZ, RZ, UR6 ;  /* 0x00000006ff037e24 */ /* 0x002fc8000f8e00ff */
[----:B------:R1:W2:Y:S03]  /*13300*/  SYNCS.PHASECHK.TRANS64.TRYWAIT P1, [R3+URZ+0x29850], R0 ;  /* 0x02985000030075a7 */ /* 0x0002a6000802017f */
[----:B--2---:R-:W-:Y:S05]  /*13310*/  @!P1 NANOSLEEP.SYNCS 0x989680 ;  /* 0x009896800000995d */ /* 0x004fea0003900000 */
[----:B------:R-:W2:Y:S02]  /*13320*/  @!P1 SYNCS.PHASECHK.TRANS64 P1, [R3+URZ+0x29850], R0 ;  /* 0x02985000030095a7 */ /* 0x000ea4000802007f */
[----:B--2---:R-:W-:Y:S05]  /*13330*/  @!P1 BRA `(.L_x_199) ;  /* 0xfffffffc00ec9947 */ /* 0x004fea000383ffff */
[----:B------:R-:W-:Y:S05]  /*13340*/  BRA `(.L_x_196) ;  /* 0xffffff2800e47947 */ /* 0x000fea000383ffff */
.L_x_206:
[----:B-1----:R-:W-:-:S04]  /*13350*/  IMAD.U32 R7, RZ, RZ, UR5 ;  /* 0x00000005ff077e24 */ /* 0x002fc8000f8e00ff */
[----:B------:R1:W2:Y:S03]  /*13360*/  SYNCS.PHASECHK.TRANS64.TRYWAIT P1, [R7+URZ+0x29850], R6 ;  /* 0x02985006070075a7 */ /* 0x0002a6000802017f */
[----:B--2---:R-:W-:Y:S05]  /*13370*/  @!P1 NANOSLEEP.SYNCS 0x989680 ;  /* 0x009896800000995d */ /* 0x004fea0003900000 */
[----:B------:R-:W2:Y:S02]  /*13380*/  @!P1 SYNCS.PHASECHK.TRANS64 P1, [R7+URZ+0x29850], R6 ;  /* 0x02985006070095a7 */ /* 0x000ea4000802007f */
[----:B--2---:R-:W-:Y:S05]  /*13390*/  @!P1 BRA `(.L_x_206) ;  /* 0xfffffffc00ec9947 */ /* 0x004fea000383ffff */
[----:B------:R-:W-:Y:S05]  /*133a0*/  BRA `(.L_x_205) ;  /* 0xffffff4800d47947 */ /* 0x000fea000383ffff */
.L_x_253:
[----:B------:R-:W0:Y:S01]  /*133b0*/  S2R R21, SR_TID.X ;  /* 0x0000000000157919 */ /* 0x000e220000002100 */
[----:B------:R-:W-:Y:S02]  /*133c0*/  IMAD.MOV.U32 R12, RZ, RZ, RZ ;  /* 0x000000ffff0c7224 */ /* 0x000fe400078e00ff */
[----:B------:R-:W-:Y:S02]  /*133d0*/  IMAD.MOV.U32 R11, RZ, RZ, 0x1f ;  /* 0x0000001fff0b7424 */ /* 0x000fe400078e00ff */
[----:B------:R-:W-:Y:S01]  /*133e0*/  IMAD.MOV.U32 R15, RZ, RZ, -0x1 ;  /* 0xffffffffff0f7424 */ /* 0x000fe200078e00ff */
[----:B0-----:R-:W-:-:S04]  /*133f0*/  SHF.R.U32.HI R21, RZ, 0x5, R21 ;  /* 0x00000005ff157819 */ /* 0x001fc80000011615 */
[----:B------:R-:W-:-:S05]  /*13400*/  LOP3.LUT R21, R21, 0x3, RZ, 0xc0, !PT ;  /* 0x0000000315157812 */ /* 0x000fca00078ec0ff */
[----:B------:R-:W-:-:S07]  /*13410*/  IMAD.MOV.U32 R13, RZ, RZ, R21 ;  /* 0x000000ffff0d7224 */ /* 0x000fce00078e0015 */
[----:B-----5:R-:W-:Y:S05]  /*13420*/  WARPSYNC.COLLECTIVE R15, `(.L_x_332) ;  /* 0x000000000f087348 */ /* 0x020fea0003c00000 */
[----:B------:R0:W1:Y:S02]  /*13430*/  SHFL.IDX P6, R14, R13, R12, R11 ;  /* 0x0000000c0d0e7389 */ /* 0x00006400000c000b */
[----:B01---5:R-:W-:Y:S01]  /*13440*/  ENDCOLLECTIVE ;  /* 0x000000000000791b */ /* 0x023fe20003800000 */
.L_x_332:
[----:B------:R-:W-:Y:S05]  /*13450*/  BRA `(.L_x_333) ;  /* 0xffffffb000247947 */ /* 0x000fea000383ffff */
.L_x_256:
[----:B0-----:R0:W1:Y:S02]  /*13460*/  SYNCS.PHASECHK.TRANS64.TRYWAIT P0, [R0+URZ+0x29880], R28 ;  /* 0x0298801c000075a7 */ /* 0x001064000800017f */
[----:B-1----:R-:W-:Y:S05]  /*13470*/  @!P0 NANOSLEEP.SYNCS 0x989680 ;  /* 0x009896800000895d */ /* 0x002fea0003900000 */
[----:B------:R-:W1:Y:S02]  /*13480*/  @!P0 SYNCS.PHASECHK.TRANS64 P0, [R0+URZ+0x29880], R28 ;  /* 0x0298801c000085a7 */ /* 0x000e64000800007f */
[----:B-1----:R-:W-:Y:S05]  /*13490*/  @!P0 BRA `(.L_x_256) ;  /* 0xfffffffc00f08947 */ /* 0x002fea000383ffff */
[----:B------:R-:W-:Y:S05]  /*134a0*/  BRA `(.L_x_334) ;  /* 0xffffffb4003c7947 */ /* 0x000fea000383ffff */
.L_x_257:
        /* <DEDUP_REMOVED lines=8> */
.L_x_336:
[----:B------:R-:W-:Y:S05]  /*13530*/  BSYNC B0 ;  /* 0x0000000000007941 */ /* 0x000fea0003800000 */
.L_x_335:
[----:B------:R-:W-:Y:S01]  /*13540*/  IMAD.MOV.U32 R13, RZ, RZ, R9 ;  /* 0x000000ffff0d7224 */ /* 0x000fe200078e0009 */
[C---:B------:R-:W-:Y:S01]  /*13550*/  LOP3.LUT P2, RZ, R17.reuse, 0x2, RZ, 0xc0, !PT ;  /* 0x0000000211ff7812 */ /* 0x040fe2000784c0ff */
[----:B------:R-:W-:Y:S01]  /*13560*/  IMAD.MOV.U32 R12, RZ, RZ, RZ ;  /* 0x000000ffff0c7224 */ /* 0x000fe200078e00ff */
[----:B------:R-:W-:Y:S01]  /*13570*/  LOP3.LUT R17, R17, 0xfffffeff, RZ, 0xc0, !PT ;  /* 0xfffffeff11117812 */ /* 0x000fe200078ec0ff */
[----:B------:R-:W-:Y:S01]  /*13580*/  IMAD.MOV.U32 R11, RZ, RZ, 0x1c1f ;  /* 0x00001c1fff0b7424 */ /* 0x000fe200078e00ff */
[C---:B------:R-:W-:Y:S01]  /*13590*/  ISETP.GE.AND P4, PT, R10.reuse, 0x21, PT ;  /* 0x000000210a00780c */ /* 0x040fe20003f86270 */
[----:B------:R-:W-:Y:S01]  /*135a0*/  IMAD.MOV.U32 R15, RZ, RZ, -0x1 ;  /* 0xffffffffff0f7424 */ /* 0x000fe200078e00ff */
[----:B------:R-:W-:Y:S01]  /*135b0*/  ISETP.GE.AND P3, PT, R10, 0x41, PT ;  /* 0x000000410a00780c */ /* 0x000fe20003f66270 */
[----:B------:R-:W-:-:S12]  /*135c0*/  IMAD.MOV.U32 R2, RZ, RZ, R14 ;  /* 0x000000ffff027224 */ /* 0x000fd800078e000e */
[----:B------:R-:W-:Y:S05]  /*135d0*/  WARPSYNC.COLLECTIVE R15, `(.L_x_337) ;  /* 0x000000000f087348 */ /* 0x000fea0003c00000 */
[----:B------:R0:W1:Y:S02]  /*135e0*/  SHFL.IDX P6, R14, R13, R12, R11 ;  /* 0x0000000c0d0e7389 */ /* 0x00006400000c000b */
[----:B01----:R-:W-:Y:S01]  /*135f0*/  ENDCOLLECTIVE ;  /* 0x000000000000791b */ /* 0x003fe20003800000 */
.L_x_337:
[----:B------:R-:W-:Y:S02]  /*13600*/  IMAD.MOV.U32 R13, RZ, RZ, R8 ;  /* 0x000000ffff0d7224 */ /* 0x000fe400078e0008 */
[----:B------:R-:W-:-:S05]  /*13610*/  IMAD.MOV.U32 R12, RZ, RZ, R14 ;  /* 0x000000ffff0c7224 */ /* 0x000fca00078e000e */
[----:B------:R-:W-:Y:S01]  /*13620*/  IADD3 R20, P0, R35, R12, RZ ;  /* 0x0000000c23147210 */ /* 0x000fe20007f1e0ff */
[----:B------:R-:W-:-:S04]  /*13630*/  IMAD.MOV.U32 R12, RZ, RZ, 0x1 ;  /* 0x00000001ff0c7424 */ /* 0x000fc800078e00ff */
[----:B------:R-:W-:Y:S01]  /*13640*/  IMAD.X R21, RZ, RZ, R2, P0 ;  /* 0x000000ffff157224 */ /* 0x000fe200000e0602 */
[----:B------:R-:W-:-:S13]  /*13650*/  ISETP.LT.OR P0, PT, R10, 0x1, P2 ;  /* 0x000000010a00780c */ /* 0x000fda0001701670 */
[----:B------:R-:W-:Y:S05]  /*13660*/  WARPSYNC.COLLECTIVE R15, `(.L_x_338) ;  /* 0x000000000f087348 */ /* 0x000fea0003c00000 */
[----:B------:R0:W1:Y:S02]  /*13670*/  SHFL.IDX P6, R14, R13, R12, R11 ;  /* 0x0000000c0d0e7389 */ /* 0x00006400000c000b */
[----:B01----:R-:W-:Y:S01]  /*13680*/  ENDCOLLECTIVE ;  /* 0x000000000000791b */ /* 0x003fe20003800000 */
.L_x_338:
[----:B------:R-:W-:-:S05]  /*13690*/  IADD3 R2, R16, R3, R33 ;  /* 0x0000000310027210 */ /* 0x000fca0007ffe021 */
[----:B------:R-:W-:Y:S01]  /*136a0*/  IMAD.IADD R3, R34, 0x1, R2 ;  /* 0x0000000122037824 */ /* 0x000fe200078e0202 */
[----:B------:R-:W-:Y:S01]  /*136b0*/  @!PT LDS RZ, [RZ] ;  /* 0x00000000fffff984 */ /* 0x000fe20000000800 */
[----:B------:R-:W-:Y:S01]  /*136c0*/  @!PT LDS RZ, [RZ] ;  /* 0x00000000fffff984 */ /* 0x000fe20000000800 */
[----:B------:R-:W-:Y:S01]  /*136d0*/  @!PT LDS RZ, [RZ] ;  /* 0x00000000fffff984 */ /* 0x000fe20000000800 */
[----:B------:R-:W-:Y:S01]  /*136e0*/  LDGSTS.E.BYPASS.LTC128B.128 [R2+0xa400], desc[UR52][R20.64], !P0 ;  /* 0x0a40000014027fae */ /* 0x000fe2000c101d74 */
[----:B------:R-:W-:Y:S01]  /*136f0*/  ISETP.LT.OR P0, PT, R10, 0x1, P1 ;  /* 0x000000010a00780c */ /* 0x000fe20000f01670 */
[----:B------:R-:W-:-:S12]  /*13700*/  IMAD.MOV.U32 R13, RZ, RZ, R9 ;  /* 0x000000ffff0d7224 */ /* 0x000fd800078e0009 */
[----:B------:R0:W-:Y:S02]  /*13710*/  LDGSTS.E.BYPASS.LTC128B.128 [R3+0xa400], desc[UR52][R20.64+0x40], !P0 ;  /* 0x0a40004014037fae */ /* 0x0001e4000c101d74 */
[----:B0-----:R-:W-:-:S07]  /*13720*/  IMAD.MOV.U32 R21, RZ, RZ, R14 ;  /* 0x000000ffff157224 */ /* 0x001fce00078e000e */
[----:B------:R-:W-:Y:S05]  /*13730*/  WARPSYNC.COLLECTIVE R15, `(.L_x_339) ;  /* 0x000000000f087348 */ /* 0x000fea0003c00000 */
[----:B------:R0:W1:Y:S02]  /*13740*/  SHFL.IDX P6, R14, R13, R12, R11 ;  /* 0x0000000c0d0e7389 */ /* 0x00006400000c000b */
[----:B01----:R-:W-:Y:S01]  /*13750*/  ENDCOLLECTIVE ;  /* 0x000000000000791b */ /* 0x003fe20003800000 */
.L_x_339:
        /* <DEDUP_REMOVED lines=9> */
.L_x_340:
        /* <DEDUP_REMOVED lines=11> */
.L_x_341:
        /* <DEDUP_REMOVED lines=9> */
.L_x_342:
        /* <DEDUP_REMOVED lines=11> */
.L_x_343:
[----:B------:R-:W-:Y:S02]  /*139e0*/  IMAD.MOV.U32 R13, RZ, RZ, R22 ;  /* 0x000000ffff0d7224 */ /* 0x000fe400078e0016 */
[----:B------:R-:W-:Y:S02]  /*139f0*/  IMAD.MOV.U32 R12, RZ, RZ, RZ ;  /* 0x000000ffff0c7224 */ /* 0x000fe400078e00ff */
[----:B------:R-:W-:-:S07]  /*13a00*/  IMAD.MOV.U32 R9, RZ, RZ, R14 ;  /* 0x000000ffff097224 */ /* 0x000fce00078e000e */
[----:B------:R-:W-:Y:S05]  /*13a10*/  WARPSYNC.COLLECTIVE R15, `(.L_x_344) ;  /* 0x000000000f087348 */ /* 0x000fea0003c00000 */
[----:B------:R0:W1:Y:S02]  /*13a20*/  SHFL.IDX P6, R14, R13, R12, R11 ;  /* 0x0000000c0d0e7389 */ /* 0x00006400000c000b */
[----:B01----:R-:W-:Y:S01]  /*13a30*/  ENDCOLLECTIVE ;  /* 0x000000000000791b */ /* 0x003fe20003800000 */
.L_x_344:
        /* <DEDUP_REMOVED lines=8> */
[----:B------:R-:W-:Y:S01]  /*13ac0*/  LDGSTS.E.BYPASS.LTC128B.128 [R2+0xd400], desc[UR52][R8.64], !P0 ;  /* 0x0d40000008027fae */ /* 0x000fe2000c101d74 */
[----:B------:R-:W-:-:S13]  /*13ad0*/  ISETP.LT.OR P0, PT, R10, 0x61, P1 ;  /* 0x000000610a00780c */ /* 0x000fda0000f01670 */
[----:B------:R0:W-:Y:S01]  /*13ae0*/  LDGSTS.E.BYPASS.LTC128B.128 [R3+0xd400], desc[UR52][R8.64+0x40], !P0 ;  /* 0x0d40004008037fae */ /* 0x0001e2000c101d74 */
[----:B------:R-:W-:Y:S01]  /*13af0*/  ISETP.GE.AND P0, PT, R10, 0x81, PT ;  /* 0x000000810a00780c */ /* 0x000fe20003f06270 */
[----:B0-----:R-:W-:-:S12]  /*13b00*/  IMAD.MOV.U32 R9, RZ, RZ, R14 ;  /* 0x000000ffff097224 */ /* 0x001fd800078e000e */
[----:B------:R-:W-:Y:S05]  /*13b10*/  WARPSYNC.COLLECTIVE R15, `(.L_x_345) ;  /* 0x000000000f087348 */ /* 0x000fea0003c00000 */
[----:B------:R0:W1:Y:S02]  /*13b20*/  SHFL.IDX P6, R14, R13, R12, R11 ;  /* 0x0000000c0d0e7389 */ /* 0x00006400000c000b */
[----:B01----:R-:W-:Y:S01]  /*13b30*/  ENDCOLLECTIVE ;  /* 0x000000000000791b */ /* 0x003fe20003800000 */
.L_x_345:
[----:B------:R-:W-:Y:S01]  /*13b40*/  @P0 LOP3.LUT R17, R17, 0x100, RZ, 0xfc, !PT ;  /* 0x0000010011110812 */ /* 0x000fe200078efcff */
[----:B------:R-:W-:Y:S01]  /*13b50*/  IMAD.MOV.U32 R8, RZ, RZ, R14 ;  /* 0x000000ffff087224 */ /* 0x000fe200078e000e */
[----:B------:R-:W-:Y:S06]  /*13b60*/  BRA `(.L_x_346) ;  /* 0xffffffb000e87947 */ /* 0x000fec000383ffff */
.L_x_262:
[----:B---3--:R3:W4:Y:S02]  /*13b70*/  SYNCS.PHASECHK.TRANS64.TRYWAIT P0, [R0+URZ+0x29840], R28 ;  /* 0x0298401c000075a7 */ /* 0x008724000800017f */
[----:B----4-:R-:W-:Y:S05]  /*13b80*/  @!P0 NANOSLEEP.SYNCS 0x989680 ;  /* 0x009896800000895d */ /* 0x010fea0003900000 */
[----:B------:R-:W4:Y:S02]  /*13b90*/  @!P0 SYNCS.PHASECHK.TRANS64 P0, [R0+URZ+0x29840], R28 ;  /* 0x0298401c000085a7 */ /* 0x000f24000800007f */
[----:B----4-:R-:W-:Y:S05]  /*13ba0*/  @!P0 BRA `(.L_x_262) ;  /* 0xfffffffc00f08947 */ /* 0x010fea000383ffff */
[----:B------:R-:W-:Y:S05]  /*13bb0*/  BRA `(.L_x_347) ;  /* 0xffffffb400487947 */ /* 0x000fea000383ffff */
.L_x_263:
[----:B------:R-:W-:Y:S01]  /*13bc0*/  BSSY B0, `(.L_x_348) ;  /* 0x0000008000007945 */ /* 0x000fe20003800000 */
[----:B------:R-:W-:Y:S02]  /*13bd0*/  IMAD.MOV.U32 R13, RZ, RZ, R6 ;  /* 0x000000ffff0d7224 */ /* 0x000fe400078e0006 */
[----:B------:R-:W-:Y:S02]  /*13be0*/  IMAD.MOV.U32 R12, RZ, RZ, RZ ;  /* 0x000000ffff0c7224 */ /* 0x000fe400078e00ff */
[----:B------:R-:W-:Y:S02]  /*13bf0*/  IMAD.MOV.U32 R11, RZ, RZ, 0x1c1f ;  /* 0x00001c1fff0b7424 */ /* 0x000fe400078e00ff */
[----:B------:R-:W-:-:S07]  /*13c00*/  IMAD.MOV.U32 R15, RZ, RZ, -0x1 ;  /* 0xffffffffff0f7424 */ /* 0x000fce00078e00ff */
[----:B0123--:R-:W-:Y:S05]  /*13c10*/  WARPSYNC.COLLECTIVE R15, `(.L_x_349) ;  /* 0x000000000f087348 */ /* 0x00ffea0003c00000 */
[----:B------:R4:W0:Y:S02]  /*13c20*/  SHFL.IDX P6, R14, R13, R12, R11 ;  /* 0x0000000c0d0e7389 */ /* 0x00082400000c000b */
[----:B01234-:R-:W-:Y:S01]  /*13c30*/  ENDCOLLECTIVE ;  /* 0x000000000000791b */ /* 0x01ffe20003800000 */
.L_x_349:
[----:B------:R-:W-:Y:S05]  /*13c40*/  BSYNC B0 ;  /* 0x0000000000007941 */ /* 0x000fea0003800000 */
.L_x_348:
[----:B------:R-:W-:Y:S01]  /*13c50*/  IMAD.MOV.U32 R13, RZ, RZ, R5 ;  /* 0x000000ffff0d7224 */ /* 0x000fe200078e0005 */
[----:B------:R-:W-:Y:S01]  /*13c60*/  LOP3.LUT P1, RZ, R17, 0x4, RZ, 0xc0, !PT ;  /* 0x0000000411ff7812 */ /* 0x000fe2000782c0ff */
[----:B------:R-:W-:Y:S02]  /*13c70*/  IMAD.MOV.U32 R12, RZ, RZ, RZ ;  /* 0x000000ffff0c7224 */ /* 0x000fe400078e00ff */
[----:B------:R-:W-:Y:S02]  /*13c80*/  IMAD.MOV.U32 R11, RZ, RZ, 0x1c1f ;  /* 0x00001c1fff0b7424 */ /* 0x000fe400078e00ff */
[----:B------:R-:W-:Y:S02]  /*13c90*/  IMAD.MOV.U32 R15, RZ, RZ, -0x1 ;  /* 0xffffffffff0f7424 */ /* 0x000fe400078e00ff */
[----:B------:R-:W-:Y:S02]  /*13ca0*/  IMAD.MOV.U32 R2, RZ, RZ, R14 ;  /* 0x000000ffff027224 */ /* 0x000fe400078e000e */
[----:B------:R-:W-:-:S07]  /*13cb0*/  @P5 IMAD.IADD R9, R16, 0x1, R4 ;  /* 0x0000000110095824 */ /* 0x000fce00078e0204 */
[----:B------:R-:W-:Y:S05]  /*13cc0*/  WARPSYNC.COLLECTIVE R15, `(.L_x_350) ;  /* 0x000000000f087348 */ /* 0x000fea0003c00000 */
[----:B------:R0:W1:Y:S02]  /*13cd0*/  SHFL.IDX P6, R14, R13, R12, R11 ;  /* 0x0000000c0d0e7389 */ /* 0x00006400000c000b */
[----:B01----:R-:W-:Y:S01]  /*13ce0*/  ENDCOLLECTIVE ;  /* 0x000000000000791b */ /* 0x003fe20003800000 */
.L_x_350:
[----:B------:R-:W-:Y:S02]  /*13cf0*/  @P4 IMAD.IADD R21, R16, 0x1, R4 ;  /* 0x0000000110154824 */ /* 0x000fe400078e0204 */
[----:B------:R-:W-:Y:S02]  /*13d00*/  IMAD.MOV.U32 R13, RZ, RZ, R6 ;  /* 0x000000ffff0d7224 */ /* 0x000fe400078e0006 */
[----:B------:R-:W-:Y:S02]  /*13d10*/  IMAD.MOV.U32 R12, RZ, RZ, 0x1 ;  /* 0x00000001ff0c7424 */ /* 0x000fe400078e00ff */
[----:B------:R-:W-:Y:S01]  /*13d20*/  IMAD.MOV.U32 R3, RZ, RZ, R14 ;  /* 0x000000ffff037224 */ /* 0x000fe200078e000e */
[----:B------:R-:W-:-:S04]  /*13d30*/  LOP3.LUT P6, RZ, R17, 0x8, RZ, 0xc0, !PT ;  /* 0x0000000811ff7812 */ /* 0x000fc800078cc0ff */
[----:B------:R-:W-:-:S05]  /*13d40*/  @P5 IADD3 R3, P0, R35, R3, RZ ;  /* 0x0000000323035210 */ /* 0x000fca0007f1e0ff */
[----:B------:R-:W-:Y:S01]  /*13d50*/  @P5 IMAD.X R2, RZ, RZ, R2, P0 ;  /* 0x000000ffff025224 */ /* 0x000fe200000e0602 */
[----:B------:R-:W-:-:S04]  /*13d60*/  LOP3.LUT P0, RZ, R17, 0x10, RZ, 0xc0, !PT ;  /* 0x0000001011ff7812 */ /* 0x000fc8000780c0ff */
[----:B------:R-:W-:-:S04]  /*13d70*/  @P5 LOP3.LUT R3, R3, R2, RZ, 0x3c, !PT ;  /* 0x0000000203035212 */ /* 0x000fc800078e3cff */
[----:B------:R-:W-:-:S04]  /*13d80*/  @P5 LOP3.LUT R2, R3, R2, RZ, 0x3c, !PT ;  /* 0x0000000203025212 */ /* 0x000fc800078e3cff */
[----:B------:R-:W-:-:S05]  /*13d90*/  @P5 LOP3.LUT R3, R3, R2, RZ, 0x3c, !PT ;  /* 0x0000000203035212 */ /* 0x000fca00078e3cff */
        /* <DEDUP_REMOVED lines=8> */
.L_x_351:
[----:B------:R-:W-:Y:S01]  /*13e20*/  @!PT LDS RZ, [RZ] ;  /* 0x00000000fffff984 */ /* 0x000fe20000000800 */
[----:B------:R-:W-:Y:S01]  /*13e30*/  @!PT LDS RZ, [RZ] ;  /* 0x00000000fffff984 */ /* 0x000fe20000000800 */
[----:B------:R-:W-:Y:S01]  /*13e40*/  @!PT LDS RZ, [RZ] ;  /* 0x00000000fffff984 */ /* 0x000fe20000000800 */
[----:B------:R0:W-:Y:S01]  /*13e50*/  @P5 LDGSTS.E.BYPASS.LTC128B.128 [R9+0x1f400], desc[UR52][R2.64+0x80], !P1 ;  /* 0x1f40008002095fae */ /* 0x0001e2000c901d74 */
[----:B------:R-:W-:Y:S01]  /*13e60*/  LOP3.LUT P5, RZ, R17, 0x8, RZ, 0xc0, !PT ;  /* 0x0000000811ff7812 */ /* 0x000fe200078ac0ff */
[----:B------:R-:W-:Y:S02]  /*13e70*/  IMAD.MOV.U32 R13, RZ, RZ, R5 ;  /* 0x000000ffff0d7224 */ /* 0x000fe400078e0005 */
[----:B0-----:R-:W-:Y:S02]  /*13e80*/  @P3 IMAD.IADD R9, R16, 0x1, R4 ;  /* 0x0000000110093824 */ /* 0x001fe400078e0204 */
[----:B------:R-:W-:-:S08]  /*13e90*/  IMAD.MOV.U32 R2, RZ, RZ, R14 ;  /* 0x000000ffff027224 */ /* 0x000fd000078e000e */
[----:B------:R-:W-:Y:S05]  /*13ea0*/  WARPSYNC.COLLECTIVE R15, `(.L_x_352) ;  /* 0x000000000f087348 */ /* 0x000fea0003c00000 */
[----:B------:R0:W1:Y:S02]  /*13eb0*/  SHFL.IDX P6, R14, R13, R12, R11 ;  /* 0x0000000c0d0e7389 */ /* 0x00006400000c000b */
[----:B01----:R-:W-:Y:S01]  /*13ec0*/  ENDCOLLECTIVE ;  /* 0x000000000000791b */ /* 0x003fe20003800000 */
.L_x_352:
[----:B------:R-:W-:Y:S02]  /*13ed0*/  IMAD.MOV.U32 R13, RZ, RZ, R6 ;  /* 0x000000ffff0d7224 */ /* 0x000fe400078e0006 */
[----:B------:R-:W-:Y:S02]  /*13ee0*/  IMAD.MOV.U32 R12, RZ, RZ, 0x2 ;  /* 0x00000002ff0c7424 */ /* 0x000fe400078e00ff */
[----:B------:R-:W-:Y:S01]  /*13ef0*/  IMAD.MOV.U32 R3, RZ, RZ, R14 ;  /* 0x000000ffff037224 */ /* 0x000fe200078e000e */
[----:B------:R-:W-:-:S04]  /*13f00*/  LOP3.LUT P6, RZ, R17, 0x10, RZ, 0xc0, !PT ;  /* 0x0000001011ff7812 */ /* 0x000fc800078cc0ff */
[----:B------:R-:W-:-:S05]  /*13f10*/  @P4 IADD3 R3, P0, R35, R3, RZ ;  /* 0x0000000323034210 */ /* 0x000fca0007f1e0ff */
[----:B------:R-:W-:-:S05]  /*13f20*/  @P4 IMAD.X R2, RZ, RZ, R2, P0 ;  /* 0x000000ffff024224 */ /* 0x000fca00000e0602 */
[----:B------:R-:W-:-:S04]  /*13f30*/  @P4 LOP3.LUT R3, R3, R2, RZ, 0x3c, !PT ;  /* 0x0000000203034212 */ /* 0x000fc800078e3cff */
[----:B------:R-:W-:-:S04]  /*13f40*/  @P4 LOP3.LUT R2, R3, R2, RZ, 0x3c, !PT ;  /* 0x0000000203024212 */ /* 0x000fc800078e3cff */
[----:B------:R-:W-:-:S05]  /*13f50*/  @P4 LOP3.LUT R3, R3, R2, RZ, 0x3c, !PT ;  /* 0x0000000203034212 */ /* 0x000fca00078e3cff */
[----:B------:R-:W-:Y:S01]  /*13f60*/  @!PT LDS RZ, [RZ] ;  /* 0x00000000fffff984 */ /* 0x000fe20000000800 */
[----:B------:R-:W-:Y:S01]  /*13f70*/  @!PT LDS RZ, [RZ] ;  /* 0x00000000fffff984 */ /* 0x000fe20000000800 */
[----:B------:R-:W-:Y:S01]  /*13f80*/  @!PT LDS RZ, [RZ] ;  /* 0x00000000fffff984 */ /* 0x000fe20000000800 */
[----:B------:R0:W-:Y:S02]  /*13f90*/  @P4 LDGSTS.E.BYPASS.LTC128B.128 [R21+0x1ac00], desc[UR52][R2.64], !P6 ;  /* 0x1ac0000002154fae */ /* 0x0001e4000f101d74 */
[----:B0-----:R-:W-:Y:S05]  /*13fa0*/  WARPSYNC.COLLECTIVE R15, `(.L_x_353) ;  /* 0x000000000f087348 */ /* 0x001fea0003c00000 */
[----:B------:R1:W2:Y:S02]  /*13fb0*/  SHFL.IDX P6, R14, R13, R12, R11 ;  /* 0x0000000c0d0e7389 */ /* 0x0002a400000c000b */
[----:B012---:R-:W-:Y:S01]  /*13fc0*/  ENDCOLLECTIVE ;  /* 0x000000000000791b */ /* 0x007fe20003800000 */
.L_x_353:
[----:B------:R-:W-:Y:S01]  /*13fd0*/  @!PT LDS RZ, [RZ] ;  /* 0x00000000fffff984 */ /* 0x000fe20000000800 */
[----:B------:R-:W-:Y:S01]  /*13fe0*/  @!PT LDS RZ, [RZ] ;  /* 0x00000000fffff984 */ /* 0x000fe20000000800 */
[----:B------:R-:W-:Y:S01]  /*13ff0*/  @!PT LDS RZ, [RZ] ;  /* 0x00000000fffff984 */ /* 0x000fe20000000800 */
[----:B------:R-:W-:Y:S04]  /*14000*/  @P4 LDGSTS.E.BYPASS.LTC128B.128 [R21+0x1d400], desc[UR52][R2.64+0x40], !P5 ;  /* 0x1d40004002154fae */ /* 0x000fe8000e901d74 */
        /* <DEDUP_REMOVED lines=8> */
.L_x_354:
[----:B------:R-:W-:Y:S02]  /*14090*/  IMAD.MOV.U32 R13, RZ, RZ, R6 ;  /* 0x000000ffff0d7224 */ /* 0x000fe400078e0006 */
[----:B------:R-:W-:Y:S02]  /*140a0*/  IMAD.MOV.U32 R12, RZ, RZ, 0x3 ;  /* 0x00000003ff0c7424 */ /* 0x000fe400078e00ff */
[----:B------:R-:W-:-:S07]  /*140b0*/  IMAD.MOV.U32 R3, RZ, RZ, R14 ;  /* 0x000000ffff037224 */ /* 0x000fce00078e000e */
[----:B------:R-:W-:Y:S05]  /*140c0*/  WARPSYNC.COLLECTIVE R15, `(.L_x_355) ;  /* 0x000000000f087348 */ /* 0x000fea0003c00000 */
[----:B------:R0:W1:Y:S02]  /*140d0*/  SHFL.IDX P6, R14, R13, R12, R11 ;  /* 0x0000000c0d0e7389 */ /* 0x00006400000c000b */
[----:B01----:R-:W-:Y:S01]  /*140e0*/  ENDCOLLECTIVE ;  /* 0x000000000000791b */ /* 0x003fe20003800000 */
.L_x_355:
[----:B------:R-:W-:-:S05]  /*140f0*/  @P3 IADD3 R3, P0, R35, R3, RZ ;  /* 0x0000000323033210 */ /* 0x000fca0007f1e0ff */
[----:B------:R-:W-:-:S05]  /*14100*/  @P3 IMAD.X R2, RZ, RZ, R2, P0 ;  /* 0x000000ffff023224 */ /* 0x000fca00000e0602 */
[----:B------:R-:W-:Y:S01]  /*14110*/  @P3 LOP3.LUT R3, R3, R2, RZ, 0x3c, !PT ;  /* 0x0000000203033212 */ /* 0x000fe200078e3cff */
[----:B------:R-:W-:-:S03]  /*14120*/  IMAD.MOV.U32 R13, RZ, RZ, R5 ;  /* 0x000000ffff0d7224 */ /* 0x000fc600078e0005 */
[----:B------:R-:W-:-:S04]  /*14130*/  @P3 LOP3.LUT R2, R3, R2, RZ, 0x3c, !PT ;  /* 0x0000000203023212 */ /* 0x000fc800078e3cff */
[----:B------:R-:W-:Y:S01]  /*14140*/  @P3 LOP3.LUT R3, R3, R2, RZ, 0x3c, !PT ;  /* 0x0000000203033212 */ /* 0x000fe200078e3cff */
[----:B------:R-:W-:-:S07]  /*14150*/  IMAD.MOV.U32 R6, RZ, RZ, R14 ;  /* 0x000000ffff067224 */ /* 0x000fce00078e000e */
[----:B------:R-:W-:Y:S05]  /*14160*/  WARPSYNC.COLLECTIVE R15, `(.L_x_356) ;  /* 0x000000000f087348 */ /* 0x000fea0003c00000 */
[----:B------:R0:W1:Y:S02]  /*14170*/  SHFL.IDX P6, R14, R13, R12, R11 ;  /* 0x0000000c0d0e7389 */ /* 0x00006400000c000b */
[----:B01----:R-:W-:Y:S01]  /*14180*/  ENDCOLLECTIVE ;  /* 0x000000000000791b */ /* 0x003fe20003800000 */
.L_x_356:
[----:B------:R-:W-:Y:S01]  /*14190*/  @!PT LDS RZ, [RZ] ;  /* 0x00000000fffff984 */ /* 0x000fe20000000800 */
[----:B------:R-:W-:Y:S01]  /*141a0*/  @!PT LDS RZ, [RZ] ;  /* 0x00000000fffff984 */ /* 0x000fe20000000800 */
[----:B------:R-:W-:Y:S01]  /*141b0*/  @!PT LDS RZ, [RZ] ;  /* 0x00000000fffff984 */ /* 0x000fe20000000800 */
[----:B------:R-:W-:Y:S04]  /*141c0*/  @P3 LDGSTS.E.BYPASS.LTC128B.128 [R9+0x1b400], desc[UR52][R2.64], !P4 ;  /* 0x1b40000002093fae */ /* 0x000fe8000e101d74 */
[----:B------:R-:W-:Y:S04]  /*141d0*/  @P3 LDGSTS.E.BYPASS.LTC128B.128 [R9+0x1dc00], desc[UR52][R2.64+0x40], !P5 ;  /* 0x1dc0004002093fae */ /* 0x000fe8000e901d74 */
[----:B------:R0:W-:Y:S01]  /*141e0*/  @P3 LDGSTS.E.BYPASS.LTC128B.128 [R9+0x20400], desc[UR52][R2.64+0x80], !P1 ;  /* 0x2040008002093fae */ /* 0x0001e2000c901d74 */
[----:B------:R-:W-:Y:S02]  /*141f0*/  IMAD.MOV.U32 R13, RZ, RZ, R7 ;  /* 0x000000ffff0d7224 */ /* 0x000fe400078e0007 */
[----:B------:R-:W-:-:S02]  /*14200*/  IMAD.MOV.U32 R12, RZ, RZ, RZ ;  /* 0x000000ffff0c7224 */ /* 0x000fc400078e00ff */
[----:B0-----:R-:W-:-:S07]  /*14210*/  IMAD.MOV.U32 R2, RZ, RZ, R14 ;  /* 0x000000ffff027224 */ /* 0x001fce00078e000e */
[----:B------:R-:W-:Y:S05]  /*14220*/  WARPSYNC.COLLECTIVE R15, `(.L_x_357) ;  /* 0x000000000f087348 */ /* 0x000fea0003c00000 */
[----:B------:R0:W1:Y:S02]  /*14230*/  SHFL.IDX P6, R14, R13, R12, R11 ;  /* 0x0000000c0d0e7389 */ /* 0x00006400000c000b */
[----:B01----:R-:W-:Y:S01]  /*14240*/  ENDCOLLECTIVE ;  /* 0x000000000000791b */ /* 0x003fe20003800000 */
.L_x_357:
[----:B------:R-:W-:-:S05]  /*14250*/  @P2 IADD3 R2, P0, R35, R2, RZ ;  /* 0x0000000223022210 */ /* 0x000fca0007f1e0ff */
[----:B------:R-:W-:-:S05]  /*14260*/  @P2 IMAD.X R3, RZ, RZ, R6, P0 ;  /* 0x000000ffff032224 */ /* 0x000fca00000e0606 */
        /* <DEDUP_REMOVED lines=11> */
.L_x_358:
[----:B------:R-:W-:Y:S05]  /*14320*/  BRA `(.L_x_359) ;  /* 0xffffffb000ac7947 */ /* 0x000fea000383ffff */
.L_x_270:
[----:B------:R-:W-:Y:S02]  /*14330*/  IMAD.MOV.U32 R13, RZ, RZ, R4 ;  /* 0x000000ffff0d7224 */ /* 0x000fe400078e0004 */
[----:B------:R-:W-:Y:S02]  /*14340*/  IMAD.MOV.U32 R12, RZ, RZ, RZ ;  /* 0x000000ffff0c7224 */ /* 0x000fe400078e00ff */
[----:B------:R-:W-:Y:S02]  /*14350*/  IMAD.MOV.U32 R11, RZ, RZ, 0x1c1f ;  /* 0x00001c1fff0b7424 */ /* 0x000fe400078e00ff */
[----:B------:R-:W-:Y:S02]  /*14360*/  IMAD.MOV.U32 R15, RZ, RZ, -0x1 ;  /* 0xffffffffff0f7424 */ /* 0x000fe400078e00ff */
[----:B------:R-:W-:Y:S02]  /*14370*/  IMAD R5, R5, UR40, RZ ;  /* 0x0000002805057c24 */ /* 0x000fe4000f8e02ff */
[----:B------:R-:W-:-:S07]  /*14380*/  IMAD.IADD R6, R10, 0x1, R6 ;  /* 0x000000010a067824 */ /* 0x000fce00078e0206 */
[----:B-1---5:R-:W-:Y:S05]  /*14390*/  WARPSYNC.COLLECTIVE R15, `(.L_x_360) ;  /* 0x000000000f087348 */ /* 0x022fea0003c00000 */
[----:B------:R0:W2:Y:S02]  /*143a0*/  SHFL.IDX P6, R14, R13, R12, R11 ;  /* 0x0000000c0d0e7389 */ /* 0x0000a400000c000b */
[----:B012--5:R-:W-:Y:S01]  /*143b0*/  ENDCOLLECTIVE ;  /* 0x000000000000791b */ /* 0x027fe20003800000 */
.L_x_360:
[C---:B------:R-:W-:Y:S01]  /*143c0*/  VIADD R8, R6.reuse, 0x20 ;  /* 0x0000002006087836 */ /* 0x040fe20000000000 */
[----:B------:R-:W-:Y:S01]  /*143d0*/  ISETP.GE.AND P0, PT, R6, R5, PT ;  /* 0x000000050600720c */ /* 0x000fe20003f06270 */
[----:B------:R-:W-:Y:S02]  /*143e0*/  IMAD.MOV.U32 R13, RZ, RZ, R0 ;  /* 0x000000ffff0d7224 */ /* 0x000fe400078e0000 */
[----:B------:R-:W-:-:S10]  /*143f0*/  IMAD.MOV.U32 R2, RZ, RZ, R14 ;  /* 0x000000ffff027224 */ /* 0x000fd400078e000e */
[----:B------:R-:W-:Y:S05]  /*14400*/  WARPSYNC.COLLECTIVE R15, `(.L_x_361) ;  /* 0x000000000f087348 */ /* 0x000fea0003c00000 */
[----:B------:R0:W1:Y:S02]  /*14410*/  SHFL.IDX P6, R14, R13, R12, R11 ;  /* 0x0000000c0d0e7389 */ /* 0x00006400000c000b */
[----:B01----:R-:W-:Y:S01]  /*14420*/  ENDCOLLECTIVE ;  /* 0x000000000000791b */ /* 0x003fe20003800000 */
.L_x_361:
[----:B------:R-:W-:Y:S02]  /*14430*/  IMAD.MOV.U32 R13, RZ, RZ, R4 ;  /* 0x000000ffff0d7224 */ /* 0x000fe400078e0004 */
[----:B------:R-:W-:Y:S02]  /*14440*/  IMAD.MOV.U32 R12, RZ, RZ, 0x1 ;  /* 0x00000001ff0c7424 */ /* 0x000fe400078e00ff */
[----:B------:R-:W-:-:S07]  /*14450*/  IMAD.MOV.U32 R3, RZ, RZ, R14 ;  /* 0x000000ffff037224 */ /* 0x000fce00078e000e */
[----:B------:R-:W-:Y:S05]  /*14460*/  WARPSYNC.COLLECTIVE R15, `(.L_x_362) ;  /* 0x000000000f087348 */ /* 0x000fea0003c00000 */
[----:B------:R0:W1:Y:S02]  /*14470*/  SHFL.IDX P6, R14, R13, R12, R11 ;  /* 0x0000000c0d0e7389 */ /* 0x00006400000c000b */
[----:B01----:R-:W-:Y:S01]  /*14480*/  ENDCOLLECTIVE ;  /* 0x000000000000791b */ /* 0x003fe20003800000 */
.L_x_362:
[----:B------:R-:W-:-:S05]  /*14490*/  @!P0 IADD3 R7, P4, R35, R3, RZ ;  /* 0x0000000323078210 */ /* 0x000fca0007f9e0ff */
[----:B------:R-:W-:Y:S02]  /*144a0*/  @!P0 IMAD.X R3, RZ, RZ, R2, P4 ;  /* 0x000000ffff038224 */ /* 0x000fe400020e0602 */
[----:B------:R-:W-:Y:S02]  /*144b0*/  @!P0 IMAD.MOV.U32 R2, RZ, RZ, R7 ;  /* 0x000000ffff028224 */ /* 0x000fe400078e0007 */
[----:B------:R-:W-:-:S03]  /*144c0*/  IMAD.MOV.U32 R13, RZ, RZ, R0 ;  /* 0x000000ffff0d7224 */ /* 0x000fc600078e0000 */
[----:B------:R-:W-:Y:S01]  /*144d0*/  @!PT LDS RZ, [RZ] ;  /* 0x00000000fffff984 */ /* 0x000fe20000000800 */
[----:B------:R-:W-:Y:S01]  /*144e0*/  @!PT LDS RZ, [RZ] ;  /* 0x00000000fffff984 */ /* 0x000fe20000000800 */
[----:B------:R-:W-:Y:S01]  /*144f0*/  @!PT LDS RZ, [RZ] ;  /* 0x00000000fffff984 */ /* 0x000fe20000000800 */
[----:B------:R-:W-:Y:S04]  /*14500*/  @!P0 LDGSTS.E.BYPASS.LTC128B.128 [R9+0x14400], desc[UR52][R2.64], !P3 ;  /* 0x1440000002098fae */ /* 0x000fe8000d901d74 */
[----:B------:R-:W-:Y:S04]  /*14510*/  @!P0 LDGSTS.E.BYPASS.LTC128B.128 [R9+0x16400], desc[UR52][R2.64+0x40], !P2 ;  /* 0x1640004002098fae */ /* 0x000fe8000d101d74 */
[----:B------:R0:W-:Y:S01]  /*14520*/  @!P0 LDGSTS.E.BYPASS.LTC128B.128 [R9+0x18400], desc[UR52][R2.64+0x80], !P1 ;  /* 0x1840008002098fae */ /* 0x0001e2000c901d74 */
[----:B------:R-:W-:Y:S01]  /*14530*/  ISETP.GE.AND P0, PT, R8, R5, PT ;  /* 0x000000050800720c */ /* 0x000fe20003f06270 */
[----:B0-----:R-:W-:-:S12]  /*14540*/  IMAD.MOV.U32 R2, RZ, RZ, R14 ;  /* 0x000000ffff027224 */ /* 0x001fd800078e000e */
[----:B------:R-:W-:Y:S05]  /*14550*/  WARPSYNC.COLLECTIVE R15, `(.L_x_363) ;  /* 0x000000000f087348 */ /* 0x000fea0003c00000 */
[----:B------:R0:W1:Y:S02]  /*14560*/  SHFL.IDX P6, R14, R13, R12, R11 ;  /* 0x0000000c0d0e7389 */ /* 0x00006400000c000b */
[----:B01----:R-:W-:Y:S01]  /*14570*/  ENDCOLLECTIVE ;  /* 0x000000000000791b */ /* 0x003fe20003800000 */
.L_x_363:
[----:B------:R-:W-:Y:S02]  /*14580*/  IMAD.MOV.U32 R13, RZ, RZ, R4 ;  /* 0x000000ffff0d7224 */ /* 0x000fe400078e0004 */
[----:B------:R-:W-:Y:S01]  /*14590*/  IMAD.MOV.U32 R12, RZ, RZ, 0x2 ;  /* 0x00000002ff0c7424 */ /* 0x000fe200078e00ff */
[----:B------:R-:W-:-:S13]  /*145a0*/  @!P0 IADD3 R7, P4, R35, R14, RZ ;  /* 0x0000000e23078210 */ /* 0x000fda0007f9e0ff */
[----:B------:R-:W-:Y:S05]  /*145b0*/  WARPSYNC.COLLECTIVE R15, `(.L_x_364) ;  /* 0x000000000f087348 */ /* 0x000fea0003c00000 */
[----:B------:R0:W1:Y:S02]  /*145c0*/  SHFL.IDX P6, R14, R13, R12, R11 ;  /* 0x0000000c0d0e7389 */ /* 0x00006400000c000b */
[----:B01----:R-:W-:Y:S01]  /*145d0*/  ENDCOLLECTIVE ;  /* 0x000000000000791b */ /* 0x003fe20003800000 */
.L_x_364:
[----:B------:R-:W-:Y:S02]  /*145e0*/  @!P0 IMAD.X R8, RZ, RZ, R2, P4 ;  /* 0x000000ffff088224 */ /* 0x000fe400020e0602 */
[----:B------:R-:W-:Y:S02]  /*145f0*/  @!P0 IMAD.MOV.U32 R2, RZ, RZ, R7 ;  /* 0x000000ffff028224 */ /* 0x000fe400078e0007 */
[----:B------:R-:W-:Y:S02]  /*14600*/  @!P0 IMAD.MOV.U32 R3, RZ, RZ, R8 ;  /* 0x000000ffff038224 */ /* 0x000fe400078e0008 */
[----:B------:R-:W-:-:S03]  /*14610*/  VIADD R8, R6, 0x40 ;  /* 0x0000004006087836 */ /* 0x000fc60000000000 */
[----:B------:R-:W-:Y:S01]  /*14620*/  @!PT LDS RZ, [RZ] ;  /* 0x00000000fffff984 */ /* 0x000fe20000000800 */
[----:B------:R-:W-:Y:S01]  /*14630*/  @!PT LDS RZ, [RZ] ;  /* 0x00000000fffff984 */ /* 0x000fe20000000800 */
[----:B------:R-:W-:Y:S01]  /*14640*/  @!PT LDS RZ, [RZ] ;  /* 0x00000000fffff984 */ /* 0x000fe20000000800 */
[----:B------:R-:W-:Y:S01]  /*14650*/  @!P0 LDGSTS.E.BYPASS.LTC128B.128 [R9+0x14c00], desc[UR52][R2.64], !P3 ;  /* 0x14c0000002098fae */ /* 0x000fe2000d901d74 */
[----:B------:R-:W-:-:S03]  /*14660*/  IMAD.MOV.U32 R13, RZ, RZ, R0 ;  /* 0x000000ffff0d7224 */ /* 0x000fc600078e0000 */
[----:B------:R-:W-:Y:S04]  /*14670*/  @!P0 LDGSTS.E.BYPASS.LTC128B.128 [R9+0x16c00], desc[UR52][R2.64+0x40], !P2 ;  /* 0x16c0004002098fae */ /* 0x000fe8000d101d74 */
[----:B------:R0:W-:Y:S01]  /*14680*/  @!P0 LDGSTS.E.BYPASS.LTC128B.128 [R9+0x18c00], desc[UR52][R2.64+0x80], !P1 ;  /* 0x18c0008002098fae */ /* 0x0001e2000c901d74 */
[----:B------:R-:W-:Y:S01]  /*14690*/  ISETP.GE.AND P0, PT, R8, R5, PT ;  /* 0x000000050800720c */ /* 0x000fe20003f06270 */
[----:B0-----:R-:W-:-:S12]  /*146a0*/  IMAD.MOV.U32 R2, RZ, RZ, R14 ;  /* 0x000000ffff027224 */ /* 0x001fd800078e000e */
[----:B------:R-:W-:Y:S05]  /*146b0*/  WARPSYNC.COLLECTIVE R15, `(.L_x_365) ;  /* 0x000000000f087348 */ /* 0x000fea0003c00000 */
[----:B------:R0:W1:Y:S02]  /*146c0*/  SHFL.IDX P6, R14, R13, R12, R11 ;  /* 0x0000000c0d0e7389 */ /* 0x00006400000c000b */
[----:B01----:R-:W-:Y:S01]  /*146d0*/  ENDCOLLECTIVE ;  /* 0x000000000000791b */ /* 0x003fe20003800000 */
.L_x_365:
[----:B------:R-:W-:Y:S02]  /*146e0*/  IMAD.MOV.U32 R13, RZ, RZ, R4 ;  /* 0x000000ffff0d7224 */ /* 0x000fe400078e0004 */
[----:B------:R-:W-:Y:S01]  /*146f0*/  IMAD.MOV.U32 R12, RZ, RZ, 0x3 ;  /* 0x00000003ff0c7424 */ /* 0x000fe200078e00ff */
[----:B------:R-:W-:-:S13]  /*14700*/  @!P0 IADD3 R7, P4, R35, R14, RZ ;  /* 0x0000000e23078210 */ /* 0x000fda0007f9e0ff */
[----:B------:R-:W-:Y:S05]  /*14710*/  WARPSYNC.COLLECTIVE R15, `(.L_x_366) ;  /* 0x000000000f087348 */ /* 0x000fea0003c00000 */
[----:B------:R0:W1:Y:S02]  /*14720*/  SHFL.IDX P6, R14, R13, R12, R11 ;  /* 0x0000000c0d0e7389 */ /* 0x00006400000c000b */
[----:B01----:R-:W-:Y:S01]  /*14730*/  ENDCOLLECTIVE ;  /* 0x000000000000791b */ /* 0x003fe20003800000 */
.L_x_366:
[----:B------:R-:W-:Y:S02]  /*14740*/  @!P0 IMAD.X R8, RZ, RZ, R2, P4 ;  /* 0x000000ffff088224 */ /* 0x000fe400020e0602 */
[----:B------:R-:W-:Y:S02]  /*14750*/  @!P0 IMAD.MOV.U32 R2, RZ, RZ, R7 ;  /* 0x000000ffff028224 */ /* 0x000fe400078e0007 */
        /* <DEDUP_REMOVED lines=12> */
.L_x_367:
[----:B------:R-:W-:Y:S05]  /*14820*/  BRA `(.L_x_368) ;  /* 0xffffffb400d07947 */ /* 0x000fea000383ffff */
.L_x_275:
[----:B0-----:R0:W2:Y:S02]  /*14830*/  SYNCS.PHASECHK.TRANS64.TRYWAIT P0, [R16+URZ+0x29820], R3 ;  /* 0x02982003100075a7 */ /* 0x0010a4000800017f */
[----:B--2---:R-:W-:Y:S05]  /*14840*/  @!P0 NANOSLEEP.SYNCS 0x989680 ;  /* 0x009896800000895d */ /* 0x004fea0003900000 */
[----:B------:R-:W2:Y:S02]  /*14850*/  @!P0 SYNCS.PHASECHK.TRANS64 P0, [R16+URZ+0x29820], R3 ;  /* 0x02982003100085a7 */ /* 0x000ea4000800007f */
[----:B--2---:R-:W-:Y:S05]  /*14860*/  @!P0 BRA `(.L_x_275) ;  /* 0xfffffffc00f08947 */ /* 0x004fea000383ffff */
[----:B------:R-:W-:Y:S05]  /*14870*/  BRA `(.L_x_369) ;  /* 0xffffffb800407947 */ /* 0x000fea000383ffff */
.L_x_279:
[----:B0-----:R0:W2:Y:S02]  /*14880*/  SYNCS.PHASECHK.TRANS64.TRYWAIT P0, [R0+URZ+0x29880], R29 ;  /* 0x0298801d000075a7 */ /* 0x0010a4000800017f */
[----:B--2---:R-:W-:Y:S05]  /*14890*/  @!P0 NANOSLEEP.SYNCS 0x989680 ;  /* 0x009896800000895d */ /* 0x004fea0003900000 */
[----:B------:R-:W2:Y:S02]  /*148a0*/  @!P0 SYNCS.PHASECHK.TRANS64 P0, [R0+URZ+0x29880], R29 ;  /* 0x0298801d000085a7 */ /* 0x000ea4000800007f */
[----:B--2---:R-:W-:Y:S05]  /*148b0*/  @!P0 BRA `(.L_x_279) ;  /* 0xfffffffc00f08947 */ /* 0x004fea000383ffff */
[----:B------:R-:W-:Y:S05]  /*148c0*/  BRA `(.L_x_370) ;  /* 0xffffffbc00707947 */ /* 0x000fea000383ffff */
.L_x_280:
        /* <DEDUP_REMOVED lines=8> */
.L_x_372:
[----:B------:R-:W-:Y:S05]  /*14950*/  BSYNC B0 ;  /* 0x0000000000007941 */ /* 0x000fea0003800000 */
.L_x_371:
[----:B------:R-:W-:Y:S01]  /*14960*/  IMAD.MOV.U32 R13, RZ, RZ, R8 ;  /* 0x000000ffff0d7224 */ /* 0x000fe200078e0008 */
[----:B------:R-:W-:Y:S01]  /*14970*/  IADD3 R9, R16, R9, R33 ;  /* 0x0000000910097210 */ /* 0x000fe20007ffe021 */
[----:B------:R-:W-:Y:S02]  /*14980*/  IMAD.MOV.U32 R12, RZ, RZ, RZ ;  /* 0x000000ffff0c7224 */ /* 0x000fe400078e00ff */
[----:B------:R-:W-:Y:S02]  /*14990*/  IMAD.MOV.U32 R11, RZ, RZ, 0x1c1f ;  /* 0x00001c1fff0b7424 */ /* 0x000fe400078e00ff */
[----:B------:R-:W-:Y:S02]  /*149a0*/  IMAD.MOV.U32 R15, RZ, RZ, -0x1 ;  /* 0xffffffffff0f7424 */ /* 0x000fe400078e00ff */
[----:B------:R-:W-:Y:S02]  /*149b0*/  IMAD.MOV.U32 R3, RZ, RZ, R14 ;  /* 0x000000ffff037224 */ /* 0x000fe400078e000e */
[----:B------:R-:W-:-:S07]  /*149c0*/  IMAD.IADD R21, R34, 0x1, R9 ;  /* 0x0000000122157824 */ /* 0x000fce00078e0209 */
[----:B------:R-:W-:Y:S05]  /*149d0*/  WARPSYNC.COLLECTIVE R15, `(.L_x_373) ;  /* 0x000000000f087348 */ /* 0x000fea0003c00000 */
[----:B------:R0:W1:Y:S02]  /*149e0*/  SHFL.IDX P6, R14, R13, R12, R11 ;  /* 0x0000000c0d0e7389 */ /* 0x00006400000c000b */
[----:B01----:R-:W-:Y:S01]  /*149f0*/  ENDCOLLECTIVE ;  /* 0x000000000000791b */ /* 0x003fe20003800000 */
.L_x_373:
[----:B------:R-:W-:Y:S02]  /*14a00*/  IMAD.MOV.U32 R13, RZ, RZ, R22 ;  /* 0x000000ffff0d7224 */ /* 0x000fe400078e0016 */
[----:B------:R-:W-:Y:S02]  /*14a10*/  IMAD.MOV.U32 R12, RZ, RZ, 0x1 ;  /* 0x00000001ff0c7424 */ /* 0x000fe400078e00ff */
[----:B------:R-:W-:-:S07]  /*14a20*/  IMAD.MOV.U32 R2, RZ, RZ, R14 ;  /* 0x000000ffff027224 */ /* 0x000fce00078e000e */
[----:B------:R-:W-:Y:S05]  /*14a30*/  WARPSYNC.COLLECTIVE R15, `(.L_x_374) ;  /* 0x000000000f087348 */ /* 0x000fea0003c00000 */
[----:B------:R0:W1:Y:S02]  /*14a40*/  SHFL.IDX P6, R14, R13, R12, R11 ;  /* 0x0000000c0d0e7389 */ /* 0x00006400000c000b */
[----:B01----:R-:W-:Y:S01]  /*14a50*/  ENDCOLLECTIVE ;  /* 0x000000000000791b */ /* 0x003fe20003800000 */
.L_x_374:
        /* <DEDUP_REMOVED lines=12> */
.L_x_375:
[----:B------:R-:W-:Y:S02]  /*14b20*/  IMAD.MOV.U32 R13, RZ, RZ, R22 ;  /* 0x000000ffff0d7224 */ /* 0x000fe400078e0016 */
[----:B------:R-:W-:Y:S02]  /*14b30*/  IMAD.MOV.U32 R12, RZ, RZ, 0x2 ;  /* 0x00000002ff0c7424 */ /* 0x000fe400078e00ff */
[----:B------:R-:W-:-:S07]  /*14b40*/  IMAD.MOV.U32 R2, RZ, RZ, R14 ;  /* 0x000000ffff027224 */ /* 0x000fce00078e000e */
[----:B------:R-:W-:Y:S05]  /*14b50*/  WARPSYNC.COLLECTIVE R15, `(.L_x_376) ;  /* 0x000000000f087348 */ /* 0x000fea0003c00000 */
[----:B------:R0:W1:Y:S02]  /*14b60*/  SHFL.IDX P6, R14, R13, R12, R11 ;  /* 0x0000000c0d0e7389 */ /* 0x00006400000c000b */
[----:B01----:R-:W-:Y:S01]  /*14b70*/  ENDCOLLECTIVE ;  /* 0x000000000000791b */ /* 0x003fe20003800000 */
.L_x_376:
        /* <DEDUP_REMOVED lines=12> */
.L_x_377:
[----:B------:R-:W-:Y:S02]  /*14c40*/  IMAD.MOV.U32 R13, RZ, RZ, R22 ;  /* 0x000000ffff0d7224 */ /* 0x000fe400078e0016 */
[----:B------:R-:W-:Y:S02]  /*14c50*/  IMAD.MOV.U32 R12, RZ, RZ, 0x3 ;  /* 0x00000003ff0c7424 */ /* 0x000fe400078e00ff */
[----:B------:R-:W-:-:S07]  /*14c60*/  IMAD.MOV.U32 R2, RZ, RZ, R14 ;  /* 0x000000ffff027224 */ /* 0x000fce00078e000e */
[----:B------:R-:W-:Y:S05]  /*14c70*/  WARPSYNC.COLLECTIVE R15, `(.L_x_378) ;  /* 0x000000000f087348 */ /* 0x000fea0003c00000 */
[----:B------:R0:W1:Y:S02]  /*14c80*/  SHFL.IDX P6, R14, R13, R12, R11 ;  /* 0x0000000c0d0e7389 */ /* 0x00006400000c000b */
[----:B01----:R-:W-:Y:S01]  /*14c90*/  ENDCOLLECTIVE ;  /* 0x000000000000791b */ /* 0x003fe20003800000 */
.L_x_378:
        /* <DEDUP_REMOVED lines=12> */
.L_x_379:
[----:B------:R-:W-:Y:S02]  /*14d60*/  IMAD.MOV.U32 R13, RZ, RZ, R23 ;  /* 0x000000ffff0d7224 */ /* 0x000fe400078e0017 */
[----:B------:R-:W-:Y:S02]  /*14d70*/  IMAD.MOV.U32 R12, RZ, RZ, RZ ;  /* 0x000000ffff0c7224 */ /* 0x000fe400078e00ff */
[----:B------:R-:W-:-:S07]  /*14d80*/  IMAD.MOV.U32 R2, RZ, RZ, R14 ;  /* 0x000000ffff027224 */ /* 0x000fce00078e000e */
[----:B------:R-:W-:Y:S05]  /*14d90*/  WARPSYNC.COLLECTIVE R15, `(.L_x_380) ;  /* 0x000000000f087348 */ /* 0x000fea0003c00000 */
[----:B------:R0:W1:Y:S02]  /*14da0*/  SHFL.IDX P6, R14, R13, R12, R11 ;  /* 0x0000000c0d0e7389 */ /* 0x00006400000c000b */
[----:B01----:R-:W-:Y:S01]  /*14db0*/  ENDCOLLECTIVE ;  /* 0x000000000000791b */ /* 0x003fe20003800000 */
.L_x_380:
        /* <DEDUP_REMOVED lines=12> */
.L_x_381:
[----:B------:R-:W-:Y:S01]  /*14e80*/  IMAD.MOV.U32 R2, RZ, RZ, R14 ;  /* 0x000000ffff027224 */ /* 0x000fe200078e000e */
[----:B------:R-:W-:Y:S06]  /*14e90*/  BRA `(.L_x_382) ;  /* 0xffffffbc000c7947 */ /* 0x000fec000383ffff */
.L_x_285:
[----:B---3--:R3:W4:Y:S02]  /*14ea0*/  SYNCS.PHASECHK.TRANS64.TRYWAIT P0, [R0+URZ+0x29840], R29 ;  /* 0x0298401d000075a7 */ /* 0x008724000800017f */
[----:B----4-:R-:W-:Y:S05]  /*14eb0*/  @!P0 NANOSLEEP.SYNCS 0x989680 ;  /* 0x009896800000895d */ /* 0x010fea0003900000 */
[----:B------:R-:W4:Y:S02]  /*14ec0*/  @!P0 SYNCS.PHASECHK.TRANS64 P0, [R0+URZ+0x29840], R29 ;  /* 0x0298401d000085a7 */ /* 0x000f24000800007f */
[----:B----4-:R-:W-:Y:S05]  /*14ed0*/  @!P0 BRA `(.L_x_285) ;  /* 0xfffffffc00f08947 */ /* 0x010fea000383ffff */
[----:B------:R-:W-:Y:S05]  /*14ee0*/  BRA `(.L_x_383) ;  /* 0xffffffbc00607947 */ /* 0x000fea000383ffff */
.L_x_286:
        /* <DEDUP_REMOVED lines=8> */
.L_x_385:
[----:B------:R-:W-:Y:S05]  /*14f70*/  BSYNC B0 ;  /* 0x0000000000007941 */ /* 0x000fea0003800000 */
.L_x_384:
[----:B------:R-:W-:Y:S02]  /*14f80*/  IMAD.MOV.U32 R13, RZ, RZ, R4 ;  /* 0x000000ffff0d7224 */ /* 0x000fe400078e0004 */
        /* <DEDUP_REMOVED lines=8> */
.L_x_386:
[----:B------:R-:W-:Y:S02]  /*15010*/  IMAD.MOV.U32 R13, RZ, RZ, R5 ;  /* 0x000000ffff0d7224 */ /* 0x000fe400078e0005 */
[----:B------:R-:W-:Y:S02]  /*15020*/  IMAD.MOV.U32 R12, RZ, RZ, 0x1 ;  /* 0x00000001ff0c7424 */ /* 0x000fe400078e00ff */
[----:B------:R-:W-:-:S07]  /*15030*/  IMAD.MOV.U32 R2, RZ, RZ, R14 ;  /* 0x000000ffff027224 */ /* 0x000fce00078e000e */
[----:B------:R-:W-:Y:S05]  /*15040*/  WARPSYNC.COLLECTIVE R15, `(.L_x_387) ;  /* 0x000000000f087348 */ /* 0x000fea0003c00000 */
[----:B------:R0:W1:Y:S02]  /*15050*/  SHFL.IDX P6, R14, R13, R12, R11 ;  /* 0x0000000c0d0e7389 */ /* 0x00006400000c000b */
[----:B01----:R-:W-:Y:S01]  /*15060*/  ENDCOLLECTIVE ;  /* 0x000000000000791b */ /* 0x003fe20003800000 */
.L_x_387:
[----:B------:R-:W-:-:S05]  /*15070*/  IADD3 R2, P0, R35, R2, RZ ;  /* 0x0000000223027210 */ /* 0x000fca0007f1e0ff */
[----:B------:R-:W-:-:S05]  /*15080*/  IMAD.X R3, RZ, RZ, R3, P0 ;  /* 0x000000ffff037224 */ /* 0x000fca00000e0603 */
[----:B------:R-:W-:Y:S01]  /*15090*/  @!PT LDS RZ, [RZ] ;  /* 0x00000000fffff984 */ /* 0x000fe20000000800 */
[----:B------:R-:W-:Y:S01]  /*150a0*/  @!PT LDS RZ, [RZ] ;  /* 0x00000000fffff984 */ /* 0x000fe20000000800 */
[----:B------:R-:W-:Y:S01]  /*150b0*/  @!PT LDS RZ, [RZ] ;  /* 0x00000000fffff984 */ /* 0x000fe20000000800 */
[----:B------:R-:W-:Y:S01]  /*150c0*/  LDGSTS.E.BYPASS.LTC128B.128 [R7+0x1a400], desc[UR52][R2.64], !P4 ;  /* 0x1a40000002077fae */ /* 0x000fe2000e101d74 */
[----:B------:R-:W-:-:S03]  /*150d0*/  IMAD.MOV.U32 R13, RZ, RZ, R4 ;  /* 0x000000ffff0d7224 */ /* 0x000fc600078e0004 */
[----:B------:R-:W-:Y:S04]  /*150e0*/  LDGSTS.E.BYPASS.LTC128B.128 [R7+0x1cc00], desc[UR52][R2.64+0x40], !P3 ;  /* 0x1cc0004002077fae */ /* 0x000fe8000d901d74 */
[----:B------:R0:W-:Y:S02]  /*150f0*/  LDGSTS.E.BYPASS.LTC128B.128 [R7+0x1f400], desc[UR52][R2.64+0x80], !P1 ;  /* 0x1f40008002077fae */ /* 0x0001e4000c901d74 */
[----:B0-----:R-:W-:-:S07]  /*15100*/  IMAD.MOV.U32 R3, RZ, RZ, R14 ;  /* 0x000000ffff037224 */ /* 0x001fce00078e000e */
[----:B------:R-:W-:Y:S05]  /*15110*/  WARPSYNC.COLLECTIVE R15, `(.L_x_388) ;  /* 0x000000000f087348 */ /* 0x000fea0003c00000 */
[----:B------:R0:W1:Y:S02]  /*15120*/  SHFL.IDX P6, R14, R13, R12, R11 ;  /* 0x0000000c0d0e7389 */ /* 0x00006400000c000b */
[----:B01----:R-:W-:Y:S01]  /*15130*/  ENDCOLLECTIVE ;  /* 0x000000000000791b */ /* 0x003fe20003800000 */
.L_x_388:
[----:B------:R-:W-:Y:S02]  /*15140*/  IMAD.MOV.U32 R13, RZ, RZ, R5 ;  /* 0x000000ffff0d7224 */ /* 0x000fe400078e0005 */
[----:B------:R-:W-:Y:S02]  /*15150*/  IMAD.MOV.U32 R12, RZ, RZ, 0x2 ;  /* 0x00000002ff0c7424 */ /* 0x000fe400078e00ff */
[----:B------:R-:W-:-:S07]  /*15160*/  IMAD.MOV.U32 R2, RZ, RZ, R14 ;  /* 0x000000ffff027224 */ /* 0x000fce00078e000e */
[----:B------:R-:W-:Y:S05]  /*15170*/  WARPSYNC.COLLECTIVE R15, `(.L_x_389) ;  /* 0x000000000f087348 */ /* 0x000fea0003c00000 */
[----:B------:R0:W1:Y:S02]  /*15180*/  SHFL.IDX P6, R14, R13, R12, R11 ;  /* 0x0000000c0d0e7389 */ /* 0x00006400000c000b */
[----:B01----:R-:W-:Y:S01]  /*15190*/  ENDCOLLECTIVE ;  /* 0x000000000000791b */ /* 0x003fe20003800000 */
.L_x_389:
[----:B------:R-:W-:-:S05]  /*151a0*/  IADD3 R2, P0, R35, R2, RZ ;  /* 0x0000000223027210 */ /* 0x000fca0007f1e0ff */
[----:B------:R-:W-:-:S05]  /*151b0*/  IMAD.X R3, RZ, RZ, R3, P0 ;  /* 0x000000ffff037224 */ /* 0x000fca00000e0603 */
[----:B------:R-:W-:Y:S01]  /*151c0*/  @!PT LDS RZ, [RZ] ;  /* 0x00000000fffff984 */ /* 0x000fe20000000800 */
[----:B------:R-:W-:Y:S01]  /*151d0*/  @!PT LDS RZ, [RZ] ;  /* 0x00000000fffff984 */ /* 0x000fe20000000800 */
[----:B------:R-:W-:Y:S01]  /*151e0*/  @!PT LDS RZ, [RZ] ;  /* 0x00000000fffff984 */ /* 0x000fe20000000800 */
[----:B------:R0:W-:Y:S01]  /*151f0*/  LDGSTS.E.BYPASS.LTC128B.128 [R7+0x1ac00], desc[UR52][R2.64], !P4 ;  /* 0x1ac0000002077fae */ /* 0x0001e2000e101d74 */
[----:B------:R-:W-:-:S03]  /*15200*/  IMAD.MOV.U32 R13, RZ, RZ, R4 ;  /* 0x000000ffff0d7224 */ /* 0x000fc600078e0004 */
[----:B------:R0:W-:Y:S04]  /*15210*/  LDGSTS.E.BYPASS.LTC128B.128 [R7+0x1d400], desc[UR52][R2.64+0x40], !P3 ;  /* 0x1d40004002077fae */ /* 0x0001e8000d901d74 */
[----:B------:R0:W-:Y:S01]  /*15220*/  LDGSTS.E.BYPASS.LTC128B.128 [R7+0x1fc00], desc[UR52][R2.64+0x80], !P1 ;  /* 0x1fc0008002077fae */ /* 0x0001e2000c901d74 */
[----:B------:R-:W-:-:S07]  /*15230*/  IMAD.MOV.U32 R9, RZ, RZ, R14 ;  /* 0x000000ffff097224 */ /* 0x000fce00078e000e */
[----:B0-----:R-:W-:Y:S05]  /*15240*/  WARPSYNC.COLLECTIVE R15, `(.L_x_390) ;  /* 0x000000000f087348 */ /* 0x001fea0003c00000 */
[----:B------:R1:W2:Y:S02]  /*15250*/  SHFL.IDX P6, R14, R13, R12, R11 ;  /* 0x0000000c0d0e7389 */ /* 0x0002a400000c000b */
[----:B012---:R-:W-:Y:S01]  /*15260*/  ENDCOLLECTIVE ;  /* 0x000000000000791b */ /* 0x007fe20003800000 */
.L_x_390:
[----:B------:R-:W-:Y:S02]  /*15270*/  IMAD.MOV.U32 R13, RZ, RZ, R5 ;  /* 0x000000ffff0d7224 */ /* 0x000fe400078e0005 */
[----:B------:R-:W-:Y:S02]  /*15280*/  IMAD.MOV.U32 R12, RZ, RZ, 0x3 ;  /* 0x00000003ff0c7424 */ /* 0x000fe400078e00ff */
[----:B------:R-:W-:-:S07]  /*15290*/  IMAD.MOV.U32 R2, RZ, RZ, R14 ;  /* 0x000000ffff027224 */ /* 0x000fce00078e000e */
[----:B------:R-:W-:Y:S05]  /*152a0*/  WARPSYNC.COLLECTIVE R15, `(.L_x_391) ;  /* 0x000000000f087348 */ /* 0x000fea0003c00000 */
[----:B------:R0:W1:Y:S02]  /*152b0*/  SHFL.IDX P6, R14, R13, R12, R11 ;  /* 0x0000000c0d0e7389 */ /* 0x00006400000c000b */
[----:B01----:R-:W-:Y:S01]  /*152c0*/  ENDCOLLECTIVE ;  /* 0x000000000000791b */ /* 0x003fe20003800000 */
.L_x_391:
        /* <DEDUP_REMOVED lines=13> */
.L_x_392:
[----:B------:R-:W-:Y:S02]  /*153a0*/  IMAD.MOV.U32 R13, RZ, RZ, R8 ;  /* 0x000000ffff0d7224 */ /* 0x000fe400078e0008 */
[----:B------:R-:W-:Y:S02]  /*153b0*/  IMAD.MOV.U32 R12, RZ, RZ, RZ ;  /* 0x000000ffff0c7224 */ /* 0x000fe400078e00ff */
[----:B------:R-:W-:-:S07]  /*153c0*/  IMAD.MOV.U32 R2, RZ, RZ, R14 ;  /* 0x000000ffff027224 */ /* 0x000fce00078e000e */
[----:B------:R-:W-:Y:S05]  /*153d0*/  WARPSYNC.COLLECTIVE R15, `(.L_x_393) ;  /* 0x000000000f087348 */ /* 0x000fea0003c00000 */
[----:B------:R0:W1:Y:S02]  /*153e0*/  SHFL.IDX P6, R14, R13, R12, R11 ;  /* 0x0000000c0d0e7389 */ /* 0x00006400000c000b */
[----:B01----:R-:W-:Y:S01]  /*153f0*/  ENDCOLLECTIVE ;  /* 0x000000000000791b */ /* 0x003fe20003800000 */
.L_x_393:
        /* <DEDUP_REMOVED lines=13> */
.L_x_394:
[----:B------:R-:W-:Y:S01]  /*154d0*/  IMAD.MOV.U32 R2, RZ, RZ, R14 ;  /* 0x000000ffff027224 */ /* 0x000fe200078e000e */
[----:B------:R-:W-:Y:S06]  /*154e0*/  BRA `(.L_x_395) ;  /* 0xffffffb800f07947 */ /* 0x000fec000383ffff */
.L_x_291:
[----:B0-----:R0:W2:Y:S02]  /*154f0*/  SYNCS.PHASECHK.TRANS64.TRYWAIT P1, [R0+URZ+0x29870], R3 ;  /* 0x02987003000075a7 */ /* 0x0010a4000802017f */
[----:B--2---:R-:W-:Y:S05]  /*15500*/  @!P1 NANOSLEEP.SYNCS 0x989680 ;  /* 0x009896800000995d */ /* 0x004fea0003900000 */
[----:B------:R-:W2:Y:S02]  /*15510*/  @!P1 SYNCS.PHASECHK.TRANS64 P1, [R0+URZ+0x29870], R3 ;  /* 0x02987003000095a7 */ /* 0x000ea4000802007f */
[----:B--2---:R-:W-:Y:S05]  /*15520*/  @!P1 BRA `(.L_x_291) ;  /* 0xfffffffc00f09947 */ /* 0x004fea000383ffff */
[----:B------:R-:W-:Y:S05]  /*15530*/  BRA `(.L_x_396) ;  /* 0xffffffbc005c7947 */ /* 0x000fea000383ffff */
.L_x_293:
[----:B0-----:R0:W2:Y:S02]  /*15540*/  SYNCS.PHASECHK.TRANS64.TRYWAIT P1, [R0+URZ+0x29860], R3 ;  /* 0x02986003000075a7 */ /* 0x0010a4000802017f */
[----:B--2---:R-:W-:Y:S05]  /*15550*/  @!P1 NANOSLEEP.SYNCS 0x989680 ;  /* 0x009896800000995d */ /* 0x004fea0003900000 */
[----:B------:R-:W2:Y:S02]  /*15560*/  @!P1 SYNCS.PHASECHK.TRANS64 P1, [R0+URZ+0x29860], R3 ;  /* 0x02986003000095a7 */ /* 0x000ea4000802007f */
[----:B--2---:R-:W-:Y:S05]  /*15570*/  @!P1 BRA `(.L_x_293) ;  /* 0xfffffffc00f09947 */ /* 0x004fea000383ffff */
[----:B------:R-:W-:Y:S05]  /*15580*/  BRA `(.L_x_397) ;  /* 0xffffffbc006c7947 */ /* 0x000fea000383ffff */
.L_x_301:
[----:B0-----:R0:W3:Y:S02]  /*15590*/  SYNCS.PHASECHK.TRANS64.TRYWAIT P1, [R18+URZ+0x29870], R3 ;  /* 0x02987003120075a7 */ /* 0x0010e4000802017f */
[----:B---3--:R-:W-:Y:S05]  /*155a0*/  @!P1 NANOSLEEP.SYNCS 0x989680 ;  /* 0x009896800000995d */ /* 0x008fea0003900000 */
[----:B------:R-:W3:Y:S02]  /*155b0*/  @!P1 SYNCS.PHASECHK.TRANS64 P1, [R18+URZ+0x29870], R3 ;  /* 0x02987003120095a7 */ /* 0x000ee4000802007f */
[----:B---3--:R-:W-:Y:S05]  /*155c0*/  @!P1 BRA `(.L_x_301) ;  /* 0xfffffffc00f09947 */ /* 0x008fea000383ffff */
[----:B------:R-:W-:Y:S05]  /*155d0*/  BRA `(.L_x_398) ;  /* 0xffffffc400347947 */ /* 0x000fea000383ffff */
.L_x_303:
[----:B0-----:R0:W2:Y:S02]  /*155e0*/  SYNCS.PHASECHK.TRANS64.TRYWAIT P1, [R18+URZ+0x29860], R3 ;  /* 0x02986003120075a7 */ /* 0x0010a4000802017f */
[----:B--2---:R-:W-:Y:S05]  /*155f0*/  @!P1 NANOSLEEP.SYNCS 0x989680 ;  /* 0x009896800000995d */ /* 0x004fea0003900000 */
[----:B------:R-:W2:Y:S02]  /*15600*/  @!P1 SYNCS.PHASECHK.TRANS64 P1, [R18+URZ+0x29860], R3 ;  /* 0x02986003120095a7 */ /* 0x000ea4000802007f */
[----:B--2---:R-:W-:Y:S05]  /*15610*/  @!P1 BRA `(.L_x_303) ;  /* 0xfffffffc00f09947 */ /* 0x004fea000383ffff */
[----:B------:R-:W-:Y:S05]  /*15620*/  BRA `(.L_x_399) ;  /* 0xffffffc400407947 */ /* 0x000fea000383ffff */
.L_x_315:
[----:B0-----:R0:W2:Y:S02]  /*15630*/  SYNCS.PHASECHK.TRANS64.TRYWAIT P0, [R4+URZ+0x29820], R0 ;  /* 0x02982000040075a7 */ /* 0x0010a4000800017f */
[----:B--2---:R-:W-:Y:S05]  /*15640*/  @!P0 NANOSLEEP.SYNCS 0x989680 ;  /* 0x009896800000895d */ /* 0x004fea0003900000 */
[----:B------:R-:W2:Y:S02]  /*15650*/  @!P0 SYNCS.PHASECHK.TRANS64 P0, [R4+URZ+0x29820], R0 ;  /* 0x02982000040085a7 */ /* 0x000ea4000800007f */
[----:B--2---:R-:W-:Y:S05]  /*15660*/  @!P0 BRA `(.L_x_315) ;  /* 0xfffffffc00f08947 */ /* 0x004fea000383ffff */
[----:B------:R-:W-:Y:S05]  /*15670*/  BRA `(.L_x_400) ;  /* 0xffffffd800007947 */ /* 0x000fea000383ffff */
.L_x_316:
[----:B------:R-:W2:Y:S01]  /*15680*/  S2R R2, SR_TID.X ;  /* 0x0000000000027919 */ /* 0x000ea20000002100 */
[----:B------:R-:W-:Y:S01]  /*15690*/  BSSY B0, `(.L_x_401) ;  /* 0x000000a000007945 */ /* 0x000fe20003800000 */
[----:B------:R-:W-:Y:S02]  /*156a0*/  IMAD.MOV.U32 R12, RZ, RZ, RZ ;  /* 0x000000ffff0c7224 */ /* 0x000fe400078e00ff */
[----:B------:R-:W-:Y:S02]  /*156b0*/  IMAD.MOV.U32 R11, RZ, RZ, 0x1f ;  /* 0x0000001fff0b7424 */ /* 0x000fe400078e00ff */
[----:B------:R-:W-:Y:S01]  /*156c0*/  IMAD.MOV.U32 R15, RZ, RZ, -0x1 ;  /* 0xffffffffff0f7424 */ /* 0x000fe200078e00ff */
[----:B--2---:R-:W-:-:S04]  /*156d0*/  SHF.R.U32.HI R2, RZ, 0x5, R2 ;  /* 0x00000005ff027819 */ /* 0x004fc80000011602 */
[----:B------:R-:W-:-:S05]  /*156e0*/  LOP3.LUT R2, R2, 0x3, RZ, 0xc0, !PT ;  /* 0x0000000302027812 */ /* 0x000fca00078ec0ff */
[----:B------:R-:W-:-:S07]  /*156f0*/  IMAD.MOV.U32 R13, RZ, RZ, R2 ;  /* 0x000000ffff0d7224 */ /* 0x000fce00078e0002 */
[----:B01----:R-:W-:Y:S05]  /*15700*/  WARPSYNC.COLLECTIVE R15, `(.L_x_402) ;  /* 0x000000000f087348 */ /* 0x003fea0003c00000 */
[----:B------:R2:W3:Y:S02]  /*15710*/  SHFL.IDX P6, R14, R13, R12, R11 ;  /* 0x0000000c0d0e7389 */ /* 0x0004e400000c000b */
[----:B0123--:R-:W-:Y:S01]  /*15720*/  ENDCOLLECTIVE ;  /* 0x000000000000791b */ /* 0x00ffe20003800000 */
.L_x_402:
[----:B------:R-:W-:Y:S05]  /*15730*/  BSYNC B0 ;  /* 0x0000000000007941 */ /* 0x000fea0003800000 */
.L_x_401:
[----:B------:R-:W-:Y:S05]  /*15740*/  BRA `(.L_x_403) ;  /* 0xffffffd400e87947 */ /* 0x000fea000383ffff */
.L_x_319:
[----:B------:R-:W-:Y:S01]  /*15750*/  BSSY B1, `(.L_x_404) ;  /* 0x0000006000017945 */ /* 0x000fe20003800000 */
[----:B------:R-:W-:-:S07]  /*15760*/  IMAD.MOV.U32 R15, RZ, RZ, -0x1 ;  /* 0xffffffffff0f7424 */ /* 0x000fce00078e00ff */
[----:B01----:R-:W-:Y:S05]  /*15770*/  WARPSYNC.COLLECTIVE R15, `(.L_x_405) ;  /* 0x000000000f0c7348 */ /* 0x003fea0003c00000 */
[----:B------:R-:W-:Y:S02]  /*15780*/  ELECT P6, UR62, PT ;  /* 0x00000000003e782f */ /* 0x000fe400038c0000 */
[----:B------:R-:W-:Y:S01]  /*15790*/  MOV R14, UR62 ;  /* 0x0000003e000e7c02 */ /* 0x000fe20008000f00 */
[----:B01----:R-:W-:Y:S10]  /*157a0*/  ENDCOLLECTIVE ;  /* 0x000000000000791b */ /* 0x003ff40003800000 */
.L_x_405:
[----:B------:R-:W-:Y:S05]  /*157b0*/  BSYNC B1 ;  /* 0x0000000000017941 */ /* 0x000fea0003800000 */
.L_x_404:
[----:B------:R-:W-:Y:S05]  /*157c0*/  BRA `(.L_x_406) ;  /* 0xffffffd400e07947 */ /* 0x000fea000383ffff */
.L_x_321:
[----:B0-----:R0:W2:Y:S02]  /*157d0*/  SYNCS.PHASECHK.TRANS64.TRYWAIT P1, [R5+URZ+0x29840], R0 ;  /* 0x02984000050075a7 */ /* 0x0010a4000802017f */
[----:B--2---:R-:W-:Y:S05]  /*157e0*/  @!P1 NANOSLEEP.SYNCS 0x989680 ;  /* 0x009896800000995d */ /* 0x004fea0003900000 */
[----:B------:R-:W2:Y:S02]  /*157f0*/  @!P1 SYNCS.PHASECHK.TRANS64 P1, [R5+URZ+0x29840], R0 ;  /* 0x02984000050095a7 */ /* 0x000ea4000802007f */
[----:B--2---:R-:W-:Y:S05]  /*15800*/  @!P1 BRA `(.L_x_321) ;  /* 0xfffffffc00f09947 */ /* 0x004fea000383ffff */
[----:B------:R-:W-:Y:S05]  /*15810*/  BRA `(.L_x_407) ;  /* 0xffffffd800007947 */ /* 0x000fea000383ffff */
.L_x_323:
[----:B--2---:R2:W3:Y:S02]  /*15820*/  SYNCS.PHASECHK.TRANS64.TRYWAIT P1, [R19+URZ+0x29840], R2 ;  /* 0x02984002130075a7 */ /* 0x0044e4000802017f */
[----:B---3--:R-:W-:Y:S05]  /*15830*/  @!P1 NANOSLEEP.SYNCS 0x989680 ;  /* 0x009896800000995d */ /* 0x008fea0003900000 */
[----:B------:R-:W3:Y:S02]  /*15840*/  @!P1 SYNCS.PHASECHK.TRANS64 P1, [R19+URZ+0x29840], R2 ;  /* 0x02984002130095a7 */ /* 0x000ee4000802007f */
[----:B---3--:R-:W-:Y:S05]  /*15850*/  @!P1 BRA `(.L_x_323) ;  /* 0xfffffffc00f09947 */ /* 0x008fea000383ffff */
[----:B------:R-:W-:Y:S05]  /*15860*/  BRA `(.L_x_408) ;  /* 0xffffffd8000c7947 */ /* 0x000fea000383ffff */
.L_x_325:
[----:B---3--:R3:W4:Y:S02]  /*15870*/  SYNCS.PHASECHK.TRANS64.TRYWAIT P1, [R5+URZ+0x29860], R0 ;  /* 0x02986000050075a7 */ /* 0x008724000802017f */
[----:B----4-:R-:W-:Y:S05]  /*15880*/  @!P1 NANOSLEEP.SYNCS 0x989680 ;  /* 0x009896800000995d */ /* 0x010fea0003900000 */
[----:B------:R-:W4:Y:S02]  /*15890*/  @!P1 SYNCS.PHASECHK.TRANS64 P1, [R5+URZ+0x29860], R0 ;  /* 0x02986000050095a7 */ /* 0x000f24000802007f */
[----:B----4-:R-:W-:Y:S05]  /*158a0*/  @!P1 BRA `(.L_x_325) ;  /* 0xfffffffc00f09947 */ /* 0x010fea000383ffff */
[----:B------:R-:W-:Y:S05]  /*158b0*/  BRA `(.L_x_409) ;  /* 0xffffffd800087947 */ /* 0x000fea000383ffff */
.L_x_327:
[----:B----4-:R4:W0:Y:S02]  /*158c0*/  SYNCS.PHASECHK.TRANS64.TRYWAIT P1, [R19+URZ+0x29860], R2 ;  /* 0x02986002130075a7 */ /* 0x010824000802017f */
[----:B0-----:R-:W-:Y:S05]  /*158d0*/  @!P1 NANOSLEEP.SYNCS 0x989680 ;  /* 0x009896800000995d */ /* 0x001fea0003900000 */
[----:B------:R-:W0:Y:S02]  /*158e0*/  @!P1 SYNCS.PHASECHK.TRANS64 P1, [R19+URZ+0x29860], R2 ;  /* 0x02986002130095a7 */ /* 0x000e24000802007f */
[----:B0-----:R-:W-:Y:S05]  /*158f0*/  @!P1 BRA `(.L_x_327) ;  /* 0xfffffffc00f09947 */ /* 0x001fea000383ffff */
[----:B------:R-:W-:Y:S05]  /*15900*/  BRA `(.L_x_410) ;  /* 0xffffffd800047947 */ /* 0x000fea000383ffff */
.L_x_329:
[----:B------:R0:W0:Y:S02]  /*15910*/  SYNCS.PHASECHK.TRANS64.TRYWAIT P1, [R5+URZ+0x29880], R0 ;  /* 0x02988000050075a7 */ /* 0x000024000802017f */
[----:B0-----:R-:W-:Y:S05]  /*15920*/  @!P1 NANOSLEEP.SYNCS 0x989680 ;  /* 0x009896800000995d */ /* 0x001fea0003900000 */
[----:B------:R-:W0:Y:S02]  /*15930*/  @!P1 SYNCS.PHASECHK.TRANS64 P1, [R5+URZ+0x29880], R0 ;  /* 0x02988000050095a7 */ /* 0x000e24000802007f */
[----:B0-----:R-:W-:Y:S05]  /*15940*/  @!P1 BRA `(.L_x_329) ;  /* 0xfffffffc00f09947 */ /* 0x001fea000383ffff */
[----:B------:R-:W-:Y:S05]  /*15950*/  BRA `(.L_x_411) ;  /* 0xffffffd800007947 */ /* 0x000fea000383ffff */
.L_x_412:
        /* <DEDUP_REMOVED lines=10> */
.L_x_3315:


//--------------------- .text._ZN7cutlass13device_kernelIN5flash11enable_sm90INS1_16FlashAttnFwdSm90INS1_25CollectiveMainloopFwdSm90ILi2EN4cute5tupleIJNS5_1CILi1EEES8_S8_EEENS6_IJNS7_ILi128EEENS7_ILi160EEENS7_ILi192EEEEEELi128ENS_12float_e4m3_tEfNS_4arch4Sm90ELb0ELb0ELb0ELb1ELb1ELb1ELb0ELb1ELb1ELb1ELb1ELb0EEENS1_21CollectiveEpilogueFwdINS6_IJSA_SA_SB_EEES9_NS_10bfloat16_tESG_Li256ELb1ELb1ELb1ELb1EEENS1_36VarlenDynamicPersistentTileSchedulerILi128ELi160ELi256ELi128ELb1ELb1ELb1ELb0ELb1ELb1EEEEEEEEEvNT_6ParamsE --------------------------
	.section	.text._ZN7cutlass13device_kernelIN5flash11enable_sm90INS1_16FlashAttnFwdSm90INS1_25CollectiveMainloopFwdSm90ILi2EN4cute5tupleIJNS5_1CILi1EEES8_S8_EEENS6_IJNS7_ILi128EEENS7_ILi160EEENS7_ILi192EEEEEELi128ENS_12float_e4m3_tEfNS_4arch4Sm90ELb0ELb0ELb0ELb1ELb1ELb1ELb0ELb1ELb1ELb1ELb1ELb0EEENS1_21CollectiveEpilogueFwdINS6_IJSA_SA_SB_EEES9_NS_10bfloat16_tESG_Li256ELb1ELb1ELb1ELb1EEENS1_36VarlenDynamicPersistentTileSchedulerILi128ELi160ELi256ELi128ELb1ELb1ELb1ELb0ELb1ELb1EEEEEEEEEvNT_6ParamsE,"ax",@progbits
	.align	128
.text._ZN7cutlass13device_kernelIN5flash11enable_sm90INS1_16FlashAttnFwdSm90INS1_25CollectiveMainloopFwdSm90ILi2EN4cute5tupleIJNS5_1CILi1EEES8_S8_EEENS6_IJNS7_ILi128EEENS7_ILi160EEENS7_ILi192EEEEEELi128ENS_12float_e4m3_tEfNS_4arch4Sm90ELb0ELb0ELb0ELb1ELb1ELb1ELb0ELb1ELb1ELb1ELb1ELb0EEENS1_21CollectiveEpilogueFwdINS6_IJSA_SA_SB_EEES9_NS_10bfloat16_tESG_Li256ELb1ELb1ELb1ELb1EEENS1_36VarlenDynamicPersistentTileSchedulerILi128ELi160ELi256ELi128ELb1ELb1ELb1ELb0ELb1ELb1EEEEEEEEEvNT_6ParamsE:
        .type           _ZN7cutlass13device_kernelIN5flash11enable_sm90INS1_16FlashAttnFwdSm90INS1_25CollectiveMainloopFwdSm90ILi2EN4cute5tupleIJNS5_1CILi1EEES8_S8_EEENS6_IJNS7_ILi128EEENS7_ILi160EEENS7_ILi192EEEEEELi128ENS_12float_e4m3_tEfNS_4arch4Sm90ELb0ELb0ELb0ELb1ELb1ELb1ELb0ELb1ELb1ELb1ELb1ELb0EEENS1_21CollectiveEpilogueFwdINS6_IJSA_SA_SB_EEES9_NS_10bfloat16_tESG_Li256ELb1ELb1ELb1ELb1EEENS1_36VarlenDynamicPersistentTileSchedulerILi128ELi160ELi256ELi128ELb1ELb1ELb1ELb0ELb1ELb1EEEEEEEEEvNT_6ParamsE,@function
        .size           _ZN7cutlass13device_kernelIN5flash11enable_sm90INS1_16FlashAttnFwdSm90INS1_25CollectiveMainloopFwdSm90ILi2EN4cute5tupleIJNS5_1CILi1EEES8_S8_EEENS6_IJNS7_ILi128EEENS7_ILi160EEENS7_ILi192EEEEEELi128ENS_12float_e4m3_tEfNS_4arch4Sm90ELb0ELb0ELb0ELb1ELb1ELb1ELb0ELb1ELb1ELb1ELb1ELb0EEENS1_21CollectiveEpilogueFwdINS6_IJSA_SA_SB_EEES9_NS_10bfloat16_tESG_Li256ELb1ELb1ELb1ELb1EEENS1_36VarlenDynamicPersistentTileSchedulerILi128ELi160ELi256ELi128ELb1ELb1ELb1ELb0ELb1ELb1EEEEEEEEEvNT_6ParamsE,(.L_x_3316 - _ZN7cutlass13device_kernelIN5flash11enable_sm90INS1_16FlashAttnFwdSm90INS1_25CollectiveMainloopFwdSm90ILi2EN4cute5tupleIJNS5_1CILi1EEES8_S8_EEENS6_IJNS7_ILi128EEENS7_ILi160EEENS7_ILi192EEEEEELi128ENS_12float_e4m3_tEfNS_4arch4Sm90ELb0ELb0ELb0ELb1ELb1ELb1ELb0ELb1ELb1ELb1ELb1ELb0EEENS1_21CollectiveEpilogueFwdINS6_IJSA_SA_SB_EEES9_NS_10bfloat16_tESG_Li256ELb1ELb1ELb1ELb1EEENS1_36VarlenDynamicPersistentTileSchedulerILi128ELi160ELi256ELi128ELb1ELb1ELb1ELb0ELb1ELb1EEEEEEEEEvNT_6ParamsE)
        .other          _ZN7cutlass13device_kernelIN5flash11enable_sm90INS1_16FlashAttnFwdSm90INS1_25CollectiveMainloopFwdSm90ILi2EN4cute5tupleIJNS5_1CILi1EEES8_S8_EEENS6_IJNS7_ILi128EEENS7_ILi160EEENS7_ILi192EEEEEELi128ENS_12float_e4m3_tEfNS_4arch4Sm90ELb0ELb0ELb0ELb1ELb1ELb1ELb0ELb1ELb1ELb1ELb1ELb0EEENS1_21CollectiveEpilogueFwdINS6_IJSA_SA_SB_EEES9_NS_10bfloat16_tESG_Li256ELb1ELb1ELb1ELb1EEENS1_36VarlenDynamicPersistentTileSchedulerILi128ELi160ELi256ELi128ELb1ELb1ELb1ELb0ELb1ELb1EEEEEEEEEvNT_6ParamsE,@"STO_CUDA_ENTRY STV_DEFAULT"
_ZN7cutlass13device_kernelIN5flash11enable_sm90INS1_16FlashAttnFwdSm90INS1_25CollectiveMainloopFwdSm90ILi2EN4cute5tupleIJNS5_1CILi1EEES8_S8_EEENS6_IJNS7_ILi128EEENS7_ILi160EEENS7_ILi192EEEEEELi128ENS_12float_e4m3_tEfNS_4arch4Sm90ELb0ELb0ELb0ELb1ELb1ELb1ELb0ELb1ELb1ELb1ELb1ELb0EEENS1_21CollectiveEpilogueFwdINS6_IJSA_SA_SB_EEES9_NS_10bfloat16_tESG_Li256ELb1ELb1ELb1ELb1EEENS1_36VarlenDynamicPersistentTileSchedulerILi128ELi160ELi256ELi128ELb1ELb1ELb1ELb0ELb1ELb1EEEEEEEEEvNT_6ParamsE:
[----:B------:R-:W0:Y:S02]  /*0000*/  LDC R1, c[0x0][0x28] ;  /* 0x00000a00ff017b82 */ /* 0x000e240000000800 */
[----:B0-----:R-:W-:Y:S01]  /*0010*/  VIADD R1, R1, 0xffffffa8 ;  /* 0xffffffa801017836 */ /* 0x001fe20000000000 */
[----:B------:R-:W0:Y:S01]  /*0020*/  S2R R3, SR_TID.X ;  /* 0x0000000000037919 */ /* 0x000e220000002100 */
[----:B------:R-:W-:Y:S01]  /*0030*/  ELECT P0, URZ, PT ;  /* 0x00000000003f782f */ /* 0x000fe20003800000 */
[----:B------:R-:W-:Y:S01]  /*0040*/  BSSY B0, `(.L_x_413) ;  /* 0x000000e000007945 */ /* 0x000fe20003800000 */
[--C-:B0-----:R-:W-:Y:S02]  /*0050*/  SHF.R.U32.HI R0, RZ, 0x5, R3.reuse ;  /* 0x00000005ff007819 */ /* 0x101fe40000011603 */
[----:B------:R-:W-:-:S03]  /*0060*/  SHF.R.U32.HI R3, RZ, 0x7, R3 ;  /* 0x00000007ff037819 */ /* 0x000fc60000011603 */
[----:B------:R-:W0:Y:S02]  /*0070*/  SHFL.IDX PT, R2, R0, RZ, 0x1f ;  /* 0x00001fff00027589 */ /* 0x000e2400000e0000 */
[----:B0-----:R-:W-:-:S13]  /*0080*/  ISETP.EQ.AND P0, PT, R2, RZ, P0 ;  /* 0x000000ff0200720c */ /* 0x001fda0000702270 */
[----:B------:R-:W-:Y:S05]  /*0090*/  @!P0 BRA `(.L_x_414) ;  /* 0x0000000000208947 */ /* 0x000fea0003800000 */
[----:B------:R-:W-:Y:S02]  /*00a0*/  ULDC.64 UR4, c[0x0][0x198] ;  /* 0x0000660000047ab9 */ /* 0x000fe40000000a00 */
[----:B------:R-:W-:Y:S02]  /*00b0*/  UIADD3 UR6, UP0, UR4, 0x570, URZ ;  /* 0x0000057004067890 */ /* 0x000fe4000ff1e03f */
[----:B------:R-:W-:Y:S02]  /*00c0*/  UIADD3 UR4, UP1, UR4, 0x670, URZ ;  /* 0x0000067004047890 */ /* 0x000fe4000ff3e03f */
[----:B------:R-:W-:Y:S02]  /*00d0*/  UIADD3.X UR7, URZ, UR5, URZ, UP0, !UPT ;  /* 0x000000053f077290 */ /* 0x000fe400087fe43f */
[----:B------:R-:W-:-:S07]  /*00e0*/  UIADD3.X UR5, URZ, UR5, URZ, UP1, !UPT ;  /* 0x000000053f057290 */ /* 0x000fce0008ffe43f */
[----:B------:R0:W-:Y:S02]  /*00f0*/  UTMACCTL.PF [UR6] ;  /* 0x00000000060079b9 */ /* 0x0001e40008040000 */
[----:B------:R0:W-:Y:S02]  /*0100*/  UTMACCTL.PF [UR4] ;  /* 0x00000000040079b9 */ /* 0x0001e40008040000 */
[----:B0-----:R-:W-:Y:S01]  /*0110*/  NOP ;  /* 0x0000000000007918 */ /* 0x001fe20000000000 */
.L_x_414:
[----:B------:R-:W-:Y:S05]  /*0120*/  BSYNC B0 ;  /* 0x0000000000007941 */ /* 0x000fea0003800000 */
.L_x_413:
[----:B------:R-:W-:Y:S01]  /*0130*/  VOTEU.ANY UP0, P0 ;  /* 0x00000000003f7886 */ /* 0x000fe20000000100 */
[----:B------:R-:W0:Y:S01]  /*0140*/  SHFL.IDX PT, R3, R3, RZ, 0x1f ;  /* 0x00001fff03037589 */ /* 0x000e2200000e0000 */
[----:B------:R-:W-:Y:S01]  /*0150*/  UMOV UR4, 0x80 ;  /* 0x0000008000047882 */ /* 0x000fe20000000000 */
[----:B------:R-:W-:Y:S01]  /*0160*/  UMOV UR7, 0x100 ;  /* 0x0000010000077882 */ /* 0x000fe20000000000 */
[----:B------:R-:W-:Y:S01]  /*0170*/  VOTEU.ANY UP1, P0 ;  /* 0x00000000003f7886 */ /* 0x000fe20000020100 */
[----:B------:R-:W1:Y:S01]  /*0180*/  @UP0 S2UR UR8, SR_CgaCtaId ;  /* 0x00000000000809c3 */ /* 0x000e620000008800 */
[----:B------:R-:W2:Y:S01]  /*0190*/  SHFL.IDX PT, R2, R0, RZ, 0x1f ;  /* 0x00001fff00027589 */ /* 0x000ea200000e0000 */
[----:B------:R-:W-:Y:S01]  /*01a0*/  @UP0 UMOV UR6, 0x400 ;  /* 0x0000040000060882 */ /* 0x000fe20000000000 */
[----:B------:R-:W-:-:S04]  /*01b0*/  @UP0 UIADD3 UR4, -UR4, 0x100000, URZ ;  /* 0x0010000004040890 */ /* 0x000fc8000fffe13f */
[----:B------:R-:W-:Y:S02]  /*01c0*/  @UP0 USHF.L.U32 UR5, UR4, 0xb, URZ ;  /* 0x0000000b04050899 */ /* 0x000fe4000800063f */
[----:B------:R-:W-:Y:S01]  /*01d0*/  @UP0 USHF.L.U32 UR4, UR4, 0x1, URZ ;  /* 0x0000000104040899 */ /* 0x000fe2000800063f */
[----:B------:R-:W-:Y:S01]  /*01e0*/  VOTEU.ANY UP2, P0 ;  /* 0x00000000003f7886 */ /* 0x000fe20000040100 */
[----:B0-----:R-:W-:Y:S01]  /*01f0*/  R2UR UR9, R3 ;  /* 0x00000000030972ca */ /* 0x001fe200000e0000 */
[----:B-1----:R-:W-:Y:S01]  /*0200*/  @UP0 ULEA UR8, UR8, UR6, 0x18 ;  /* 0x0000000608080291 */ /* 0x002fe2000f8ec03f */
[----:B--2---:R-:W-:Y:S01]  /*0210*/  ISETP.NE.AND P1, PT, R2, RZ, PT ;  /* 0x000000ff0200720c */ /* 0x004fe20003f25270 */
[----:B------:R-:W-:-:S04]  /*0220*/  @UP0 UIADD3 UR6, -UR7, 0x100000, URZ ;  /* 0x0010000007060890 */ /* 0x000fc8000fffe13f */
[----:B------:R-:W-:Y:S02]  /*0230*/  @UP0 USHF.L.U32 UR7, UR6, 0xb, URZ ;  /* 0x0000000b06070899 */ /* 0x000fe4000800063f */
[----:B------:R-:W-:-:S04]  /*0240*/  @UP0 USHF.L.U32 UR6, UR6, 0x1, URZ ;  /* 0x0000000106060899 */ /* 0x000fc8000800063f */
[----:B------:R-:W-:Y:S01]  /*0250*/  UISETP.NE.AND UP0, UPT, UR9, URZ, UPT ;  /* 0x0000003f0900728c */ /* 0x000fe2000bf05270 */
[----:B------:R-:W0:Y:S02]  /*0260*/  FENCE.VIEW.ASYNC.S ;  /* 0x00000000000073c6 */ /* 0x000e240000000000 */
[----:B0-----:R0:W1:Y:S05]  /*0270*/  @UP1 SYNCS.EXCH.64 URZ, [UR8+0x29800], UR4 ;  /* 0x02980004083f15b2 */ /* 0x00106a0008000100 */
[----:B------:R0:W2:Y:S01]  /*0280*/  @UP2 SYNCS.EXCH.64 URZ, [UR8+0x29820], UR6 ;  /* 0x02982006083f25b2 */ /* 0x0000a20008000100 */
        /* <DEDUP_REMOVED lines=14> */
[----:B0-----:R3:W4:Y:S08]  /*0370*/  SYNCS.EXCH.64 URZ, [UR8+0x29830], UR4 ;  /* 0x02983004083f75b2 */ /* 0x0017300008000100 */
[----:B------:R3:W0:Y:S01]  /*0380*/  SYNCS.EXCH.64 URZ, [UR8+0x29840], UR6 ;  /* 0x02984006083f75b2 */ /* 0x0006220008000100 */
[----:B------:R3:W0:Y:S01]  /*0390*/  SYNCS.EXCH.64 URZ, [UR8+0x29838], UR4 ;  /* 0x02983804083f75b2 */ /* 0x0006220008000100 */
[----:B------:R3:W0:Y:S02]  /*03a0*/  SYNCS.EXCH.64 URZ, [UR8+0x29848], UR6 ;  /* 0x02984806083f75b2 */ /* 0x0006240008000100 */
[----:B---3--:R-:W-:Y:S01]  /*03b0*/  NOP ;  /* 0x0000000000007918 */ /* 0x008fe20000000000 */
.L_x_415:
[----:B------:R-:W3:Y:S01]  /*03c0*/  SHFL.IDX PT, R2, R0, RZ, 0x1f ;  /* 0x00001fff00027589 */ /* 0x000ee200000e0000 */
[----:B------:R-:W-:Y:S01]  /*03d0*/  NOP ;  /* 0x0000000000007918 */ /* 0x000fe20000000000 */
[----:B---3--:R-:W-:-:S13]  /*03e0*/  ISETP.NE.AND P0, PT, R2, RZ, PT ;  /* 0x000000ff0200720c */ /* 0x008fda0003f05270 */
        /* <DEDUP_REMOVED lines=17> */
[----:B------:R3:W0:Y:S02]  /*0500*/  SYNCS.EXCH.64 URZ, [UR8+0x29868], UR6 ;  /* 0x02986806083f75b2 */ /* 0x0006240008000100 */
[----:B---3--:R-:W-:Y:S01]  /*0510*/  NOP ;  /* 0x0000000000007918 */ /* 0x008fe20000000000 */
.L_x_416:
[----:B------:R-:W3:Y:S01]  /*0520*/  SHFL.IDX PT, R2, R0, RZ, 0x1f ;  /* 0x00001fff00027589 */ /* 0x000ee200000e0000 */
[----:B------:R-:W-:Y:S01]  /*0530*/  NOP ;  /* 0x0000000000007918 */ /* 0x000fe20000000000 */
[----:B---3--:R-:W-:-:S13]  /*0540*/  ISETP.NE.AND P0, PT, R2, RZ, PT ;  /* 0x000000ff0200720c */ /* 0x008fda0003f05270 */
        /* <DEDUP_REMOVED lines=13> */
[----:B------:R3:W0:Y:S02]  /*0620*/  SYNCS.EXCH.64 URZ, [UR6+0x29888], UR4 ;  /* 0x02988804063f75b2 */ /* 0x0006240008000100 */
[----:B---3--:R-:W-:Y:S01]  /*0630*/  NOP ;  /* 0x0000000000007918 */ /* 0x008fe20000000000 */
.L_x_417:
        /* <DEDUP_REMOVED lines=22> */
.L_x_418:
[----:B------:R-:W3:Y:S01]  /*07a0*/  SHFL.IDX PT, R3, R0, RZ, 0x1f ;  /* 0x00001fff00037589 */ /* 0x000ee200000e0000 */
[----:B------:R-:W-:Y:S01]  /*07b0*/  NOP ;  /* 0x0000000000007918 */ /* 0x000fe20000000000 */
[----:B------:R-:W0:Y:S01]  /*07c0*/  S2R R2, SR_CgaCtaId ;  /* 0x0000000000027919 */ /* 0x000e220000008800 */
[----:B---3--:R-:W-:-:S13]  /*07d0*/  ISETP.NE.AND P0, PT, R3, RZ, PT ;  /* 0x000000ff0300720c */ /* 0x008fda0003f05270 */
[----:B0-----:R-:W-:Y:S05]  /*07e0*/  @P0 BRA `(.L_x_419) ;  /* 0x0000000000480947 */ /* 0x001fea0003800000 */
        /* <DEDUP_REMOVED lines=13> */
[----:B0-----:R0:W3:Y:S08]  /*08c0*/  SYNCS.EXCH.64 URZ, [UR8+0x298b0], UR4 ;  /* 0x0298b004083f75b2 */ /* 0x0010f00008000100 */
[----:B------:R0:W0:Y:S01]  /*08d0*/  SYNCS.EXCH.64 URZ, [UR8+0x298c0], UR6 ;  /* 0x0298c006083f75b2 */ /* 0x0000220008000100 */
[----:B------:R0:W0:Y:S01]  /*08e0*/  SYNCS.EXCH.64 URZ, [UR8+0x298b8], UR4 ;  /* 0x0298b804083f75b2 */ /* 0x0000220008000100 */
[----:B------:R0:W0:Y:S01]  /*08f0*/  SYNCS.EXCH.64 URZ, [UR8+0x298c8], UR6 ;  /* 0x0298c806083f75b2 */ /* 0x0000220008000100 */
[----:B------:R-:W-:Y:S01]  /*0900*/  NOP ;  /* 0x0000000000007918 */ /* 0x000fe20000000000 */
.L_x_419:
[----:B------:R-:W-:Y:S01]  /*0910*/  PLOP3.LUT P0, PT, PT, PT, UP0, 0x80, 0x0 ;  /* 0x000000000000781c */ /* 0x000fe20003f0f008 */
[----:B------:R-:W-:Y:S01]  /*0920*/  UMOV UR36, 0x1 ;  /* 0x0000000100247882 */ /* 0x000fe20000000000 */
[----:B------:R-:W-:Y:S01]  /*0930*/  NOP ;  /* 0x0000000000007918 */ /* 0x000fe20000000000 */
[----:B------:R-:W-:Y:S01]  /*0940*/  USEL UR36, UR36, 0x2, !UP0 ;  /* 0x0000000224247887 */ /* 0x000fe2000c000000 */
[----:B------:R-:W-:Y:S01]  /*0950*/  BSSY B8, `(.L_x_420) ;  /* 0x0002ac6000087945 */ /* 0x000fe20003800000 */
[----:B------:R-:W-:Y:S01]  /*0960*/  ULDC.64 UR50, c[0x0][0x208] ;  /* 0x0000820000327ab9 */ /* 0x000fe20000000a00 */
[----:B01234-:R-:W-:Y:S07]  /*0970*/  BAR.SYNC.DEFER_BLOCKING 0x0 ;  /* 0x0000000000007b1d */ /* 0x01ffee0000010000 */
[----:B------:R-:W-:Y:S05]  /*0980*/  @!P0 BRA `(.L_x_421) ;  /* 0x0000022800648947 */ /* 0x000fea0003800000 */
.L_x_422:
[----:B------:R-:W-:-:S08]  /*0990*/  NOP ;  /* 0x0000000000007918 */ /* 0x000fd00000000000 */
[----:B------:R-:W0:Y:S02]  /*09a0*/  USETMAXREG.TRY_ALLOC.CTAPOOL UP0, 0xe8 ;  /* 0x000000e8000079c8 */ /* 0x000e240008000600 */
[----:B0-----:R-:W-:-:S13]  /*09b0*/  PLOP3.LUT P0, PT, PT, PT, UP0, 0x80, 0x0 ;  /* 0x000000000000781c */ /* 0x001fda0003f0f008 */
[----:B------:R-:W-:Y:S05]  /*09c0*/  @!P0 BRA `(.L_x_422) ;  /* 0xfffffffc00f08947 */ /* 0x000fea000383ffff */
[----:B------:R-:W2:Y:S01]  /*09d0*/  LDL.LU R0, [R1] ;  /* 0x0000000001007983 */ /* 0x000ea20000300800 */
[----:B------:R-:W0:Y:S01]  /*09e0*/  S2R R2, SR_TID.X ;  /* 0x0000000000027919 */ /* 0x000e220000002100 */
[----:B------:R-:W1:Y:S01]  /*09f0*/  S2UR UR38, SR_CgaCtaId ;  /* 0x00000000002679c3 */ /* 0x000e620000008800 */
[----:B------:R-:W-:Y:S01]  /*0a00*/  UMOV UR4, 0x400 ;  /* 0x0000040000047882 */ /* 0x000fe20000000000 */
[----:B0-----:R-:W-:-:S06]  /*0a10*/  SHF.R.U32.HI R2, RZ, 0x7, R2 ;  /* 0x00000007ff027819 */ /* 0x001fcc0000011602 */
[----:B------:R-:W-:Y:S06]  /*0a20*/  BAR.ARV 0x8, 0x180 ;  /* 0x0206000000007b1d */ /* 0x000fec0000002000 */
[----:B------:R-:W-:-:S13]  /*0a30*/  ISETP.NE.AND P0, PT, R2, 0x1, PT ;  /* 0x000000010200780c */ /* 0x000fda0003f05270 */
[----:B------:R-:W-:Y:S08]  /*0a40*/  @!P0 BAR.ARV 0x9, 0x100 ;  /* 0x0244000000008b1d */ /* 0x000ff00000002000 */
[----:B------:R-:W-:Y:S01]  /*0a50*/  BAR.SYNC.DEFER_BLOCKING 0x5, 0x180 ;  /* 0x0146000000007b1d */ /* 0x000fe20000010000 */
[----:B-1----:R-:W-:-:S06]  /*0a60*/  ULEA UR4, UR38, UR4, 0x18 ;  /* 0x0000000426047291 */ /* 0x002fcc000f8ec03f */
[----:B------:R-:W-:Y:S01]  /*0a70*/  IMAD.U32 R18, RZ, RZ, UR4 ;  /* 0x00000004ff127e24 */ /* 0x000fe2000f8e00ff */
[----:B------:R-:W-:-:S04]  /*0a80*/  ULDC UR4, c[0x0][0xc3c] ;  /* 0x00030f0000047ab9 */ /* 0x000fc80000000800 */
[----:B------:R-:W0:Y:S01]  /*0a90*/  LDS.128 R136, [R18+0x298d0] ;  /* 0x0298d00012887984 */ /* 0x000e220000000c00 */
[----:B------:R-:W-:Y:S06]  /*0aa0*/  BAR.ARV 0x4, 0x180 ;  /* 0x0106000000007b1d */ /* 0x000fec0000002000 */
[----:B--2---:R-:W-:-:S04]  /*0ab0*/  LOP3.LUT R0, R0, 0xffffffef, RZ, 0xc0, !PT ;  /* 0xffffffef00007812 */ /* 0x004fc800078ec0ff */
[----:B------:R-:W-:-:S05]  /*0ac0*/  @P0 LOP3.LUT R0, R0, 0x10, RZ, 0xfc, !PT ;  /* 0x0000001000000812 */ /* 0x000fca00078efcff */
[----:B------:R1:W-:Y:S01]  /*0ad0*/  STL [R1], R0 ;  /* 0x0000000001007387 */ /* 0x0003e20000100800 */
[----:B0-----:R-:W-:-:S13]  /*0ae0*/  ISETP.GE.AND P0, PT, R139, UR4, PT ;  /* 0x000000048b007c0c */ /* 0x001fda000bf06270 */
[----:B-1----:R-:W-:Y:S05]  /*0af0*/  @P0 BRA `(.L_x_423) ;  /* 0x000002a800ac0947 */ /* 0x002fea0003800000 */
[----:B------:R-:W0:Y:S01]  /*0b00*/  S2R R0, SR_TID.X ;  /* 0x0000000000007919 */ /* 0x000e220000002100 */
[----:B------:R-:W-:Y:S01]  /*0b10*/  R2UR UR39, R18 ;  /* 0x00000000122772ca */ /* 0x000fe200000e0000 */
[----:B------:R-:W-:Y:S01]  /*0b20*/  IMAD.MOV.U32 R196, RZ, RZ, RZ ;  /* 0x000000ffffc47224 */ /* 0x000fe200078e00ff */
[----:B------:R-:W-:Y:S01]  /*0b30*/  MOV R208, RZ ;  /* 0x000000ff00d07202 */ /* 0x000fe20000000f00 */
[----:B------:R-:W-:Y:S01]  /*0b40*/  IMAD.MOV.U32 R202, RZ, RZ, RZ ;  /* 0x000000ffffca7224 */ /* 0x000fe200078e00ff */
[----:B------:R-:W-:Y:S01]  /*0b50*/  ULOP3.LUT UR48, UR36, 0x1, URZ, 0xfc, !UPT ;  /* 0x0000000124307892 */ /* 0x000fe2000f8efc3f */
[----:B------:R-:W-:-:S08]  /*0b60*/  UMOV UR37, URZ ;  /* 0x0000003f00257c82 */ /* 0x000fd00008000000 */
[----:B------:R-:W-:Y:S01]  /*0b70*/  UIADD3 UR39, UR39, 0x14400, URZ ;  /* 0x0001440027277890 */ /* 0x000fe2000fffe03f */
[----:B0-----:R-:W-:-:S05]  /*0b80*/  VIADD R21, R0, 0xffffff80 ;  /* 0xffffff8000157836 */ /* 0x001fca0000000000 */
[----:B------:R-:W-:Y:S02]  /*0b90*/  SHF.R.S32.HI R0, RZ, 0x1f, R21 ;  /* 0x0000001fff007819 */ /* 0x000fe40000011415 */
[-C--:B------:R-:W-:Y:S02]  /*0ba0*/  LEA.HI R4, R21, R21.reuse, RZ, 0x1 ;  /* 0x0000001515047211 */ /* 0x080fe400078f08ff */
[CC--:B------:R-:W-:Y:S02]  /*0bb0*/  LEA.HI R2, R0.reuse, R21.reuse, RZ, 0x5 ;  /* 0x0000001500027211 */ /* 0x0c0fe400078f28ff */
[CC--:B------:R-:W-:Y:S02]  /*0bc0*/  LEA.HI R7, R0.reuse, R21.reuse, RZ, 0x4 ;  /* 0x0000001500077211 */ /* 0x0c0fe400078f20ff */
[----:B------:R-:W-:Y:S01]  /*0bd0*/  LEA.HI R3, R0, R21, RZ, 0x2 ;  /* 0x0000001500037211 */ /* 0x000fe200078f10ff */
[----:B------:R-:W-:Y:S01]  /*0be0*/  IMAD.SHL.U32 R5, R2, 0x20, RZ ;  /* 0x0000002002057824 */ /* 0x000fe200078e00ff */
[----:B------:R-:W-:-:S02]  /*0bf0*/  LOP3.LUT R2, R7, 0x3fffff0, RZ, 0xc0, !PT ;  /* 0x03fffff007027812 */ /* 0x000fc400078ec0ff */
[----:B------:R-:W-:Y:S02]  /*0c00*/  SHF.R.S32.HI R216, RZ, 0x4, R7 ;  /* 0x00000004ffd87819 */ /* 0x000fe40000011407 */
[----:B------:R-:W-:Y:S02]  /*0c10*/  LOP3.LUT R9, R5, 0xfffffc00, RZ, 0xc0, !PT ;  /* 0xfffffc0005097812 */ /* 0x000fe400078ec0ff */
[----:B------:R-:W-:Y:S02]  /*0c20*/  IADD3 R8, R21, -R2, RZ ;  /* 0x8000000215087210 */ /* 0x000fe40007ffe0ff */
[--C-:B------:R-:W-:Y:S02]  /*0c30*/  SHF.R.S32.HI R5, RZ, 0x2, R3.reuse ;  /* 0x00000002ff057819 */ /* 0x100fe40000011403 */
[----:B------:R-:W-:Y:S01]  /*0c40*/  SHF.R.S32.HI R6, RZ, 0x1f, R3 ;  /* 0x0000001fff067819 */ /* 0x000fe20000011403 */
[----:B------:R-:W-:Y:S01]  /*0c50*/  IMAD R8, R8, 0x40, R9 ;  /* 0x0000004008087824 */ /* 0x000fe200078e0209 */
[----:B------:R-:W-:-:S02]  /*0c60*/  LEA.HI R7, R7, R216, RZ, 0x1 ;  /* 0x000000d807077211 */ /* 0x000fc400078f08ff */
[----:B------:R-:W-:Y:S02]  /*0c70*/  LOP3.LUT R2, R4, 0xfffffffe, RZ, 0xc0, !PT ;  /* 0xfffffffe04027812 */ /* 0x000fe400078ec0ff */
[----:B------:R-:W-:Y:S02]  /*0c80*/  LOP3.LUT R3, R3, 0xfffffffc, RZ, 0xc0, !PT ;  /* 0xfffffffc03037812 */ /* 0x000fe400078ec0ff */
[----:B------:R-:W-:Y:S01]  /*0c90*/  LOP3.LUT R7, R7, 0x1ffffffe, RZ, 0xc0, !PT ;  /* 0x1ffffffe07077812 */ /* 0x000fe200078ec0ff */
[C---:B------:R-:W-:Y:S01]  /*0ca0*/  IMAD.IADD R13, R21.reuse, 0x1, -R2 ;  /* 0x00000001150d7824 */ /* 0x040fe200078e0a02 */
[----:B------:R-:W-:Y:S01]  /*0cb0*/  LEA.HI R6, R6, R5, RZ, 0x2 ;  /* 0x0000000506067211 */ /* 0x000fe200078f10ff */
[----:B------:R-:W-:Y:S01]  /*0cc0*/  IMAD.IADD R3, R21, 0x1, -R3 ;  /* 0x0000000115037824 */ /* 0x000fe200078e0a03 */
[----:B------:R-:W-:Y:S01]  /*0cd0*/  SHF.R.S32.HI R195, RZ, 0x1, R4 ;  /* 0x00000001ffc37819 */ /* 0x000fe20000011404 */
[----:B------:R-:W-:Y:S01]  /*0ce0*/  IMAD.IADD R7, R216, 0x1, -R7 ;  /* 0x00000001d8077824 */ /* 0x000fe200078e0a07 */
[----:B------:R-:W-:Y:S01]  /*0cf0*/  LOP3.LUT R6, R6, 0xfffffffc, RZ, 0xc0, !PT ;  /* 0xfffffffc06067812 */ /* 0x000fe200078ec0ff */
[----:B------:R-:W-:Y:S01]  /*0d00*/  IMAD.SHL.U32 R22, R13, 0x8, RZ ;  /* 0x000000080d167824 */ /* 0x000fe200078e00ff */
[----:B------:R-:W-:Y:S01]  /*0d10*/  LEA.HI R2, R3, R3, RZ, 0x1 ;  /* 0x0000000303027211 */ /* 0x000fe200078f08ff */
[----:B------:R-:W-:Y:S01]  /*0d20*/  VIADD R15, R195, 0x80 ;  /* 0x00000080c30f7836 */ /* 0x000fe20000000000 */
[----:B------:R-:W-:Y:S01]  /*0d30*/  LEA R8, R7, R8, 0x3 ;  /* 0x0000000807087211 */ /* 0x000fe200078e18ff */
[----:B------:R-:W-:Y:S01]  /*0d40*/  IMAD.IADD R6, R5, 0x1, -R6 ;  /* 0x0000000105067824 */ /* 0x000fe200078e0a06 */
[C---:B------:R-:W-:Y:S01]  /*0d50*/  IADD3 R199, R22.reuse, 0x20, RZ ;  /* 0x0000002016c77810 */ /* 0x040fe20007ffe0ff */
[----:B------:R-:W-:Y:S01]  /*0d60*/  VIADD R198, R22, 0x40 ;  /* 0x0000004016c67836 */ /* 0x000fe20000000000 */
[----:B------:R-:W-:Y:S01]  /*0d70*/  LOP3.LUT R2, R2, 0x1ffffffe, RZ, 0xc0, !PT ;  /* 0x1ffffffe02027812 */ /* 0x000fe200078ec0ff */
[----:B------:R0:W-:Y:S01]  /*0d80*/  STL [R1+0x54], R8 ;  /* 0x0000540801007387 */ /* 0x0001e20000100800 */
[----:B------:R-:W-:Y:S01]  /*0d90*/  SHF.L.U32 R16, R13, 0x4, RZ ;  /* 0x000000040d107819 */ /* 0x000fe200000006ff */
[----:B------:R-:W-:Y:S01]  /*0da0*/  IMAD.IADD R5, R22, 0x1, R199 ;  /* 0x0000000116057824 */ /* 0x000fe200078e02c7 */
[----:B------:R-:W-:Y:S01]  /*0db0*/  LEA.HI R13, R15, R15, RZ, 0x1 ;  /* 0x0000000f0f0d7211 */ /* 0x000fe200078f08ff */
[----:B------:R-:W-:Y:S01]  /*0dc0*/  IMAD.IADD R11, R3, 0x1, -R2 ;  /* 0x00000001030b7824 */ /* 0x000fe200078e0a02 */
[----:B------:R-:W-:Y:S01]  /*0dd0*/  LEA.HI R2, R0, R21, RZ, 0x7 ;  /* 0x0000001500027211 */ /* 0x000fe200078f38ff */
[----:B------:R-:W-:Y:S01]  /*0de0*/  IMAD.IADD R7, R22, 0x1, R198 ;  /* 0x0000000116077824 */ /* 0x000fe200078e02c6 */
[----:B------:R-:W-:Y:S01]  /*0df0*/  SHF.R.S32.HI R10, RZ, 0x1f, R5 ;  /* 0x0000001fff0a7819 */ /* 0x000fe20000011405 */
[----:B------:R-:W-:Y:S01]  /*0e00*/  IMAD.SHL.U32 R205, R6, 0x80, RZ ;  /* 0x0000008006cd7824 */ /* 0x000fe200078e00ff */
[----:B------:R-:W-:Y:S01]  /*0e10*/  LOP3.LUT R3, R2, 0xffffff80, RZ, 0xc0, !PT ;  /* 0xffffff8002037812 */ /* 0x000fe200078ec0ff */
[C---:B------:R-:W-:Y:S01]  /*0e20*/  VIADD R168, R16.reuse, 0x60 ;  /* 0x0000006010a87836 */ /* 0x040fe20000000000 */
[----:B0-----:R-:W-:Y:S01]  /*0e30*/  SHF.R.S32.HI R8, RZ, 0x1f, R4 ;  /* 0x0000001fff087819 */ /* 0x001fe20000011404 */
[----:B------:R-:W-:Y:S01]  /*0e40*/  VIADD R192, R16, 0x80 ;  /* 0x0000008010c07836 */ /* 0x000fe20000000000 */
[----:B------:R-:W-:Y:S01]  /*0e50*/  LEA.HI R170, R10, R5, RZ, 0x4 ;  /* 0x000000050aaa7211 */ /* 0x000fe200078f20ff */
[----:B------:R-:W-:Y:S01]  /*0e60*/  IMAD.IADD R20, R21, 0x1, -R3 ;  /* 0x0000000115147824 */ /* 0x000fe200078e0a03 */
[----:B------:R-:W-:Y:S01]  /*0e70*/  LEA.HI R8, R8, R195, RZ, 0x3 ;  /* 0x000000c308087211 */ /* 0x000fe200078f18ff */
[----:B------:R-:W-:Y:S01]  /*0e80*/  VIADD R197, R22, 0x10 ;  /* 0x0000001016c57836 */ /* 0x000fe20000000000 */
[----:B------:R-:W-:Y:S01]  /*0e90*/  LEA.HI R14, R10, R5, RZ, 0x6 ;  /* 0x000000050a0e7211 */ /* 0x000fe200078f30ff */
[----:B------:R-:W-:Y:S01]  /*0ea0*/  VIADD R200, R22, 0x30 ;  /* 0x0000003016c87836 */ /* 0x000fe20000000000 */
[----:B------:R-:W-:Y:S01]  /*0eb0*/  LOP3.LUT R8, R8, 0xfffffff8, RZ, 0xc0, !PT ;  /* 0xfffffff808087812 */ /* 0x000fe200078ec0ff */
[----:B------:R-:W-:Y:S01]  /*0ec0*/  VIADD R201, R22, 0x50 ;  /* 0x0000005016c97836 */ /* 0x000fe20000000000 */
[----:B------:R-:W-:Y:S01]  /*0ed0*/  SHF.R.S32.HI R10, RZ, 0x1f, R7 ;  /* 0x0000001fff0a7819 */ /* 0x000fe20000011407 */
[----:B------:R-:W-:Y:S01]  /*0ee0*/  IMAD.SHL.U32 R14, R14, 0x80, RZ ;  /* 0x000000800e0e7824 */ /* 0x000fe200078e00ff */
[----:B------:R-:W-:Y:S01]  /*0ef0*/  SHF.R.S32.HI R3, RZ, 0x1f, R15 ;  /* 0x0000001fff037819 */ /* 0x000fe2000001140f */
[----:B------:R-:W-:Y:S01]  /*0f00*/  IMAD.IADD R8, R195, 0x1, -R8 ;  /* 0x00000001c3087824 */ /* 0x000fe200078e0a08 */
[----:B------:R-:W-:-:S02]  /*0f10*/  LEA.HI R12, R10, R7, RZ, 0x4 ;  /* 0x000000070a0c7211 */ /* 0x000fc400078f20ff */
[----:B------:R-:W-:Y:S02]  /*0f20*/  LEA.HI R17, R10, R7, RZ, 0x6 ;  /* 0x000000070a117211 */ /* 0x000fe400078f30ff */
[----:B------:R-:W-:Y:S01]  /*0f30*/  LEA.HI R7, R3, R15, RZ, 0x3 ;  /* 0x0000000f03077211 */ /* 0x000fe200078f18ff */
[----:B------:R0:W-:Y:S01]  /*0f40*/  STL [R1+0x4c], R8 ;  /* 0x00004c0801007387 */ /* 0x0001e20000100800 */
[----:B------:R-:W-:Y:S01]  /*0f50*/  SHF.R.S32.HI R5, RZ, 0x1f, R20 ;  /* 0x0000001fff057819 */ /* 0x000fe20000011414 */
[----:B------:R-:W-:Y:S01]  /*0f60*/  IMAD.SHL.U32 R3, R8, 0x80, RZ ;  /* 0x0000008008037824 */ /* 0x000fe200078e00ff */
[----:B------:R-:W-:Y:S01]  /*0f70*/  LEA.HI R4, R4, R195, RZ, 0x1 ;  /* 0x000000c304047211 */ /* 0x000fe200078f08ff */
[----:B------:R-:W-:Y:S01]  /*0f80*/  IMAD.SHL.U32 R9, R7, 0x40, RZ ;  /* 0x0000004007097824 */ /* 0x000fe200078e00ff */
[----:B------:R-:W-:Y:S01]  /*0f90*/  LEA.HI R7, R5, R20, RZ, 0x2 ;  /* 0x0000001405077211 */ /* 0x000fe200078f10ff */
[----:B------:R-:W-:Y:S01]  /*0fa0*/  IMAD.SHL.U32 R17, R17, 0x80, RZ ;  /* 0x0000008011117824 */ /* 0x000fe200078e00ff */
[----:B------:R-:W-:-:S02]  /*0fb0*/  LOP3.LUT R3, R3, 0x380, RZ, 0xc0, !PT ;  /* 0x0000038003037812 */ /* 0x000fc400078ec0ff */
[--C-:B------:R-:W-:Y:S02]  /*0fc0*/  SHF.R.S32.HI R10, RZ, 0x1f, R7.reuse ;  /* 0x0000001fff0a7819 */ /* 0x100fe40000011407 */
[----:B0-----:R-:W-:Y:S02]  /*0fd0*/  LOP3.LUT R8, R13, 0x3fffffe, RZ, 0xc0, !PT ;  /* 0x03fffffe0d087812 */ /* 0x001fe400078ec0ff */
[----:B------:R-:W-:Y:S02]  /*0fe0*/  LOP3.LUT R4, R4, 0x3fffffe, RZ, 0xc0, !PT ;  /* 0x03fffffe04047812 */ /* 0x000fe400078ec0ff */
[----:B------:R-:W-:Y:S01]  /*0ff0*/  SHF.R.S32.HI R19, RZ, 0x7, R2 ;  /* 0x00000007ff137819 */ /* 0x000fe20000011402 */
[----:B------:R-:W-:Y:S01]  /*1000*/  IMAD.IADD R210, R15, 0x1, -R8 ;  /* 0x000000010fd27824 */ /* 0x000fe200078e0a08 */
[----:B------:R-:W-:Y:S01]  /*1010*/  LOP3.LUT R15, R9, 0xfffffe00, RZ, 0xc0, !PT ;  /* 0xfffffe00090f7812 */ /* 0x000fe200078ec0ff */
[----:B------:R-:W-:Y:S01]  /*1020*/  IMAD.IADD R4, R195, 0x1, -R4 ;  /* 0x00000001c3047824 */ /* 0x000fe200078e0a04 */
[----:B------:R-:W-:-:S02]  /*1030*/  SHF.R.S32.HI R9, RZ, 0x2, R7 ;  /* 0x00000002ff097819 */ /* 0x000fc40000011407 */
[----:B------:R-:W-:Y:S01]  /*1040*/  SHF.R.U32.HI R8, RZ, 0x3, R3 ;  /* 0x00000003ff087819 */ /* 0x000fe20000011603 */
[----:B------:R-:W-:Y:S01]  /*1050*/  IMAD R4, R216, 0x8, R4 ;  /* 0x00000008d8047824 */ /* 0x000fe200078e0204 */
[----:B------:R-:W-:Y:S02]  /*1060*/  LEA.HI R10, R10, R9, RZ, 0x3 ;  /* 0x000000090a0a7211 */ /* 0x000fe400078f18ff */
[----:B------:R-:W-:Y:S01]  /*1070*/  LOP3.LUT R3, R3, 0x10, R16, 0xf8, !PT ;  /* 0x0000001003037812 */ /* 0x000fe200078ef810 */
[----:B------:R-:W-:Y:S01]  /*1080*/  IMAD.SHL.U32 R207, R4, 0x40, RZ ;  /* 0x0000004004cf7824 */ /* 0x000fe200078e00ff */
[----:B------:R-:W-:Y:S02]  /*1090*/  LOP3.LUT R10, R10, 0xfffffff8, RZ, 0xc0, !PT ;  /* 0xfffffff80a0a7812 */ /* 0x000fe400078ec0ff */
[----:B------:R-:W-:Y:S02]  /*10a0*/  LEA.HI R2, R2, R19, RZ, 0x1 ;  /* 0x0000001302027211 */ /* 0x000fe400078f08ff */
[----:B------:R-:W-:-:S02]  /*10b0*/  LEA.HI R5, R5, R20, RZ, 0x5 ;  /* 0x0000001405057211 */ /* 0x000fc400078f28ff */
[----:B------:R-:W-:Y:S02]  /*10c0*/  LOP3.LUT R3, R3, R8, RZ, 0x3c, !PT ;  /* 0x0000000803037212 */ /* 0x000fe400078e3cff */
[----:B------:R-:W-:Y:S02]  /*10d0*/  LOP3.LUT R205, R205, 0x180, RZ, 0xc0, !PT ;  /* 0x00000180cdcd7812 */ /* 0x000fe400078ec0ff */
[----:B------:R-:W-:Y:S01]  /*10e0*/  IADD3 R10, R9, -R10, RZ ;  /* 0x8000000a090a7210 */ /* 0x000fe20007ffe0ff */
[----:B------:R-:W-:Y:S01]  /*10f0*/  IMAD R216, R216, 0x400, R3 ;  /* 0x00000400d8d87824 */ /* 0x000fe200078e0203 */
[----:B------:R-:W-:Y:S02]  /*1100*/  LOP3.LUT R2, R2, 0x3fffffe, RZ, 0xc0, !PT ;  /* 0x03fffffe02027812 */ /* 0x000fe400078ec0ff */
[----:B------:R-:W-:Y:S02]  /*1110*/  SHF.R.S32.HI R5, RZ, 0x5, R5 ;  /* 0x00000005ff057819 */ /* 0x000fe40000011405 */
[----:B------:R-:W-:-:S02]  /*1120*/  LOP3.LUT R3, R205, 0x30, R170, 0xf8, !PT ;  /* 0x00000030cd037812 */ /* 0x000fc400078ef8aa */
[----:B------:R-:W-:Y:S01]  /*1130*/  SHF.R.U32.HI R206, RZ, 0x3, R205 ;  /* 0x00000003ffce7819 */ /* 0x000fe200000116cd */
[----:B------:R-:W-:Y:S01]  /*1140*/  IMAD R5, R5, 0x10, R10 ;  /* 0x0000001005057824 */ /* 0x000fe200078e020a */
[----:B------:R-:W-:Y:S01]  /*1150*/  IADD3 R2, R19, -R2, RZ ;  /* 0x8000000213027210 */ /* 0x000fe20007ffe0ff */
[----:B------:R-:W-:Y:S01]  /*1160*/  IMAD.MOV.U32 R19, RZ, RZ, RZ ;  /* 0x000000ffff137224 */ /* 0x000fe200078e00ff */
[----:B------:R-:W-:Y:S02]  /*1170*/  LOP3.LUT R9, R205, 0x30, R12, 0xf8, !PT ;  /* 0x00000030cd097812 */ /* 0x000fe400078ef80c */
[----:B------:R-:W-:Y:S01]  /*1180*/  LOP3.LUT R14, R14, 0xffffe000, RZ, 0xc0, !PT ;  /* 0xffffe0000e0e7812 */ /* 0x000fe200078ec0ff */
[----:B------:R-:W-:Y:S01]  /*1190*/  IMAD R8, R2, 0x40, R5 ;  /* 0x0000004002087824 */ /* 0x000fe200078e0205 */
[----:B------:R-:W-:Y:S01]  /*11a0*/  LOP3.LUT R3, R3, R206, RZ, 0x3c, !PT ;  /* 0x000000ce03037212 */ /* 0x000fe200078e3cff */
[----:B------:R-:W-:Y:S01]  /*11b0*/  IMAD.MOV.U32 R2, RZ, RZ, 0x20 ;  /* 0x00000020ff027424 */ /* 0x000fe200078e00ff */
[----:B------:R-:W-:-:S02]  /*11c0*/  LOP3.LUT P0, RZ, R6, 0x2, RZ, 0xc0, !PT ;  /* 0x0000000206ff7812 */ /* 0x000fc4000780c0ff */
[----:B------:R-:W-:Y:S01]  /*11d0*/  LEA.HI R0, R0, R21, RZ, 0x3 ;  /* 0x0000001500007211 */ /* 0x000fe200078f18ff */
[----:B------:R-:W-:Y:S01]  /*11e0*/  STL [R1+0x48], R8 ;  /* 0x0000480801007387 */ /* 0x000fe20000100800 */
[----:B------:R-:W-:Y:S02]  /*11f0*/  LOP3.LUT R6, R9, R206, RZ, 0x3c, !PT ;  /* 0x000000ce09067212 */ /* 0x000fe400078e3cff */
[----:B------:R-:W-:Y:S02]  /*1200*/  LOP3.LUT R7, R7, 0x7ffffffc, RZ, 0xc0, !PT ;  /* 0x7ffffffc07077812 */ /* 0x000fe400078ec0ff */
[----:B------:R-:W-:Y:S02]  /*1210*/  IADD3 R9, R3, R207, R14 ;  /* 0x000000cf03097210 */ /* 0x000fe40007ffe00e */
[----:B------:R-:W-:Y:S02]  /*1220*/  LOP3.LUT R3, R205, 0x10, R16, 0xf8, !PT ;  /* 0x00000010cd037812 */ /* 0x000fe400078ef810 */
[----:B------:R-:W-:-:S02]  /*1230*/  LOP3.LUT R217, R0, 0xfffffff8, RZ, 0xc0, !PT ;  /* 0xfffffff800d97812 */ /* 0x000fc400078ec0ff */
[----:B------:R-:W-:Y:S02]  /*1240*/  SHF.R.S32.HI R0, RZ, 0x3, R0 ;  /* 0x00000003ff007819 */ /* 0x000fe40000011400 */
[----:B------:R-:W-:Y:S01]  /*1250*/  IADD3 R7, R20, -R7, RZ ;  /* 0x8000000714077210 */ /* 0x000fe20007ffe0ff */
[----:B------:R-:W-:Y:S01]  /*1260*/  IMAD.IADD R217, R21, 0x1, -R217 ;  /* 0x0000000115d97824 */ /* 0x000fe200078e0ad9 */
[----:B------:R-:W-:Y:S02]  /*1270*/  LOP3.LUT R5, R205, 0x30, R16, 0xf8, !PT ;  /* 0x00000030cd057812 */ /* 0x000fe400078ef810 */
[----:B------:R-:W-:Y:S01]  /*1280*/  SEL R0, R2, 0xffffffe0, !P0 ;  /* 0xffffffe002007807 */ /* 0x000fe20004000000 */
[----:B------:R-:W-:Y:S01]  /*1290*/  IMAD.SHL.U32 R218, R7, 0x2, RZ ;  /* 0x0000000207da7824 */ /* 0x000fe200078e00ff */
[-C--:B------:R-:W-:Y:S02]  /*12a0*/  LOP3.LUT R2, R3, R206.reuse, RZ, 0x3c, !PT ;  /* 0x000000ce03027212 */ /* 0x080fe400078e3cff */
[----:B------:R-:W-:Y:S01]  /*12b0*/  LOP3.LUT R5, R5, R206, RZ, 0x3c, !PT ;  /* 0x000000ce05057212 */ /* 0x000fe200078e3cff */
[----:B------:R-:W-:Y:S01]  /*12c0*/  VIADD R10, R218, 0x50 ;  /* 0x00000050da0a7836 */ /* 0x000fe20000000000 */
[----:B------:R-:W-:Y:S01]  /*12d0*/  LOP3.LUT R4, R17, 0xffffe000, RZ, 0xc0, !PT ;  /* 0xffffe00011047812 */ /* 0x000fe200078ec0ff */
[----:B------:R-:W-:Y:S01]  /*12e0*/  IMAD.IADD R213, R207, 0x1, R2 ;  /* 0x00000001cfd57824 */ /* 0x000fe200078e0202 */
[----:B------:R-:W-:Y:S01]  /*12f0*/  IADD3 R2, R18, R207, R5 ;  /* 0x000000cf12027210 */ /* 0x000fe20007ffe005 */
[----:B------:R-:W-:Y:S01]  /*1300*/  VIADD R229, R218, 0x68 ;  /* 0x00000068dae57836 */ /* 0x000fe20000000000 */
[----:B------:R-:W-:Y:S01]  /*1310*/  LEA R210, R210, R15, 0x6 ;  /* 0x0000000fd2d27211 */ /* 0x000fe200078e30ff */
[----:B------:R-:W-:Y:S01]  /*1320*/  VIADD R20, R218, 0x40 ;  /* 0x00000040da147836 */ /* 0x000fe20000000000 */
[----:B------:R-:W-:Y:S01]  /*1330*/  IADD3 R15, R6, R207, R4 ;  /* 0x000000cf060f7210 */ /* 0x000fe20007ffe004 */
[----:B------:R0:W-:Y:S01]  /*1340*/  STL [R1+0x44], R2 ;  /* 0x0000440201007387 */ /* 0x0001e20000100800 */
[C---:B------:R-:W-:Y:S01]  /*1350*/  VIADD R6, R218.reuse, 0x58 ;  /* 0x00000058da067836 */ /* 0x040fe20000000000 */
[C---:B------:R-:W-:Y:S01]  /*1360*/  IADD3 R228, R218.reuse, 0x70, RZ ;  /* 0x00000070dae47810 */ /* 0x040fe20007ffe0ff */
[C---:B------:R-:W-:Y:S01]  /*1370*/  VIADD R4, R218.reuse, 0x60 ;  /* 0x00000060da047836 */ /* 0x040fe20000000000 */
[----:B------:R-:W-:Y:S01]  /*1380*/  SHF.R.S32.HI R3, RZ, 0x1f, R20 ;  /* 0x0000001fff037819 */ /* 0x000fe20000011414 */
[C---:B------:R-:W-:Y:S01]  /*1390*/  VIADD R227, R218.reuse, 0x78 ;  /* 0x00000078dae37836 */ /* 0x040fe20000000000 */
[----:B------:R-:W-:Y:S01]  /*13a0*/  SHF.R.S32.HI R3, RZ, 0x1f, R6 ;  /* 0x0000001fff037819 */ /* 0x000fe20000011406 */
[----:B------:R-:W-:Y:S01]  /*13b0*/  VIADD R225, R218, 0x8 ;  /* 0x00000008dae17836 */ /* 0x000fe20000000000 */
[----:B------:R-:W-:Y:S01]  /*13c0*/  SHF.R.S32.HI R3, RZ, 0x1f, R228 ;  /* 0x0000001fff037819 */ /* 0x000fe200000114e4 */
[----:B------:R-:W-:Y:S01]  /*13d0*/  IMAD.IADD R3, R18, 0x1, R15 ;  /* 0x0000000112037824 */ /* 0x000fe200078e020f */
[----:B0-----:R-:W-:Y:S01]  /*13e0*/  SHF.R.S32.HI R2, RZ, 0x1f, R10 ;  /* 0x0000001fff027819 */ /* 0x001fe2000001140a */
[----:B------:R-:W-:Y:S01]  /*13f0*/  VIADD R224, R218, 0x38 ;  /* 0x00000038dae07836 */ /* 0x000fe20000000000 */
[----:B------:R-:W-:Y:S01]  /*1400*/  SHF.R.S32.HI R2, RZ, 0x1f, R229 ;  /* 0x0000001fff027819 */ /* 0x000fe200000114e5 */
[----:B------:R-:W-:Y:S01]  /*1410*/  IMAD.IADD R2, R18, 0x1, R9 ;  /* 0x0000000112027824 */ /* 0x000fe200078e0209 */
[----:B------:R-:W-:-:S02]  /*1420*/  IADD3 R215, R0, R213, RZ ;  /* 0x000000d500d77210 */ /* 0x000fc40007ffe0ff */
[----:B------:R-:W-:Y:S02]  /*1430*/  SHF.R.S32.HI R13, RZ, 0x1, R13 ;  /* 0x00000001ff0d7819 */ /* 0x000fe4000001140d */
[----:B------:R0:W-:Y:S01]  /*1440*/  STL [R1+0x40], R2 ;  /* 0x0000400201007387 */ /* 0x0001e20000100800 */
[----:B------:R-:W-:Y:S02]  /*1450*/  IADD3 R193, R16, 0xa0, RZ ;  /* 0x000000a010c17810 */ /* 0x000fe40007ffe0ff */
[----:B------:R-:W-:Y:S01]  /*1460*/  IMAD.SHL.U32 R13, R13, 0x80, RZ ;  /* 0x000000800d0d7824 */ /* 0x000fe200078e00ff */
[----:B------:R1:W-:Y:S01]  /*1470*/  STL [R1+0x3c], R3 ;  /* 0x00003c0301007387 */ /* 0x0003e20000100800 */
[----:B------:R-:W-:Y:S02]  /*1480*/  IADD3 R14, R218, 0x48, RZ ;  /* 0x00000048da0e7810 */ /* 0x000fe40007ffe0ff */
[----:B------:R-:W-:Y:S02]  /*1490*/  SHF.R.S32.HI R4, RZ, 0x1f, R4 ;  /* 0x0000001fff047819 */ /* 0x000fe40000011404 */
[----:B------:R-:W-:-:S02]  /*14a0*/  SHF.R.S32.HI R17, RZ, 0x1f, R16 ;  /* 0x0000001fff117819 */ /* 0x000fc40000011410 */
[----:B0-----:R-:W-:Y:S01]  /*14b0*/  IADD3 R2, R0, UR39, R213 ;  /* 0x0000002700027c10 */ /* 0x001fe2000fffe0d5 */
[----:B------:R-:W-:Y:S01]  /*14c0*/  IMAD R0, R11, 0x8, R8 ;  /* 0x000000080b007824 */ /* 0x000fe200078e0208 */
[----:B------:R-:W-:Y:S02]  /*14d0*/  SHF.R.S32.HI R194, RZ, 0x1f, R168 ;  /* 0x0000001fffc27819 */ /* 0x000fe400000114a8 */
[----:B------:R-:W-:Y:S01]  /*14e0*/  SHF.R.S32.HI R204, RZ, 0x1f, R192 ;  /* 0x0000001fffcc7819 */ /* 0x000fe200000114c0 */
[----:B------:R1:W-:Y:S01]  /*14f0*/  STL [R1+0x14], R2 ;  /* 0x0000140201007387 */ /* 0x0003e20000100800 */
[----:B------:R-:W-:Y:S02]  /*1500*/  SHF.R.S32.HI R203, RZ, 0x1f, R193 ;  /* 0x0000001fffcb7819 */ /* 0x000fe400000114c1 */
[----:B------:R-:W-:Y:S01]  /*1510*/  LOP3.LUT R209, R13, 0x180, RZ, 0xc0, !PT ;  /* 0x000001800dd17812 */ /* 0x000fe200078ec0ff */
[----:B------:R1:W-:Y:S01]  /*1520*/  STL [R1+0x50], R0 ;  /* 0x0000500001007387 */ /* 0x0003e20000100800 */
[----:B------:R-:W-:-:S02]  /*1530*/  SHF.R.S32.HI R170, RZ, 0x4, R170 ;  /* 0x00000004ffaa7819 */ /* 0x000fc400000114aa */
[----:B------:R-:W-:Y:S02]  /*1540*/  SHF.R.S32.HI R171, RZ, 0x4, R12 ;  /* 0x00000004ffab7819 */ /* 0x000fe4000001140c */
[----:B------:R-:W-:Y:S02]  /*1550*/  SHF.R.S32.HI R5, RZ, 0x1f, R14 ;  /* 0x0000001fff057819 */ /* 0x000fe4000001140e */
[----:B------:R-:W-:-:S07]  /*1560*/  SHF.R.S32.HI R4, RZ, 0x1f, R227 ;  /* 0x0000001fff047819 */ /* 0x000fce00000114e3 */
.L_x_635:
[----:B01--4-:R-:W0:Y:S02]  /*1570*/  LDC.64 R2, c[0x0][0xc88] ;  /* 0x00032200ff027b82 */ /* 0x013e240000000a00 */
[----:B0-----:R-:W-:-:S05]  /*1580*/  IMAD.WIDE R2, R139, 0x4, R2 ;  /* 0x000000048b027825 */ /* 0x001fca00078e0202 */
[----:B------:R-:W2:Y:S01]  /*1590*/  LDG.E R214, desc[UR50][R2.64] ;  /* 0x0000003202d67981 */ /* 0x000ea2000c1e1900 */
[----:B------:R-:W-:Y:S05]  /*15a0*/  YIELD ;  /* 0x0000000000007946 */ /* 0x000fea0003800000 */
[----:B------:R-:W-:Y:S01]  /*15b0*/  ULDC.64 UR4, c[0x0][0xa28] ;  /* 0x00028a0000047ab9 */ /* 0x000fe20000000a00 */
[----:B------:R-:W-:Y:S01]  /*15c0*/  ULDC.64 UR8, c[0x0][0xa18] ;  /* 0x0002860000087ab9 */ /* 0x000fe20000000a00 */
[----:B------:R-:W-:Y:S01]  /*15d0*/  ISETP.NE.U32.AND P1, PT, RZ, UR4, PT ;  /* 0x00000004ff007c0c */ /* 0x000fe2000bf25070 */
[----:B------:R-:W-:Y:S01]  /*15e0*/  ULDC.64 UR6, c[0x0][0xa08] ;  /* 0x0002820000067ab9 */ /* 0x000fe20000000a00 */
[----:B------:R-:W-:Y:S01]  /*15f0*/  IMAD.MOV.U32 R10, RZ, RZ, RZ ;  /* 0x000000ffff0a7224 */ /* 0x000fe200078e00ff */
[----:B------:R-:W-:Y:S01]  /*1600*/  ISETP.NE.U32.AND P0, PT, RZ, UR6, PT ;  /* 0x00000006ff007c0c */ /* 0x000fe2000bf05070 */
[----:B------:R-:W-:Y:S01]  /*1610*/  IMAD.MOV.U32 R26, RZ, RZ, RZ ;  /* 0x000000ffff1a7224 */ /* 0x000fe200078e00ff */
[----:B------:R-:W-:-:S02]  /*1620*/  ISETP.NE.AND.EX P1, PT, RZ, UR5, PT, P1 ;  /* 0x00000005ff007c0c */ /* 0x000fc4000bf25310 */
[----:B------:R-:W-:Y:S02]  /*1630*/  ISETP.NE.AND.EX P0, PT, RZ, UR7, PT, P0 ;  /* 0x00000007ff007c0c */ /* 0x000fe4000bf05300 */
[----:B--2---:R-:W-:Y:S01]  /*1640*/  SHF.R.S32.HI R222, RZ, 0x1f, R214 ;  /* 0x0000001fffde7819 */ /* 0x004fe200000114d6 */
[----:B------:R-:W-:-:S08]  /*1650*/  IMAD.SHL.U32 R220, R214, 0x4, RZ ;  /* 0x00000004d6dc7824 */ /* 0x000fd000078e00ff */
[C---:B------:R-:W-:Y:S02]  /*1660*/  @P1 LEA R4, P2, R214.reuse, UR4, 0x2 ;  /* 0x00000004d6041c11 */ /* 0x040fe4000f8410ff */
[C-C-:B------:R-:W-:Y:S02]  /*1670*/  SHF.L.U64.HI R221, R214.reuse, 0x2, R222.reuse ;  /* 0x00000002d6dd7819 */ /* 0x140fe400000102de */
[----:B------:R-:W-:Y:S02]  /*1680*/  @P1 LEA.HI.X R5, R214, UR5, R222, 0x2, P2 ;  /* 0x00000005d6051c11 */ /* 0x000fe400090f14de */
[----:B------:R-:W-:Y:S01]  /*1690*/  ISETP.NE.U32.AND P2, PT, RZ, UR8, PT ;  /* 0x00000008ff007c0c */ /* 0x000fe2000bf45070 */
[----:B------:R-:W-:Y:S01]  /*16a0*/  ULDC UR4, c[0x0][0x288] ;  /* 0x0000a20000047ab9 */ /* 0x000fe20000000800 */
[----:B------:R-:W-:Y:S01]  /*16b0*/  IADD3 R8, P3, R220, UR6, RZ ;  /* 0x00000006dc087c10 */ /* 0x000fe2000ff7e0ff */
[----:B------:R0:W5:Y:S01]  /*16c0*/  @P1 LDG.E R10, desc[UR50][R4.64] ;  /* 0x00000032040a1981 */ /* 0x000162000c1e1900 */
[----:B------:R-:W-:-:S02]  /*16d0*/  ISETP.NE.AND.EX P2, PT, RZ, UR9, PT, P2 ;  /* 0x00000009ff007c0c */ /* 0x000fc4000bf45320 */
[----:B------:R-:W-:Y:S01]  /*16e0*/  MOV R152, UR4 ;  /* 0x0000000400987c02 */ /* 0x000fe20008000f00 */
[----:B------:R-:W-:Y:S01]  /*16f0*/  ULDC.64 UR4, c[0x0][0x418] ;  /* 0x0001060000047ab9 */ /* 0x000fe20000000a00 */
[----:B------:R-:W-:-:S05]  /*1700*/  IADD3.X R9, R221, UR7, RZ, P3, !PT ;  /* 0x00000007dd097c10 */ /* 0x000fca0009ffe4ff */
[----:B------:R0:W5:Y:S04]  /*1710*/  @P0 LDG.E R26, desc[UR50][R8.64] ;  /* 0x00000032081a0981 */ /* 0x000168000c1e1900 */
[----:B------:R-:W-:-:S04]  /*1720*/  @P2 IADD3 R6, P1, R220, UR8, RZ ;  /* 0x00000008dc062c10 */ /* 0x000fc8000ff3e0ff */
[----:B------:R-:W-:-:S05]  /*1730*/  @P2 IADD3.X R7, R221, UR9, RZ, P1, !PT ;  /* 0x00000009dd072c10 */ /* 0x000fca0008ffe4ff */
[----:B------:R0:W5:Y:S01]  /*1740*/  @P2 LDG.E R152, desc[UR50][R6.64] ;  /* 0x0000003206982981 */ /* 0x000162000c1e1900 */
[----:B------:R-:W-:-:S03]  /*1750*/  UISETP.NE.U32.AND UP0, UPT, UR4, URZ, UPT ;  /* 0x0000003f0400728c */ /* 0x000fc6000bf05070 */
[----:B------:R-:W-:Y:S01]  /*1760*/  ULDC UR4, c[0x0][0x424] ;  /* 0x0001090000047ab9 */ /* 0x000fe20000000800 */
[----:B------:R-:W-:-:S03]  /*1770*/  UISETP.NE.AND.EX UP0, UPT, UR5, URZ, UPT, UP0 ;  /* 0x0000003f0500728c */ /* 0x000fc6000bf05300 */
[----:B------:R-:W-:Y:S01]  /*1780*/  ULDC UR5, c[0x0][0x2f0] ;  /* 0x0000bc0000057ab9 */ /* 0x000fe20000000800 */
[----:B------:R-:W-:-:S04]  /*1790*/  USEL UR4, UR4, 0x1, UP0 ;  /* 0x0000000104047887 */ /* 0x000fc80008000000 */
[----:B------:R-:W-:-:S03]  /*17a0*/  UIMAD UR4, UR4, UR5, URZ ;  /* 0x00000005040472a4 */ /* 0x000fc6000f8e023f */
[----:B------:R-:W-:Y:S02]  /*17b0*/  ULDC UR5, c[0x0][0x348] ;  /* 0x0000d20000057ab9 */ /* 0x000fe40000000800 */
[----:B------:R-:W-:Y:S02]  /*17c0*/  IMAD.U32 R2, RZ, RZ, UR5 ;  /* 0x00000005ff027e24 */ /* 0x000fe4000f8e00ff */
[----:B------:R-:W-:Y:S01]  /*17d0*/  IMAD.U32 R25, RZ, RZ, UR4 ;  /* 0x00000004ff197e24 */ /* 0x000fe2000f8e00ff */
[----:B0--3--:R-:W-:Y:S06]  /*17e0*/  @P2 BRA `(.L_x_424) ;  /* 0x0000000000242947 */ /* 0x009fec0003800000 */
[----:B------:R-:W-:Y:S02]  /*17f0*/  ULDC.64 UR4, c[0x0][0xa00] ;  /* 0x0002800000047ab9 */ /* 0x000fe40000000a00 */
[----:B------:R-:W-:-:S04]  /*1800*/  ISETP.NE.U32.AND P1, PT, RZ, UR4, PT ;  /* 0x00000004ff007c0c */ /* 0x000fc8000bf25070 */
[----:B------:R-:W-:-:S13]  /*1810*/  ISETP.NE.AND.EX P1, PT, RZ, UR5, PT, P1 ;  /* 0x00000005ff007c0c */ /* 0x000fda000bf25310 */
[----:B------:R-:W-:Y:S05]  /*1820*/  @!P1 BRA `(.L_x_424) ;  /* 0x0000000000149947 */ /* 0x000fea0003800000 */
[----:B------:R-:W0:Y:S02]  /*1830*/  LDC.64 R4, c[0x0][0xa00] ;  /* 0x00028000ff047b82 */ /* 0x000e240000000a00 */
[----:B0-----:R-:W-:-:S05]  /*1840*/  IMAD.WIDE R4, R214, 0x4, R4 ;  /* 0x00000004d6047825 */ /* 0x001fca00078e0204 */
[----:B-----5:R-:W2:Y:S04]  /*1850*/  LDG.E R152, desc[UR50][R4.64] ;  /* 0x0000003204987981 */ /* 0x020ea8000c1e1900 */
[----:B------:R-:W2:Y:S02]  /*1860*/  LDG.E R3, desc[UR50][R4.64+0x4] ;  /* 0x0000043204037981 */ /* 0x000ea4000c1e1900 */
[----:B--2---:R-:W-:-:S07]  /*1870*/  IMAD.IADD R152, R3, 0x1, -R152 ;  /* 0x0000000103987824 */ /* 0x004fce00078e0a98 */
.L_x_424:
[----:B------:R-:W-:Y:S01]  /*1880*/  ULDC.64 UR4, c[0x0][0xa20] ;  /* 0x0002880000047ab9 */ /* 0x000fe20000000a00 */
[C---:B------:R-:W-:Y:S01]  /*1890*/  LOP3.LUT R3, R138.reuse, 0xff000000, RZ, 0xc0, !PT ;  /* 0xff0000008a037812 */ /* 0x040fe200078ec0ff */
[----:B------:R-:W-:Y:S01]  /*18a0*/  IMAD.MOV.U32 R223, RZ, RZ, R137 ;  /* 0x000000ffffdf7224 */ /* 0x000fe200078e0089 */
[----:B------:R-:W-:Y:S02]  /*18b0*/  ISETP.NE.U32.AND P1, PT, RZ, UR4, PT ;  /* 0x00000004ff007c0c */ /* 0x000fe4000bf25070 */
[C---:B------:R-:W-:Y:S02]  /*18c0*/  LOP3.LUT R0, R138.reuse, 0xff0000, RZ, 0xc0, !PT ;  /* 0x00ff00008a007812 */ /* 0x040fe400078ec0ff */
[----:B------:R-:W-:Y:S02]  /*18d0*/  ISETP.NE.AND.EX P1, PT, RZ, UR5, PT, P1 ;  /* 0x00000005ff007c0c */ /* 0x000fe4000bf25310 */
[----:B------:R-:W-:Y:S02]  /*18e0*/  SHF.R.U32.HI R3, RZ, 0x8, R3 ;  /* 0x00000008ff037819 */ /* 0x000fe40000011603 */
[----:B------:R-:W-:-:S02]  /*18f0*/  LOP3.LUT R169, R138, 0xffff, RZ, 0xc0, !PT ;  /* 0x0000ffff8aa97812 */ /* 0x000fc400078ec0ff */
[----:B------:R-:W-:-:S07]  /*1900*/  LEA.HI R219, R0, R3, RZ, 0x10 ;  /* 0x0000000300db7211 */ /* 0x000fce00078f80ff */
[----:B------:R-:W-:Y:S05]  /*1910*/  @!P1 BRA `(.L_x_425) ;  /* 0x0000000000109947 */ /* 0x000fea0003800000 */
[----:B------:R-:W-:-:S04]  /*1920*/  IADD3 R4, P0, R220, UR4, RZ ;  /* 0x00000004dc047c10 */ /* 0x000fc8000ff1e0ff */
[----:B------:R-:W-:-:S05]  /*1930*/  IADD3.X R5, R221, UR5, RZ, P0, !PT ;  /* 0x00000005dd057c10 */ /* 0x000fca00087fe4ff */
[----:B------:R0:W5:Y:S01]  /*1940*/  LDG.E R25, desc[UR50][R4.64] ;  /* 0x0000003204197981 */ /* 0x000162000c1e1900 */
[----:B------:R-:W-:Y:S05]  /*1950*/  BRA `(.L_x_426) ;  /* 0x0000000000107947 */ /* 0x000fea0003800000 */
.L_x_425:
[----:B------:R-:W-:Y:S05]  /*1960*/  @!P0 BRA `(.L_x_426) ;  /* 0x00000000000c8947 */ /* 0x000fea0003800000 */
[----:B------:R-:W2:Y:S04]  /*1970*/  LDG.E R0, desc[UR50][R8.64] ;  /* 0x0000003208007981 */ /* 0x000ea8000c1e1900 */
[----:B------:R-:W2:Y:S02]  /*1980*/  LDG.E R25, desc[UR50][R8.64+0x4] ;  /* 0x0000043208197981 */ /* 0x000ea4000c1e1900 */
[----:B--2---:R-:W-:-:S07]  /*1990*/  IADD3 R25, -R0, R25, RZ ;  /* 0x0000001900197210 */ /* 0x004fce0007ffe1ff */
.L_x_426:
[----:B------:R-:W-:Y:S01]  /*19a0*/  ULDC.64 UR4, c[0x0][0xa10] ;  /* 0x0002840000047ab9 */ /* 0x000fe20000000a00 */
[----:B------:R-:W2:Y:S01]  /*19b0*/  LDL.LU R27, [R1] ;  /* 0x00000000011b7983 */ /* 0x000ea20000300800 */
[----:B------:R-:W-:-:S04]  /*19c0*/  ISETP.NE.U32.AND P0, PT, RZ, UR4, PT ;  /* 0x00000004ff007c0c */ /* 0x000fc8000bf05070 */
[----:B------:R-:W-:Y:S01]  /*19d0*/  ISETP.NE.AND.EX P0, PT, RZ, UR5, PT, P0 ;  /* 0x00000005ff007c0c */ /* 0x000fe2000bf05300 */
[----:B------:R-:W-:-:S12]  /*19e0*/  ULDC.64 UR4, c[0x0][0xa30] ;  /* 0x00028c0000047ab9 */ /* 0x000fd80000000a00 */
[----:B0-----:R-:W0:Y:S02]  /*19f0*/  @P0 LDC.64 R4, c[0x0][0xa10] ;  /* 0x00028400ff040b82 */ /* 0x001e240000000a00 */
[----:B0-----:R-:W-:-:S05]  /*1a00*/  @P0 IMAD.WIDE R4, R214, 0x4, R4 ;  /* 0x00000004d6040825 */ /* 0x001fca00078e0204 */
[----:B------:R-:W3:Y:S04]  /*1a10*/  @P0 LDG.E R0, desc[UR50][R4.64] ;  /* 0x0000003204000981 */ /* 0x000ee8000c1e1900 */
[----:B------:R-:W3:Y:S01]  /*1a20*/  @P0 LDG.E R3, desc[UR50][R4.64+0x4] ;  /* 0x0000043204030981 */ /* 0x000ee2000c1e1900 */
[----:B------:R-:W-:Y:S01]  /*1a30*/  ISETP.NE.U32.AND P1, PT, RZ, UR4, PT ;  /* 0x00000004ff007c0c */ /* 0x000fe2000bf25070 */
[----:B-----5:R-:W-:-:S03]  /*1a40*/  IMAD.MOV.U32 R138, RZ, RZ, R25 ;  /* 0x000000ffff8a7224 */ /* 0x020fc600078e0019 */
[----:B------:R-:W-:-:S13]  /*1a50*/  ISETP.NE.AND.EX P1, PT, RZ, UR5, PT, P1 ;  /* 0x00000005ff007c0c */ /* 0x000fda000bf25310 */
[----:B------:R-:W-:-:S04]  /*1a60*/  @P1 IADD3 R6, P2, R220, UR4, RZ ;  /* 0x00000004dc061c10 */ /* 0x000fc8000ff5e0ff */
[----:B------:R-:W-:-:S05]  /*1a70*/  @P1 IADD3.X R7, R221, UR5, RZ, P2, !PT ;  /* 0x00000005dd071c10 */ /* 0x000fca00097fe4ff */
[----:B------:R0:W5:Y:S01]  /*1a80*/  @P1 LDG.E R138, desc[UR50][R6.64] ;  /* 0x00000032068a1981 */ /* 0x000162000c1e1900 */
[----:B------:R-:W-:Y:S01]  /*1a90*/  IMAD.IADD R9, R25, 0x1, -R10 ;  /* 0x0000000119097824 */ /* 0x000fe200078e0a0a */
[----:B------:R-:W-:Y:S01]  /*1aa0*/  BSSY B0, `(.L_x_427) ;  /* 0x000002c000007945 */ /* 0x000fe20003800000 */
[----:B------:R-:W-:Y:S02]  /*1ab0*/  LOP3.LUT R226, R219, 0xff, RZ, 0xc0, !PT ;  /* 0x000000ffdbe27812 */ /* 0x000fe400078ec0ff */
[----:B------:R-:W-:Y:S02]  /*1ac0*/  SHF.R.U32.HI R219, RZ, 0x10, R219 ;  /* 0x00000010ffdb7819 */ /* 0x000fe400000116db */
[----:B--2---:R-:W-:Y:S01]  /*1ad0*/  LOP3.LUT R27, R27, 0xfffffffb, RZ, 0xc0, !PT ;  /* 0xfffffffb1b1b7812 */ /* 0x004fe200078ec0ff */
[----:B---3--:R-:W-:-:S04]  /*1ae0*/  @P0 IMAD.IADD R2, R3, 0x1, -R0 ;  /* 0x0000000103020824 */ /* 0x008fc800078e0a00 */
[----:B------:R-:W-:-:S05]  /*1af0*/  IMAD.IADD R159, R9, 0x1, R2 ;  /* 0x00000001099f7824 */ /* 0x000fca00078e0202 */
[C---:B------:R-:W-:Y:S02]  /*1b00*/  ISETP.GE.AND P3, PT, R159.reuse, 0x1, PT ;  /* 0x000000019f00780c */ /* 0x040fe40003f66270 */
[----:B------:R-:W-:-:S05]  /*1b10*/  IADD3 R0, R159, 0x9f, RZ ;  /* 0x0000009f9f007810 */ /* 0x000fca0007ffe0ff */
[----:B------:R-:W-:-:S05]  /*1b20*/  IMAD.HI R0, R0, 0x66666667, RZ ;  /* 0x6666666700007827 */ /* 0x000fca00078e02ff */
[----:B------:R-:W-:Y:S02]  /*1b30*/  SHF.R.U32.HI R147, RZ, 0x1f, R0 ;  /* 0x0000001fff937819 */ /* 0x000fe40000011600 */
[----:B------:R-:W-:Y:S02]  /*1b40*/  @P3 LOP3.LUT R27, R27, 0x4, RZ, 0xfc, !PT ;  /* 0x000000041b1b3812 */ /* 0x000fe400078efcff */
[----:B------:R-:W-:Y:S01]  /*1b50*/  LEA.HI.SX32 R147, R0, R147, 0x1a ;  /* 0x0000009300937211 */ /* 0x000fe200078fd2ff */
[----:B------:R-:W-:Y:S02]  /*1b60*/  IMAD.MOV.U32 R0, RZ, RZ, RZ ;  /* 0x000000ffff007224 */ /* 0x000fe400078e00ff */
[----:B------:R0:W-:Y:S01]  /*1b70*/  STL [R1], R27 ;  /* 0x0000001b01007387 */ /* 0x0001e20000100800 */
[----:B------:R-:W-:Y:S05]  /*1b80*/  @!P3 BRA `(.L_x_428) ;  /* 0x000000000074b947 */ /* 0x000fea0003800000 */
[----:B------:R-:W-:Y:S01]  /*1b90*/  ISETP.NE.AND P0, PT, R219, RZ, PT ;  /* 0x000000ffdb00720c */ /* 0x000fe20003f05270 */
[----:B------:R-:W-:-:S03]  /*1ba0*/  ULDC UR4, c[0x0][0x9f0] ;  /* 0x00027c0000047ab9 */ /* 0x000fc60000000800 */
[----:B------:R-:W-:-:S04]  /*1bb0*/  SEL R10, R219, UR4, P0 ;  /* 0x00000004db0a7c07 */ /* 0x000fc80008000000 */
[-C--:B0-----:R-:W-:Y:S02]  /*1bc0*/  IABS R6, R10.reuse ;  /* 0x0000000a00067213 */ /* 0x081fe40000000000 */
[----:B------:R-:W-:Y:S02]  /*1bd0*/  IADD3 R0, R147, -0x1, R10 ;  /* 0xffffffff93007810 */ /* 0x000fe40007ffe00a */
[----:B------:R-:W0:Y:S01]  /*1be0*/  I2F.RP R3, R6 ;  /* 0x0000000600037306 */ /* 0x000e220000209400 */
[----:B------:R-:W-:Y:S02]  /*1bf0*/  IABS R11, R10 ;  /* 0x0000000a000b7213 */ /* 0x000fe40000000000 */
[----:B------:R-:W-:Y:S02]  /*1c00*/  IABS R8, R0 ;  /* 0x0000000000087213 */ /* 0x000fe40000000000 */
[----:B------:R-:W-:-:S04]  /*1c10*/  LOP3.LUT R0, R0, R10, RZ, 0x3c, !PT ;  /* 0x0000000a00007212 */ /* 0x000fc800078e3cff */
[----:B------:R-:W-:Y:S01]  /*1c20*/  ISETP.GE.AND P2, PT, R0, RZ, PT ;  /* 0x000000ff0000720c */ /* 0x000fe20003f46270 */
[----:B0-----:R-:W0:Y:S02]  /*1c30*/  MUFU.RCP R3, R3 ;  /* 0x0000000300037308 */ /* 0x001e240000001000 */
[----:B0-----:R-:W-:Y:S02]  /*1c40*/  VIADD R4, R3, 0xffffffe ;  /* 0x0ffffffe03047836 */ /* 0x001fe40000000000 */
[----:B------:R-:W-:-:S04]  /*1c50*/  IMAD.MOV R3, RZ, RZ, -R11 ;  /* 0x000000ffff037224 */ /* 0x000fc800078e0a0b */
[----:B------:R0:W1:Y:S02]  /*1c60*/  F2I.FTZ.U32.TRUNC.NTZ R5, R4 ;  /* 0x0000000400057305 */ /* 0x000064000021f000 */
[----:B0-----:R-:W-:Y:S01]  /*1c70*/  MOV R4, RZ ;  /* 0x000000ff00047202 */ /* 0x001fe20000000f00 */
[----:B-1----:R-:W-:-:S04]  /*1c80*/  IMAD.MOV R7, RZ, RZ, -R5 ;  /* 0x000000ffff077224 */ /* 0x002fc800078e0a05 */
[----:B------:R-:W-:-:S04]  /*1c90*/  IMAD R7, R7, R6, RZ ;  /* 0x0000000607077224 */ /* 0x000fc800078e02ff */
[----:B------:R-:W-:-:S06]  /*1ca0*/  IMAD.HI.U32 R5, R5, R7, R4 ;  /* 0x0000000705057227 */ /* 0x000fcc00078e0004 */
        /* <DEDUP_REMOVED lines=8> */
[----:B------:R-:W-:-:S05]  /*1d30*/  IMAD.MOV.U32 R0, RZ, RZ, R5 ;  /* 0x000000ffff007224 */ /* 0x000fca00078e0005 */
[----:B------:R-:W-:Y:S02]  /*1d40*/  @!P2 IADD3 R0, -R0, RZ, RZ ;  /* 0x000000ff0000a210 */ /* 0x000fe40007ffe1ff */
[----:B------:R-:W-:-:S07]  /*1d50*/  @!P1 LOP3.LUT R0, RZ, R10, RZ, 0x33, !PT ;  /* 0x0000000aff009212 */ /* 0x000fce00078e33ff */
.L_x_428:
[----:B------:R-:W-:Y:S05]  /*1d60*/  BSYNC B0 ;  /* 0x0000000000007941 */ /* 0x000fea0003800000 */
.L_x_427:
[----:B------:R-:W-:-:S05]  /*1d70*/  IMAD R3, R226, R0, RZ ;  /* 0x00000000e2037224 */ /* 0x000fca00078e02ff */
[C---:B------:R-:W-:Y:S01]  /*1d80*/  VIADDMNMX R0, R3.reuse, R0, R147, PT ;  /* 0x0000000003007246 */ /* 0x040fe20003800193 */
[----:B------:R-:W-:-:S04]  /*1d90*/  IMAD R3, R3, 0xa0, -R9 ;  /* 0x000000a003037824 */ /* 0x000fc800078e0a09 */
[----:B------:R-:W-:Y:S01]  /*1da0*/  IMAD R5, R0, 0xa0, -R9 ;  /* 0x000000a000057824 */ /* 0x000fe200078e0a09 */
[----:B------:R-:W-:-:S04]  /*1db0*/  VIMNMX R3, RZ, R3, !PT ;  /* 0x00000003ff037248 */ /* 0x000fc80007fe0100 */
[----:B------:R-:W-:Y:S01]  /*1dc0*/  VIMNMX R0, R5, R2, PT ;  /* 0x0000000205007248 */ /* 0x000fe20003fe0100 */
[----:B------:R-:W-:-:S03]  /*1dd0*/  IMAD.WIDE.U32 R4, R3, -0x33333333, RZ ;  /* 0xcccccccd03047825 */ /* 0x000fc600078e00ff */
[----:B------:R-:W-:Y:S02]  /*1de0*/  ISETP.GT.AND P0, PT, R0, R3, PT ;  /* 0x000000030000720c */ /* 0x000fe40003f04270 */
[----:B------:R-:W-:-:S05]  /*1df0*/  SHF.R.U32.HI R119, RZ, 0x7, R5 ;  /* 0x00000007ff777819 */ /* 0x000fca0000011605 */
[----:B------:R-:W-:-:S06]  /*1e00*/  IMAD.MOV.U32 R24, RZ, RZ, R119 ;  /* 0x000000ffff187224 */ /* 0x000fcc00078e0077 */
[----:B------:R-:W-:-:S04]  /*1e10*/  @P0 VIADD R0, R0, 0x9f ;  /* 0x0000009f00000836 */ /* 0x000fc80000000000 */
[----:B------:R-:W-:-:S05]  /*1e20*/  @P0 IMAD.HI R0, R0, 0x66666667, RZ ;  /* 0x6666666700000827 */ /* 0x000fca00078e02ff */
[----:B------:R-:W-:-:S04]  /*1e30*/  @P0 SHF.R.U32.HI R3, RZ, 0x1f, R0 ;  /* 0x0000001fff030819 */ /* 0x000fc80000011600 */
[----:B------:R-:W-:Y:S02]  /*1e40*/  @P0 LEA.HI.SX32 R24, R0, R3, 0x1a ;  /* 0x0000000300180211 */ /* 0x000fe400078fd2ff */
[----:B------:R-:W-:Y:S02]  /*1e50*/  PLOP3.LUT P0, PT, PT, PT, PT, 0x80, 0x0 ;  /* 0x000000000000781c */ /* 0x000fe40003f0f070 */
[----:B------:R-:W-:-:S13]  /*1e60*/  ISETP.GT.AND P1, PT, R24, R119, PT ;  /* 0x000000771800720c */ /* 0x000fda0003f24270 */
[----:B------:R-:W-:Y:S05]  /*1e70*/  @!P1 BRA `(.L_x_429) ;  /* 0x000000e400649947 */ /* 0x000fea0003800000 */
[----:B------:R-:W-:Y:S01]  /*1e80*/  VIADD R0, R18, 0x1a400 ;  /* 0x0001a40012007836 */ /* 0x000fe20000000000 */
[----:B------:R-:W-:Y:S04]  /*1e90*/  BSSY B6, `(.L_x_430) ;  /* 0x0000013000067945 */ /* 0x000fe80003800000 */
[----:B------:R-:W-:-:S13]  /*1ea0*/  LOP3.LUT P0, RZ, R0, 0x1bf, RZ, 0xc0, !PT ;  /* 0x000001bf00ff7812 */ /* 0x000fda000780c0ff */
[----:B------:R-:W-:Y:S05]  /*1eb0*/  @!P0 BRA `(.L_x_431) ;  /* 0x0000000000408947 */ /* 0x000fea0003800000 */
[----:B------:R-:W-:Y:S01]  /*1ec0*/  MOV R0, 0x0 ;  /* 0x0000000000007802 */ /* 0x000fe20000000f00 */
[----:B------:R-:W-:Y:S01]  /*1ed0*/  ULDC.64 UR4, c[0x4][0xc8] ;  /* 0x0100320000047ab9 */ /* 0x000fe20000000a00 */
[----:B------:R-:W-:Y:S01]  /*1ee0*/  ULDC.64 UR6, c[0x4][0x30] ;  /* 0x01000c0000067ab9 */ /* 0x000fe20000000a00 */
[----:B------:R-:W-:Y:S01]  /*1ef0*/  IMAD.U32 R4, RZ, RZ, UR4 ;  /* 0x00000004ff047e24 */ /* 0x000fe2000f8e00ff */
[----:B------:R1:W2:Y:S01]  /*1f00*/  LDC.64 R14, c[0x4][R0] ;  /* 0x01000000000e7b82 */ /* 0x0002a20000000a00 */
[----:B------:R-:W-:Y:S01]  /*1f10*/  MOV R5, UR5 ;  /* 0x0000000500057c02 */ /* 0x000fe20008000f00 */
[----:B------:R-:W-:Y:S01]  /*1f20*/  ULDC.64 UR4, c[0x4][0xd0] ;  /* 0x0100340000047ab9 */ /* 0x000fe20000000a00 */
[----:B------:R-:W-:Y:S01]  /*1f30*/  IMAD.U32 R10, RZ, RZ, UR6 ;  /* 0x00000006ff0a7e24 */ /* 0x000fe2000f8e00ff */
[----:B------:R-:W-:Y:S01]  /*1f40*/  MOV R8, 0x70 ;  /* 0x0000007000087802 */ /* 0x000fe20000000f00 */
[----:B0-----:R-:W-:Y:S02]  /*1f50*/  IMAD.U32 R6, RZ, RZ, UR4 ;  /* 0x00000004ff067e24 */ /* 0x001fe4000f8e00ff */
[----:B------:R-:W-:-:S02]  /*1f60*/  IMAD.U32 R7, RZ, RZ, UR5 ;  /* 0x00000005ff077e24 */ /* 0x000fc4000f8e00ff */
[----:B------:R-:W-:Y:S02]  /*1f70*/  IMAD.U32 R11, RZ, RZ, UR7 ;  /* 0x00000007ff0b7e24 */ /* 0x000fe4000f8e00ff */
[----:B------:R-:W-:Y:S02]  /*1f80*/  IMAD.MOV.U32 R12, RZ, RZ, 0x1 ;  /* 0x00000001ff0c7424 */ /* 0x000fe400078e00ff */
[----:B-1----:R-:W-:-:S07]  /*1f90*/  IMAD.MOV.U32 R13, RZ, RZ, RZ ;  /* 0x000000ffff0d7224 */ /* 0x002fce00078e00ff */
[----:B------:R-:W-:-:S07]  /*1fa0*/  LEPC R20, `(.L_x_431) ;  /* 0x000000001014794e */ /* 0x000fce0000000000 */
[----:B--2--5:R-:W-:Y:S05]  /*1fb0*/  CALL.ABS.NOINC R14 ;  /* 0x000000000e007343 */ /* 0x024fea0003c00000 */
.L_x_431:
[----:B------:R-:W-:Y:S05]  /*1fc0*/  BSYNC B6 ;  /* 0x0000000000067941 */ /* 0x000fea0003800000 */
.L_x_430:
        /* <DEDUP_REMOVED lines=11> */
[----:B0-----:R-:W-:Y:S01]  /*2080*/  IMAD.U32 R6, RZ, RZ, UR6 ;  /* 0x00000006ff067e24 */ /* 0x001fe2000f8e00ff */
[----:B------:R-:W-:Y:S01]  /*2090*/  MOV R8, 0x70 ;  /* 0x0000007000087802 */ /* 0x000fe20000000f00 */
[----:B------:R-:W-:Y:S02]  /*20a0*/  IMAD.U32 R7, RZ, RZ, UR7 ;  /* 0x00000007ff077e24 */ /* 0x000fe4000f8e00ff */
[----:B------:R-:W-:-:S02]  /*20b0*/  IMAD.U32 R10, RZ, RZ, UR4 ;  /* 0x00000004ff0a7e24 */ /* 0x000fc4000f8e00ff */
[----:B------:R-:W-:Y:S02]  /*20c0*/  IMAD.U32 R11, RZ, RZ, UR5 ;  /* 0x00000005ff0b7e24 */ /* 0x000fe4000f8e00ff */
[----:B------:R-:W-:Y:S02]  /*20d0*/  IMAD.MOV.U32 R12, RZ, RZ, 0x1 ;  /* 0x00000001ff0c7424 */ /* 0x000fe400078e00ff */
[----:B-1----:R-:W-:-:S07]  /*20e0*/  IMAD.MOV.U32 R13, RZ, RZ, RZ ;  /* 0x000000ffff0d7224 */ /* 0x002fce00078e00ff */
[----:B------:R-:W-:-:S07]  /*20f0*/  LEPC R20, `(.L_x_433) ;  /* 0x000000001014794e */ /* 0x000fce0000000000 */
[----:B--2--5:R-:W-:Y:S05]  /*2100*/  CALL.ABS.NOINC R14 ;  /* 0x000000000e007343 */ /* 0x024fea0003c00000 */
.L_x_433:
[----:B------:R-:W-:Y:S05]  /*2110*/  BSYNC B6 ;  /* 0x0000000000067941 */ /* 0x000fea0003800000 */
.L_x_432:
[----:B------:R-:W-:Y:S01]  /*2120*/  IMAD.IADD R125, R26, 0x1, R25 ;  /* 0x000000011a7d7824 */ /* 0x000fe200078e0219 */
[----:B------:R-:W-:Y:S01]  /*2130*/  ULDC.64 UR4, c[0x0][0x9f8] ;  /* 0x00027e0000047ab9 */ /* 0x000fe20000000a00 */
[----:B------:R-:W2:Y:S01]  /*2140*/  LDL R25, [R1+0x4c] ;  /* 0x00004c0001197983 */ /* 0x000ea20000100800 */
[----:B------:R-:W-:Y:S01]  /*2150*/  ISETP.NE.U32.AND P0, PT, RZ, UR4, PT ;  /* 0x00000004ff007c0c */ /* 0x000fe2000bf05070 */
[----:B------:R-:W-:Y:S01]  /*2160*/  IMAD.MOV.U32 R0, RZ, RZ, R214 ;  /* 0x000000ffff007224 */ /* 0x000fe200078e00d6 */
[----:B------:R-:W1:Y:S02]  /*2170*/  S2R R20, SR_TID.X ;  /* 0x0000000000147919 */ /* 0x000e640000002100 */
[----:B------:R-:W-:Y:S01]  /*2180*/  ISETP.NE.AND.EX P0, PT, RZ, UR5, PT, P0 ;  /* 0x00000005ff007c0c */ /* 0x000fe2000bf05300 */
[C---:B------:R-:W-:Y:S01]  /*2190*/  VIADD R3, R16.reuse, 0x20 ;  /* 0x0000002010037836 */ /* 0x040fe20000000000 */
[----:B------:R-:W-:Y:S01]  /*21a0*/  IADD3 R4, R16, 0x40, RZ ;  /* 0x0000004010047810 */ /* 0x000fe20007ffe0ff */
[----:B------:R-:W3:Y:S08]  /*21b0*/  LDC R21, c[0x0][0x3f4] ;  /* 0x0000fd00ff157b82 */ /* 0x000ef00000000800 */
[----:B------:R-:W4:Y:S02]  /*21c0*/  LDC.64 R94, c[0x0][0x408] ;  /* 0x00010200ff5e7b82 */ /* 0x000f240000000a00 */
[----:B0-----:R-:W-:Y:S01]  /*21d0*/  @P0 IADD3 R6, P1, R220, UR4, RZ ;  /* 0x00000004dc060c10 */ /* 0x001fe2000ff3e0ff */
[----:B------:R-:W-:-:S03]  /*21e0*/  ULDC UR4, c[0x0][0x320] ;  /* 0x0000c80000047ab9 */ /* 0x000fc60000000800 */
[----:B------:R-:W-:Y:S02]  /*21f0*/  @P0 IADD3.X R7, R221, UR5, RZ, P1, !PT ;  /* 0x00000005dd070c10 */ /* 0x000fe40008ffe4ff */
[----:B------:R-:W0:Y:S03]  /*2200*/  LDC.64 R100, c[0x0][0x3f8] ;  /* 0x0000fe00ff647b82 */ /* 0x000e260000000a00 */
[----:B------:R0:W2:Y:S01]  /*2210*/  @P0 LDG.E R0, desc[UR50][R6.64] ;  /* 0x0000003206000981 */ /* 0x0000a2000c1e1900 */
[----:B------:R-:W-:Y:S02]  /*2220*/  ISETP.GE.AND P3, PT, R16, UR4, PT ;  /* 0x0000000410007c0c */ /* 0x000fe4000bf66270 */
[----:B------:R-:W-:Y:S02]  /*2230*/  ISETP.GE.AND P2, PT, R3, UR4, PT ;  /* 0x0000000403007c0c */ /* 0x000fe4000bf46270 */
[----:B------:R-:W-:-:S02]  /*2240*/  ISETP.GE.AND P0, PT, R4, UR4, PT ;  /* 0x0000000404007c0c */ /* 0x000fc4000bf06270 */
[----:B------:R-:W-:Y:S02]  /*2250*/  ISETP.GE.AND P1, PT, R168, UR4, PT ;  /* 0x00000004a8007c0c */ /* 0x000fe4000bf26270 */
[----:B-1----:R-:W-:Y:S02]  /*2260*/  SHF.R.U32.HI R20, RZ, 0x7, R20 ;  /* 0x00000007ff147819 */ /* 0x002fe40000011614 */
[----:B------:R-:W-:Y:S02]  /*2270*/  SHF.R.S32.HI R13, RZ, 0x1f, R195 ;  /* 0x0000001fff0d7819 */ /* 0x000fe400000114c3 */
[----:B------:R-:W-:Y:S01]  /*2280*/  ISETP.NE.AND P6, PT, R20, 0x1, PT ;  /* 0x000000011400780c */ /* 0x000fe20003fc5270 */
[----:B----4-:R-:W-:Y:S01]  /*2290*/  IMAD.WIDE.U32 R96, R195, R94, R16 ;  /* 0x0000005ec3607225 */ /* 0x010fe200078e0010 */
[----:B---3--:R-:W-:Y:S02]  /*22a0*/  ISETP.GE.AND P5, PT, R4, R21, PT ;  /* 0x000000150400720c */ /* 0x008fe40003fa6270 */
[----:B------:R-:W-:-:S02]  /*22b0*/  SHF.R.S32.HI R23, RZ, 0x1f, R22 ;  /* 0x0000001fff177819 */ /* 0x000fc40000011416 */
[----:B------:R-:W-:Y:S01]  /*22c0*/  LOP3.LUT R27, R27, 0xfffffffe, RZ, 0xc0, !PT ;  /* 0xfffffffe1b1b7812 */ /* 0x000fe200078ec0ff */
[----:B0-----:R-:W-:-:S04]  /*22d0*/  IMAD.WIDE.U32 R102, R195, R100, R16 ;  /* 0x00000064c3667225 */ /* 0x001fc800078e0010 */
[C-C-:B------:R-:W-:Y:S02]  /*22e0*/  IMAD.WIDE.U32 R98, R195.reuse, R94, R22.reuse ;  /* 0x0000005ec3627225 */ /* 0x140fe400078e0016 */
[----:B------:R-:W-:Y:S05]  /*22f0*/  @!P6 WARPSYNC.ALL ;  /* 0x000000000000e948 */ /* 0x000fea0003800000 */
[----:B------:R-:W-:Y:S01]  /*2300*/  ULDC UR4, c[0x0][0x2f4] ;  /* 0x0000bd0000047ab9 */ /* 0x000fe20000000800 */
[----:B------:R-:W-:Y:S01]  /*2310*/  IMAD.WIDE.U32 R104, R195, R100, R22 ;  /* 0x00000064c3687225 */ /* 0x000fe200078e0016 */
[----:B------:R-:W-:Y:S02]  /*2320*/  ISETP.GE.AND P4, PT, R16, UR4, PT ;  /* 0x0000000410007c0c */ /* 0x000fe4000bf86270 */
[----:B------:R-:W-:-:S02]  /*2330*/  @P5 LOP3.LUT R27, R27, 0x1, RZ, 0xfc, !PT ;  /* 0x000000011b1b5812 */ /* 0x000fc400078efcff */
[----:B------:R-:W-:Y:S02]  /*2340*/  SEL R5, RZ, 0x1, P4 ;  /* 0x00000001ff057807 */ /* 0x000fe40002000000 */
[----:B------:R-:W-:-:S04]  /*2350*/  ISETP.GE.AND P4, PT, R3, UR4, PT ;  /* 0x0000000403007c0c */ /* 0x000fc8000bf86270 */
[----:B------:R-:W-:-:S05]  /*2360*/  SEL R6, RZ, 0xffffffff, P4 ;  /* 0xffffffffff067807 */ /* 0x000fca0002000000 */
[----:B------:R-:W-:-:S05]  /*2370*/  IMAD.SHL.U32 R6, R6, 0x2, RZ ;  /* 0x0000000206067824 */ /* 0x000fca00078e00ff */
[----:B------:R-:W-:Y:S02]  /*2380*/  LOP3.LUT R7, R6, 0x2, R5, 0xe2, !PT ;  /* 0x0000000206077812 */ /* 0x000fe400078ee205 */
[----:B------:R-:W-:Y:S02]  /*2390*/  SEL R6, RZ, 0xffffffff, P2 ;  /* 0xffffffffff067807 */ /* 0x000fe40001000000 */
[----:B------:R-:W-:Y:S02]  /*23a0*/  SEL R5, RZ, 0x1, P3 ;  /* 0x00000001ff057807 */ /* 0x000fe40001800000 */
[----:B------:R-:W-:Y:S01]  /*23b0*/  ISETP.GE.AND P2, PT, R4, UR4, PT ;  /* 0x0000000404007c0c */ /* 0x000fe2000bf46270 */
[----:B------:R-:W-:Y:S01]  /*23c0*/  IMAD.SHL.U32 R10, R6, 0x2, RZ ;  /* 0x00000002060a7824 */ /* 0x000fe200078e00ff */
[----:B------:R-:W-:Y:S02]  /*23d0*/  ISETP.GE.AND P3, PT, R168, UR4, PT ;  /* 0x00000004a8007c0c */ /* 0x000fe4000bf66270 */
[----:B------:R-:W-:-:S02]  /*23e0*/  SEL R6, RZ, 0x4, P2 ;  /* 0x00000004ff067807 */ /* 0x000fc40001000000 */
[----:B------:R-:W-:Y:S02]  /*23f0*/  SEL R8, RZ, 0x8, P3 ;  /* 0x00000008ff087807 */ /* 0x000fe40001800000 */
[----:B------:R-:W-:Y:S01]  /*2400*/  LOP3.LUT R5, R10, 0x2, R5, 0xe2, !PT ;  /* 0x000000020a057812 */ /* 0x000fe200078ee205 */
[----:B------:R-:W-:Y:S01]  /*2410*/  IMAD R10, R13, R100, RZ ;  /* 0x000000640d0a7224 */ /* 0x000fe200078e02ff */
[----:B------:R-:W-:Y:S02]  /*2420*/  LOP3.LUT R8, R8, R7, R6, 0xfe, !PT ;  /* 0x0000000708087212 */ /* 0x000fe400078efe06 */
[----:B------:R-:W-:Y:S01]  /*2430*/  SEL R6, RZ, 0x4, P0 ;  /* 0x00000004ff067807 */ /* 0x000fe20000000000 */
[----:B------:R-:W-:Y:S01]  /*2440*/  IMAD R15, R195, R101, R10 ;  /* 0x00000065c30f7224 */ /* 0x000fe200078e020a */
[----:B------:R-:W-:Y:S02]  /*2450*/  SEL R7, RZ, 0x8, P1 ;  /* 0x00000008ff077807 */ /* 0x000fe40000800000 */
[----:B------:R-:W-:Y:S01]  /*2460*/  ISETP.GE.AND P2, PT, R192, UR4, PT ;  /* 0x00000004c0007c0c */ /* 0x000fe2000bf46270 */
[----:B------:R-:W-:Y:S01]  /*2470*/  IMAD.IADD R105, R105, 0x1, R15 ;  /* 0x0000000169697824 */ /* 0x000fe200078e020f */
[----:B------:R-:W-:Y:S01]  /*2480*/  LOP3.LUT R9, R7, R5, R6, 0xfe, !PT ;  /* 0x0000000507097212 */ /* 0x000fe200078efe06 */
[----:B------:R-:W-:Y:S01]  /*2490*/  IMAD R6, R13, R94, RZ ;  /* 0x0000005e0d067224 */ /* 0x000fe200078e02ff */
[----:B------:R-:W-:-:S02]  /*24a0*/  ISETP.GE.AND P0, PT, R16, R21, PT ;  /* 0x000000151000720c */ /* 0x000fc40003f06270 */
[----:B------:R-:W-:Y:S01]  /*24b0*/  ISETP.GE.AND P3, PT, R3, R21, PT ;  /* 0x000000150300720c */ /* 0x000fe20003f66270 */
[----:B------:R-:W-:Y:S01]  /*24c0*/  IMAD R7, R195, R95, R6 ;  /* 0x0000005fc3077224 */ /* 0x000fe200078e0206 */
[----:B------:R-:W-:Y:S02]  /*24d0*/  SEL R11, RZ, 0x10, P2 ;  /* 0x00000010ff0b7807 */ /* 0x000fe40001000000 */
[----:B------:R-:W-:Y:S01]  /*24e0*/  SEL R5, R21, RZ, P0 ;  /* 0x000000ff15057207 */ /* 0x000fe20000000000 */
[----:B------:R-:W-:Y:S01]  /*24f0*/  IMAD.IADD R99, R99, 0x1, R7 ;  /* 0x0000000163637824 */ /* 0x000fe200078e0207 */
[----:B------:R-:W-:Y:S01]  /*2500*/  SEL R6, R21, RZ, P3 ;  /* 0x000000ff15067207 */ /* 0x000fe20001800000 */
[----:B------:R-:W-:Y:S01]  /*2510*/  IMAD.IADD R97, R7, 0x1, R97 ;  /* 0x0000000107617824 */ /* 0x000fe200078e0261 */
[----:B------:R-:W-:Y:S01]  /*2520*/  LOP3.LUT R28, R8, R11, RZ, 0xfc, !PT ;  /* 0x0000000b081c7212 */ /* 0x000fe200078efcff */
[----:B------:R-:W-:Y:S01]  /*2530*/  IMAD.IADD R5, R16, 0x1, R5 ;  /* 0x0000000110057824 */ /* 0x000fe200078e0205 */
[----:B------:R-:W-:Y:S01]  /*2540*/  IADD3 R103, R15, R103, RZ ;  /* 0x000000670f677210 */ /* 0x000fe20007ffe0ff */
[----:B------:R-:W-:-:S03]  /*2550*/  IMAD.IADD R7, R3, 0x1, R6 ;  /* 0x0000000103077824 */ /* 0x000fc600078e0206 */
[----:B------:R-:W-:Y:S02]  /*2560*/  SHF.R.S32.HI R6, RZ, 0x1f, R5 ;  /* 0x0000001fff067819 */ /* 0x000fe40000011405 */
[----:B------:R-:W-:Y:S02]  /*2570*/  SHF.R.S32.HI R8, RZ, 0x1f, R7 ;  /* 0x0000001fff087819 */ /* 0x000fe40000011407 */
[CC--:B------:R-:W-:Y:S02]  /*2580*/  LEA.HI R12, R6.reuse, R5.reuse, RZ, 0x4 ;  /* 0x00000005060c7211 */ /* 0x0c0fe400078f20ff */
[----:B------:R-:W-:Y:S02]  /*2590*/  LEA.HI R6, R6, R5, RZ, 0x6 ;  /* 0x0000000506067211 */ /* 0x000fe400078f30ff */
[----:B------:R-:W-:Y:S02]  /*25a0*/  SEL R11, R21, RZ, P5 ;  /* 0x000000ff150b7207 */ /* 0x000fe40002800000 */
[----:B------:R-:W-:-:S02]  /*25b0*/  LEA.HI R26, R8, R7, RZ, 0x4 ;  /* 0x00000007081a7211 */ /* 0x000fc400078f20ff */
[----:B------:R-:W-:Y:S02]  /*25c0*/  LEA.HI R7, R8, R7, RZ, 0x6 ;  /* 0x0000000708077211 */ /* 0x000fe400078f30ff */
[----:B------:R-:W-:Y:S02]  /*25d0*/  SHF.R.S32.HI R6, RZ, 0x6, R6 ;  /* 0x00000006ff067819 */ /* 0x000fe40000011406 */
[----:B------:R-:W-:Y:S02]  /*25e0*/  IADD3 R13, R4, R11, RZ ;  /* 0x0000000b040d7210 */ /* 0x000fe40007ffe0ff */
[----:B------:R-:W-:Y:S02]  /*25f0*/  SHF.R.S32.HI R8, RZ, 0x6, R7 ;  /* 0x00000006ff087819 */ /* 0x000fe40000011407 */
[----:B------:R-:W-:Y:S01]  /*2600*/  LOP3.LUT R11, R205, 0x30, R26, 0xf8, !PT ;  /* 0x00000030cd0b7812 */ /* 0x000fe200078ef81a */
[C---:B------:R-:W-:Y:S01]  /*2610*/  IMAD R136, R6.reuse, 0x2800, R207 ;  /* 0x0000280006887824 */ /* 0x040fe200078e02cf */
[----:B------:R-:W-:Y:S01]  /*2620*/  SHF.R.U32.HI R5, RZ, 0x3, R209 ;  /* 0x00000003ff057819 */ /* 0x000fe200000116d1 */
[----:B------:R-:W-:Y:S01]  /*2630*/  IMAD R134, R6, 0x2800, R210 ;  /* 0x0000280006867824 */ /* 0x000fe200078e02d2 */
[----:B------:R-:W-:Y:S01]  /*2640*/  LOP3.LUT R10, R209, 0x30, R12, 0xf8, !PT ;  /* 0x00000030d10a7812 */ /* 0x000fe200078ef80c */
[----:B------:R-:W-:Y:S01]  /*2650*/  IMAD R135, R8, 0x2800, R207 ;  /* 0x0000280008877824 */ /* 0x000fe200078e02cf */
[----:B------:R-:W-:-:S02]  /*2660*/  LOP3.LUT R6, R11, R206, RZ, 0x3c, !PT ;  /* 0x000000ce0b067212 */ /* 0x000fc400078e3cff */
[----:B------:R-:W-:Y:S02]  /*2670*/  SHF.R.S32.HI R14, RZ, 0x1f, R13 ;  /* 0x0000001fff0e7819 */ /* 0x000fe4000001140d */
[----:B------:R-:W-:Y:S01]  /*2680*/  LOP3.LUT R11, R10, R5, RZ, 0x3c, !PT ;  /* 0x000000050a0b7212 */ /* 0x000fe200078e3cff */
[----:B------:R-:W-:Y:S01]  /*2690*/  IMAD.IADD R135, R135, 0x1, R6 ;  /* 0x0000000187877824 */ /* 0x000fe200078e0206 */
[CC--:B------:R-:W-:Y:S01]  /*26a0*/  LEA.HI R30, R14.reuse, R13.reuse, RZ, 0x4 ;  /* 0x0000000d0e1e7211 */ /* 0x0c0fe200078f20ff */
[----:B------:R0:W-:Y:S01]  /*26b0*/  STL [R1], R27 ;  /* 0x0000001b01007387 */ /* 0x0001e20000100800 */
[----:B------:R-:W-:Y:S02]  /*26c0*/  LOP3.LUT R6, R209, 0x30, R26, 0xf8, !PT ;  /* 0x00000030d1067812 */ /* 0x000fe400078ef81a */
[----:B------:R-:W-:Y:S02]  /*26d0*/  LEA.HI R13, R14, R13, RZ, 0x6 ;  /* 0x0000000d0e0d7211 */ /* 0x000fe400078f30ff */
[----:B-----5:R-:W-:Y:S01]  /*26e0*/  SHF.R.S32.HI R15, RZ, 0x1f, R138 ;  /* 0x0000001fff0f7819 */ /* 0x020fe2000001148a */
[----:B------:R-:W-:Y:S01]  /*26f0*/  IMAD.IADD R134, R134, 0x1, R11 ;  /* 0x0000000186867824 */ /* 0x000fe200078e020b */
[----:B------:R-:W-:Y:S01]  /*2700*/  LOP3.LUT R7, R205, 0x30, R12, 0xf8, !PT ;  /* 0x00000030cd077812 */ /* 0x000fe200078ef80c */
[----:B------:R-:W-:Y:S01]  /*2710*/  IMAD R132, R8, 0x2800, R210 ;  /* 0x0000280008847824 */ /* 0x000fe200078e02d2 */
[----:B------:R-:W-:Y:S01]  /*2720*/  LOP3.LUT R11, R6, R5, RZ, 0x3c, !PT ;  /* 0x00000005060b7212 */ /* 0x000fe200078e3cff */
[----:B------:R-:W-:Y:S01]  /*2730*/  IMAD R8, R15, R100, RZ ;  /* 0x000000640f087224 */ /* 0x000fe200078e02ff */
[----:B------:R-:W-:Y:S01]  /*2740*/  SHF.R.S32.HI R13, RZ, 0x6, R13 ;  /* 0x00000006ff0d7819 */ /* 0x000fe2000001140d */
[----:B------:R-:W-:Y:S01]  /*2750*/  IMAD.MOV.U32 R123, RZ, RZ, 0x20 ;  /* 0x00000020ff7b7424 */ /* 0x000fe200078e00ff */
[----:B------:R-:W-:-:S02]  /*2760*/  LOP3.LUT R10, R209, 0x30, R30, 0xf8, !PT ;  /* 0x00000030d10a7812 */ /* 0x000fc400078ef81e */
[----:B------:R-:W-:Y:S01]  /*2770*/  LOP3.LUT R7, R7, R206, RZ, 0x3c, !PT ;  /* 0x000000ce07077212 */ /* 0x000fe200078e3cff */
[----:B------:R-:W-:Y:S01]  /*2780*/  IMAD.IADD R132, R132, 0x1, R11 ;  /* 0x0000000184847824 */ /* 0x000fe200078e020b */
[----:B------:R-:W-:Y:S01]  /*2790*/  LOP3.LUT R10, R10, R5, RZ, 0x3c, !PT ;  /* 0x000000050a0a7212 */ /* 0x000fe200078e3cff */
[----:B------:R-:W-:Y:S02]  /*27a0*/  IMAD R131, R13, 0x2800, R210 ;  /* 0x000028000d837824 */ /* 0x000fe400078e02d2 */
[C---:B------:R-:W-:Y:S02]  /*27b0*/  IMAD R11, R138.reuse, R101, R8 ;  /* 0x000000658a0b7224 */ /* 0x040fe400078e0208 */
[----:B------:R-:W-:-:S04]  /*27c0*/  IMAD.WIDE.U32 R102, R138, R100, R102 ;  /* 0x000000648a667225 */ /* 0x000fc800078e0066 */
[----:B------:R-:W-:Y:S01]  /*27d0*/  IMAD.IADD R136, R136, 0x1, R7 ;  /* 0x0000000188887824 */ /* 0x000fe200078e0207 */
[----:B------:R-:W-:Y:S01]  /*27e0*/  LOP3.LUT R7, R205, 0x30, R30, 0xf8, !PT ;  /* 0x00000030cd077812 */ /* 0x000fe200078ef81e */
[----:B------:R-:W-:Y:S01]  /*27f0*/  IMAD.WIDE.U32 R104, R138, R100, R104 ;  /* 0x000000648a687225 */ /* 0x000fe200078e0068 */
[----:B------:R-:W-:-:S03]  /*2800*/  SHF.L.U64.HI R106, R100, 0x7, R101 ;  /* 0x00000007646a7819 */ /* 0x000fc60000010265 */
[----:B------:R-:W-:Y:S01]  /*2810*/  IMAD.IADD R131, R131, 0x1, R10 ;  /* 0x0000000183837824 */ /* 0x000fe200078e020a */
[----:B------:R-:W-:Y:S01]  /*2820*/  IADD3 R10, R11, R103, RZ ;  /* 0x000000670b0a7210 */ /* 0x000fe20007ffe0ff */
[----:B------:R-:W-:Y:S01]  /*2830*/  IMAD.MOV.U32 R122, RZ, RZ, 0x40 ;  /* 0x00000040ff7a7424 */ /* 0x000fe200078e00ff */
[----:B------:R-:W-:Y:S01]  /*2840*/  LOP3.LUT R6, R7, R206, RZ, 0x3c, !PT ;  /* 0x000000ce07067212 */ /* 0x000fe200078e3cff */
[----:B------:R-:W-:Y:S02]  /*2850*/  IMAD R15, R15, R94, RZ ;  /* 0x0000005e0f0f7224 */ /* 0x000fe400078e02ff */
[----:B------:R-:W-:Y:S02]  /*2860*/  IMAD.IADD R93, R105, 0x1, R11 ;  /* 0x00000001695d7824 */ /* 0x000fe400078e020b */
[----:B------:R-:W-:Y:S02]  /*2870*/  IMAD R133, R13, 0x2800, R207 ;  /* 0x000028000d857824 */ /* 0x000fe400078e02cf */
[----:B------:R-:W-:-:S02]  /*2880*/  IMAD R7, R101, 0xa0, RZ ;  /* 0x000000a065077824 */ /* 0x000fc400078e02ff */
[----:B------:R-:W-:Y:S01]  /*2890*/  IMAD.SHL.U32 R107, R100, 0x80, RZ ;  /* 0x00000080646b7824 */ /* 0x000fe200078e00ff */
[----:B------:R-:W-:Y:S01]  /*28a0*/  SHF.L.U64.HI R108, R94, 0x7, R95 ;  /* 0x000000075e6c7819 */ /* 0x000fe2000001025f */
[----:B------:R-:W-:Y:S01]  /*28b0*/  IMAD.WIDE.U32 R100, R100, 0xa0, RZ ;  /* 0x000000a064647825 */ /* 0x000fe200078e00ff */
[----:B------:R-:W-:Y:S02]  /*28c0*/  SHF.R.S32.HI R115, RZ, 0x4, R26 ;  /* 0x00000004ff737819 */ /* 0x000fe4000001141a */
[----:B------:R-:W-:Y:S01]  /*28d0*/  LOP3.LUT R26, R26, 0xfffffff0, RZ, 0xc0, !PT ;  /* 0xfffffff01a1a7812 */ /* 0x000fe200078ec0ff */
[----:B------:R-:W-:Y:S02]  /*28e0*/  IMAD R127, R95, 0xa0, RZ ;  /* 0x000000a05f7f7824 */ /* 0x000fe400078e02ff */
[----:B------:R-:W-:Y:S02]  /*28f0*/  IMAD R15, R138, R95, R15 ;  /* 0x0000005f8a0f7224 */ /* 0x000fe400078e020f */
[----:B------:R-:W-:-:S02]  /*2900*/  IMAD.SHL.U32 R109, R94, 0x80, RZ ;  /* 0x000000805e6d7824 */ /* 0x000fc400078e00ff */
[----:B------:R-:W-:Y:S01]  /*2910*/  IMAD.WIDE.U32 R98, R138, R94, R98 ;  /* 0x0000005e8a627225 */ /* 0x000fe200078e0062 */
[----:B------:R-:W-:-:S03]  /*2920*/  IADD3 R133, R133, R6, RZ ;  /* 0x0000000685857210 */ /* 0x000fc60007ffe0ff */
[----:B------:R-:W-:Y:S01]  /*2930*/  IMAD.WIDE.U32 R96, R138, R94, R96 ;  /* 0x0000005e8a607225 */ /* 0x000fe200078e0060 */
[----:B------:R-:W-:-:S03]  /*2940*/  SHF.L.U32 R118, R21, 0x1, RZ ;  /* 0x0000000115767819 */ /* 0x000fc600000006ff */
[----:B------:R-:W-:Y:S01]  /*2950*/  IMAD.WIDE.U32 R94, R94, 0xa0, RZ ;  /* 0x000000a05e5e7825 */ /* 0x000fe200078e00ff */
[C---:B------:R-:W-:Y:S02]  /*2960*/  LOP3.LUT R6, R9.reuse, 0x1, RZ, 0xc0, !PT ;  /* 0x0000000109067812 */ /* 0x040fe400078ec0ff */
[----:B------:R-:W-:Y:S01]  /*2970*/  LOP3.LUT R8, R9, 0x4, RZ, 0xc0, !PT ;  /* 0x0000000409087812 */ /* 0x000fe200078ec0ff */
[----:B------:R-:W-:Y:S01]  /*2980*/  IMAD.IADD R126, R101, 0x1, R7 ;  /* 0x00000001657e7824 */ /* 0x000fe200078e0207 */
[----:B------:R-:W-:Y:S01]  /*2990*/  LOP3.LUT R7, R9, 0x2, RZ, 0xc0, !PT ;  /* 0x0000000209077812 */ /* 0x000fe200078ec0ff */
[----:B------:R-:W-:Y:S01]  /*29a0*/  VIADD R158, R20, 0x8 ;  /* 0x00000008149e7836 */ /* 0x000fe20000000000 */
[----:B------:R-:W-:Y:S01]  /*29b0*/  SHF.R.S32.HI R114, RZ, 0x4, R30 ;  /* 0x00000004ff727819 */ /* 0x000fe2000001141e */
[----:B------:R-:W-:Y:S01]  /*29c0*/  IMAD.IADD R127, R95, 0x1, R127 ;  /* 0x000000015f7f7824 */ /* 0x000fe200078e027f */
[----:B------:R-:W-:Y:S01]  /*29d0*/  LOP3.LUT R9, R9, 0x8, RZ, 0xc0, !PT ;  /* 0x0000000809097812 */ /* 0x000fe200078ec0ff */
[----:B------:R-:W-:Y:S01]  /*29e0*/  IMAD.IADD R20, R99, 0x1, R15 ;  /* 0x0000000163147824 */ /* 0x000fe200078e020f */
[----:B------:R-:W-:Y:S01]  /*29f0*/  SHF.R.S32.HI R116, RZ, 0x4, R12 ;  /* 0x00000004ff747819 */ /* 0x000fe2000001140c */
[----:B------:R-:W-:Y:S01]  /*2a00*/  IMAD.IADD R21, R15, 0x1, R97 ;  /* 0x000000010f157824 */ /* 0x000fe200078e0261 */
[----:B------:R-:W-:Y:S01]  /*2a10*/  SHF.R.S32.HI R111, RZ, 0x1f, R26 ;  /* 0x0000001fff6f7819 */ /* 0x000fe2000001141a */
[----:B------:R-:W-:Y:S01]  /*2a20*/  @!P6 BAR.SYNC.DEFER_BLOCKING 0x9, 0x100 ;  /* 0x024400000000eb1d */ /* 0x000fe20000010000 */
[----:B--2---:R-:W-:-:S05]  /*2a30*/  R2P PR, R25, 0x6 ;  /* 0x0000000619007804 */ /* 0x004fca0000000000 */
[----:B------:R-:W0:Y:S01]  /*2a40*/  S2R R25, SR_TID.X ;  /* 0x0000000000197919 */ /* 0x000e220000002100 */
[----:B------:R-:W-:Y:S02]  /*2a50*/  SEL R123, R123, 0xffffffe0, !P1 ;  /* 0xffffffe07b7b7807 */ /* 0x000fe40004800000 */
[----:B------:R-:W-:-:S04]  /*2a60*/  ISETP.GE.AND P1, PT, R193, UR4, PT ;  /* 0x00000004c1007c0c */ /* 0x000fc8000bf26270 */
[----:B------:R-:W-:Y:S02]  /*2a70*/  SEL R11, RZ, 0x20, P1 ;  /* 0x00000020ff0b7807 */ /* 0x000fe40000800000 */
[----:B------:R-:W-:Y:S02]  /*2a80*/  SEL R122, R122, 0xffffffc0, !P2 ;  /* 0xffffffc07a7a7807 */ /* 0x000fe40005000000 */
[----:B------:R-:W-:Y:S02]  /*2a90*/  LOP3.LUT R11, R28, R11, RZ, 0xfc, !PT ;  /* 0x0000000b1c0b7212 */ /* 0x000fe400078efcff */
[----:B0-----:R-:W-:-:S04]  /*2aa0*/  IADD3 R27, R25, -0x80, RZ ;  /* 0xffffff80191b7810 */ /* 0x001fc80007ffe0ff */
[----:B------:R-:W-:-:S04]  /*2ab0*/  LEA.HI R25, R27, R27, RZ, 0x1 ;  /* 0x0000001b1b197211 */ /* 0x000fc800078f08ff */
[----:B------:R-:W-:-:S05]  /*2ac0*/  LOP3.LUT R25, R25, 0xfffffffe, RZ, 0xc0, !PT ;  /* 0xfffffffe19197812 */ /* 0x000fca00078ec0ff */
[----:B------:R-:W-:Y:S01]  /*2ad0*/  IMAD.IADD R25, R27, 0x1, -R25 ;  /* 0x000000011b197824 */ /* 0x000fe200078e0a19 */
[----:B------:R-:W-:-:S03]  /*2ae0*/  LOP3.LUT R27, R30, 0xfffffff0, RZ, 0xc0, !PT ;  /* 0xfffffff01e1b7812 */ /* 0x000fc600078ec0ff */
[----:B------:R-:W-:Y:S01]  /*2af0*/  IMAD R113, R25, 0x80, R195 ;  /* 0x0000008019717824 */ /* 0x000fe200078e02c3 */
[----:B------:R-:W-:Y:S01]  /*2b00*/  LOP3.LUT R25, R12, 0xfffffff0, RZ, 0xc0, !PT ;  /* 0xfffffff00c197812 */ /* 0x000fe200078ec0ff */
[----:B------:R-:W-:Y:S01]  /*2b10*/  IMAD.IADD R130, R123, 0x1, R122 ;  /* 0x000000017b827824 */ /* 0x000fe200078e027a */
[----:B------:R-:W-:Y:S02]  /*2b20*/  SHF.R.S32.HI R124, RZ, 0x1f, R0 ;  /* 0x0000001fff7c7819 */ /* 0x000fe40000011400 */
[----:B------:R-:W-:Y:S02]  /*2b30*/  SHF.R.S32.HI R112, RZ, 0x1f, R25 ;  /* 0x0000001fff707819 */ /* 0x000fe40000011419 */
[----:B------:R-:W-:Y:S02]  /*2b40*/  SHF.R.S32.HI R110, RZ, 0x1f, R27 ;  /* 0x0000001fff6e7819 */ /* 0x000fe4000001141b */
[----:B------:R-:W-:Y:S02]  /*2b50*/  LOP3.LUT R28, R28, 0x1, RZ, 0xc0, !PT ;  /* 0x000000011c1c7812 */ /* 0x000fe400078ec0ff */
[----:B------:R-:W-:-:S02]  /*2b60*/  LOP3.LUT R29, R11, 0x2, RZ, 0xc0, !PT ;  /* 0x000000020b1d7812 */ /* 0x000fc400078ec0ff */
[C---:B------:R-:W-:Y:S02]  /*2b70*/  LOP3.LUT R30, R11.reuse, 0x4, RZ, 0xc0, !PT ;  /* 0x000000040b1e7812 */ /* 0x040fe400078ec0ff */
[C---:B------:R-:W-:Y:S02]  /*2b80*/  LOP3.LUT R31, R11.reuse, 0x8, RZ, 0xc0, !PT ;  /* 0x000000080b1f7812 */ /* 0x040fe400078ec0ff */
[C---:B------:R-:W-:Y:S02]  /*2b90*/  LOP3.LUT R32, R11.reuse, 0x10, RZ, 0xc0, !PT ;  /* 0x000000100b207812 */ /* 0x040fe400078ec0ff */
[----:B------:R-:W-:-:S07]  /*2ba0*/  LOP3.LUT R33, R11, 0x20, RZ, 0xc0, !PT ;  /* 0x000000200b217812 */ /* 0x000fce00078ec0ff */
.L_x_539:
[----:B--2---:R-:W2:Y:S01]  /*2bb0*/  LDL.LU R38, [R1] ;  /* 0x0000000001267983 */ /* 0x004ea20000300800 */
[----:B------:R-:W0:Y:S01]  /*2bc0*/  LDC R36, c[0x0][0x430] ;  /* 0x00010c00ff247b82 */ /* 0x000e220000000800 */
[----:B------:R-:W-:-:S04]  /*2bd0*/  VIADD R24, R24, 0xffffffff ;  /* 0xffffffff18187836 */ /* 0x000fc80000000000 */
[----:B------:R-:W-:-:S03]  /*2be0*/  IMAD R11, R24, 0xa0, R113 ;  /* 0x000000a0180b7824 */ /* 0x000fc600078e0271 */
[----:B------:R-:W1:Y:S01]  /*2bf0*/  LDC R117, c[0x0][0x3f4] ;  /* 0x0000fd00ff757b82 */ /* 0x000e620000000800 */
[----:B------:R-:W-:Y:S01]  /*2c00*/  IMAD.IADD R39, R125, 0x1, R11 ;  /* 0x000000017d277824 */ /* 0x000fe200078e020b */
[----:B------:R-:W-:-:S04]  /*2c10*/  ISETP.GE.AND P1, PT, R11, R2, PT ;  /* 0x000000020b00720c */ /* 0x000fc80003f26270 */
[----:B------:R-:W-:Y:S02]  /*2c20*/  ISETP.GT.OR P1, PT, R113, 0x9f, P1 ;  /* 0x0000009f7100780c */ /* 0x000fe40000f24670 */
[----:B------:R-:W-:Y:S02]  /*2c30*/  MOV R11, R39 ;  /* 0x00000027000b7202 */ /* 0x000fe40000000f00 */
[----:B0-----:R-:W-:-:S09]  /*2c40*/  ISETP.NE.AND P2, PT, R36, 0x1, PT ;  /* 0x000000012400780c */ /* 0x001fd20003f45270 */
[----:B------:R-:W0:Y:S08]  /*2c50*/  @!P1 LDC.64 R14, c[0x0][0x428] ;  /* 0x00010a00ff0e9b82 */ /* 0x000e300000000a00 */
[----:B---3--:R-:W3:Y:S08]  /*2c60*/  @!P1 LDC.64 R12, c[0x0][0x418] ;  /* 0x00010600ff0c9b82 */ /* 0x008ef00000000a00 */
[----:B----4-:R-:W4:Y:S08]  /*2c70*/  @P2 LDC R34, c[0x0][0x434] ;  /* 0x00010d00ff222b82 */ /* 0x010f300000000800 */
[----:B------:R-:W1:Y:S01]  /*2c80*/  @P2 LDC R35, c[0x0][0x438] ;  /* 0x00010e00ff232b82 */ /* 0x000e620000000800 */
[----:B----4-:R-:W-:-:S05]  /*2c90*/  @P2 IMAD.HI.U32 R34, R39, R34, RZ ;  /* 0x0000002227222227 */ /* 0x010fca00078e00ff */
[----:B-1----:R-:W-:Y:S01]  /*2ca0*/  @P2 SHF.R.U32.HI R11, RZ, R35, R34 ;  /* 0x00000023ff0b2219 */ /* 0x002fe20000011622 */
[----:B0-----:R-:W-:-:S03]  /*2cb0*/  @!P1 IMAD R34, R124, R14, RZ ;  /* 0x0000000e7c229224 */ /* 0x001fc600078e02ff */
[--C-:B------:R-:W-:Y:S01]  /*2cc0*/  @!P1 SHF.R.S32.HI R35, RZ, 0x1f, R11.reuse ;  /* 0x0000001fff239819 */ /* 0x100fe2000001140b */
[----:B------:R-:W-:Y:S02]  /*2cd0*/  @!P1 IMAD R37, R0, R15, R34 ;  /* 0x0000000f00259224 */ /* 0x000fe400078e0222 */
[----:B------:R-:W-:-:S04]  /*2ce0*/  @!P1 IMAD.MOV.U32 R34, RZ, RZ, R11 ;  /* 0x000000ffff229224 */ /* 0x000fc800078e000b */
[----:B------:R-:W-:-:S04]  /*2cf0*/  @!P1 IMAD.WIDE.U32 R14, R0, R14, R34 ;  /* 0x0000000e000e9225 */ /* 0x000fc800078e0022 */
[----:B------:R-:W-:Y:S01]  /*2d00*/  @!P1 IMAD.IADD R15, R15, 0x1, R37 ;  /* 0x000000010f0f9824 */ /* 0x000fe200078e0225 */
[----:B---3--:R-:W-:Y:S01]  /*2d10*/  @!P1 LEA R12, P2, R14, R12, 0x2 ;  /* 0x0000000c0e0c9211 */ /* 0x008fe200078410ff */
[----:B------:R-:W-:-:S03]  /*2d20*/  IMAD.MOV.U32 R34, RZ, RZ, RZ ;  /* 0x000000ffff227224 */ /* 0x000fc600078e00ff */
[----:B------:R-:W-:Y:S02]  /*2d30*/  @!P1 LEA.HI.X R13, R14, R13, R15, 0x2, P2 ;  /* 0x0000000d0e0d9211 */ /* 0x000fe400010f140f */
[----:B------:R-:W-:-:S03]  /*2d40*/  ISETP.GT.AND P2, PT, R24, R119, PT ;  /* 0x000000771800720c */ /* 0x000fc60003f44270 */
[----:B------:R0:W5:Y:S01]  /*2d50*/  @!P1 LDG.E R34, desc[UR50][R12.64] ;  /* 0x000000320c229981 */ /* 0x000162000c1e1900 */
[----:B------:R-:W-:Y:S01]  /*2d60*/  ISETP.GE.AND P1, PT, R117, 0x1, PT ;  /* 0x000000017500780c */ /* 0x000fe20003f26270 */
[----:B------:R-:W-:Y:S01]  /*2d70*/  IMAD.MOV R35, RZ, RZ, -R11 ;  /* 0x000000ffff237224 */ /* 0x000fe200078e0a0b */
[----:B------:R-:W-:Y:S05]  /*2d80*/  YIELD ;  /* 0x0000000000007946 */ /* 0x000fea0003800000 */
[C---:B------:R-:W-:Y:S01]  /*2d90*/  IMAD R37, R19.reuse, 0x7800, R213 ;  /* 0x0000780013257824 */ /* 0x040fe200078e02d5 */
[----:B------:R-:W-:Y:S01]  /*2da0*/  BSSY B0, `(.L_x_434) ;  /* 0x0000cec000007945 */ /* 0x000fe20003800000 */
[----:B------:R-:W-:-:S02]  /*2db0*/  IMAD R11, R19, 0x7800, R215 ;  /* 0x00007800130b7824 */ /* 0x000fc400078e02d7 */
[----:B------:R-:W-:Y:S01]  /*2dc0*/  IMAD R35, R36, R35, R39 ;  /* 0x0000002324237224 */ /* 0x000fe200078e0227 */
[C---:B------:R-:W-:Y:S01]  /*2dd0*/  IADD3 R37, R18.reuse, R37, RZ ;  /* 0x0000002512257210 */ /* 0x040fe20007ffe0ff */
[----:B------:R-:W-:Y:S01]  /*2de0*/  IMAD.IADD R36, R18, 0x1, R11 ;  /* 0x0000000112247824 */ /* 0x000fe200078e020b */
[----:B--2---:R-:W-:-:S04]  /*2df0*/  LOP3.LUT R38, R38, 0xfffffffd, RZ, 0xc0, !PT ;  /* 0xfffffffd26267812 */ /* 0x004fc800078ec0ff */
[----:B------:R-:W-:-:S05]  /*2e00*/  @P2 LOP3.LUT R38, R38, 0x2, RZ, 0xfc, !PT ;  /* 0x0000000226262812 */ /* 0x000fca00078efcff */
[----:B------:R0:W-:Y:S01]  /*2e10*/  STL [R1], R38 ;  /* 0x0000002601007387 */ /* 0x0001e20000100800 */
[----:B------:R-:W-:Y:S05]  /*2e20*/  @!P1 BRA `(.L_x_435) ;  /* 0x000000c400d09947 */ /* 0x000fea0003800000 */
[----:B------:R-:W-:Y:S01]  /*2e30*/  SHF.R.S32.HI R88, RZ, 0x1f, R35 ;  /* 0x0000001fff587819 */ /* 0x000fe20000011423 */
[----:B------:R-:W-:Y:S01]  /*2e40*/  ULDC.64 UR4, c[0x0][0x300] ;  /* 0x0000c00000047ab9 */ /* 0x000fe20000000a00 */
[----:B-----5:R-:W-:Y:S01]  /*2e50*/  SHF.R.S32.HI R89, RZ, 0x1f, R34 ;  /* 0x0000001fff597819 */ /* 0x020fe20000011422 */
[----:B0-----:R-:W-:-:S04]  /*2e60*/  IMAD.WIDE.U32 R12, R35, UR4, RZ ;  /* 0x00000004230c7c25 */ /* 0x001fc8000f8e00ff */
[----:B------:R-:W-:Y:S02]  /*2e70*/  IMAD R14, R88, UR4, RZ ;  /* 0x00000004580e7c24 */ /* 0x000fe4000f8e02ff */
[----:B------:R-:W-:Y:S02]  /*2e80*/  IMAD R90, R24, -0xa0, R2 ;  /* 0xffffff60185a7824 */ /* 0x000fe400078e0202 */
[----:B------:R-:W-:Y:S01]  /*2e90*/  IMAD R11, R35, UR5, R14 ;  /* 0x00000005230b7c24 */ /* 0x000fe2000f8e020e */
[----:B------:R-:W-:Y:S01]  /*2ea0*/  ULDC.64 UR4, c[0x0][0x310] ;  /* 0x0000c40000047ab9 */ /* 0x000fe20000000a00 */
[----:B------:R-:W-:Y:S01]  /*2eb0*/  IMAD R14, R126, R24, RZ ;  /* 0x000000187e0e7224 */ /* 0x000fe200078e02ff */
[----:B------:R-:W-:Y:S01]  /*2ec0*/  VIMNMX R90, R90, 0xa0, PT ;  /* 0x000000a05a5a7848 */ /* 0x000fe20003fe0100 */
[----:B------:R-:W-:Y:S02]  /*2ed0*/  IMAD R15, R89, UR4, RZ ;  /* 0x00000004590f7c24 */ /* 0x000fe4000f8e02ff */
[----:B------:R-:W-:Y:S01]  /*2ee0*/  IMAD.IADD R13, R13, 0x1, R11 ;  /* 0x000000010d0d7824 */ /* 0x000fe200078e020b */
[----:B------:R-:W-:Y:S01]  /*2ef0*/  SHF.R.S32.HI R11, RZ, 0x1f, R24 ;  /* 0x0000001fff0b7819 */ /* 0x000fe20000011418 */
[----:B------:R-:W-:-:S02]  /*2f00*/  IMAD R15, R34, UR5, R15 ;  /* 0x00000005220f7c24 */ /* 0x000fc4000f8e020f */
[----:B------:R-:W-:Y:S01]  /*2f10*/  IMAD.WIDE.U32 R12, R34, UR4, R12 ;  /* 0x00000004220c7c25 */ /* 0x000fe2000f8e000c */
[----:B------:R-:W-:-:S03]  /*2f20*/  ULDC.64 UR4, c[0x0][0x308] ;  /* 0x0000c20000047ab9 */ /* 0x000fc60000000a00 */
[----:B------:R-:W-:Y:S02]  /*2f30*/  IMAD.IADD R13, R13, 0x1, R15 ;  /* 0x000000010d0d7824 */ /* 0x000fe400078e020f */
[----:B------:R-:W-:Y:S02]  /*2f40*/  IMAD R39, R11, R100, R14 ;  /* 0x000000640b277224 */ /* 0x000fe400078e020e */
[----:B------:R-:W-:-:S04]  /*2f50*/  IMAD.WIDE.U32 R12, R169, UR4, R12 ;  /* 0x00000004a90c7c25 */ /* 0x000fc8000f8e000c */
[----:B------:R-:W-:Y:S01]  /*2f60*/  IMAD R120, R169, UR5, R13 ;  /* 0x00000005a9787c24 */ /* 0x000fe2000f8e020d */
[----:B------:R-:W-:Y:S01]  /*2f70*/  ULDC.64 UR4, c[0x0][0x2e8] ;  /* 0x0000ba0000047ab9 */ /* 0x000fe20000000a00 */
[-C--:B------:R-:W-:Y:S01]  /*2f80*/  IMAD R13, R127, R24.reuse, RZ ;  /* 0x000000187f0d7224 */ /* 0x080fe200078e02ff */
[----:B------:R-:W-:Y:S01]  /*2f90*/  IADD3 R121, P1, R12, UR4, RZ ;  /* 0x000000040c797c10 */ /* 0x000fe2000ff3e0ff */
[----:B------:R-:W-:Y:S01]  /*2fa0*/  ULDC.U8 UR4, c[0x0][0x410] ;  /* 0x0001040000047ab9 */ /* 0x000fe20000000000 */
[----:B------:R-:W-:Y:S02]  /*2fb0*/  IMAD.WIDE.U32 R14, R100, R24, RZ ;  /* 0x00000018640e7225 */ /* 0x000fe400078e00ff */
[----:B------:R-:W-:Y:S02]  /*2fc0*/  IADD3.X R120, R120, UR5, RZ, P1, !PT ;  /* 0x0000000578787c10 */ /* 0x000fe40008ffe4ff */
[----:B------:R-:W-:Y:S01]  /*2fd0*/  ISETP.NE.AND P1, PT, RZ, UR4, PT ;  /* 0x00000004ff007c0c */ /* 0x000fe2000bf25270 */
[----:B------:R-:W-:-:S02]  /*2fe0*/  IMAD R91, R11, R94, R13 ;  /* 0x0000005e0b5b7224 */ /* 0x000fc400078e020d */
[----:B------:R-:W-:-:S04]  /*2ff0*/  IMAD.WIDE.U32 R12, R94, R24, RZ ;  /* 0x000000185e0c7225 */ /* 0x000fc800078e00ff */
[----:B------:R-:W-:Y:S01]  /*3000*/  IMAD.IADD R11, R15, 0x1, R39 ;  /* 0x000000010f0b7824 */ /* 0x000fe200078e0227 */
[----:B------:R-:W-:-:S05]  /*3010*/  IADD3 R91, R13, R91, RZ ;  /* 0x0000005b0d5b7210 */ /* 0x000fca0007ffe0ff */
[----:B------:R-:W-:Y:S05]  /*3020*/  @!P1 BRA `(.L_x_436) ;  /* 0x00000060003c9947 */ /* 0x000fea0003800000 */
[----:B------:R-:W-:Y:S01]  /*3030*/  ISETP.GE.AND P2, PT, R195, R90, PT ;  /* 0x0000005ac300720c */ /* 0x000fe20003f46270 */
[----:B------:R-:W-:Y:S01]  /*3040*/  BSSY B1, `(.L_x_437) ;  /* 0x000003e000017945 */ /* 0x000fe20003800000 */
        /* <DEDUP_REMOVED lines=23> */
[----:B------:R-:W-:Y:S01]  /*31c0*/  CS2R R84, SRZ ;  /* 0x0000000000547805 */ /* 0x000fe2000001ff00 */
[----:B------:R-:W-:Y:S06]  /*31d0*/  @P2 BRA `(.L_x_438) ;  /* 0x0000000000902947 */ /* 0x000fec0003800000 */
[----:B------:R-:W-:Y:S01]  /*31e0*/  ULDC.64 UR4, c[0x0][0x3e8] ;  /* 0x0000fa0000047ab9 */ /* 0x000fe20000000a00 */
[----:B------:R-:W-:Y:S02]  /*31f0*/  CS2R R82, SRZ ;  /* 0x0000000000527805 */ /* 0x000fe4000001ff00 */
[----:B------:R-:W-:Y:S02]  /*3200*/  IADD3 R86, P1, P4, R104, UR4, R14 ;  /* 0x0000000468567c10 */ /* 0x000fe4000fc3e00e */
[----:B------:R-:W-:Y:S02]  /*3210*/  CS2R R84, SRZ ;  /* 0x0000000000547805 */ /* 0x000fe4000001ff00 */
[----:B------:R-:W-:Y:S01]  /*3220*/  IADD3.X R87, R93, UR5, R11, P1, P4 ;  /* 0x000000055d577c10 */ /* 0x000fe20008fe840b */
[----:B------:R-:W-:Y:S02]  /*3230*/  ULDC.64 UR4, c[0x0][0x400] ;  /* 0x0001000000047ab9 */ /* 0x000fe40000000a00 */
[----:B------:R-:W-:-:S04]  /*3240*/  IADD3 R128, P1, P4, R98, UR4, R12 ;  /* 0x0000000462807c10 */ /* 0x000fc8000fc3e00c */
[----:B------:R-:W-:Y:S02]  /*3250*/  IADD3.X R129, R20, UR5, R91, P1, P4 ;  /* 0x0000000514817c10 */ /* 0x000fe40008fe845b */
[----:B------:R-:W-:Y:S02]  /*3260*/  ISETP.GE.AND P1, PT, R22, R117, PT ;  /* 0x000000751600720c */ /* 0x000fe40003f26270 */
[----:B------:R-:W-:Y:S02]  /*3270*/  CS2R R78, SRZ ;  /* 0x00000000004e7805 */ /* 0x000fe4000001ff00 */
[----:B------:R-:W-:-:S09]  /*3280*/  CS2R R80, SRZ ;  /* 0x0000000000507805 */ /* 0x000fd2000001ff00 */
[----:B------:R0:W5:Y:S04]  /*3290*/  @!P1 LDG.E.64 R82, desc[UR50][R86.64] ;  /* 0x0000003256529981 */ /* 0x000168000c1e1b00 */
[----:B------:R0:W5:Y:S01]  /*32a0*/  @!P1 LDG.E.64 R84, desc[UR50][R128.64] ;  /* 0x0000003280549981 */ /* 0x000162000c1e1b00 */
        /* <DEDUP_REMOVED lines=20> */
[----:B------:R-:W-:-:S13]  /*33f0*/  ISETP.GE.AND P1, PT, R201, R117, PT ;  /* 0x00000075c900720c */ /* 0x000fda0003f26270 */
[----:B------:R0:W5:Y:S04]  /*3400*/  @!P1 LDG.E.64 R62, desc[UR50][R86.64+0x50] ;  /* 0x00005032563e9981 */ /* 0x000168000c1e1b00 */
[----:B------:R0:W5:Y:S02]  /*3410*/  @!P1 LDG.E.64 R64, desc[UR50][R128.64+0x50] ;  /* 0x0000503280409981 */ /* 0x000164000c1e1b00 */
.L_x_438:
[----:B------:R-:W-:Y:S05]  /*3420*/  BSYNC B1 ;  /* 0x0000000000017941 */ /* 0x000fea0003800000 */
.L_x_437:
[----:B0-----:R-:W-:Y:S01]  /*3430*/  VIADD R86, R195, 0x80 ;  /* 0x00000080c3567836 */ /* 0x001fe20000000000 */
[----:B------:R-:W-:Y:S01]  /*3440*/  BSSY B1, `(.L_x_439) ;  /* 0x000002d000017945 */ /* 0x000fe20003800000 */
[----:B-----5:R-:W-:Y:S02]  /*3450*/  IMAD.MOV.U32 R145, RZ, RZ, R62 ;  /* 0x000000ffff917224 */ /* 0x020fe400078e003e */
[----:B------:R-:W-:Y:S01]  /*3460*/  IMAD.MOV.U32 R149, RZ, RZ, R66 ;  /* 0x000000ffff957224 */ /* 0x000fe200078e0042 */
[----:B------:R-:W-:-:S13]  /*3470*/  ISETP.GE.AND P4, PT, R86, R90, PT ;  /* 0x0000005a5600720c */ /* 0x000fda0003f86270 */
[----:B------:R-:W-:Y:S05]  /*3480*/  @P4 BRA `(.L_x_440) ;  /* 0x0000000000a04947 */ /* 0x000fea0003800000 */
[----:B------:R-:W-:Y:S01]  /*3490*/  IADD3 R13, P1, P5, R104, R14, R107 ;  /* 0x0000000e680d7210 */ /* 0x000fe20007d3e06b */
[----:B------:R-:W-:Y:S01]  /*34a0*/  ULDC.64 UR4, c[0x0][0x3e8] ;  /* 0x0000fa0000047ab9 */ /* 0x000fe20000000a00 */
[----:B------:R-:W-:Y:S02]  /*34b0*/  CS2R R58, SRZ ;  /* 0x00000000003a7805 */ /* 0x000fe4000001ff00 */
[----:B------:R-:W-:Y:S02]  /*34c0*/  CS2R R60, SRZ ;  /* 0x00000000003c7805 */ /* 0x000fe4000001ff00 */
[----:B------:R-:W-:Y:S02]  /*34d0*/  IADD3.X R11, R93, R11, R106, P1, P5 ;  /* 0x0000000b5d0b7210 */ /* 0x000fe40000fea46a */
[----:B------:R-:W-:-:S04]  /*34e0*/  IADD3 R14, P1, P5, R98, R12, R109 ;  /* 0x0000000c620e7210 */ /* 0x000fc80007d3e06d */
[----:B------:R-:W-:Y:S02]  /*34f0*/  IADD3.X R91, R20, R91, R108, P1, P5 ;  /* 0x0000005b145b7210 */ /* 0x000fe40000fea46c */
[----:B------:R-:W-:-:S04]  /*3500*/  IADD3 R12, P1, R13, UR4, RZ ;  /* 0x000000040d0c7c10 */ /* 0x000fc8000ff3e0ff */
[----:B------:R-:W-:Y:S01]  /*3510*/  IADD3.X R13, R11, UR5, RZ, P1, !PT ;  /* 0x000000050b0d7c10 */ /* 0x000fe20008ffe4ff */
[----:B------:R-:W-:Y:S02]  /*3520*/  ULDC.64 UR4, c[0x0][0x400] ;  /* 0x0001000000047ab9 */ /* 0x000fe40000000a00 */
[----:B------:R-:W-:-:S04]  /*3530*/  IADD3 R14, P1, R14, UR4, RZ ;  /* 0x000000040e0e7c10 */ /* 0x000fc8000ff3e0ff */
[----:B------:R-:W-:Y:S02]  /*3540*/  IADD3.X R15, R91, UR5, RZ, P1, !PT ;  /* 0x000000055b0f7c10 */ /* 0x000fe40008ffe4ff */
        /* <DEDUP_REMOVED lines=28> */
.L_x_440:
[----:B------:R-:W-:Y:S05]  /*3710*/  BSYNC B1 ;  /* 0x0000000000017941 */ /* 0x000fea0003800000 */
.L_x_439:
[----:B------:R-:W-:Y:S01]  /*3720*/  UISETP.NE.AND UP0, UPT, UR48, 0x3, UPT ;  /* 0x000000033000788c */ /* 0x000fe2000bf05270 */
[----:B------:R-:W-:Y:S01]  /*3730*/  IMAD.MOV.U32 R154, RZ, RZ, R70 ;  /* 0x000000ffff9a7224 */ /* 0x000fe200078e0046 */
[----:B------:R-:W-:Y:S01]  /*3740*/  MOV R156, R74 ;  /* 0x0000004a009c7202 */ /* 0x000fe20000000f00 */
[----:B------:R-:W-:Y:S01]  /*3750*/  IMAD.MOV.U32 R161, RZ, RZ, R78 ;  /* 0x000000ffffa17224 */ /* 0x000fe200078e004e */
[----:B------:R-:W-:Y:S01]  /*3760*/  MOV R155, R72 ;  /* 0x00000048009b7202 */ /* 0x000fe20000000f00 */
[----:B------:R-:W-:Y:S01]  /*3770*/  IMAD.MOV.U32 R162, RZ, RZ, R82 ;  /* 0x000000ffffa27224 */ /* 0x000fe200078e0052 */
[----:B------:R-:W-:Y:S01]  /*3780*/  PLOP3.LUT P1, PT, PT, PT, UP0, 0x80, 0x0 ;  /* 0x000000000000781c */ /* 0x000fe20003f2f008 */
[----:B------:R-:W-:Y:S01]  /*3790*/  IMAD.MOV.U32 R150, RZ, RZ, R64 ;  /* 0x000000ffff967224 */ /* 0x000fe200078e0040 */
[----:B-----5:R-:W-:Y:S01]  /*37a0*/  MOV R128, R42 ;  /* 0x0000002a00807202 */ /* 0x020fe20000000f00 */
[----:B------:R-:W-:Y:S01]  /*37b0*/  IMAD.MOV.U32 R153, RZ, RZ, R68 ;  /* 0x000000ffff997224 */ /* 0x000fe200078e0044 */
[----:B------:R-:W-:Y:S01]  /*37c0*/  MOV R87, R40 ;  /* 0x0000002800577202 */ /* 0x000fe20000000f00 */
[----:B------:R-:W-:Y:S01]  /*37d0*/  IMAD.MOV.U32 R157, RZ, RZ, R76 ;  /* 0x000000ffff9d7224 */ /* 0x000fe200078e004c */
[----:B------:R-:W-:Y:S01]  /*37e0*/  MOV R148, R60 ;  /* 0x0000003c00947202 */ /* 0x000fe20000000f00 */
[----:B------:R-:W-:-:S02]  /*37f0*/  IMAD.MOV.U32 R160, RZ, RZ, R80 ;  /* 0x000000ffffa07224 */ /* 0x000fc400078e0050 */
[----:B------:R-:W-:Y:S02]  /*3800*/  IMAD.MOV.U32 R163, RZ, RZ, R84 ;  /* 0x000000ffffa37224 */ /* 0x000fe400078e0054 */
[----:B------:R-:W-:Y:S02]  /*3810*/  IMAD.MOV.U32 R86, RZ, RZ, R38 ;  /* 0x000000ffff567224 */ /* 0x000fe400078e0026 */
[----:B------:R-:W-:Y:S02]  /*3820*/  IMAD.MOV.U32 R139, RZ, RZ, R46 ;  /* 0x000000ffff8b7224 */ /* 0x000fe400078e002e */
[----:B------:R-:W-:Y:S02]  /*3830*/  IMAD.MOV.U32 R141, RZ, RZ, R50 ;  /* 0x000000ffff8d7224 */ /* 0x000fe400078e0032 */
[----:B------:R-:W-:Y:S02]  /*3840*/  IMAD.MOV.U32 R143, RZ, RZ, R54 ;  /* 0x000000ffff8f7224 */ /* 0x000fe400078e0036 */
[----:B------:R-:W-:-:S02]  /*3850*/  IMAD.MOV.U32 R146, RZ, RZ, R58 ;  /* 0x000000ffff927224 */ /* 0x000fc400078e003a */
[----:B------:R-:W-:Y:S02]  /*3860*/  IMAD.MOV.U32 R129, RZ, RZ, R44 ;  /* 0x000000ffff817224 */ /* 0x000fe400078e002c */
[----:B------:R-:W-:Y:S02]  /*3870*/  IMAD.MOV.U32 R140, RZ, RZ, R48 ;  /* 0x000000ffff8c7224 */ /* 0x000fe400078e0030 */
[----:B------:R-:W-:Y:S02]  /*3880*/  IMAD.MOV.U32 R142, RZ, RZ, R52 ;  /* 0x000000ffff8e7224 */ /* 0x000fe400078e0034 */
[----:B------:R-:W-:Y:S01]  /*3890*/  IMAD.MOV.U32 R144, RZ, RZ, R56 ;  /* 0x000000ffff907224 */ /* 0x000fe200078e0038 */
[----:B------:R-:W-:Y:S06]  /*38a0*/  @!P1 BRA `(.L_x_441) ;  /* 0x0000000000049947 */ /* 0x000fec0003800000 */
[----:B------:R-:W-:Y:S01]  /*38b0*/  BPT.TRAP 0x1 ;  /* 0x000000040000795c */ /* 0x000fe20000300000 */
.L_x_441:
[----:B------:R-:W-:Y:S01]  /*38c0*/  IMAD R91, R19, 0x8, R18 ;  /* 0x00000008135b7824 */ /* 0x000fe200078e0212 */
[----:B------:R-:W-:Y:S01]  /*38d0*/  SHF.L.U32 R92, R196, 0x1f, RZ ;  /* 0x0000001fc45c7819 */ /* 0x000fe200000006ff */
[----:B------:R-:W-:Y:S03]  /*38e0*/  BSSY B1, `(.L_x_442) ;  /* 0x0000003000017945 */ /* 0x000fe60003800000 */
[----:B------:R-:W1:Y:S02]  /*38f0*/  SYNCS.PHASECHK.TRANS64.TRYWAIT P5, [R91+URZ+0x29890], R92 ;  /* 0x0298905c5b0075a7 */ /* 0x000e6400080a017f */
[----:B-1----:R-:W-:Y:S05]  /*3900*/  @!P5 BRA `(.L_x_443) ;  /* 0x0000027c0030d947 */ /* 0x002fea0003800000 */
.L_x_776:
[----:B------:R-:W-:Y:S05]  /*3910*/  BSYNC B1 ;  /* 0x0000000000017941 */ /* 0x000fea0003800000 */
.L_x_442:
[----:B------:R-:W-:-:S03]  /*3920*/  UMOV UR4, 0xffffffff ;  /* 0xffffffff00047882 */ /* 0x000fc60000000000 */
[----:B------:R-:W-:Y:S05]  /*3930*/  BRA.DIV UR4, `(.L_x_444) ;  /* 0x0000027e04387947 */ /* 0x000fea000b800000 */
[----:B------:R2:W3:Y:S04]  /*3940*/  SHFL.IDX PT, R151, R120, RZ, 0x1e1f ;  /* 0x001e1fff78977589 */ /* 0x0004e800000e0000 */
[----:B------:R2:W4:Y:S02]  /*3950*/  SHFL.IDX PT, R11, R121, RZ, 0x1e1f ;  /* 0x001e1fff790b7589 */ /* 0x00052400000e0000 */
.L_x_780:
[----:B------:R-:W-:Y:S04]  /*3960*/  BSSY B1, `(.L_x_445) ;  /* 0x00002bf000017945 */ /* 0x000fe80003800000 */
[----:B------:R-:W-:Y:S05]  /*3970*/  @P2 BRA `(.L_x_446) ;  /* 0x0000002800f42947 */ /* 0x000fea0003800000 */
[----:B------:R-:W-:Y:S01]  /*3980*/  ISETP.NE.AND P2, PT, R28, RZ, PT ;  /* 0x000000ff1c00720c */ /* 0x000fe20003f45270 */
[----:B------:R-:W-:-:S12]  /*3990*/  BSSY B2, `(.L_x_447) ;  /* 0x0000074000027945 */ /* 0x000fd80003800000 */
[----:B------:R-:W-:Y:S05]  /*39a0*/  @!P2 BRA `(.L_x_448) ;  /* 0x0000000400c8a947 */ /* 0x000fea0003800000 */
[----:B0-----:R0:W0:Y:S01]  /*39b0*/  LDS.128 R12, [R37+0x1a400] ;  /* 0x01a40000250c7984 */ /* 0x0010220000000c00 */
[----:B------:R-:W-:Y:S01]  /*39c0*/  ISETP.GE.AND P2, PT, R22, R117, PT ;  /* 0x000000751600720c */ /* 0x000fe20003f46270 */
[----:B------:R-:W-:-:S12]  /*39d0*/  BSSY B3, `(.L_x_449) ;  /* 0x000006c000037945 */ /* 0x000fd80003800000 */
[----:B------:R-:W-:Y:S05]  /*39e0*/  @P2 BRA `(.L_x_450) ;  /* 0x0000000400a82947 */ /* 0x000fea0003800000 */
[--C-:B------:R-:W-:Y:S02]  /*39f0*/  SHF.R.U32.HI R82, RZ, 0x8, R83.reuse ;  /* 0x00000008ff527819 */ /* 0x100fe40000011653 */
[----:B------:R-:W-:Y:S02]  /*3a00*/  SHF.R.U32.HI R84, RZ, 0x10, R83 ;  /* 0x00000010ff547819 */ /* 0x000fe40000011653 */
[----:B------:R-:W-:Y:S01]  /*3a10*/  LOP3.LUT R83, R83, 0xff0000ff, RZ, 0xc0, !PT ;  /* 0xff0000ff53537812 */ /* 0x000fe200078ec0ff */
[----:B------:R-:W-:Y:S01]  /*3a20*/  IMAD.SHL.U32 R164, R82, 0x100, RZ ;  /* 0x0000010052a47824 */ /* 0x000fe200078e00ff */
[----:B------:R-:W-:Y:S01]  /*3a30*/  SHF.R.U32.HI R165, RZ, 0x8, R85 ;  /* 0x00000008ffa57819 */ /* 0x000fe20000011655 */
[----:B------:R-:W-:Y:S01]  /*3a40*/  IMAD.U32 R84, R84, 0x10000, RZ ;  /* 0x0001000054547824 */ /* 0x000fe200078e00ff */
[----:B------:R-:W-:Y:S02]  /*3a50*/  LOP3.LUT R166, R85, 0xff0000ff, RZ, 0xc0, !PT ;  /* 0xff0000ff55a67812 */ /* 0x000fe400078ec0ff */
[----:B------:R-:W-:Y:S01]  /*3a60*/  LOP3.LUT R83, R83, 0xff00, R164, 0xf8, !PT ;  /* 0x0000ff0053537812 */ /* 0x000fe200078ef8a4 */
[----:B------:R-:W-:Y:S01]  /*3a70*/  IMAD.SHL.U32 R165, R165, 0x100, RZ ;  /* 0x00000100a5a57824 */ /* 0x000fe200078e00ff */
[----:B0-----:R-:W-:-:S02]  /*3a80*/  F2FP.F16.E4M3.UNPACK_B R164, R13 ;  /* 0x0000000dffa4723e */ /* 0x001fc400020006ff */
[----:B------:R-:W-:Y:S02]  /*3a90*/  LOP3.LUT R83, R83, 0xff0000, R84, 0xf8, !PT ;  /* 0x00ff000053537812 */ /* 0x000fe400078ef854 */
[-C--:B------:R-:W-:Y:S02]  /*3aa0*/  F2FP.F16.E4M3.UNPACK_B R84, R163.reuse.H1 ;  /* 0x000000a3ff54723e */ /* 0x080fe400030006ff */
[----:B------:R-:W-:Y:S01]  /*3ab0*/  SHF.R.U32.HI R82, RZ, 0x10, R85 ;  /* 0x00000010ff527819 */ /* 0x000fe20000011655 */
[----:B------:R-:W-:Y:S01]  /*3ac0*/  HADD2.F32 R85, -RZ, R164.H1_H1 ;  /* 0x300000a4ff557230 */ /* 0x000fe20000004100 */
[----:B------:R-:W-:Y:S01]  /*3ad0*/  LOP3.LUT R166, R166, 0xff00, R165, 0xf8, !PT ;  /* 0x0000ff00a6a67812 */ /* 0x000fe200078ef8a5 */
[----:B------:R-:W-:Y:S01]  /*3ae0*/  HADD2.F32 R172, -RZ, R84.H0_H0 ;  /* 0x20000054ffac7230 */ /* 0x000fe20000004100 */
[----:B------:R-:W-:Y:S01]  /*3af0*/  F2FP.F16.E4M3.UNPACK_B R165, R162.H1 ;  /* 0x000000a2ffa5723e */ /* 0x000fe200030006ff */
[----:B------:R-:W-:Y:S01]  /*3b00*/  HADD2.F32 R164, -RZ, R164.H0_H0 ;  /* 0x200000a4ffa47230 */ /* 0x000fe20000004100 */
[----:B------:R-:W-:-:S02]  /*3b10*/  F2FP.F16.E4M3.UNPACK_B R163, R163 ;  /* 0x000000a3ffa3723e */ /* 0x000fc400020006ff */
[CC--:B------:R-:W-:Y:S01]  /*3b20*/  FMUL.FTZ R173, R85.reuse, R172.reuse ;  /* 0x000000ac55ad7220 */ /* 0x0c0fe20000410000 */
[--C-:B------:R-:W-:Y:S02]  /*3b30*/  HADD2.F32 R167, -RZ, R165.reuse.H0_H0 ;  /* 0x200000a5ffa77230 */ /* 0x100fe40000004100 */
[C---:B------:R-:W-:Y:S01]  /*3b40*/  FMUL.FTZ R172, R164.reuse, R172 ;  /* 0x000000aca4ac7220 */ /* 0x040fe20000410000 */
[----:B------:R-:W-:Y:S01]  /*3b50*/  HADD2.F32 R165, -RZ, R165.H1_H1 ;  /* 0x300000a5ffa57230 */ /* 0x000fe20000004100 */
[----:B------:R-:W-:Y:S02]  /*3b60*/  F2FP.F16.E4M3.UNPACK_B R162, R162 ;  /* 0x000000a2ffa2723e */ /* 0x000fe400020006ff */
[----:B------:R-:W-:Y:S01]  /*3b70*/  FFMA.FTZ R85, R85, R167, R172 ;  /* 0x000000a755557223 */ /* 0x000fe200000100ac */
[----:B------:R-:W-:Y:S01]  /*3b80*/  F2FP.F16.E4M3.UNPACK_B R172, R13.H1 ;  /* 0x0000000dffac723e */ /* 0x000fe200030006ff */
[----:B------:R-:W-:Y:S01]  /*3b90*/  FFMA.FTZ R164, R164, R167, -R173 ;  /* 0x000000a7a4a47223 */ /* 0x000fe200000108ad */
[----:B------:R-:W-:-:S03]  /*3ba0*/  HADD2.F32 R167, -RZ, R84.H1_H1 ;  /* 0x30000054ffa77230 */ /* 0x000fc60000004100 */
[--C-:B------:R-:W-:Y:S02]  /*3bb0*/  HADD2.F32 R13, -RZ, R172.reuse.H1_H1 ;  /* 0x300000acff0d7230 */ /* 0x100fe40000004100 */
[----:B------:R-:W-:-:S03]  /*3bc0*/  HADD2.F32 R84, -RZ, R172.H0_H0 ;  /* 0x200000acff547230 */ /* 0x000fc60000004100 */
[CC--:B------:R-:W-:Y:S02]  /*3bd0*/  FMUL.FTZ R172, R13.reuse, R167.reuse ;  /* 0x000000a70dac7220 */ /* 0x0c0fe40000410000 */
[C---:B------:R-:W-:Y:S02]  /*3be0*/  FMUL.FTZ R167, R84.reuse, R167 ;  /* 0x000000a754a77220 */ /* 0x040fe40000410000 */
[-C--:B------:R-:W-:Y:S02]  /*3bf0*/  FFMA.FTZ R84, R84, R165.reuse, -R172 ;  /* 0x000000a554547223 */ /* 0x080fe400000108ac */
[----:B------:R-:W-:Y:S01]  /*3c00*/  FFMA.FTZ R165, R13, R165, R167 ;  /* 0x000000a50da57223 */ /* 0x000fe200000100a7 */
[----:B------:R-:W-:Y:S01]  /*3c10*/  SHF.L.U32 R13, R82, 0x10, RZ ;  /* 0x00000010520d7819 */ /* 0x000fe200000006ff */
[----:B------:R-:W-:Y:S01]  /*3c20*/  IMAD.MOV.U32 R82, RZ, RZ, R15 ;  /* 0x000000ffff527224 */ /* 0x000fe200078e000f */
[----:B------:R-:W-:Y:S02]  /*3c30*/  F2FP.F16.E4M3.UNPACK_B R15, R83.H1 ;  /* 0x00000053ff0f723e */ /* 0x000fe400030006ff */
[----:B------:R-:W-:-:S02]  /*3c40*/  LOP3.LUT R13, R166, 0xff0000, R13, 0xf8, !PT ;  /* 0x00ff0000a60d7812 */ /* 0x000fc400078ef80d */
[-C--:B------:R-:W-:Y:S01]  /*3c50*/  F2FP.F16.E4M3.UNPACK_B R173, R82.reuse ;  /* 0x00000052ffad723e */ /* 0x080fe200020006ff */
[--C-:B------:R-:W-:Y:S01]  /*3c60*/  HADD2.F32 R172, -RZ, R15.reuse.H0_H0 ;  /* 0x2000000fffac7230 */ /* 0x100fe20000004100 */
[-C--:B------:R-:W-:Y:S01]  /*3c70*/  F2FP.F16.E4M3.UNPACK_B R166, R13.reuse.H1 ;  /* 0x0000000dffa6723e */ /* 0x080fe200030006ff */
[----:B------:R-:W-:Y:S01]  /*3c80*/  HADD2.F32 R15, -RZ, R15.H1_H1 ;  /* 0x3000000fff0f7230 */ /* 0x000fe20000004100 */
[----:B------:R-:W-:Y:S01]  /*3c90*/  F2FP.F16.E4M3.UNPACK_B R82, R82.H1 ;  /* 0x00000052ff52723e */ /* 0x000fe200030006ff */
[--C-:B------:R-:W-:Y:S01]  /*3ca0*/  HADD2.F32 R167, -RZ, R173.reuse.H1_H1 ;  /* 0x300000adffa77230 */ /* 0x100fe20000004100 */
[----:B------:R-:W-:Y:S01]  /*3cb0*/  F2FP.SATFINITE.E4M3.F32.PACK_AB_MERGE_C R84, R165, R84, RZ ;  /* 0x00000054a554723e */ /* 0x000fe200048070ff */
[--C-:B------:R-:W-:Y:S01]  /*3cc0*/  HADD2.F32 R174, -RZ, R166.reuse.H0_H0 ;  /* 0x200000a6ffae7230 */ /* 0x100fe20000004100 */
[----:B------:R-:W-:Y:S01]  /*3cd0*/  F2FP.F16.E4M3.UNPACK_B R13, R13 ;  /* 0x0000000dff0d723e */ /* 0x000fe200020006ff */
[----:B------:R-:W-:Y:S01]  /*3ce0*/  HADD2.F32 R173, -RZ, R173.H0_H0 ;  /* 0x200000adffad7230 */ /* 0x000fe20000004100 */
[----:B------:R-:W-:Y:S01]  /*3cf0*/  F2FP.SATFINITE.E4M3.F32.PACK_AB_MERGE_C R85, R85, R164, R84 ;  /* 0x000000a45555723e */ /* 0x000fe20004807054 */
[----:B------:R-:W-:-:S02]  /*3d00*/  HADD2.F32 R166, -RZ, R166.H1_H1 ;  /* 0x300000a6ffa67230 */ /* 0x000fc40000004100 */
[----:B------:R-:W-:Y:S01]  /*3d10*/  FMUL.FTZ R175, R167, R174 ;  /* 0x000000aea7af7220 */ /* 0x000fe20000410000 */
[----:B------:R-:W-:Y:S02]  /*3d20*/  F2FP.F16.E4M3.UNPACK_B R84, R14 ;  /* 0x0000000eff54723e */ /* 0x000fe400020006ff */
[----:B------:R-:W-:Y:S01]  /*3d30*/  F2FP.F16.E4M3.UNPACK_B R83, R83 ;  /* 0x00000053ff53723e */ /* 0x000fe200020006ff */
[C---:B------:R-:W-:Y:S01]  /*3d40*/  FFMA.FTZ R175, R173.reuse, R172, -R175 ;  /* 0x000000acadaf7223 */ /* 0x040fe200000108af */
[----:B------:R-:W-:Y:S01]  /*3d50*/  FMUL.FTZ R173, R173, R174 ;  /* 0x000000aeadad7220 */ /* 0x000fe20000410000 */
[----:B------:R-:W-:Y:S02]  /*3d60*/  F2FP.F16.E4M3.UNPACK_B R14, R14.H1 ;  /* 0x0000000eff0e723e */ /* 0x000fe400030006ff */
[----:B------:R-:W-:Y:S02]  /*3d70*/  HADD2.F32 R164, -RZ, R83.H0_H0 ;  /* 0x20000053ffa47230 */ /* 0x000fe40000004100 */
[----:B------:R-:W-:Y:S01]  /*3d80*/  FFMA.FTZ R173, R167, R172, R173 ;  /* 0x000000aca7ad7223 */ /* 0x000fe200000100ad */
[----:B------:R-:W-:-:S02]  /*3d90*/  HADD2.F32 R167, -RZ, R82.H1_H1 ;  /* 0x30000052ffa77230 */ /* 0x000fc40000004100 */
[----:B------:R-:W-:Y:S02]  /*3da0*/  HADD2.F32 R82, -RZ, R82.H0_H0 ;  /* 0x20000052ff527230 */ /* 0x000fe40000004100 */
[----:B------:R-:W-:Y:S02]  /*3db0*/  HADD2.F32 R83, -RZ, R83.H1_H1 ;  /* 0x30000053ff537230 */ /* 0x000fe40000004100 */
[----:B------:R-:W-:-:S04]  /*3dc0*/  FMUL.FTZ R172, R167, R166 ;  /* 0x000000a6a7ac7220 */ /* 0x000fc80000410000 */
[CC--:B------:R-:W-:Y:S01]  /*3dd0*/  FFMA.FTZ R172, R82.reuse, R15.reuse, -R172 ;  /* 0x0000000f52ac7223 */ /* 0x0c0fe200000108ac */
[----:B------:R-:W-:Y:S01]  /*3de0*/  FMUL.FTZ R82, R82, R166 ;  /* 0x000000a652527220 */ /* 0x000fe20000410000 */
[--C-:B------:R-:W-:Y:S02]  /*3df0*/  HADD2.F32 R166, -RZ, R13.reuse.H0_H0 ;  /* 0x2000000dffa67230 */ /* 0x100fe40000004100 */
[----:B------:R-:W-:Y:S02]  /*3e00*/  HADD2.F32 R13, -RZ, R13.H1_H1 ;  /* 0x3000000dff0d7230 */ /* 0x000fe40000004100 */
[----:B------:R-:W-:Y:S01]  /*3e10*/  FFMA.FTZ R82, R167, R15, R82 ;  /* 0x0000000fa7527223 */ /* 0x000fe20000010052 */
[--C-:B------:R-:W-:Y:S02]  /*3e20*/  HADD2.F32 R15, -RZ, R84.reuse.H1_H1 ;  /* 0x30000054ff0f7230 */ /* 0x100fe40000004100 */
[----:B------:R-:W-:Y:S02]  /*3e30*/  HADD2.F32 R84, -RZ, R84.H0_H0 ;  /* 0x20000054ff547230 */ /* 0x000fe40000004100 */
[----:B------:R-:W-:-:S02]  /*3e40*/  HADD2.F32 R167, -RZ, R163.H1_H1 ;  /* 0x300000a3ffa77230 */ /* 0x000fc40000004100 */
[CC--:B------:R-:W-:Y:S01]  /*3e50*/  FMUL.FTZ R165, R15.reuse, R166.reuse ;  /* 0x000000a60fa57220 */ /* 0x0c0fe20000410000 */
[----:B------:R-:W-:Y:S02]  /*3e60*/  HADD2.F32 R163, -RZ, R163.H0_H0 ;  /* 0x200000a3ffa37230 */ /* 0x000fe40000004100 */
[----:B------:R-:W-:Y:S01]  /*3e70*/  FMUL.FTZ R166, R84, R166 ;  /* 0x000000a654a67220 */ /* 0x000fe20000410000 */
[----:B------:R-:W-:Y:S01]  /*3e80*/  F2FP.SATFINITE.E4M3.F32.PACK_AB_MERGE_C R82, R82, R172, RZ ;  /* 0x000000ac5252723e */ /* 0x000fe200048070ff */
[-C--:B------:R-:W-:Y:S02]  /*3e90*/  FFMA.FTZ R165, R84, R164.reuse, -R165 ;  /* 0x000000a454a57223 */ /* 0x080fe400000108a5 */
[----:B------:R-:W-:Y:S01]  /*3ea0*/  FFMA.FTZ R166, R15, R164, R166 ;  /* 0x000000a40fa67223 */ /* 0x000fe200000100a6 */
[--C-:B------:R-:W-:Y:S02]  /*3eb0*/  HADD2.F32 R15, -RZ, R14.reuse.H1_H1 ;  /* 0x3000000eff0f7230 */ /* 0x100fe40000004100 */
[----:B------:R-:W-:-:S03]  /*3ec0*/  HADD2.F32 R14, -RZ, R14.H0_H0 ;  /* 0x2000000eff0e7230 */ /* 0x000fc60000004100 */
[CC--:B------:R-:W-:Y:S02]  /*3ed0*/  FMUL.FTZ R84, R15.reuse, R13.reuse ;  /* 0x0000000d0f547220 */ /* 0x0c0fe40000410000 */
[C---:B------:R-:W-:Y:S02]  /*3ee0*/  FMUL.FTZ R164, R14.reuse, R13 ;  /* 0x0000000d0ea47220 */ /* 0x040fe40000410000 */
[-C--:B------:R-:W-:Y:S01]  /*3ef0*/  FFMA.FTZ R13, R14, R83.reuse, -R84 ;  /* 0x000000530e0d7223 */ /* 0x080fe20000010854 */
[----:B------:R-:W-:Y:S01]  /*3f00*/  F2FP.F16.E4M3.UNPACK_B R84, R12.H1 ;  /* 0x0000000cff54723e */ /* 0x000fe200030006ff */
[----:B------:R-:W-:Y:S01]  /*3f10*/  FFMA.FTZ R14, R15, R83, R164 ;  /* 0x000000530f0e7223 */ /* 0x000fe200000100a4 */
[--C-:B------:R-:W-:Y:S02]  /*3f20*/  HADD2.F32 R83, -RZ, R162.reuse.H1_H1 ;  /* 0x300000a2ff537230 */ /* 0x100fe40000004100 */
[----:B------:R-:W-:Y:S02]  /*3f30*/  HADD2.F32 R162, -RZ, R162.H0_H0 ;  /* 0x200000a2ffa27230 */ /* 0x000fe40000004100 */
[--C-:B------:R-:W-:Y:S01]  /*3f40*/  HADD2.F32 R15, -RZ, R84.reuse.H1_H1 ;  /* 0x30000054ff0f7230 */ /* 0x100fe20000004100 */
[----:B------:R-:W-:Y:S01]  /*3f50*/  F2FP.SATFINITE.E4M3.F32.PACK_AB_MERGE_C R13, R14, R13, RZ ;  /* 0x0000000d0e0d723e */ /* 0x000fe200048070ff */
[----:B------:R-:W-:-:S03]  /*3f60*/  HADD2.F32 R84, -RZ, R84.H0_H0 ;  /* 0x20000054ff547230 */ /* 0x000fc60000004100 */
[C---:B------:R-:W-:Y:S01]  /*3f70*/  FMUL.FTZ R164, R15.reuse, R167 ;  /* 0x000000a70fa47220 */ /* 0x040fe20000410000 */
[----:B------:R-:W-:Y:S01]  /*3f80*/  F2FP.SATFINITE.E4M3.F32.PACK_AB_MERGE_C R165, R166, R165, R13 ;  /* 0x000000a5a6a5723e */ /* 0x000fe2000480700d */
[C---:B------:R-:W-:Y:S01]  /*3f90*/  FMUL.FTZ R167, R84.reuse, R167 ;  /* 0x000000a754a77220 */ /* 0x040fe20000410000 */
[----:B------:R-:W-:Y:S02]  /*3fa0*/  IMAD.MOV.U32 R13, RZ, RZ, R85 ;  /* 0x000000ffff0d7224 */ /* 0x000fe400078e0055 */
[-C--:B------:R-:W-:Y:S01]  /*3fb0*/  FFMA.FTZ R164, R84, R83.reuse, -R164 ;  /* 0x0000005354a47223 */ /* 0x080fe200000108a4 */
[----:B------:R-:W-:Y:S01]  /*3fc0*/  FFMA.FTZ R167, R15, R83, R167 ;  /* 0x000000530fa77223 */ /* 0x000fe200000100a7 */
[----:B------:R-:W-:Y:S01]  /*3fd0*/  F2FP.F16.E4M3.UNPACK_B R15, R12 ;  /* 0x0000000cff0f723e */ /* 0x000fe200020006ff */
[----:B------:R-:W-:-:S03]  /*3fe0*/  IMAD.MOV.U32 R14, RZ, RZ, R165 ;  /* 0x000000ffff0e7224 */ /* 0x000fc600078e00a5 */
[----:B------:R-:W-:Y:S01]  /*3ff0*/  F2FP.SATFINITE.E4M3.F32.PACK_AB_MERGE_C R164, R167, R164, RZ ;  /* 0x000000a4a7a4723e */ /* 0x000fe200048070ff */
[--C-:B------:R-:W-:Y:S02]  /*4000*/  HADD2.F32 R12, -RZ, R15.reuse.H1_H1 ;  /* 0x3000000fff0c7230 */ /* 0x100fe40000004100 */
[----:B------:R-:W-:-:S03]  /*4010*/  HADD2.F32 R15, -RZ, R15.H0_H0 ;  /* 0x2000000fff0f7230 */ /* 0x000fc60000004100 */
[CC--:B------:R-:W-:Y:S02]  /*4020*/  FMUL.FTZ R83, R12.reuse, R163.reuse ;  /* 0x000000a30c537220 */ /* 0x0c0fe40000410000 */
[C---:B------:R-:W-:Y:S02]  /*4030*/  FMUL.FTZ R163, R15.reuse, R163 ;  /* 0x000000a30fa37220 */ /* 0x040fe40000410000 */
[-C--:B------:R-:W-:Y:S01]  /*4040*/  FFMA.FTZ R83, R15, R162.reuse, -R83 ;  /* 0x000000a20f537223 */ /* 0x080fe20000010853 */
[----:B------:R-:W-:Y:S01]  /*4050*/  F2FP.SATFINITE.E4M3.F32.PACK_AB_MERGE_C R15, R173, R175, R82 ;  /* 0x000000afad0f723e */ /* 0x000fe20004807052 */
[----:B------:R-:W-:-:S05]  /*4060*/  FFMA.FTZ R163, R12, R162, R163 ;  /* 0x000000a20ca37223 */ /* 0x000fca00000100a3 */
[----:B------:R-:W-:-:S05]  /*4070*/  F2FP.SATFINITE.E4M3.F32.PACK_AB_MERGE_C R83, R163, R83, R164 ;  /* 0x00000053a353723e */ /* 0x000fca00048070a4 */
[----:B------:R-:W-:-:S07]  /*4080*/  IMAD.MOV.U32 R12, RZ, RZ, R83 ;  /* 0x000000ffff0c7224 */ /* 0x000fce00078e0053 */
.L_x_450:
[----:B------:R-:W-:Y:S05]  /*4090*/  BSYNC B3 ;  /* 0x0000000000037941 */ /* 0x000fea0003800000 */
.L_x_449:
[----:B----4-:R-:W-:-:S04]  /*40a0*/  IADD3 R82, P2, R16, R11, RZ ;  /* 0x0000000b10527210 */ /* 0x010fc80007f5e0ff */
[----:B---3--:R-:W-:-:S05]  /*40b0*/  IADD3.X R83, R151, R17, RZ, P2, !PT ;  /* 0x0000001197537210 */ /* 0x008fca00017fe4ff */
[----:B0-----:R0:W-:Y:S04]  /*40c0*/  ST.E.128 desc[UR50][R82.64], R12 ;  /* 0x0000000c52007985 */ /* 0x0011e8000c101d32 */
.L_x_448:
[----:B------:R-:W-:Y:S05]  /*40d0*/  BSYNC B2 ;  /* 0x0000000000027941 */ /* 0x000fea0003800000 */
.L_x_447:
        /* <DEDUP_REMOVED lines=8> */
[----:B------:R-:W-:Y:S02]  /*4160*/  LOP3.LUT R80, R79, 0xff0000ff, RZ, 0xc0, !PT ;  /* 0xff0000ff4f507812 */ /* 0x000fe400078ec0ff */
[----:B------:R-:W-:Y:S01]  /*4170*/  SHF.R.U32.HI R79, RZ, 0x10, R79 ;  /* 0x00000010ff4f7819 */ /* 0x000fe2000001164f */
[----:B------:R-:W-:Y:S01]  /*4180*/  IMAD.SHL.U32 R82, R82, 0x100, RZ ;  /* 0x0000010052527824 */ /* 0x000fe200078e00ff */
[----:B------:R-:W-:Y:S02]  /*4190*/  SHF.R.U32.HI R83, RZ, 0x8, R81 ;  /* 0x00000008ff537819 */ /* 0x000fe40000011651 */
[----:B------:R-:W-:Y:S01]  /*41a0*/  LOP3.LUT R84, R81, 0xff0000ff, RZ, 0xc0, !PT ;  /* 0xff0000ff51547812 */ /* 0x000fe200078ec0ff */
[----:B------:R-:W-:Y:S01]  /*41b0*/  IMAD.U32 R79, R79, 0x10000, RZ ;  /* 0x000100004f4f7824 */ /* 0x000fe200078e00ff */
        /* <DEDUP_REMOVED lines=27> */
[----:B------:R-:W-:Y:S01]  /*4370*/  IMAD.U32 R13, R78, 0x10000, RZ ;  /* 0x000100004e0d7824 */ /* 0x000fe200078e00ff */
[----:B------:R-:W-:Y:S02]  /*4380*/  MOV R78, R15 ;  /* 0x0000000f004e7202 */ /* 0x000fe40000000f00 */
[----:B------:R-:W-:-:S02]  /*4390*/  F2FP.F16.E4M3.UNPACK_B R15, R79.H1 ;  /* 0x0000004fff0f723e */ /* 0x000fc400030006ff */
[----:B------:R-:W-:Y:S02]  /*43a0*/  LOP3.LUT R13, R84, 0xff0000, R13, 0xf8, !PT ;  /* 0x00ff0000540d7812 */ /* 0x000fe400078ef80d */
        /* <DEDUP_REMOVED lines=56> */
[----:B------:R-:W-:-:S04]  /*4730*/  F2FP.F16.E4M3.UNPACK_B R15, R12 ;  /* 0x0000000cff0f723e */ /* 0x000fc800020006ff */
[----:B------:R-:W-:Y:S01]  /*4740*/  F2FP.SATFINITE.E4M3.F32.PACK_AB_MERGE_C R82, R85, R82, RZ ;  /* 0x000000525552723e */ /* 0x000fe200048070ff */
[--C-:B------:R-:W-:Y:S02]  /*4750*/  HADD2.F32 R12, -RZ, R15.reuse.H1_H1 ;  /* 0x3000000fff0c7230 */ /* 0x100fe40000004100 */
[----:B------:R-:W-:-:S03]  /*4760*/  HADD2.F32 R15, -RZ, R15.H0_H0 ;  /* 0x2000000fff0f7230 */ /* 0x000fc60000004100 */
[CC--:B------:R-:W-:Y:S02]  /*4770*/  FMUL.FTZ R79, R12.reuse, R160.reuse ;  /* 0x000000a00c4f7220 */ /* 0x0c0fe40000410000 */
[C---:B------:R-:W-:Y:S02]  /*4780*/  FMUL.FTZ R160, R15.reuse, R160 ;  /* 0x000000a00fa07220 */ /* 0x040fe40000410000 */
[----:B------:R-:W-:Y:S01]  /*4790*/  FFMA.FTZ R79, R15, R161, -R79 ;  /* 0x000000a10f4f7223 */ /* 0x000fe2000001084f */
[----:B------:R-:W-:Y:S01]  /*47a0*/  F2FP.SATFINITE.E4M3.F32.PACK_AB_MERGE_C R15, R163, R165, R78 ;  /* 0x000000a5a30f723e */ /* 0x000fe2000480704e */
[----:B------:R-:W-:-:S05]  /*47b0*/  FFMA.FTZ R160, R12, R161, R160 ;  /* 0x000000a10ca07223 */ /* 0x000fca00000100a0 */
[----:B------:R-:W-:-:S07]  /*47c0*/  F2FP.SATFINITE.E4M3.F32.PACK_AB_MERGE_C R12, R160, R79, R82 ;  /* 0x0000004fa00c723e */ /* 0x000fce0004807052 */
.L_x_454:
[----:B------:R-:W-:Y:S05]  /*47d0*/  BSYNC B3 ;  /* 0x0000000000037941 */ /* 0x000fea0003800000 */
.L_x_453:
[----:B------:R-:W-:-:S05]  /*47e0*/  IMAD.SHL.U32 R80, R170, 0x10, RZ ;  /* 0x00000010aa507824 */ /* 0x000fca00078e00ff */
[----:B----4-:R-:W-:-:S04]  /*47f0*/  IADD3 R78, P2, R11, R80, RZ ;  /* 0x000000500b4e7210 */ /* 0x010fc80007f5e0ff */
[----:B---3--:R-:W-:-:S05]  /*4800*/  LEA.HI.X.SX32 R79, R80, R151, 0x1, P2 ;  /* 0x00000097504f7211 */ /* 0x008fca00010f0eff */
[----:B0-----:R0:W-:Y:S04]  /*4810*/  ST.E.128 desc[UR50][R78.64], R12 ;  /* 0x0000000c4e007985 */ /* 0x0011e8000c101d32 */
.L_x_452:
[----:B------:R-:W-:Y:S05]  /*4820*/  BSYNC B2 ;  /* 0x0000000000027941 */ /* 0x000fea0003800000 */
.L_x_451:
[----:B------:R-:W-:Y:S01]  /*4830*/  ISETP.NE.AND P2, PT, R30, RZ, PT ;  /* 0x000000ff1e00720c */ /* 0x000fe20003f45270 */
[----:B------:R-:W-:-:S12]  /*4840*/  BSSY B2, `(.L_x_455) ;  /* 0x0000072000027945 */ /* 0x000fd80003800000 */
[----:B------:R-:W-:Y:S05]  /*4850*/  @!P2 BRA `(.L_x_456) ;  /* 0x0000000400c0a947 */ /* 0x000fea0003800000 */
[----:B0-----:R0:W0:Y:S01]  /*4860*/  LDS.128 R12, [R37+0x1cc00] ;  /* 0x01cc0000250c7984 */ /* 0x0010220000000c00 */
[----:B------:R-:W-:Y:S01]  /*4870*/  ISETP.GE.AND P2, PT, R199, R117, PT ;  /* 0x00000075c700720c */ /* 0x000fe20003f46270 */
[----:B------:R-:W-:-:S12]  /*4880*/  BSSY B3, `(.L_x_457) ;  /* 0x0000069000037945 */ /* 0x000fd80003800000 */
[----:B------:R-:W-:Y:S05]  /*4890*/  @P2 BRA `(.L_x_458) ;  /* 0x00000004009c2947 */ /* 0x000fea0003800000 */
[----:B------:R-:W-:Y:S02]  /*48a0*/  SHF.R.U32.HI R80, RZ, 0x8, R77 ;  /* 0x00000008ff507819 */ /* 0x000fe4000001164d */
[--C-:B------:R-:W-:Y:S02]  /*48b0*/  SHF.R.U32.HI R76, RZ, 0x10, R75.reuse ;  /* 0x00000010ff4c7819 */ /* 0x100fe4000001164b */
[----:B------:R-:W-:Y:S02]  /*48c0*/  SHF.R.U32.HI R78, RZ, 0x8, R75 ;  /* 0x00000008ff4e7819 */ /* 0x000fe4000001164b */
[----:B------:R-:W-:Y:S02]  /*48d0*/  LOP3.LUT R79, R75, 0xff0000ff, RZ, 0xc0, !PT ;  /* 0xff0000ff4b4f7812 */ /* 0x000fe400078ec0ff */
[----:B------:R-:W-:Y:S01]  /*48e0*/  SHF.R.U32.HI R75, RZ, 0x10, R77 ;  /* 0x00000010ff4b7819 */ /* 0x000fe2000001164d */
[----:B------:R-:W-:Y:S01]  /*48f0*/  IMAD.SHL.U32 R78, R78, 0x100, RZ ;  /* 0x000001004e4e7824 */ /* 0x000fe200078e00ff */
[----:B------:R-:W-:Y:S01]  /*4900*/  LOP3.LUT R74, R77, 0xff0000ff, RZ, 0xc0, !PT ;  /* 0xff0000ff4d4a7812 */ /* 0x000fe200078ec0ff */
[----:B------:R-:W-:Y:S01]  /*4910*/  IMAD.SHL.U32 R77, R80, 0x100, RZ ;  /* 0x00000100504d7824 */ /* 0x000fe200078e00ff */
[----:B0-----:R-:W-:-:S02]  /*4920*/  F2FP.F16.E4M3.UNPACK_B R83, R13 ;  /* 0x0000000dff53723e */ /* 0x001fc400020006ff */
[----:B------:R-:W-:Y:S02]  /*4930*/  LOP3.LUT R78, R79, 0xff00, R78, 0xf8, !PT ;  /* 0x0000ff004f4e7812 */ /* 0x000fe400078ef84e */
[----:B------:R-:W-:Y:S01]  /*4940*/  LOP3.LUT R77, R74, 0xff00, R77, 0xf8, !PT ;  /* 0x0000ff004a4d7812 */ /* 0x000fe200078ef84d */
[--C-:B------:R-:W-:Y:S01]  /*4950*/  HADD2.F32 R79, -RZ, R83.reuse.H1_H1 ;  /* 0x30000053ff4f7230 */ /* 0x100fe20000004100 */
[-C--:B------:R-:W-:Y:S01]  /*4960*/  F2FP.F16.E4M3.UNPACK_B R74, R157.reuse.H1 ;  /* 0x0000009dff4a723e */ /* 0x080fe200030006ff */
[----:B------:R-:W-:Y:S01]  /*4970*/  HADD2.F32 R83, -RZ, R83.H0_H0 ;  /* 0x20000053ff537230 */ /* 0x000fe20000004100 */
[-C--:B------:R-:W-:Y:S02]  /*4980*/  F2FP.F16.E4M3.UNPACK_B R81, R156.reuse.H1 ;  /* 0x0000009cff51723e */ /* 0x080fe400030006ff */
[----:B------:R-:W-:Y:S01]  /*4990*/  F2FP.F16.E4M3.UNPACK_B R157, R157 ;  /* 0x0000009dff9d723e */ /* 0x000fe200020006ff */
[----:B------:R-:W-:Y:S01]  /*49a0*/  HADD2.F32 R84, -RZ, R74.H0_H0 ;  /* 0x2000004aff547230 */ /* 0x000fe20000004100 */
[----:B------:R-:W-:Y:S01]  /*49b0*/  F2FP.F16.E4M3.UNPACK_B R156, R156 ;  /* 0x0000009cff9c723e */ /* 0x000fe200020006ff */
[----:B------:R-:W-:-:S02]  /*49c0*/  HADD2.F32 R82, -RZ, R81.H0_H0 ;  /* 0x20000051ff527230 */ /* 0x000fc40000004100 */
[----:B------:R-:W-:Y:S02]  /*49d0*/  HADD2.F32 R74, -RZ, R74.H1_H1 ;  /* 0x3000004aff4a7230 */ /* 0x000fe40000004100 */
[-C--:B------:R-:W-:Y:S01]  /*49e0*/  FMUL.FTZ R80, R79, R84.reuse ;  /* 0x000000544f507220 */ /* 0x080fe20000410000 */
[----:B------:R-:W-:-:S03]  /*49f0*/  FMUL.FTZ R84, R83, R84 ;  /* 0x0000005453547220 */ /* 0x000fc60000410000 */
[-C--:B------:R-:W-:Y:S01]  /*4a00*/  FFMA.FTZ R80, R83, R82.reuse, -R80 ;  /* 0x0000005253507223 */ /* 0x080fe20000010850 */
[----:B------:R-:W-:Y:S01]  /*4a10*/  F2FP.F16.E4M3.UNPACK_B R83, R13.H1 ;  /* 0x0000000dff53723e */ /* 0x000fe200030006ff */
[----:B------:R-:W-:Y:S01]  /*4a20*/  FFMA.FTZ R79, R79, R82, R84 ;  /* 0x000000524f4f7223 */ /* 0x000fe20000010054 */
[----:B------:R-:W-:Y:S01]  /*4a30*/  HADD2.F32 R82, -RZ, R81.H1_H1 ;  /* 0x30000051ff527230 */ /* 0x000fe20000004100 */
[----:B------:R-:W-:Y:S01]  /*4a40*/  SHF.L.U32 R81, R76, 0x10, RZ ;  /* 0x000000104c517819 */ /* 0x000fe200000006ff */
[----:B------:R-:W-:Y:S02]  /*4a50*/  IMAD.U32 R76, R75, 0x10000, RZ ;  /* 0x000100004b4c7824 */ /* 0x000fe400078e00ff */
[--C-:B------:R-:W-:Y:S01]  /*4a60*/  HADD2.F32 R13, -RZ, R83.reuse.H1_H1 ;  /* 0x30000053ff0d7230 */ /* 0x100fe20000004100 */
[----:B------:R-:W-:Y:S01]  /*4a70*/  LOP3.LUT R75, R78, 0xff0000, R81, 0xf8, !PT ;  /* 0x00ff00004e4b7812 */ /* 0x000fe200078ef851 */
[----:B------:R-:W-:Y:S01]  /*4a80*/  HADD2.F32 R83, -RZ, R83.H0_H0 ;  /* 0x20000053ff537230 */ /* 0x000fe20000004100 */
[----:B------:R-:W-:-:S02]  /*4a90*/  LOP3.LUT R76, R77, 0xff0000, R76, 0xf8, !PT ;  /* 0x00ff00004d4c7812 */ /* 0x000fc400078ef84c */
[-C--:B------:R-:W-:Y:S01]  /*4aa0*/  FMUL.FTZ R84, R13, R74.reuse ;  /* 0x0000004a0d547220 */ /* 0x080fe20000410000 */
[----:B------:R-:W-:Y:S01]  /*4ab0*/  F2FP.F16.E4M3.UNPACK_B R78, R75.H1 ;  /* 0x0000004bff4e723e */ /* 0x000fe200030006ff */
[C---:B------:R-:W-:Y:S01]  /*4ac0*/  FMUL.FTZ R160, R83.reuse, R74 ;  /* 0x0000004a53a07220 */ /* 0x040fe20000410000 */
[----:B------:R-:W-:Y:S01]  /*4ad0*/  F2FP.F16.E4M3.UNPACK_B R77, R76.H1 ;  /* 0x0000004cff4d723e */ /* 0x000fe200030006ff */
[-C--:B------:R-:W-:Y:S01]  /*4ae0*/  FFMA.FTZ R74, R83, R82.reuse, -R84 ;  /* 0x00000052534a7223 */ /* 0x080fe20000010854 */
[-C--:B------:R-:W-:Y:S01]  /*4af0*/  F2FP.F16.E4M3.UNPACK_B R83, R15.reuse ;  /* 0x0000000fff53723e */ /* 0x080fe200020006ff */
[----:B------:R-:W-:Y:S01]  /*4b00*/  FFMA.FTZ R13, R13, R82, R160 ;  /* 0x000000520d0d7223 */ /* 0x000fe200000100a0 */
[----:B------:R-:W-:Y:S01]  /*4b10*/  HADD2.F32 R82, -RZ, R78.H0_H0 ;  /* 0x2000004eff527230 */ /* 0x000fe20000004100 */
[----:B------:R-:W-:Y:S01]  /*4b20*/  F2FP.F16.E4M3.UNPACK_B R15, R15.H1 ;  /* 0x0000000fff0f723e */ /* 0x000fe200030006ff */
[----:B------:R-:W-:Y:S01]  /*4b30*/  HADD2.F32 R84, -RZ, R77.H0_H0 ;  /* 0x2000004dff547230 */ /* 0x000fe20000004100 */
[----:B------:R-:W-:Y:S01]  /*4b40*/  F2FP.F16.E4M3.UNPACK_B R76, R76 ;  /* 0x0000004cff4c723e */ /* 0x000fe200020006ff */
[--C-:B------:R-:W-:Y:S01]  /*4b50*/  HADD2.F32 R81, -RZ, R83.reuse.H1_H1 ;  /* 0x30000053ff517230 */ /* 0x100fe20000004100 */
[----:B------:R-:W-:Y:S01]  /*4b60*/  F2FP.SATFINITE.E4M3.F32.PACK_AB_MERGE_C R13, R13, R74, RZ ;  /* 0x0000004a0d0d723e */ /* 0x000fe200048070ff */
[----:B------:R-:W-:Y:S01]  /*4b70*/  HADD2.F32 R83, -RZ, R83.H0_H0 ;  /* 0x20000053ff537230 */ /* 0x000fe20000004100 */
[----:B------:R-:W-:Y:S01]  /*4b80*/  F2FP.F16.E4M3.UNPACK_B R75, R75 ;  /* 0x0000004bff4b723e */ /* 0x000fe200020006ff */
[----:B------:R-:W-:-:S02]  /*4b90*/  HADD2.F32 R77, -RZ, R77.H1_H1 ;  /* 0x3000004dff4d7230 */ /* 0x000fc40000004100 */
[----:B------:R-:W-:Y:S01]  /*4ba0*/  FMUL.FTZ R85, R81, R84 ;  /* 0x0000005451557220 */ /* 0x000fe20000410000 */
[----:B------:R-:W-:Y:S01]  /*4bb0*/  IMAD.MOV.U32 R74, RZ, RZ, R14 ;  /* 0x000000ffff4a7224 */ /* 0x000fe200078e000e */
[----:B------:R-:W-:Y:S01]  /*4bc0*/  F2FP.SATFINITE.E4M3.F32.PACK_AB_MERGE_C R13, R79, R80, R13 ;  /* 0x000000504f0d723e */ /* 0x000fe2000480700d */
[----:B------:R-:W-:Y:S02]  /*4bd0*/  HADD2.F32 R78, -RZ, R78.H1_H1 ;  /* 0x3000004eff4e7230 */ /* 0x000fe40000004100 */
[C---:B------:R-:W-:Y:S01]  /*4be0*/  FFMA.FTZ R85, R83.reuse, R82, -R85 ;  /* 0x0000005253557223 */ /* 0x040fe20000010855 */
[----:B------:R-:W-:Y:S01]  /*4bf0*/  FMUL.FTZ R83, R83, R84 ;  /* 0x0000005453537220 */ /* 0x000fe20000410000 */
[-C--:B------:R-:W-:Y:S01]  /*4c00*/  F2FP.F16.E4M3.UNPACK_B R14, R74.reuse ;  /* 0x0000004aff0e723e */ /* 0x080fe200020006ff */
[----:B------:R-:W-:Y:S01]  /*4c10*/  HADD2.F32 R80, -RZ, R76.H0_H0 ;  /* 0x2000004cff507230 */ /* 0x000fe20000004100 */
[----:B------:R-:W-:Y:S01]  /*4c20*/  F2FP.F16.E4M3.UNPACK_B R74, R74.H1 ;  /* 0x0000004aff4a723e */ /* 0x000fe200030006ff */
[----:B------:R-:W-:Y:S01]  /*4c30*/  FFMA.FTZ R83, R81, R82, R83 ;  /* 0x0000005251537223 */ /* 0x000fe20000010053 */
[----:B------:R-:W-:-:S02]  /*4c40*/  HADD2.F32 R81, -RZ, R15.H1_H1 ;  /* 0x3000000fff517230 */ /* 0x000fc40000004100 */
[----:B------:R-:W-:-:S03]  /*4c50*/  HADD2.F32 R15, -RZ, R15.H0_H0 ;  /* 0x2000000fff0f7230 */ /* 0x000fc60000004100 */
[-C--:B------:R-:W-:Y:S02]  /*4c60*/  FMUL.FTZ R82, R81, R77.reuse ;  /* 0x0000004d51527220 */ /* 0x080fe40000410000 */
[C---:B------:R-:W-:Y:S01]  /*4c70*/  FMUL.FTZ R84, R15.reuse, R77 ;  /* 0x0000004d0f547220 */ /* 0x040fe20000410000 */
[--C-:B------:R-:W-:Y:S02]  /*4c80*/  HADD2.F32 R77, -RZ, R14.reuse.H0_H0 ;  /* 0x2000000eff4d7230 */ /* 0x100fe40000004100 */
[-C--:B------:R-:W-:Y:S01]  /*4c90*/  FFMA.FTZ R82, R15, R78.reuse, -R82 ;  /* 0x0000004e0f527223 */ /* 0x080fe20000010852 */
[----:B------:R-:W-:Y:S02]  /*4ca0*/  HADD2.F32 R15, -RZ, R14.H1_H1 ;  /* 0x3000000eff0f7230 */ /* 0x000fe40000004100 */
[----:B------:R-:W-:Y:S01]  /*4cb0*/  FFMA.FTZ R81, R81, R78, R84 ;  /* 0x0000004e51517223 */ /* 0x000fe20000010054 */
[--C-:B------:R-:W-:Y:S02]  /*4cc0*/  HADD2.F32 R78, -RZ, R75.reuse.H0_H0 ;  /* 0x2000004bff4e7230 */ /* 0x100fe40000004100 */
[----:B------:R-:W-:-:S02]  /*4cd0*/  HADD2.F32 R75, -RZ, R75.H1_H1 ;  /* 0x3000004bff4b7230 */ /* 0x000fc40000004100 */
[-C--:B------:R-:W-:Y:S01]  /*4ce0*/  FMUL.FTZ R14, R15, R80.reuse ;  /* 0x000000500f0e7220 */ /* 0x080fe20000410000 */
[----:B------:R-:W-:Y:S01]  /*4cf0*/  FMUL.FTZ R80, R77, R80 ;  /* 0x000000504d507220 */ /* 0x000fe20000410000 */
[----:B------:R-:W-:Y:S02]  /*4d00*/  F2FP.SATFINITE.E4M3.F32.PACK_AB_MERGE_C R82, R81, R82, RZ ;  /* 0x000000525152723e */ /* 0x000fe400048070ff */
[-C--:B------:R-:W-:Y:S01]  /*4d10*/  FFMA.FTZ R14, R77, R78.reuse, -R14 ;  /* 0x0000004e4d0e7223 */ /* 0x080fe2000001080e */
[----:B------:R-:W-:Y:S02]  /*4d20*/  HADD2.F32 R77, -RZ, R76.H1_H1 ;  /* 0x3000004cff4d7230 */ /* 0x000fe40000004100 */
[----:B------:R-:W-:Y:S01]  /*4d30*/  FFMA.FTZ R15, R15, R78, R80 ;  /* 0x0000004e0f0f7223 */ /* 0x000fe20000010050 */
[--C-:B------:R-:W-:Y:S02]  /*4d40*/  HADD2.F32 R76, -RZ, R74.reuse.H1_H1 ;  /* 0x3000004aff4c7230 */ /* 0x100fe40000004100 */
[----:B------:R-:W-:-:S02]  /*4d50*/  HADD2.F32 R74, -RZ, R74.H0_H0 ;  /* 0x2000004aff4a7230 */ /* 0x000fc40000004100 */
[--C-:B------:R-:W-:Y:S02]  /*4d60*/  HADD2.F32 R80, -RZ, R157.reuse.H1_H1 ;  /* 0x3000009dff507230 */ /* 0x100fe40000004100 */
[-C--:B------:R-:W-:Y:S01]  /*4d70*/  FMUL.FTZ R79, R76, R77.reuse ;  /* 0x0000004d4c4f7220 */ /* 0x080fe20000410000 */
[----:B------:R-:W-:Y:S02]  /*4d80*/  HADD2.F32 R78, -RZ, R156.H1_H1 ;  /* 0x3000009cff4e7230 */ /* 0x000fe40000004100 */
[C---:B------:R-:W-:Y:S01]  /*4d90*/  FMUL.FTZ R77, R74.reuse, R77 ;  /* 0x0000004d4a4d7220 */ /* 0x040fe20000410000 */
[----:B------:R-:W-:Y:S02]  /*4da0*/  HADD2.F32 R157, -RZ, R157.H0_H0 ;  /* 0x2000009dff9d7230 */ /* 0x000fe40000004100 */
[-C--:B------:R-:W-:Y:S01]  /*4db0*/  FFMA.FTZ R74, R74, R75.reuse, -R79 ;  /* 0x0000004b4a4a7223 */ /* 0x080fe2000001084f */
[----:B------:R-:W-:Y:S01]  /*4dc0*/  FFMA.FTZ R75, R76, R75, R77 ;  /* 0x0000004b4c4b7223 */ /* 0x000fe2000001004d */
[----:B------:R-:W-:-:S04]  /*4dd0*/  F2FP.F16.E4M3.UNPACK_B R76, R12.H1 ;  /* 0x0000000cff4c723e */ /* 0x000fc800030006ff */
[----:B------:R-:W-:Y:S01]  /*4de0*/  F2FP.SATFINITE.E4M3.F32.PACK_AB_MERGE_C R74, R75, R74, RZ ;  /* 0x0000004a4b4a723e */ /* 0x000fe200048070ff */
[--C-:B------:R-:W-:Y:S02]  /*4df0*/  HADD2.F32 R77, -RZ, R76.reuse.H1_H1 ;  /* 0x3000004cff4d7230 */ /* 0x100fe40000004100 */
[----:B------:R-:W-:Y:S01]  /*4e00*/  HADD2.F32 R79, -RZ, R76.H0_H0 ;  /* 0x2000004cff4f7230 */ /* 0x000fe20000004100 */
[----:B------:R-:W-:Y:S02]  /*4e10*/  F2FP.SATFINITE.E4M3.F32.PACK_AB_MERGE_C R14, R15, R14, R74 ;  /* 0x0000000e0f0e723e */ /* 0x000fe4000480704a */
[-C--:B------:R-:W-:Y:S01]  /*4e20*/  FMUL.FTZ R76, R77, R80.reuse ;  /* 0x000000504d4c7220 */ /* 0x080fe20000410000 */
[----:B------:R-:W-:Y:S01]  /*4e30*/  F2FP.SATFINITE.E4M3.F32.PACK_AB_MERGE_C R15, R83, R85, R82 ;  /* 0x00000055530f723e */ /* 0x000fe20004807052 */
[C---:B------:R-:W-:Y:S02]  /*4e40*/  FMUL.FTZ R80, R79.reuse, R80 ;  /* 0x000000504f507220 */ /* 0x040fe40000410000 */
[----:B------:R-:W-:Y:S01]  /*4e50*/  FFMA.FTZ R76, R79, R78, -R76 ;  /* 0x0000004e4f4c7223 */ /* 0x000fe2000001084c */
[----:B------:R-:W-:-:S02]  /*4e60*/  HADD2.F32 R79, -RZ, R156.H0_H0 ;  /* 0x2000009cff4f7230 */ /* 0x000fc40000004100 */
[----:B------:R-:W-:Y:S01]  /*4e70*/  FFMA.FTZ R77, R77, R78, R80 ;  /* 0x0000004e4d4d7223 */ /* 0x000fe20000010050 */
[----:B------:R-:W-:-:S04]  /*4e80*/  F2FP.F16.E4M3.UNPACK_B R78, R12 ;  /* 0x0000000cff4e723e */ /* 0x000fc800020006ff */
[----:B------:R-:W-:Y:S01]  /*4e90*/  F2FP.SATFINITE.E4M3.F32.PACK_AB_MERGE_C R76, R77, R76, RZ ;  /* 0x0000004c4d4c723e */ /* 0x000fe200048070ff */
[--C-:B------:R-:W-:Y:S02]  /*4ea0*/  HADD2.F32 R12, -RZ, R78.reuse.H1_H1 ;  /* 0x3000004eff0c7230 */ /* 0x100fe40000004100 */
[----:B------:R-:W-:-:S03]  /*4eb0*/  HADD2.F32 R78, -RZ, R78.H0_H0 ;  /* 0x2000004eff4e7230 */ /* 0x000fc60000004100 */
[-C--:B------:R-:W-:Y:S02]  /*4ec0*/  FMUL.FTZ R161, R12, R157.reuse ;  /* 0x0000009d0ca17220 */ /* 0x080fe40000410000 */
[C---:B------:R-:W-:Y:S02]  /*4ed0*/  FMUL.FTZ R157, R78.reuse, R157 ;  /* 0x0000009d4e9d7220 */ /* 0x040fe40000410000 */
[-C--:B------:R-:W-:Y:S02]  /*4ee0*/  FFMA.FTZ R78, R78, R79.reuse, -R161 ;  /* 0x0000004f4e4e7223 */ /* 0x080fe400000108a1 */
[----:B------:R-:W-:-:S05]  /*4ef0*/  FFMA.FTZ R157, R12, R79, R157 ;  /* 0x0000004f0c9d7223 */ /* 0x000fca000001009d */
[----:B------:R-:W-:-:S07]  /*4f00*/  F2FP.SATFINITE.E4M3.F32.PACK_AB_MERGE_C R12, R157, R78, R76 ;  /* 0x0000004e9d0c723e */ /* 0x000fce000480704c */
.L_x_458:
[----:B------:R-:W-:Y:S05]  /*4f10*/  BSYNC B3 ;  /* 0x0000000000037941 */ /* 0x000fea0003800000 */
.L_x_457:
[----:B------:R-:W-:-:S05]  /*4f20*/  IMAD.SHL.U32 R76, R171, 0x10, RZ ;  /* 0x00000010ab4c7824 */ /* 0x000fca00078e00ff */
[----:B----4-:R-:W-:-:S04]  /*4f30*/  IADD3 R74, P2, R11, R76, RZ ;  /* 0x0000004c0b4a7210 */ /* 0x010fc80007f5e0ff */
[----:B---3--:R-:W-:-:S05]  /*4f40*/  LEA.HI.X.SX32 R75, R76, R151, 0x1, P2 ;  /* 0x000000974c4b7211 */ /* 0x008fca00010f0eff */
[----:B0-----:R0:W-:Y:S04]  /*4f50*/  ST.E.128 desc[UR50][R74.64], R12 ;  /* 0x0000000c4a007985 */ /* 0x0011e8000c101d32 */
.L_x_456:
[----:B------:R-:W-:Y:S05]  /*4f60*/  BSYNC B2 ;  /* 0x0000000000027941 */ /* 0x000fea0003800000 */
.L_x_455:
[----:B------:R-:W-:Y:S01]  /*4f70*/  ISETP.NE.AND P2, PT, R31, RZ, PT ;  /* 0x000000ff1f00720c */ /* 0x000fe20003f45270 */
[----:B------:R-:W-:-:S12]  /*4f80*/  BSSY B2, `(.L_x_459) ;  /* 0x0000074000027945 */ /* 0x000fd80003800000 */
[----:B------:R-:W-:Y:S05]  /*4f90*/  @!P2 BRA `(.L_x_460) ;  /* 0x0000000400c8a947 */ /* 0x000fea0003800000 */
[----:B0-----:R0:W0:Y:S01]  /*4fa0*/  LDS.128 R12, [R36+0x1cc00] ;  /* 0x01cc0000240c7984 */ /* 0x0010220000000c00 */
[----:B----4-:R-:W-:Y:S01]  /*4fb0*/  IADD3 R74, P2, R168, R11, RZ ;  /* 0x0000000ba84a7210 */ /* 0x010fe20007f5e0ff */
[----:B------:R-:W-:Y:S04]  /*4fc0*/  BSSY B3, `(.L_x_461) ;  /* 0x000006e000037945 */ /* 0x000fe80003800000 */
[----:B---3--:R-:W-:Y:S01]  /*4fd0*/  IMAD.X R75, R151, 0x1, R194, P2 ;  /* 0x00000001974b7824 */ /* 0x008fe200010e06c2 */
[----:B------:R-:W-:-:S13]  /*4fe0*/  ISETP.GE.AND P2, PT, R200, R117, PT ;  /* 0x00000075c800720c */ /* 0x000fda0003f46270 */
[----:B------:R-:W-:Y:S05]  /*4ff0*/  @P2 BRA `(.L_x_462) ;  /* 0x0000000400a82947 */ /* 0x000fea0003800000 */
[----:B0-----:R-:W-:Y:S02]  /*5000*/  MOV R72, R13 ;  /* 0x0000000d00487202 */ /* 0x001fe40000000f00 */
[----:B------:R-:W-:Y:S02]  /*5010*/  F2FP.F16.E4M3.UNPACK_B R76, R155.H1 ;  /* 0x0000009bff4c723e */ /* 0x000fe400030006ff */
[----:B------:R-:W-:Y:S02]  /*5020*/  F2FP.F16.E4M3.UNPACK_B R70, R72 ;  /* 0x00000048ff46723e */ /* 0x000fe400020006ff */
[----:B------:R-:W-:Y:S01]  /*5030*/  F2FP.F16.E4M3.UNPACK_B R13, R154.H1 ;  /* 0x0000009aff0d723e */ /* 0x000fe200030006ff */
[----:B------:R-:W-:Y:S02]  /*5040*/  HADD2.F32 R79, -RZ, R76.H0_H0 ;  /* 0x2000004cff4f7230 */ /* 0x000fe40000004100 */
[--C-:B------:R-:W-:Y:S02]  /*5050*/  HADD2.F32 R77, -RZ, R70.reuse.H1_H1 ;  /* 0x30000046ff4d7230 */ /* 0x100fe40000004100 */
[----:B------:R-:W-:-:S02]  /*5060*/  HADD2.F32 R70, -RZ, R70.H0_H0 ;  /* 0x20000046ff467230 */ /* 0x000fc40000004100 */
[--C-:B------:R-:W-:Y:S02]  /*5070*/  HADD2.F32 R78, -RZ, R13.reuse.H0_H0 ;  /* 0x2000000dff4e7230 */ /* 0x100fe40000004100 */
[CC--:B------:R-:W-:Y:S01]  /*5080*/  FMUL.FTZ R81, R77.reuse, R79.reuse ;  /* 0x0000004f4d517220 */ /* 0x0c0fe20000410000 */
[----:B------:R-:W-:Y:S02]  /*5090*/  HADD2.F32 R76, -RZ, R76.H1_H1 ;  /* 0x3000004cff4c7230 */ /* 0x000fe40000004100 */
[C---:B------:R-:W-:Y:S01]  /*50a0*/  FMUL.FTZ R80, R70.reuse, R79 ;  /* 0x0000004f46507220 */ /* 0x040fe20000410000 */
[----:B------:R-:W-:Y:S02]  /*50b0*/  HADD2.F32 R13, -RZ, R13.H1_H1 ;  /* 0x3000000dff0d7230 */ /* 0x000fe40000004100 */
[-C--:B------:R-:W-:Y:S01]  /*50c0*/  FFMA.FTZ R70, R70, R78.reuse, -R81 ;  /* 0x0000004e46467223 */ /* 0x080fe20000010851 */
[----:B------:R-:W-:Y:S01]  /*50d0*/  FFMA.FTZ R77, R77, R78, R80 ;  /* 0x0000004e4d4d7223 */ /* 0x000fe20000010050 */
[----:B------:R-:W-:Y:S01]  /*50e0*/  F2FP.F16.E4M3.UNPACK_B R78, R72.H1 ;  /* 0x00000048ff4e723e */ /* 0x000fe200030006ff */
[----:B------:R-:W-:Y:S01]  /*50f0*/  IMAD.MOV.U32 R72, RZ, RZ, R12 ;  /* 0x000000ffff487224 */ /* 0x000fe200078e000c */
[----:B------:R-:W-:-:S03]  /*5100*/  F2FP.F16.E4M3.UNPACK_B R80, R155 ;  /* 0x0000009bff50723e */ /* 0x000fc600020006ff */
[--C-:B------:R-:W-:Y:S02]  /*5110*/  HADD2.F32 R79, -RZ, R78.reuse.H1_H1 ;  /* 0x3000004eff4f7230 */ /* 0x100fe40000004100 */
[----:B------:R-:W-:Y:S02]  /*5120*/  HADD2.F32 R78, -RZ, R78.H0_H0 ;  /* 0x2000004eff4e7230 */ /* 0x000fe40000004100 */
[----:B------:R-:W-:Y:S02]  /*5130*/  HADD2.F32 R82, -RZ, R80.H1_H1 ;  /* 0x30000050ff527230 */ /* 0x000fe40000004100 */
[-C--:B------:R-:W-:Y:S01]  /*5140*/  FMUL.FTZ R81, R79, R76.reuse ;  /* 0x0000004c4f517220 */ /* 0x080fe20000410000 */
[----:B------:R-:W-:-:S03]  /*5150*/  FMUL.FTZ R12, R78, R76 ;  /* 0x0000004c4e0c7220 */ /* 0x000fc60000410000 */
[-C--:B------:R-:W-:Y:S01]  /*5160*/  FFMA.FTZ R76, R78, R13.reuse, -R81 ;  /* 0x0000000d4e4c7223 */ /* 0x080fe20000010851 */
[----:B------:R-:W-:Y:S01]  /*5170*/  F2FP.F16.E4M3.UNPACK_B R78, R154 ;  /* 0x0000009aff4e723e */ /* 0x000fe200020006ff */
[----:B------:R-:W-:Y:S01]  /*5180*/  FFMA.FTZ R79, R79, R13, R12 ;  /* 0x0000000d4f4f7223 */ /* 0x000fe2000001000c */
[-C--:B------:R-:W-:Y:S02]  /*5190*/  F2FP.F16.E4M3.UNPACK_B R12, R72.reuse.H1 ;  /* 0x00000048ff0c723e */ /* 0x080fe400030006ff */
[----:B------:R-:W-:Y:S01]  /*51a0*/  F2FP.F16.E4M3.UNPACK_B R72, R72 ;  /* 0x00000048ff48723e */ /* 0x000fe200020006ff */
[----:B------:R-:W-:Y:S02]  /*51b0*/  HADD2.F32 R81, -RZ, R78.H1_H1 ;  /* 0x3000004eff517230 */ /* 0x000fe40000004100 */
[--C-:B------:R-:W-:Y:S02]  /*51c0*/  HADD2.F32 R13, -RZ, R12.reuse.H1_H1 ;  /* 0x3000000cff0d7230 */ /* 0x100fe40000004100 */
[----:B------:R-:W-:-:S03]  /*51d0*/  HADD2.F32 R12, -RZ, R12.H0_H0 ;  /* 0x2000000cff0c7230 */ /* 0x000fc60000004100 */
[CC--:B------:R-:W-:Y:S02]  /*51e0*/  FMUL.FTZ R83, R13.reuse, R82.reuse ;  /* 0x000000520d537220 */ /* 0x0c0fe40000410000 */
[C---:B------:R-:W-:Y:S02]  /*51f0*/  FMUL.FTZ R82, R12.reuse, R82 ;  /* 0x000000520c527220 */ /* 0x040fe40000410000 */
[-C--:B------:R-:W-:Y:S02]  /*5200*/  FFMA.FTZ R12, R12, R81.reuse, -R83 ;  /* 0x000000510c0c7223 */ /* 0x080fe40000010853 */
[----:B------:R-:W-:Y:S01]  /*5210*/  FFMA.FTZ R13, R13, R81, R82 ;  /* 0x000000510d0d7223 */ /* 0x000fe20000010052 */
[----:B------:R-:W-:Y:S01]  /*5220*/  F2FP.SATFINITE.E4M3.F32.PACK_AB_MERGE_C R82, R79, R76, RZ ;  /* 0x0000004c4f52723e */ /* 0x000fe200048070ff */
[----:B------:R-:W-:Y:S01]  /*5230*/  HADD2.F32 R79, -RZ, R80.H0_H0 ;  /* 0x20000050ff4f7230 */ /* 0x000fe20000004100 */
[----:B------:R-:W-:Y:S01]  /*5240*/  SHF.R.U32.HI R80, RZ, 0x10, R73 ;  /* 0x00000010ff507819 */ /* 0x000fe20000011649 */
[--C-:B------:R-:W-:Y:S01]  /*5250*/  HADD2.F32 R76, -RZ, R72.reuse.H1_H1 ;  /* 0x30000048ff4c7230 */ /* 0x100fe20000004100 */
[----:B------:R-:W-:Y:S01]  /*5260*/  F2FP.SATFINITE.E4M3.F32.PACK_AB_MERGE_C R70, R77, R70, R82 ;  /* 0x000000464d46723e */ /* 0x000fe20004807052 */
[----:B------:R-:W-:Y:S01]  /*5270*/  HADD2.F32 R72, -RZ, R72.H0_H0 ;  /* 0x20000048ff487230 */ /* 0x000fe20000004100 */
[----:B------:R-:W-:Y:S01]  /*5280*/  SHF.R.U32.HI R82, RZ, 0x8, R71 ;  /* 0x00000008ff527819 */ /* 0x000fe20000011647 */
[----:B------:R-:W-:Y:S01]  /*5290*/  HADD2.F32 R81, -RZ, R78.H0_H0 ;  /* 0x2000004eff517230 */ /* 0x000fe20000004100 */
[----:B------:R-:W-:Y:S01]  /*52a0*/  SHF.R.U32.HI R78, RZ, 0x8, R73 ;  /* 0x00000008ff4e7819 */ /* 0x000fe20000011649 */
[-C--:B------:R-:W-:Y:S01]  /*52b0*/  FMUL.FTZ R83, R76, R79.reuse ;  /* 0x0000004f4c537220 */ /* 0x080fe20000410000 */
[----:B------:R-:W-:Y:S01]  /*52c0*/  FMUL.FTZ R85, R72, R79 ;  /* 0x0000004f48557220 */ /* 0x000fe20000410000 */
[----:B------:R-:W-:-:S02]  /*52d0*/  LOP3.LUT R77, R73, 0xff0000ff, RZ, 0xc0, !PT ;  /* 0xff0000ff494d7812 */ /* 0x000fc400078ec0ff */
[-C--:B------:R-:W-:Y:S01]  /*52e0*/  FFMA.FTZ R79, R72, R81.reuse, -R83 ;  /* 0x00000051484f7223 */ /* 0x080fe20000010853 */
[----:B------:R-:W-:Y:S02]  /*52f0*/  IMAD.SHL.U32 R78, R78, 0x100, RZ ;  /* 0x000001004e4e7824 */ /* 0x000fe400078e00ff */
[----:B------:R-:W-:Y:S01]  /*5300*/  FFMA.FTZ R72, R76, R81, R85 ;  /* 0x000000514c487223 */ /* 0x000fe20000010055 */
[----:B------:R-:W-:Y:S02]  /*5310*/  LOP3.LUT R76, R71, 0xff0000ff, RZ, 0xc0, !PT ;  /* 0xff0000ff474c7812 */ /* 0x000fe400078ec0ff */
[----:B------:R-:W-:Y:S01]  /*5320*/  SHF.R.U32.HI R81, RZ, 0x10, R71 ;  /* 0x00000010ff517819 */ /* 0x000fe20000011647 */
[----:B------:R-:W-:Y:S01]  /*5330*/  IMAD.SHL.U32 R71, R82, 0x100, RZ ;  /* 0x0000010052477824 */ /* 0x000fe200078e00ff */
[----:B------:R-:W-:Y:S02]  /*5340*/  LOP3.LUT R73, R77, 0xff00, R78, 0xf8, !PT ;  /* 0x0000ff004d497812 */ /* 0x000fe400078ef84e */
[----:B------:R-:W-:Y:S01]  /*5350*/  SHF.L.U32 R78, R80, 0x10, RZ ;  /* 0x00000010504e7819 */ /* 0x000fe200000006ff */
[----:B------:R-:W-:Y:S01]  /*5360*/  IMAD.MOV.U32 R80, RZ, RZ, R15 ;  /* 0x000000ffff507224 */ /* 0x000fe200078e000f */
[----:B------:R-:W-:Y:S01]  /*5370*/  LOP3.LUT R71, R76, 0xff00, R71, 0xf8, !PT ;  /* 0x0000ff004c477812 */ /* 0x000fe200078ef847 */
[----:B------:R-:W-:Y:S01]  /*5380*/  IMAD.U32 R76, R81, 0x10000, RZ ;  /* 0x00010000514c7824 */ /* 0x000fe200078e00ff */
[----:B------:R-:W-:-:S02]  /*5390*/  LOP3.LUT R73, R73, 0xff0000, R78, 0xf8, !PT ;  /* 0x00ff000049497812 */ /* 0x000fc400078ef84e */
[-C--:B------:R-:W-:Y:S02]  /*53a0*/  F2FP.F16.E4M3.UNPACK_B R15, R80.reuse ;  /* 0x00000050ff0f723e */ /* 0x080fe400020006ff */
[----:B------:R-:W-:Y:S02]  /*53b0*/  LOP3.LUT R71, R71, 0xff0000, R76, 0xf8, !PT ;  /* 0x00ff000047477812 */ /* 0x000fe400078ef84c */
[----:B------:R-:W-:Y:S01]  /*53c0*/  F2FP.F16.E4M3.UNPACK_B R78, R73.H1 ;  /* 0x00000049ff4e723e */ /* 0x000fe200030006ff */
[--C-:B------:R-:W-:Y:S01]  /*53d0*/  HADD2.F32 R81, -RZ, R15.reuse.H1_H1 ;  /* 0x3000000fff517230 */ /* 0x100fe20000004100 */
[-C--:B------:R-:W-:Y:S01]  /*53e0*/  F2FP.F16.E4M3.UNPACK_B R77, R71.reuse.H1 ;  /* 0x00000047ff4d723e */ /* 0x080fe200030006ff */
[----:B------:R-:W-:Y:S01]  /*53f0*/  HADD2.F32 R15, -RZ, R15.H0_H0 ;  /* 0x2000000fff0f7230 */ /* 0x000fe20000004100 */
[----:B------:R-:W-:Y:S01]  /*5400*/  F2FP.F16.E4M3.UNPACK_B R80, R80.H1 ;  /* 0x00000050ff50723e */ /* 0x000fe200030006ff */
[--C-:B------:R-:W-:Y:S01]  /*5410*/  HADD2.F32 R76, -RZ, R78.reuse.H0_H0 ;  /* 0x2000004eff4c7230 */ /* 0x100fe20000004100 */
[----:B------:R-:W-:Y:S01]  /*5420*/  F2FP.F16.E4M3.UNPACK_B R71, R71 ;  /* 0x00000047ff47723e */ /* 0x000fe200020006ff */
[----:B------:R-:W-:Y:S01]  /*5430*/  HADD2.F32 R82, -RZ, R77.H0_H0 ;  /* 0x2000004dff527230 */ /* 0x000fe20000004100 */
[----:B------:R-:W-:Y:S01]  /*5440*/  F2FP.SATFINITE.E4M3.F32.PACK_AB_MERGE_C R12, R13, R12, RZ ;  /* 0x0000000c0d0c723e */ /* 0x000fe200048070ff */
[----:B------:R-:W-:-:S02]  /*5450*/  HADD2.F32 R83, -RZ, R78.H1_H1 ;  /* 0x3000004eff537230 */ /* 0x000fc40000004100 */
[-C--:B------:R-:W-:Y:S01]  /*5460*/  FMUL.FTZ R84, R81, R76.reuse ;  /* 0x0000004c51547220 */ /* 0x080fe20000410000 */
[C---:B------:R-:W-:Y:S01]  /*5470*/  FMUL.FTZ R154, R15.reuse, R76 ;  /* 0x0000004c0f9a7220 */ /* 0x040fe20000410000 */
[--C-:B------:R-:W-:Y:S01]  /*5480*/  HADD2.F32 R78, -RZ, R80.reuse.H1_H1 ;  /* 0x30000050ff4e7230 */ /* 0x100fe20000004100 */
[----:B------:R-:W-:Y:S01]  /*5490*/  F2FP.SATFINITE.E4M3.F32.PACK_AB_MERGE_C R12, R72, R79, R12 ;  /* 0x0000004f480c723e */ /* 0x000fe2000480700c */
[----:B------:R-:W-:Y:S02]  /*54a0*/  HADD2.F32 R80, -RZ, R80.H0_H0 ;  /* 0x20000050ff507230 */ /* 0x000fe40000004100 */
[-C--:B------:R-:W-:Y:S01]  /*54b0*/  FFMA.FTZ R76, R15, R82.reuse, -R84 ;  /* 0x000000520f4c7223 */ /* 0x080fe20000010854 */
[----:B------:R-:W-:Y:S01]  /*54c0*/  FFMA.FTZ R15, R81, R82, R154 ;  /* 0x00000052510f7223 */ /* 0x000fe2000001009a */
[----:B------:R-:W-:Y:S02]  /*54d0*/  HADD2.F32 R81, -RZ, R77.H1_H1 ;  /* 0x3000004dff517230 */ /* 0x000fe40000004100 */
[-C--:B------:R-:W-:Y:S01]  /*54e0*/  FMUL.FTZ R77, R78, R83.reuse ;  /* 0x000000534e4d7220 */ /* 0x080fe20000410000 */
[----:B------:R-:W-:Y:S01]  /*54f0*/  FMUL.FTZ R83, R80, R83 ;  /* 0x0000005350537220 */ /* 0x000fe20000410000 */
[----:B------:R-:W-:-:S02]  /*5500*/  HADD2.F32 R82, -RZ, R71.H1_H1 ;  /* 0x30000047ff527230 */ /* 0x000fc40000004100 */
[-C--:B------:R-:W-:Y:S01]  /*5510*/  FFMA.FTZ R77, R80, R81.reuse, -R77 ;  /* 0x00000051504d7223 */ /* 0x080fe2000001084d */
[----:B------:R-:W-:Y:S01]  /*5520*/  FFMA.FTZ R78, R78, R81, R83 ;  /* 0x000000514e4e7223 */ /* 0x000fe20000010053 */
[----:B------:R-:W-:Y:S01]  /*5530*/  F2FP.F16.E4M3.UNPACK_B R81, R73 ;  /* 0x00000049ff51723e */ /* 0x000fe200020006ff */
[----:B------:R-:W-:Y:S01]  /*5540*/  HADD2.F32 R71, -RZ, R71.H0_H0 ;  /* 0x20000047ff477230 */ /* 0x000fe20000004100 */
[-C--:B------:R-:W-:Y:S01]  /*5550*/  F2FP.F16.E4M3.UNPACK_B R73, R14.reuse.H1 ;  /* 0x0000000eff49723e */ /* 0x080fe200030006ff */
[----:B------:R-:W-:Y:S01]  /*5560*/  IMAD.MOV.U32 R13, RZ, RZ, R70 ;  /* 0x000000ffff0d7224 */ /* 0x000fe200078e0046 */
[----:B------:R-:W-:Y:S01]  /*5570*/  F2FP.F16.E4M3.UNPACK_B R14, R14 ;  /* 0x0000000eff0e723e */ /* 0x000fe200020006ff */
[----:B------:R-:W-:Y:S01]  /*5580*/  HADD2.F32 R83, -RZ, R81.H1_H1 ;  /* 0x30000051ff537230 */ /* 0x000fe20000004100 */
[----:B------:R-:W-:Y:S01]  /*5590*/  F2FP.SATFINITE.E4M3.F32.PACK_AB_MERGE_C R77, R78, R77, RZ ;  /* 0x0000004d4e4d723e */ /* 0x000fe200048070ff */
[--C-:B------:R-:W-:Y:S02]  /*55a0*/  HADD2.F32 R80, -RZ, R73.reuse.H1_H1 ;  /* 0x30000049ff507230 */ /* 0x100fe40000004100 */
[----:B------:R-:W-:Y:S01]  /*55b0*/  HADD2.F32 R73, -RZ, R73.H0_H0 ;  /* 0x20000049ff497230 */ /* 0x000fe20000004100 */
[----:B------:R-:W-:-:S02]  /*55c0*/  F2FP.SATFINITE.E4M3.F32.PACK_AB_MERGE_C R15, R15, R76, R77 ;  /* 0x0000004c0f0f723e */ /* 0x000fc4000480704d */
[CC--:B------:R-:W-:Y:S02]  /*55d0*/  FMUL.FTZ R84, R80.reuse, R83.reuse ;  /* 0x0000005350547220 */ /* 0x0c0fe40000410000 */
[C---:B------:R-:W-:Y:S02]  /*55e0*/  FMUL.FTZ R83, R73.reuse, R83 ;  /* 0x0000005349537220 */ /* 0x040fe40000410000 */
[-C--:B------:R-:W-:Y:S02]  /*55f0*/  FFMA.FTZ R73, R73, R82.reuse, -R84 ;  /* 0x0000005249497223 */ /* 0x080fe40000010854 */
[----:B------:R-:W-:Y:S01]  /*5600*/  FFMA.FTZ R80, R80, R82, R83 ;  /* 0x0000005250507223 */ /* 0x000fe20000010053 */
[----:B------:R-:W-:Y:S02]  /*5610*/  HADD2.F32 R82, -RZ, R81.H0_H0 ;  /* 0x20000051ff527230 */ /* 0x000fe40000004100 */
[--C-:B------:R-:W-:Y:S02]  /*5620*/  HADD2.F32 R81, -RZ, R14.reuse.H1_H1 ;  /* 0x3000000eff517230 */ /* 0x100fe40000004100 */
[----:B------:R-:W-:Y:S01]  /*5630*/  HADD2.F32 R14, -RZ, R14.H0_H0 ;  /* 0x2000000eff0e7230 */ /* 0x000fe20000004100 */
[----:B------:R-:W-:-:S02]  /*5640*/  F2FP.SATFINITE.E4M3.F32.PACK_AB_MERGE_C R73, R80, R73, RZ ;  /* 0x000000495049723e */ /* 0x000fc400048070ff */
[CC--:B------:R-:W-:Y:S02]  /*5650*/  FMUL.FTZ R83, R81.reuse, R82.reuse ;  /* 0x0000005251537220 */ /* 0x0c0fe40000410000 */
[C---:B------:R-:W-:Y:S02]  /*5660*/  FMUL.FTZ R82, R14.reuse, R82 ;  /* 0x000000520e527220 */ /* 0x040fe40000410000 */
[-C--:B------:R-:W-:Y:S02]  /*5670*/  FFMA.FTZ R83, R14, R71.reuse, -R83 ;  /* 0x000000470e537223 */ /* 0x080fe40000010853 */
[----:B------:R-:W-:-:S05]  /*5680*/  FFMA.FTZ R82, R81, R71, R82 ;  /* 0x0000004751527223 */ /* 0x000fca0000010052 */
[----:B------:R-:W-:-:S07]  /*5690*/  F2FP.SATFINITE.E4M3.F32.PACK_AB_MERGE_C R14, R82, R83, R73 ;  /* 0x00000053520e723e */ /* 0x000fce0004807049 */
.L_x_462:
[----:B------:R-:W-:Y:S05]  /*56a0*/  BSYNC B3 ;  /* 0x0000000000037941 */ /* 0x000fea0003800000 */
.L_x_461:
[----:B0-----:R0:W-:Y:S02]  /*56b0*/  ST.E.128 desc[UR50][R74.64], R12 ;  /* 0x0000000c4a007985 */ /* 0x0011e4000c101d32 */
.L_x_460:
[----:B------:R-:W-:Y:S05]  /*56c0*/  BSYNC B2 ;  /* 0x0000000000027941 */ /* 0x000fea0003800000 */
.L_x_459:
        /* <DEDUP_REMOVED lines=9> */
[----:B0-----:R-:W-:Y:S01]  /*5760*/  IMAD.MOV.U32 R68, RZ, RZ, R13 ;  /* 0x000000ffff447224 */ /* 0x001fe200078e000d */
[----:B------:R-:W-:Y:S02]  /*5770*/  F2FP.F16.E4M3.UNPACK_B R73, R153.H1 ;  /* 0x00000099ff49723e */ /* 0x000fe400030006ff */
[----:B------:R-:W-:Y:S02]  /*5780*/  F2FP.F16.E4M3.UNPACK_B R74, R149.H1 ;  /* 0x00000095ff4a723e */ /* 0x000fe400030006ff */
[-C--:B------:R-:W-:Y:S01]  /*5790*/  F2FP.F16.E4M3.UNPACK_B R13, R68.reuse ;  /* 0x00000044ff0d723e */ /* 0x080fe200020006ff */
[----:B------:R-:W-:Y:S01]  /*57a0*/  HADD2.F32 R75, -RZ, R73.H0_H0 ;  /* 0x20000049ff4b7230 */ /* 0x000fe20000004100 */
[----:B------:R-:W-:Y:S01]  /*57b0*/  F2FP.F16.E4M3.UNPACK_B R68, R68.H1 ;  /* 0x00000044ff44723e */ /* 0x000fe200030006ff */
[--C-:B------:R-:W-:Y:S01]  /*57c0*/  HADD2.F32 R72, -RZ, R74.reuse.H0_H0 ;  /* 0x2000004aff487230 */ /* 0x100fe20000004100 */
[----:B------:R-:W-:Y:S01]  /*57d0*/  F2FP.F16.E4M3.UNPACK_B R77, R153 ;  /* 0x00000099ff4d723e */ /* 0x000fe200020006ff */
[--C-:B------:R-:W-:Y:S01]  /*57e0*/  HADD2.F32 R66, -RZ, R13.reuse.H1_H1 ;  /* 0x3000000dff427230 */ /* 0x100fe20000004100 */
[--C-:B------:R-:W-:Y:S01]  /*57f0*/  SHF.R.U32.HI R80, RZ, 0x8, R67.reuse ;  /* 0x00000008ff507819 */ /* 0x100fe20000011643 */
[----:B------:R-:W-:Y:S01]  /*5800*/  HADD2.F32 R13, -RZ, R13.H0_H0 ;  /* 0x2000000dff0d7230 */ /* 0x000fe20000004100 */
[----:B------:R-:W-:Y:S01]  /*5810*/  SHF.R.U32.HI R81, RZ, 0x10, R67 ;  /* 0x00000010ff517819 */ /* 0x000fe20000011643 */
[----:B------:R-:W-:-:S02]  /*5820*/  HADD2.F32 R74, -RZ, R74.H1_H1 ;  /* 0x3000004aff4a7230 */ /* 0x000fc40000004100 */
[-C--:B------:R-:W-:Y:S01]  /*5830*/  FMUL.FTZ R76, R66, R75.reuse ;  /* 0x0000004b424c7220 */ /* 0x080fe20000410000 */
[----:B------:R-:W-:Y:S02]  /*5840*/  HADD2.F32 R78, -RZ, R77.H1_H1 ;  /* 0x3000004dff4e7230 */ /* 0x000fe40000004100 */
[C---:B------:R-:W-:Y:S01]  /*5850*/  FMUL.FTZ R75, R13.reuse, R75 ;  /* 0x0000004b0d4b7220 */ /* 0x040fe20000410000 */
[----:B------:R-:W-:-:S03]  /*5860*/  FFMA.FTZ R13, R13, R72, -R76 ;  /* 0x000000480d0d7223 */ /* 0x000fc6000001084c */
[----:B------:R-:W-:Y:S01]  /*5870*/  FFMA.FTZ R66, R66, R72, R75 ;  /* 0x0000004842427223 */ /* 0x000fe2000001004b */
[----:B------:R-:W-:Y:S01]  /*5880*/  MOV R72, R12 ;  /* 0x0000000c00487202 */ /* 0x000fe20000000f00 */
[----:B------:R-:W-:Y:S02]  /*5890*/  HADD2.F32 R12, -RZ, R73.H1_H1 ;  /* 0x30000049ff0c7230 */ /* 0x000fe40000004100 */
[--C-:B------:R-:W-:Y:S02]  /*58a0*/  HADD2.F32 R73, -RZ, R68.reuse.H1_H1 ;  /* 0x30000044ff497230 */ /* 0x100fe40000004100 */
[----:B------:R-:W-:-:S03]  /*58b0*/  HADD2.F32 R68, -RZ, R68.H0_H0 ;  /* 0x20000044ff447230 */ /* 0x000fc60000004100 */
[CC--:B------:R-:W-:Y:S02]  /*58c0*/  FMUL.FTZ R75, R73.reuse, R12.reuse ;  /* 0x0000000c494b7220 */ /* 0x0c0fe40000410000 */
[C---:B------:R-:W-:Y:S02]  /*58d0*/  FMUL.FTZ R76, R68.reuse, R12 ;  /* 0x0000000c444c7220 */ /* 0x040fe40000410000 */
[----:B------:R-:W-:Y:S01]  /*58e0*/  FFMA.FTZ R12, R68, R74, -R75 ;  /* 0x0000004a440c7223 */ /* 0x000fe2000001084b */
[----:B------:R-:W-:Y:S01]  /*58f0*/  F2FP.F16.E4M3.UNPACK_B R68, R72.H1 ;  /* 0x00000048ff44723e */ /* 0x000fe200030006ff */
[----:B------:R-:W-:Y:S01]  /*5900*/  FFMA.FTZ R73, R73, R74, R76 ;  /* 0x0000004a49497223 */ /* 0x000fe2000001004c */
[----:B------:R-:W-:Y:S02]  /*5910*/  F2FP.F16.E4M3.UNPACK_B R74, R149 ;  /* 0x00000095ff4a723e */ /* 0x000fe400020006ff */
[----:B------:R-:W-:Y:S01]  /*5920*/  F2FP.F16.E4M3.UNPACK_B R72, R72 ;  /* 0x00000048ff48723e */ /* 0x000fe200020006ff */
[--C-:B------:R-:W-:Y:S01]  /*5930*/  HADD2.F32 R75, -RZ, R68.reuse.H1_H1 ;  /* 0x30000044ff4b7230 */ /* 0x100fe20000004100 */
[----:B------:R-:W-:Y:S01]  /*5940*/  F2FP.SATFINITE.E4M3.F32.PACK_AB_MERGE_C R12, R73, R12, RZ ;  /* 0x0000000c490c723e */ /* 0x000fe200048070ff */
[----:B------:R-:W-:-:S02]  /*5950*/  HADD2.F32 R68, -RZ, R68.H0_H0 ;  /* 0x20000044ff447230 */ /* 0x000fc40000004100 */
[--C-:B------:R-:W-:Y:S02]  /*5960*/  HADD2.F32 R76, -RZ, R74.reuse.H1_H1 ;  /* 0x3000004aff4c7230 */ /* 0x100fe40000004100 */
[CC--:B------:R-:W-:Y:S01]  /*5970*/  FMUL.FTZ R79, R75.reuse, R78.reuse ;  /* 0x0000004e4b4f7220 */ /* 0x0c0fe20000410000 */
[----:B------:R-:W-:Y:S02]  /*5980*/  HADD2.F32 R74, -RZ, R74.H0_H0 ;  /* 0x2000004aff4a7230 */ /* 0x000fe40000004100 */
[----:B------:R-:W-:Y:S01]  /*5990*/  FMUL.FTZ R78, R68, R78 ;  /* 0x0000004e444e7220 */ /* 0x000fe20000410000 */
[----:B------:R-:W-:Y:S01]  /*59a0*/  F2FP.SATFINITE.E4M3.F32.PACK_AB_MERGE_C R13, R66, R13, R12 ;  /* 0x0000000d420d723e */ /* 0x000fe2000480700c */
[-C--:B------:R-:W-:Y:S02]  /*59b0*/  FFMA.FTZ R68, R68, R76.reuse, -R79 ;  /* 0x0000004c44447223 */ /* 0x080fe4000001084f */
[----:B------:R-:W-:Y:S01]  /*59c0*/  FFMA.FTZ R75, R75, R76, R78 ;  /* 0x0000004c4b4b7223 */ /* 0x000fe2000001004e */
[----:B------:R-:W-:Y:S01]  /*59d0*/  HADD2.F32 R76, -RZ, R77.H0_H0 ;  /* 0x2000004dff4c7230 */ /* 0x000fe20000004100 */
[----:B------:R-:W-:Y:S01]  /*59e0*/  SHF.R.U32.HI R78, RZ, 0x8, R69 ;  /* 0x00000008ff4e7819 */ /* 0x000fe20000011645 */
[----:B------:R-:W-:-:S02]  /*59f0*/  HADD2.F32 R77, -RZ, R72.H1_H1 ;  /* 0x30000048ff4d7230 */ /* 0x000fc40000004100 */
[----:B------:R-:W-:Y:S01]  /*5a00*/  HADD2.F32 R72, -RZ, R72.H0_H0 ;  /* 0x20000048ff487230 */ /* 0x000fe20000004100 */
[----:B------:R-:W-:Y:S02]  /*5a10*/  F2FP.SATFINITE.E4M3.F32.PACK_AB_MERGE_C R68, R75, R68, RZ ;  /* 0x000000444b44723e */ /* 0x000fe400048070ff */
[CC--:B------:R-:W-:Y:S02]  /*5a20*/  FMUL.FTZ R79, R77.reuse, R76.reuse ;  /* 0x0000004c4d4f7220 */ /* 0x0c0fe40000410000 */
[C---:B------:R-:W-:Y:S02]  /*5a30*/  FMUL.FTZ R76, R72.reuse, R76 ;  /* 0x0000004c484c7220 */ /* 0x040fe40000410000 */
[-C--:B------:R-:W-:Y:S01]  /*5a40*/  FFMA.FTZ R72, R72, R74.reuse, -R79 ;  /* 0x0000004a48487223 */ /* 0x080fe2000001084f */
[----:B------:R-:W-:Y:S01]  /*5a50*/  SHF.R.U32.HI R79, RZ, 0x10, R69 ;  /* 0x00000010ff4f7819 */ /* 0x000fe20000011645 */
[----:B------:R-:W-:Y:S01]  /*5a60*/  FFMA.FTZ R77, R77, R74, R76 ;  /* 0x0000004a4d4d7223 */ /* 0x000fe2000001004c */
[----:B------:R-:W-:Y:S01]  /*5a70*/  LOP3.LUT R76, R69, 0xff0000ff, RZ, 0xc0, !PT ;  /* 0xff0000ff454c7812 */ /* 0x000fe200078ec0ff */
[----:B------:R-:W-:Y:S01]  /*5a80*/  IMAD.SHL.U32 R69, R78, 0x100, RZ ;  /* 0x000001004e457824 */ /* 0x000fe200078e00ff */
[----:B------:R-:W-:Y:S01]  /*5a90*/  LOP3.LUT R74, R67, 0xff0000ff, RZ, 0xc0, !PT ;  /* 0xff0000ff434a7812 */ /* 0x000fe200078ec0ff */
[----:B------:R-:W-:Y:S01]  /*5aa0*/  IMAD.SHL.U32 R67, R80, 0x100, RZ ;  /* 0x0000010050437824 */ /* 0x000fe200078e00ff */
[----:B------:R-:W-:-:S02]  /*5ab0*/  F2FP.SATFINITE.E4M3.F32.PACK_AB_MERGE_C R12, R77, R72, R68 ;  /* 0x000000484d0c723e */ /* 0x000fc40004807044 */
[----:B------:R-:W-:Y:S01]  /*5ac0*/  LOP3.LUT R69, R76, 0xff00, R69, 0xf8, !PT ;  /* 0x0000ff004c457812 */ /* 0x000fe200078ef845 */
[----:B------:R-:W-:Y:S01]  /*5ad0*/  IMAD.U32 R76, R79, 0x10000, RZ ;  /* 0x000100004f4c7824 */ /* 0x000fe200078e00ff */
[----:B------:R-:W-:Y:S01]  /*5ae0*/  LOP3.LUT R74, R74, 0xff00, R67, 0xf8, !PT ;  /* 0x0000ff004a4a7812 */ /* 0x000fe200078ef843 */
[----:B------:R-:W-:-:S03]  /*5af0*/  IMAD.U32 R67, R81, 0x10000, RZ ;  /* 0x0001000051437824 */ /* 0x000fc600078e00ff */
[----:B------:R-:W-:Y:S02]  /*5b00*/  LOP3.LUT R76, R69, 0xff0000, R76, 0xf8, !PT ;  /* 0x00ff0000454c7812 */ /* 0x000fe400078ef84c */
[----:B------:R-:W-:Y:S02]  /*5b10*/  MOV R69, R15 ;  /* 0x0000000f00457202 */ /* 0x000fe40000000f00 */
[----:B------:R-:W-:Y:S02]  /*5b20*/  F2FP.F16.E4M3.UNPACK_B R80, R76.H1 ;  /* 0x0000004cff50723e */ /* 0x000fe400030006ff */
[----:B------:R-:W-:Y:S02]  /*5b30*/  F2FP.F16.E4M3.UNPACK_B R15, R69 ;  /* 0x00000045ff0f723e */ /* 0x000fe400020006ff */
[----:B------:R-:W-:Y:S01]  /*5b40*/  LOP3.LUT R67, R74, 0xff0000, R67, 0xf8, !PT ;  /* 0x00ff00004a437812 */ /* 0x000fe200078ef843 */
[----:B------:R-:W-:Y:S02]  /*5b50*/  HADD2.F32 R81, -RZ, R80.H0_H0 ;  /* 0x20000050ff517230 */ /* 0x000fe40000004100 */
[--C-:B------:R-:W-:Y:S01]  /*5b60*/  HADD2.F32 R74, -RZ, R15.reuse.H1_H1 ;  /* 0x3000000fff4a7230 */ /* 0x100fe20000004100 */
[----:B------:R-:W-:Y:S01]  /*5b70*/  F2FP.F16.E4M3.UNPACK_B R78, R67.H1 ;  /* 0x00000043ff4e723e */ /* 0x000fe200030006ff */
[----:B------:R-:W-:-:S03]  /*5b80*/  HADD2.F32 R15, -RZ, R15.H0_H0 ;  /* 0x2000000fff0f7230 */ /* 0x000fc60000004100 */
[CC--:B------:R-:W-:Y:S01]  /*5b90*/  FMUL.FTZ R82, R74.reuse, R81.reuse ;  /* 0x000000514a527220 */ /* 0x0c0fe20000410000 */
[--C-:B------:R-:W-:Y:S02]  /*5ba0*/  HADD2.F32 R79, -RZ, R78.reuse.H0_H0 ;  /* 0x2000004eff4f7230 */ /* 0x100fe40000004100 */
[C---:B------:R-:W-:Y:S01]  /*5bb0*/  FMUL.FTZ R81, R15.reuse, R81 ;  /* 0x000000510f517220 */ /* 0x040fe20000410000 */
[----:B------:R-:W-:Y:S02]  /*5bc0*/  HADD2.F32 R78, -RZ, R78.H1_H1 ;  /* 0x3000004eff4e7230 */ /* 0x000fe40000004100 */
[-C--:B------:R-:W-:Y:S01]  /*5bd0*/  FFMA.FTZ R15, R15, R79.reuse, -R82 ;  /* 0x0000004f0f0f7223 */ /* 0x080fe20000010852 */
[----:B------:R-:W-:Y:S01]  /*5be0*/  FFMA.FTZ R74, R74, R79, R81 ;  /* 0x0000004f4a4a7223 */ /* 0x000fe20000010051 */
[----:B------:R-:W-:Y:S01]  /*5bf0*/  F2FP.F16.E4M3.UNPACK_B R79, R69.H1 ;  /* 0x00000045ff4f723e */ /* 0x000fe200030006ff */
[----:B------:R-:W-:Y:S02]  /*5c00*/  IMAD.MOV.U32 R69, RZ, RZ, R14 ;  /* 0x000000ffff457224 */ /* 0x000fe400078e000e */
[----:B------:R-:W-:-:S02]  /*5c10*/  HADD2.F32 R14, -RZ, R80.H1_H1 ;  /* 0x30000050ff0e7230 */ /* 0x000fc40000004100 */
[--C-:B------:R-:W-:Y:S02]  /*5c20*/  HADD2.F32 R80, -RZ, R79.reuse.H1_H1 ;  /* 0x3000004fff507230 */ /* 0x100fe40000004100 */
[----:B------:R-:W-:-:S03]  /*5c30*/  HADD2.F32 R79, -RZ, R79.H0_H0 ;  /* 0x2000004fff4f7230 */ /* 0x000fc60000004100 */
[CC--:B------:R-:W-:Y:S02]  /*5c40*/  FMUL.FTZ R82, R80.reuse, R14.reuse ;  /* 0x0000000e50527220 */ /* 0x0c0fe40000410000 */
[C---:B------:R-:W-:Y:S02]  /*5c50*/  FMUL.FTZ R81, R79.reuse, R14 ;  /* 0x0000000e4f517220 */ /* 0x040fe40000410000 */
[----:B------:R-:W-:Y:S01]  /*5c60*/  FFMA.FTZ R14, R79, R78, -R82 ;  /* 0x0000004e4f0e7223 */ /* 0x000fe20000010852 */
[----:B------:R-:W-:Y:S01]  /*5c70*/  F2FP.F16.E4M3.UNPACK_B R82, R76 ;  /* 0x0000004cff52723e */ /* 0x000fe200020006ff */
[----:B------:R-:W-:Y:S01]  /*5c80*/  FFMA.FTZ R79, R80, R78, R81 ;  /* 0x0000004e504f7223 */ /* 0x000fe20000010051 */
[----:B------:R-:W-:Y:S02]  /*5c90*/  F2FP.F16.E4M3.UNPACK_B R76, R69.H1 ;  /* 0x00000045ff4c723e */ /* 0x000fe400030006ff */
[----:B------:R-:W-:Y:S01]  /*5ca0*/  F2FP.F16.E4M3.UNPACK_B R80, R67 ;  /* 0x00000043ff50723e */ /* 0x000fe200020006ff */
[----:B------:R-:W-:Y:S01]  /*5cb0*/  HADD2.F32 R67, -RZ, R82.H1_H1 ;  /* 0x30000052ff437230 */ /* 0x000fe20000004100 */
[----:B------:R-:W-:Y:S01]  /*5cc0*/  F2FP.F16.E4M3.UNPACK_B R69, R69 ;  /* 0x00000045ff45723e */ /* 0x000fe200020006ff */
[--C-:B------:R-:W-:Y:S01]  /*5cd0*/  HADD2.F32 R78, -RZ, R76.reuse.H1_H1 ;  /* 0x3000004cff4e7230 */ /* 0x100fe20000004100 */
[----:B------:R-:W-:Y:S01]  /*5ce0*/  F2FP.SATFINITE.E4M3.F32.PACK_AB_MERGE_C R79, R79, R14, RZ ;  /* 0x0000000e4f4f723e */ /* 0x000fe200048070ff */
[----:B------:R-:W-:-:S02]  /*5cf0*/  HADD2.F32 R76, -RZ, R76.H0_H0 ;  /* 0x2000004cff4c7230 */ /* 0x000fc40000004100 */
[----:B------:R-:W-:Y:S02]  /*5d00*/  HADD2.F32 R81, -RZ, R80.H1_H1 ;  /* 0x30000050ff517230 */ /* 0x000fe40000004100 */
[-C--:B------:R-:W-:Y:S01]  /*5d10*/  FMUL.FTZ R83, R78, R67.reuse ;  /* 0x000000434e537220 */ /* 0x080fe20000410000 */
[----:B------:R-:W-:Y:S02]  /*5d20*/  HADD2.F32 R82, -RZ, R82.H0_H0 ;  /* 0x20000052ff527230 */ /* 0x000fe40000004100 */
[C---:B------:R-:W-:Y:S01]  /*5d30*/  FMUL.FTZ R85, R76.reuse, R67 ;  /* 0x000000434c557220 */ /* 0x040fe20000410000 */
[----:B------:R-:W-:Y:S02]  /*5d40*/  HADD2.F32 R80, -RZ, R80.H0_H0 ;  /* 0x20000050ff507230 */ /* 0x000fe40000004100 */
[-C--:B------:R-:W-:Y:S01]  /*5d50*/  FFMA.FTZ R67, R76, R81.reuse, -R83 ;  /* 0x000000514c437223 */ /* 0x080fe20000010853 */
[--C-:B------:R-:W-:Y:S02]  /*5d60*/  HADD2.F32 R76, -RZ, R69.reuse.H1_H1 ;  /* 0x30000045ff4c7230 */ /* 0x100fe40000004100 */
[----:B------:R-:W-:Y:S01]  /*5d70*/  FFMA.FTZ R84, R78, R81, R85 ;  /* 0x000000514e547223 */ /* 0x000fe20000010055 */
[----:B------:R-:W-:Y:S01]  /*5d80*/  HADD2.F32 R69, -RZ, R69.H0_H0 ;  /* 0x20000045ff457230 */ /* 0x000fe20000004100 */
[----:B------:R-:W-:Y:S01]  /*5d90*/  F2FP.SATFINITE.E4M3.F32.PACK_AB_MERGE_C R15, R74, R15, R79 ;  /* 0x0000000f4a0f723e */ /* 0x000fe2000480704f */
[----:B------:R-:W-:-:S02]  /*5da0*/  FMUL.FTZ R78, R76, R82 ;  /* 0x000000524c4e7220 */ /* 0x000fc40000410000 */
[----:B------:R-:W-:Y:S01]  /*5db0*/  F2FP.SATFINITE.E4M3.F32.PACK_AB_MERGE_C R67, R84, R67, RZ ;  /* 0x000000435443723e */ /* 0x000fe200048070ff */
[C---:B------:R-:W-:Y:S01]  /*5dc0*/  FMUL.FTZ R81, R69.reuse, R82 ;  /* 0x0000005245517220 */ /* 0x040fe20000410000 */
[----:B------:R-:W-:-:S03]  /*5dd0*/  FFMA.FTZ R78, R69, R80, -R78 ;  /* 0x00000050454e7223 */ /* 0x000fc6000001084e */
[----:B------:R-:W-:-:S05]  /*5de0*/  FFMA.FTZ R81, R76, R80, R81 ;  /* 0x000000504c517223 */ /* 0x000fca0000010051 */
[----:B------:R-:W-:-:S07]  /*5df0*/  F2FP.SATFINITE.E4M3.F32.PACK_AB_MERGE_C R14, R81, R78, R67 ;  /* 0x0000004e510e723e */ /* 0x000fce0004807043 */
.L_x_466:
[----:B------:R-:W-:Y:S05]  /*5e00*/  BSYNC B3 ;  /* 0x0000000000037941 */ /* 0x000fea0003800000 */
.L_x_465:
[----:B0-----:R0:W-:Y:S02]  /*5e10*/  ST.E.128 desc[UR50][R70.64], R12 ;  /* 0x0000000c46007985 */ /* 0x0011e4000c101d32 */
.L_x_464:
[----:B------:R-:W-:Y:S05]  /*5e20*/  BSYNC B2 ;  /* 0x0000000000027941 */ /* 0x000fea0003800000 */
.L_x_463:
[----:B------:R-:W-:-:S13]  /*5e30*/  ISETP.NE.AND P2, PT, R33, RZ, PT ;  /* 0x000000ff2100720c */ /* 0x000fda0003f45270 */
[----:B------:R-:W-:Y:S05]  /*5e40*/  @!P2 BRA `(.L_x_446) ;  /* 0x0000000400c0a947 */ /* 0x000fea0003800000 */
[----:B0-----:R0:W0:Y:S01]  /*5e50*/  LDS.128 R12, [R36+0x1f400] ;  /* 0x01f40000240c7984 */ /* 0x0010220000000c00 */
[----:B----4-:R-:W-:Y:S01]  /*5e60*/  IADD3 R66, P2, R193, R11, RZ ;  /* 0x0000000bc1427210 */ /* 0x010fe20007f5e0ff */
[----:B------:R-:W-:Y:S04]  /*5e70*/  BSSY B2, `(.L_x_467) ;  /* 0x000006c000027945 */ /* 0x000fe80003800000 */
[----:B---3--:R-:W-:Y:S01]  /*5e80*/  IMAD.X R67, R151, 0x1, R203, P2 ;  /* 0x0000000197437824 */ /* 0x008fe200010e06cb */
[----:B------:R-:W-:-:S13]  /*5e90*/  ISETP.GE.AND P2, PT, R201, R117, PT ;  /* 0x00000075c900720c */ /* 0x000fda0003f46270 */
[----:B------:R-:W-:Y:S05]  /*5ea0*/  @P2 BRA `(.L_x_468) ;  /* 0x0000000400a02947 */ /* 0x000fea0003800000 */
[----:B------:R-:W-:Y:S02]  /*5eb0*/  SHF.R.U32.HI R11, RZ, 0x8, R63 ;  /* 0x00000008ff0b7819 */ /* 0x000fe4000001163f */
[--C-:B------:R-:W-:Y:S02]  /*5ec0*/  SHF.R.U32.HI R69, RZ, 0x8, R65.reuse ;  /* 0x00000008ff457819 */ /* 0x100fe40000011641 */
[----:B------:R-:W-:Y:S02]  /*5ed0*/  LOP3.LUT R64, R65, 0xff0000ff, RZ, 0xc0, !PT ;  /* 0xff0000ff41407812 */ /* 0x000fe400078ec0ff */
[----:B------:R-:W-:Y:S01]  /*5ee0*/  SHF.R.U32.HI R68, RZ, 0x10, R65 ;  /* 0x00000010ff447819 */ /* 0x000fe20000011641 */
[----:B------:R-:W-:Y:S01]  /*5ef0*/  IMAD.SHL.U32 R65, R11, 0x100, RZ ;  /* 0x000001000b417824 */ /* 0x000fe200078e00ff */
[----:B------:R-:W-:Y:S01]  /*5f00*/  LOP3.LUT R62, R63, 0xff0000ff, RZ, 0xc0, !PT ;  /* 0xff0000ff3f3e7812 */ /* 0x000fe200078ec0ff */
[----:B------:R-:W-:Y:S01]  /*5f10*/  IMAD.SHL.U32 R69, R69, 0x100, RZ ;  /* 0x0000010045457824 */ /* 0x000fe200078e00ff */
[----:B------:R-:W-:Y:S01]  /*5f20*/  SHF.R.U32.HI R70, RZ, 0x10, R63 ;  /* 0x00000010ff467819 */ /* 0x000fe2000001163f */
[----:B0-----:R-:W-:Y:S01]  /*5f30*/  IMAD.MOV.U32 R63, RZ, RZ, R12 ;  /* 0x000000ffff3f7224 */ /* 0x001fe200078e000c */
[----:B------:R-:W-:-:S02]  /*5f40*/  MOV R11, R13 ;  /* 0x0000000d000b7202 */ /* 0x000fc40000000f00 */
[----:B------:R-:W-:Y:S01]  /*5f50*/  LOP3.LUT R13, R62, 0xff00, R65, 0xf8, !PT ;  /* 0x0000ff003e0d7812 */ /* 0x000fe200078ef841 */
[----:B------:R-:W-:Y:S01]  /*5f60*/  IMAD.U32 R62, R70, 0x10000, RZ ;  /* 0x00010000463e7824 */ /* 0x000fe200078e00ff */
[----:B------:R-:W-:Y:S01]  /*5f70*/  LOP3.LUT R64, R64, 0xff00, R69, 0xf8, !PT ;  /* 0x0000ff0040407812 */ /* 0x000fe200078ef845 */
[----:B------:R-:W-:Y:S01]  /*5f80*/  IMAD.U32 R69, R68, 0x10000, RZ ;  /* 0x0001000044457824 */ /* 0x000fe200078e00ff */
[----:B------:R-:W-:Y:S02]  /*5f90*/  F2FP.F16.E4M3.UNPACK_B R65, R150.H1 ;  /* 0x00000096ff41723e */ /* 0x000fe400030006ff */
[----:B------:R-:W-:Y:S02]  /*5fa0*/  F2FP.F16.E4M3.UNPACK_B R12, R11 ;  /* 0x0000000bff0c723e */ /* 0x000fe400020006ff */
[----:B------:R-:W-:Y:S01]  /*5fb0*/  LOP3.LUT R13, R13, 0xff0000, R62, 0xf8, !PT ;  /* 0x00ff00000d0d7812 */ /* 0x000fe200078ef83e */
[--C-:B------:R-:W-:Y:S01]  /*5fc0*/  HADD2.F32 R73, -RZ, R65.reuse.H0_H0 ;  /* 0x20000041ff497230 */ /* 0x100fe20000004100 */
[----:B------:R-:W-:Y:S01]  /*5fd0*/  LOP3.LUT R62, R64, 0xff0000, R69, 0xf8, !PT ;  /* 0x00ff0000403e7812 */ /* 0x000fe200078ef845 */
[--C-:B------:R-:W-:Y:S01]  /*5fe0*/  HADD2.F32 R64, -RZ, R12.reuse.H1_H1 ;  /* 0x3000000cff407230 */ /* 0x100fe20000004100 */
[----:B------:R-:W-:Y:S01]  /*5ff0*/  F2FP.F16.E4M3.UNPACK_B R69, R145.H1 ;  /* 0x00000091ff45723e */ /* 0x000fe200030006ff */
[----:B------:R-:W-:Y:S01]  /*6000*/  HADD2.F32 R12, -RZ, R12.H0_H0 ;  /* 0x2000000cff0c7230 */ /* 0x000fe20000004100 */
[----:B------:R-:W-:Y:S01]  /*6010*/  F2FP.F16.E4M3.UNPACK_B R11, R11.H1 ;  /* 0x0000000bff0b723e */ /* 0x000fe200030006ff */
[----:B------:R-:W-:-:S02]  /*6020*/  HADD2.F32 R70, -RZ, R65.H1_H1 ;  /* 0x30000041ff467230 */ /* 0x000fc40000004100 */
[-C--:B------:R-:W-:Y:S01]  /*6030*/  FMUL.FTZ R75, R64, R73.reuse ;  /* 0x00000049404b7220 */ /* 0x080fe20000410000 */
[----:B------:R-:W-:Y:S02]  /*6040*/  HADD2.F32 R71, -RZ, R69.H0_H0 ;  /* 0x20000045ff477230 */ /* 0x000fe40000004100 */
[C---:B------:R-:W-:Y:S01]  /*6050*/  FMUL.FTZ R73, R12.reuse, R73 ;  /* 0x000000490c497220 */ /* 0x040fe20000410000 */
[--C-:B------:R-:W-:Y:S01]  /*6060*/  HADD2.F32 R68, -RZ, R11.reuse.H1_H1 ;  /* 0x3000000bff447230 */ /* 0x100fe20000004100 */
[----:B------:R-:W-:Y:S01]  /*6070*/  F2FP.F16.E4M3.UNPACK_B R150, R150 ;  /* 0x00000096ff96723e */ /* 0x000fe200020006ff */
[----:B------:R-:W-:Y:S02]  /*6080*/  HADD2.F32 R65, -RZ, R11.H0_H0 ;  /* 0x2000000bff417230 */ /* 0x000fe40000004100 */
[-C--:B------:R-:W-:Y:S01]  /*6090*/  FFMA.FTZ R11, R12, R71.reuse, -R75 ;  /* 0x000000470c0b7223 */ /* 0x080fe2000001084b */
[----:B------:R-:W-:Y:S02]  /*60a0*/  HADD2.F32 R69, -RZ, R69.H1_H1 ;  /* 0x30000045ff457230 */ /* 0x000fe40000004100 */
[----:B------:R-:W-:Y:S01]  /*60b0*/  FFMA.FTZ R12, R64, R71, R73 ;  /* 0x00000047400c7223 */ /* 0x000fe20000010049 */
[CC--:B------:R-:W-:Y:S01]  /*60c0*/  FMUL.FTZ R72, R68.reuse, R70.reuse ;  /* 0x0000004644487220 */ /* 0x0c0fe20000410000 */
[C---:B------:R-:W-:Y:S01]  /*60d0*/  FMUL.FTZ R75, R65.reuse, R70 ;  /* 0x00000046414b7220 */ /* 0x040fe20000410000 */
[-C--:B------:R-:W-:Y:S01]  /*60e0*/  F2FP.F16.E4M3.UNPACK_B R64, R63.reuse.H1 ;  /* 0x0000003fff40723e */ /* 0x080fe200030006ff */
[----:B------:R-:W-:Y:S01]  /*60f0*/  HADD2.F32 R70, -RZ, R150.H1_H1 ;  /* 0x30000096ff467230 */ /* 0x000fe20000004100 */
[----:B------:R-:W-:Y:S01]  /*6100*/  F2FP.F16.E4M3.UNPACK_B R63, R63 ;  /* 0x0000003fff3f723e */ /* 0x000fe200020006ff */
[-C--:B------:R-:W-:Y:S01]  /*6110*/  FFMA.FTZ R72, R65, R69.reuse, -R72 ;  /* 0x0000004541487223 */ /* 0x080fe20000010848 */
[----:B------:R-:W-:Y:S01]  /*6120*/  FFMA.FTZ R75, R68, R69, R75 ;  /* 0x00000045444b7223 */ /* 0x000fe2000001004b */
[----:B------:R-:W-:Y:S01]  /*6130*/  F2FP.F16.E4M3.UNPACK_B R145, R145 ;  /* 0x00000091ff91723e */ /* 0x000fe200020006ff */
[--C-:B------:R-:W-:Y:S01]  /*6140*/  HADD2.F32 R69, -RZ, R64.reuse.H1_H1 ;  /* 0x30000040ff457230 */ /* 0x100fe20000004100 */
[----:B------:R-:W-:Y:S01]  /*6150*/  F2FP.F16.E4M3.UNPACK_B R76, R62.H1 ;  /* 0x0000003eff4c723e */ /* 0x000fe200030006ff */
[----:B------:R-:W-:-:S02]  /*6160*/  HADD2.F32 R68, -RZ, R64.H0_H0 ;  /* 0x20000040ff447230 */ /* 0x000fc40000004100 */
[--C-:B------:R-:W-:Y:S02]  /*6170*/  HADD2.F32 R64, -RZ, R63.reuse.H0_H0 ;  /* 0x2000003fff407230 */ /* 0x100fe40000004100 */
[-C--:B------:R-:W-:Y:S01]  /*6180*/  FMUL.FTZ R73, R69, R70.reuse ;  /* 0x0000004645497220 */ /* 0x080fe20000410000 */
[----:B------:R-:W-:Y:S02]  /*6190*/  HADD2.F32 R65, -RZ, R63.H1_H1 ;  /* 0x3000003fff417230 */ /* 0x000fe40000004100 */
[----:B------:R-:W-:Y:S01]  /*61a0*/  FMUL.FTZ R70, R68, R70 ;  /* 0x0000004644467220 */ /* 0x000fe20000410000 */
[----:B------:R-:W-:Y:S02]  /*61b0*/  HADD2.F32 R150, -RZ, R150.H0_H0 ;  /* 0x20000096ff967230 */ /* 0x000fe40000004100 */
[--C-:B------:R-:W-:Y:S02]  /*61c0*/  HADD2.F32 R63, -RZ, R145.reuse.H1_H1 ;  /* 0x30000091ff3f7230 */ /* 0x100fe40000004100 */
[----:B------:R-:W-:-:S02]  /*61d0*/  HADD2.F32 R145, -RZ, R145.H0_H0 ;  /* 0x20000091ff917230 */ /* 0x000fc40000004100 */
[-C--:B------:R-:W-:Y:S01]  /*61e0*/  FMUL.FTZ R71, R65, R150.reuse ;  /* 0x0000009641477220 */ /* 0x080fe20000410000 */
[----:B------:R-:W-:Y:S01]  /*61f0*/  FMUL.FTZ R150, R64, R150 ;  /* 0x0000009640967220 */ /* 0x000fe20000410000 */
[-C--:B------:R-:W-:Y:S01]  /*6200*/  FFMA.FTZ R68, R68, R63.reuse, -R73 ;  /* 0x0000003f44447223 */ /* 0x080fe20000010849 */
[----:B------:R-:W-:Y:S01]  /*6210*/  FFMA.FTZ R73, R69, R63, R70 ;  /* 0x0000003f45497223 */ /* 0x000fe20000010046 */
[----:B------:R-:W-:Y:S01]  /*6220*/  F2FP.F16.E4M3.UNPACK_B R69, R15.H1 ;  /* 0x0000000fff45723e */ /* 0x000fe200030006ff */
[-C--:B------:R-:W-:Y:S01]  /*6230*/  FFMA.FTZ R63, R64, R145.reuse, -R71 ;  /* 0x00000091403f7223 */ /* 0x080fe20000010847 */
[----:B------:R-:W-:Y:S01]  /*6240*/  FFMA.FTZ R64, R65, R145, R150 ;  /* 0x0000009141407223 */ /* 0x000fe20000010096 */
[----:B------:R-:W-:Y:S01]  /*6250*/  F2FP.SATFINITE.E4M3.F32.PACK_AB_MERGE_C R65, R75, R72, RZ ;  /* 0x000000484b41723e */ /* 0x000fe200048070ff */
[--C-:B------:R-:W-:Y:S01]  /*6260*/  HADD2.F32 R78, -RZ, R76.reuse.H1_H1 ;  /* 0x3000004cff4e7230 */ /* 0x100fe20000004100 */
[----:B------:R-:W-:Y:S01]  /*6270*/  F2FP.F16.E4M3.UNPACK_B R72, R14.H1 ;  /* 0x0000000eff48723e */ /* 0x000fe200030006ff */
[--C-:B------:R-:W-:Y:S01]  /*6280*/  HADD2.F32 R74, -RZ, R69.reuse.H0_H0 ;  /* 0x20000045ff4a7230 */ /* 0x100fe20000004100 */
[----:B------:R-:W-:Y:S01]  /*6290*/  F2FP.F16.E4M3.UNPACK_B R71, R62 ;  /* 0x0000003eff47723e */ /* 0x000fe200020006ff */
[----:B------:R-:W-:Y:S01]  /*62a0*/  HADD2.F32 R75, -RZ, R69.H1_H1 ;  /* 0x30000045ff4b7230 */ /* 0x000fe20000004100 */
[-C--:B------:R-:W-:Y:S01]  /*62b0*/  F2FP.F16.E4M3.UNPACK_B R69, R13.reuse.H1 ;  /* 0x0000000dff45723e */ /* 0x080fe200030006ff */
[----:B------:R-:W-:Y:S01]  /*62c0*/  HADD2.F32 R76, -RZ, R76.H0_H0 ;  /* 0x2000004cff4c7230 */ /* 0x000fe20000004100 */
[----:B------:R-:W-:Y:S01]  /*62d0*/  F2FP.SATFINITE.E4M3.F32.PACK_AB_MERGE_C R68, R73, R68, RZ ;  /* 0x000000444944723e */ /* 0x000fe200048070ff */
[----:B------:R-:W-:Y:S01]  /*62e0*/  HADD2.F32 R73, -RZ, R72.H1_H1 ;  /* 0x30000048ff497230 */ /* 0x000fe20000004100 */
[----:B------:R-:W-:Y:S01]  /*62f0*/  F2FP.F16.E4M3.UNPACK_B R70, R13 ;  /* 0x0000000dff46723e */ /* 0x000fe200020006ff */
[----:B------:R-:W-:-:S02]  /*6300*/  HADD2.F32 R62, -RZ, R69.H1_H1 ;  /* 0x30000045ff3e7230 */ /* 0x000fc40000004100 */
[-C--:B------:R-:W-:Y:S01]  /*6310*/  FMUL.FTZ R13, R75, R78.reuse ;  /* 0x0000004e4b0d7220 */ /* 0x080fe20000410000 */
[--C-:B------:R-:W-:Y:S02]  /*6320*/  HADD2.F32 R77, -RZ, R71.reuse.H1_H1 ;  /* 0x30000047ff4d7230 */ /* 0x100fe40000004100 */
[C---:B------:R-:W-:Y:S01]  /*6330*/  FMUL.FTZ R80, R74.reuse, R78 ;  /* 0x0000004e4a507220 */ /* 0x040fe20000410000 */
[----:B------:R-:W-:Y:S02]  /*6340*/  HADD2.F32 R72, -RZ, R72.H0_H0 ;  /* 0x20000048ff487230 */ /* 0x000fe40000004100 */
[----:B------:R-:W-:Y:S01]  /*6350*/  FFMA.FTZ R13, R74, R62, -R13 ;  /* 0x0000003e4a0d7223 */ /* 0x000fe2000001080d */
[----:B------:R-:W-:Y:S02]  /*6360*/  HADD2.F32 R74, -RZ, R70.H1_H1 ;  /* 0x30000046ff4a7230 */ /* 0x000fe40000004100 */
[----:B------:R-:W-:Y:S01]  /*6370*/  FMUL.FTZ R79, R73, R77 ;  /* 0x0000004d494f7220 */ /* 0x000fe20000410000 */
[----:B------:R-:W-:Y:S01]  /*6380*/  F2FP.F16.E4M3.UNPACK_B R15, R15 ;  /* 0x0000000fff0f723e */ /* 0x000fe200020006ff */
[C---:B------:R-:W-:Y:S01]  /*6390*/  FMUL.FTZ R78, R72.reuse, R77 ;  /* 0x0000004d484e7220 */ /* 0x040fe20000410000 */
[----:B------:R-:W-:Y:S01]  /*63a0*/  F2FP.F16.E4M3.UNPACK_B R14, R14 ;  /* 0x0000000eff0e723e */ /* 0x000fe200020006ff */
[----:B------:R-:W-:Y:S01]  /*63b0*/  FFMA.FTZ R79, R72, R74, -R79 ;  /* 0x0000004a484f7223 */ /* 0x000fe2000001084f */
[----:B------:R-:W-:-:S02]  /*63c0*/  HADD2.F32 R71, -RZ, R71.H0_H0 ;  /* 0x20000047ff477230 */ /* 0x000fc40000004100 */
[----:B------:R-:W-:Y:S01]  /*63d0*/  FFMA.FTZ R78, R73, R74, R78 ;  /* 0x0000004a494e7223 */ /* 0x000fe2000001004e */
[--C-:B------:R-:W-:Y:S02]  /*63e0*/  HADD2.F32 R72, -RZ, R15.reuse.H0_H0 ;  /* 0x2000000fff487230 */ /* 0x100fe40000004100 */
[----:B------:R-:W-:Y:S01]  /*63f0*/  FFMA.FTZ R62, R75, R62, R80 ;  /* 0x0000003e4b3e7223 */ /* 0x000fe20000010050 */
[----:B------:R-:W-:Y:S02]  /*6400*/  HADD2.F32 R73, -RZ, R15.H1_H1 ;  /* 0x3000000fff497230 */ /* 0x000fe40000004100 */
[--C-:B------:R-:W-:Y:S01]  /*6410*/  HADD2.F32 R15, -RZ, R14.reuse.H0_H0 ;  /* 0x2000000eff0f7230 */ /* 0x100fe20000004100 */
[----:B------:R-:W-:Y:S01]  /*6420*/  F2FP.SATFINITE.E4M3.F32.PACK_AB_MERGE_C R78, R78, R79, RZ ;  /* 0x0000004f4e4e723e */ /* 0x000fe200048070ff */
[----:B------:R-:W-:Y:S02]  /*6430*/  HADD2.F32 R14, -RZ, R14.H1_H1 ;  /* 0x3000000eff0e7230 */ /* 0x000fe40000004100 */
[----:B------:R-:W-:Y:S01]  /*6440*/  FMUL.FTZ R75, R73, R76 ;  /* 0x0000004c494b7220 */ /* 0x000fe20000410000 */
[----:B------:R-:W-:-:S02]  /*6450*/  HADD2.F32 R69, -RZ, R69.H0_H0 ;  /* 0x20000045ff457230 */ /* 0x000fc40000004100 */
[----:B------:R-:W-:Y:S01]  /*6460*/  FMUL.FTZ R76, R72, R76 ;  /* 0x0000004c484c7220 */ /* 0x000fe20000410000 */
[----:B------:R-:W-:Y:S02]  /*6470*/  HADD2.F32 R70, -RZ, R70.H0_H0 ;  /* 0x20000046ff467230 */ /* 0x000fe40000004100 */
[-C--:B------:R-:W-:Y:S01]  /*6480*/  FMUL.FTZ R74, R14, R71.reuse ;  /* 0x000000470e4a7220 */ /* 0x080fe20000410000 */
[----:B------:R-:W-:Y:S01]  /*6490*/  FMUL.FTZ R71, R15, R71 ;  /* 0x000000470f477220 */ /* 0x000fe20000410000 */
[-C--:B------:R-:W-:Y:S01]  /*64a0*/  FFMA.FTZ R75, R72, R69.reuse, -R75 ;  /* 0x00000045484b7223 */ /* 0x080fe2000001084b */
[----:B------:R-:W-:Y:S01]  /*64b0*/  FFMA.FTZ R76, R73, R69, R76 ;  /* 0x00000045494c7223 */ /* 0x000fe2000001004c */
[-C--:B------:R-:W-:Y:S01]  /*64c0*/  FFMA.FTZ R74, R15, R70.reuse, -R74 ;  /* 0x000000460f4a7223 */ /* 0x080fe2000001084a */
[----:B------:R-:W-:Y:S01]  /*64d0*/  FFMA.FTZ R71, R14, R70, R71 ;  /* 0x000000460e477223 */ /* 0x000fe20000010047 */
[----:B------:R-:W-:Y:S02]  /*64e0*/  F2FP.SATFINITE.E4M3.F32.PACK_AB_MERGE_C R62, R62, R13, RZ ;  /* 0x0000000d3e3e723e */ /* 0x000fe400048070ff */
[----:B------:R-:W-:-:S02]  /*64f0*/  F2FP.SATFINITE.E4M3.F32.PACK_AB_MERGE_C R13, R12, R11, R65 ;  /* 0x0000000b0c0d723e */ /* 0x000fc40004807041 */
[----:B------:R-:W-:Y:S02]  /*6500*/  F2FP.SATFINITE.E4M3.F32.PACK_AB_MERGE_C R12, R64, R63, R68 ;  /* 0x0000003f400c723e */ /* 0x000fe40004807044 */
[----:B------:R-:W-:Y:S02]  /*6510*/  F2FP.SATFINITE.E4M3.F32.PACK_AB_MERGE_C R14, R71, R74, R78 ;  /* 0x0000004a470e723e */ /* 0x000fe4000480704e */
[----:B------:R-:W-:-:S07]  /*6520*/  F2FP.SATFINITE.E4M3.F32.PACK_AB_MERGE_C R15, R76, R75, R62 ;  /* 0x0000004b4c0f723e */ /* 0x000fce000480703e */
.L_x_468:
[----:B------:R-:W-:Y:S05]  /*6530*/  BSYNC B2 ;  /* 0x0000000000027941 */ /* 0x000fea0003800000 */
.L_x_467:
[----:B0-----:R0:W-:Y:S02]  /*6540*/  ST.E.128 desc[UR50][R66.64], R12 ;  /* 0x0000000c42007985 */ /* 0x0011e4000c101d32 */
.L_x_446:
[----:B------:R-:W-:Y:S05]  /*6550*/  BSYNC B1 ;  /* 0x0000000000017941 */ /* 0x000fea0003800000 */
.L_x_445:
[----:B------:R-:W-:-:S03]  /*6560*/  UMOV UR4, 0xffffffff ;  /* 0xffffffff00047882 */ /* 0x000fc60000000000 */
[----:B------:R-:W-:Y:S05]  /*6570*/  BRA.DIV UR4, `(.L_x_469) ;  /* 0x0000025204747947 */ /* 0x000fea000b800000 */
[----:B------:R0:W0:Y:S04]  /*6580*/  SHFL.IDX PT, R65, R120, 0x1, 0x1e1f ;  /* 0x003e1f0078417f89 */ /* 0x00002800000e0000 */
[----:B--2---:R-:W2:Y:S02]  /*6590*/  SHFL.IDX PT, R121, R121, 0x1, 0x1e1f ;  /* 0x003e1f0079797f89 */ /* 0x004ea400000e0000 */
.L_x_784:
[----:B------:R-:W-:Y:S05]  /*65a0*/  @P4 BRA `(.L_x_470) ;  /* 0x0000009400ac4947 */ /* 0x000fea0003800000 */
[----:B------:R-:W-:Y:S01]  /*65b0*/  ISETP.NE.AND P2, PT, R28, RZ, PT ;  /* 0x000000ff1c00720c */ /* 0x000fe20003f45270 */
[----:B------:R-:W-:-:S12]  /*65c0*/  BSSY B1, `(.L_x_471) ;  /* 0x0000072000017945 */ /* 0x000fd80003800000 */
[----:B------:R-:W-:Y:S05]  /*65d0*/  @!P2 BRA `(.L_x_472) ;  /* 0x0000000400c0a947 */ /* 0x000fea0003800000 */
[----:B0-----:R0:W0:Y:S01]  /*65e0*/  LDS.128 R12, [R37+0x1c400] ;  /* 0x01c40000250c7984 */ /* 0x0010220000000c00 */
[----:B--2---:R-:W-:Y:S01]  /*65f0*/  IADD3 R62, P2, R16, R121, RZ ;  /* 0x00000079103e7210 */ /* 0x004fe20007f5e0ff */
[----:B------:R-:W-:Y:S04]  /*6600*/  BSSY B2, `(.L_x_473) ;  /* 0x000006c000027945 */ /* 0x000fe80003800000 */
[----:B------:R-:W-:Y:S01]  /*6610*/  IMAD.X R63, R65, 0x1, R17, P2 ;  /* 0x00000001413f7824 */ /* 0x000fe200010e0611 */
[----:B------:R-:W-:-:S13]  /*6620*/  ISETP.GE.AND P2, PT, R22, R117, PT ;  /* 0x000000751600720c */ /* 0x000fda0003f46270 */
[----:B------:R-:W-:Y:S05]  /*6630*/  @P2 BRA `(.L_x_474) ;  /* 0x0000000400a02947 */ /* 0x000fea0003800000 */
[----:B----4-:R-:W-:Y:S02]  /*6640*/  SHF.R.U32.HI R11, RZ, 0x8, R59 ;  /* 0x00000008ff0b7819 */ /* 0x010fe4000001163b */
[--C-:B------:R-:W-:Y:S02]  /*6650*/  SHF.R.U32.HI R67, RZ, 0x8, R61.reuse ;  /* 0x00000008ff437819 */ /* 0x100fe4000001163d */
[----:B------:R-:W-:Y:S02]  /*6660*/  LOP3.LUT R60, R61, 0xff0000ff, RZ, 0xc0, !PT ;  /* 0xff0000ff3d3c7812 */ /* 0x000fe400078ec0ff */
[----:B------:R-:W-:Y:S01]  /*6670*/  SHF.R.U32.HI R64, RZ, 0x10, R61 ;  /* 0x00000010ff407819 */ /* 0x000fe2000001163d */
[----:B------:R-:W-:Y:S01]  /*6680*/  IMAD.SHL.U32 R67, R67, 0x100, RZ ;  /* 0x0000010043437824 */ /* 0x000fe200078e00ff */
[----:B------:R-:W-:Y:S02]  /*6690*/  LOP3.LUT R58, R59, 0xff0000ff, RZ, 0xc0, !PT ;  /* 0xff0000ff3b3a7812 */ /* 0x000fe400078ec0ff */
[----:B------:R-:W-:Y:S01]  /*66a0*/  SHF.R.U32.HI R66, RZ, 0x10, R59 ;  /* 0x00000010ff427819 */ /* 0x000fe2000001163b */
[----:B0-----:R-:W-:Y:S01]  /*66b0*/  IMAD.MOV.U32 R59, RZ, RZ, R12 ;  /* 0x000000ffff3b7224 */ /* 0x001fe200078e000c */
[----:B------:R-:W-:Y:S01]  /*66c0*/  SHF.L.U32 R61, R11, 0x8, RZ ;  /* 0x000000080b3d7819 */ /* 0x000fe200000006ff */
[----:B------:R-:W-:Y:S01]  /*66d0*/  IMAD.MOV.U32 R11, RZ, RZ, R13 ;  /* 0x000000ffff0b7224 */ /* 0x000fe200078e000d */
[----:B------:R-:W-:-:S02]  /*66e0*/  LOP3.LUT R60, R60, 0xff00, R67, 0xf8, !PT ;  /* 0x0000ff003c3c7812 */ /* 0x000fc400078ef843 */
[----:B------:R-:W-:Y:S01]  /*66f0*/  LOP3.LUT R13, R58, 0xff00, R61, 0xf8, !PT ;  /* 0x0000ff003a0d7812 */ /* 0x000fe200078ef83d */
[----:B------:R-:W-:Y:S01]  /*6700*/  IMAD.U32 R58, R66, 0x10000, RZ ;  /* 0x00010000423a7824 */ /* 0x000fe200078e00ff */
[----:B------:R-:W-:Y:S02]  /*6710*/  SHF.L.U32 R67, R64, 0x10, RZ ;  /* 0x0000001040437819 */ /* 0x000fe400000006ff */
[----:B------:R-:W-:Y:S02]  /*6720*/  F2FP.F16.E4M3.UNPACK_B R61, R148.H1 ;  /* 0x00000094ff3d723e */ /* 0x000fe400030006ff */
[-C--:B------:R-:W-:Y:S02]  /*6730*/  F2FP.F16.E4M3.UNPACK_B R12, R11.reuse ;  /* 0x0000000bff0c723e */ /* 0x080fe400020006ff */
        /* <DEDUP_REMOVED lines=9> */
[--C-:B------:R-:W-:Y:S02]  /*67d0*/  HADD2.F32 R67, -RZ, R66.reuse.H0_H0 ;  /* 0x20000042ff437230 */ /* 0x100fe40000004100 */
        /* <DEDUP_REMOVED lines=15> */
[--C-:B------:R-:W-:Y:S01]  /*68d0*/  HADD2.F32 R64, -RZ, R60.reuse.H0_H0 ;  /* 0x2000003cff407230 */ /* 0x100fe20000004100 */
[----:B------:R-:W-:Y:S01]  /*68e0*/  F2FP.F16.E4M3.UNPACK_B R74, R58.H1 ;  /* 0x0000003aff4a723e */ /* 0x000fe200030006ff */
[----:B------:R-:W-:-:S02]  /*68f0*/  HADD2.F32 R66, -RZ, R60.H1_H1 ;  /* 0x3000003cff427230 */ /* 0x000fc40000004100 */
[----:B------:R-:W-:Y:S02]  /*6900*/  HADD2.F32 R148, -RZ, R148.H0_H0 ;  /* 0x20000094ff947230 */ /* 0x000fe40000004100 */
[-C--:B------:R-:W-:Y:S01]  /*6910*/  FMUL.FTZ R71, R64, R67.reuse ;  /* 0x0000004340477220 */ /* 0x080fe20000410000 */
[--C-:B------:R-:W-:Y:S02]  /*6920*/  HADD2.F32 R61, -RZ, R59.reuse.H1_H1 ;  /* 0x3000003bff3d7230 */ /* 0x100fe40000004100 */
[----:B------:R-:W-:Y:S01]  /*6930*/  FMUL.FTZ R69, R66, R67 ;  /* 0x0000004342457220 */ /* 0x000fe20000410000 */
[----:B------:R-:W-:Y:S02]  /*6940*/  HADD2.F32 R60, -RZ, R59.H0_H0 ;  /* 0x2000003bff3c7230 */ /* 0x000fe40000004100 */
[--C-:B------:R-:W-:Y:S02]  /*6950*/  HADD2.F32 R59, -RZ, R146.reuse.H1_H1 ;  /* 0x30000092ff3b7230 */ /* 0x100fe40000004100 */
[----:B------:R-:W-:Y:S01]  /*6960*/  FMUL.FTZ R67, R61, R148 ;  /* 0x000000943d437220 */ /* 0x000fe20000410000 */
[----:B------:R-:W-:-:S02]  /*6970*/  HADD2.F32 R146, -RZ, R146.H0_H0 ;  /* 0x20000092ff927230 */ /* 0x000fc40000004100 */
[----:B------:R-:W-:Y:S01]  /*6980*/  FMUL.FTZ R148, R60, R148 ;  /* 0x000000943c947220 */ /* 0x000fe20000410000 */
[-C--:B------:R-:W-:Y:S01]  /*6990*/  FFMA.FTZ R64, R64, R59.reuse, -R69 ;  /* 0x0000003b40407223 */ /* 0x080fe20000010845 */
[----:B------:R-:W-:Y:S01]  /*69a0*/  FFMA.FTZ R71, R66, R59, R71 ;  /* 0x0000003b42477223 */ /* 0x000fe20000010047 */
[-C--:B------:R-:W-:Y:S01]  /*69b0*/  FFMA.FTZ R59, R60, R146.reuse, -R67 ;  /* 0x000000923c3b7223 */ /* 0x080fe20000010843 */
[----:B------:R-:W-:Y:S01]  /*69c0*/  FFMA.FTZ R60, R61, R146, R148 ;  /* 0x000000923d3c7223 */ /* 0x000fe20000010094 */
[----:B------:R-:W-:Y:S02]  /*69d0*/  F2FP.F16.E4M3.UNPACK_B R67, R15.H1 ;  /* 0x0000000fff43723e */ /* 0x000fe400030006ff */
[----:B------:R-:W-:Y:S02]  /*69e0*/  F2FP.SATFINITE.E4M3.F32.PACK_AB_MERGE_C R61, R73, R70, RZ ;  /* 0x00000046493d723e */ /* 0x000fe400048070ff */
[----:B------:R-:W-:Y:S01]  /*69f0*/  F2FP.F16.E4M3.UNPACK_B R66, R14.H1 ;  /* 0x0000000eff42723e */ /* 0x000fe200030006ff */
[--C-:B------:R-:W-:Y:S01]  /*6a00*/  HADD2.F32 R68, -RZ, R67.reuse.H0_H0 ;  /* 0x20000043ff447230 */ /* 0x100fe20000004100 */
[----:B------:R-:W-:Y:S01]  /*6a10*/  F2FP.F16.E4M3.UNPACK_B R73, R58 ;  /* 0x0000003aff49723e */ /* 0x000fe200020006ff */
[----:B------:R-:W-:Y:S01]  /*6a20*/  HADD2.F32 R67, -RZ, R67.H1_H1 ;  /* 0x30000043ff437230 */ /* 0x000fe20000004100 */
[----:B------:R-:W-:Y:S01]  /*6a30*/  F2FP.SATFINITE.E4M3.F32.PACK_AB_MERGE_C R64, R71, R64, RZ ;  /* 0x000000404740723e */ /* 0x000fe200048070ff */
[----:B------:R-:W-:Y:S01]  /*6a40*/  HADD2.F32 R71, -RZ, R74.H1_H1 ;  /* 0x3000004aff477230 */ /* 0x000fe20000004100 */
[-C--:B------:R-:W-:Y:S01]  /*6a50*/  F2FP.F16.E4M3.UNPACK_B R70, R13.reuse.H1 ;  /* 0x0000000dff46723e */ /* 0x080fe200030006ff */
[----:B------:R-:W-:Y:S01]  /*6a60*/  HADD2.F32 R58, -RZ, R66.H1_H1 ;  /* 0x30000042ff3a7230 */ /* 0x000fe20000004100 */
[----:B------:R-:W-:Y:S01]  /*6a70*/  F2FP.F16.E4M3.UNPACK_B R69, R13 ;  /* 0x0000000dff45723e */ /* 0x000fe200020006ff */
[----:B------:R-:W-:-:S02]  /*6a80*/  HADD2.F32 R75, -RZ, R73.H1_H1 ;  /* 0x30000049ff4b7230 */ /* 0x000fc40000004100 */
[CC--:B------:R-:W-:Y:S01]  /*6a90*/  FMUL.FTZ R13, R67.reuse, R71.reuse ;  /* 0x00000047430d7220 */ /* 0x0c0fe20000410000 */
[----:B------:R-:W-:Y:S02]  /*6aa0*/  HADD2.F32 R66, -RZ, R66.H0_H0 ;  /* 0x20000042ff427230 */ /* 0x000fe40000004100 */
[----:B------:R-:W-:Y:S01]  /*6ab0*/  FMUL.FTZ R76, R68, R71 ;  /* 0x00000047444c7220 */ /* 0x000fe20000410000 */
[----:B------:R-:W-:Y:S02]  /*6ac0*/  HADD2.F32 R72, -RZ, R70.H1_H1 ;  /* 0x30000046ff487230 */ /* 0x000fe40000004100 */
[----:B------:R-:W-:Y:S01]  /*6ad0*/  FMUL.FTZ R77, R58, R75 ;  /* 0x0000004b3a4d7220 */ /* 0x000fe20000410000 */
[----:B------:R-:W-:Y:S01]  /*6ae0*/  HADD2.F32 R71, -RZ, R69.H1_H1 ;  /* 0x30000045ff477230 */ /* 0x000fe20000004100 */
[----:B------:R-:W-:Y:S01]  /*6af0*/  F2FP.F16.E4M3.UNPACK_B R15, R15 ;  /* 0x0000000fff0f723e */ /* 0x000fe200020006ff */
[----:B------:R-:W-:Y:S01]  /*6b00*/  FMUL.FTZ R75, R66, R75 ;  /* 0x0000004b424b7220 */ /* 0x000fe20000410000 */
[----:B------:R-:W-:Y:S01]  /*6b10*/  F2FP.F16.E4M3.UNPACK_B R14, R14 ;  /* 0x0000000eff0e723e */ /* 0x000fe200020006ff */
[-C--:B------:R-:W-:Y:S01]  /*6b20*/  FFMA.FTZ R13, R68, R72.reuse, -R13 ;  /* 0x00000048440d7223 */ /* 0x080fe2000001080d */
[----:B------:R-:W-:Y:S01]  /*6b30*/  FFMA.FTZ R76, R67, R72, R76 ;  /* 0x00000048434c7223 */ /* 0x000fe2000001004c */
[-C--:B------:R-:W-:Y:S01]  /*6b40*/  FFMA.FTZ R77, R66, R71.reuse, -R77 ;  /* 0x00000047424d7223 */ /* 0x080fe2000001084d */
[----:B------:R-:W-:Y:S01]  /*6b50*/  FFMA.FTZ R72, R58, R71, R75 ;  /* 0x000000473a487223 */ /* 0x000fe2000001004b */
[----:B------:R-:W-:-:S02]  /*6b60*/  HADD2.F32 R58, -RZ, R15.H0_H0 ;  /* 0x2000000fff3a7230 */ /* 0x000fc40000004100 */
[----:B------:R-:W-:Y:S01]  /*6b70*/  HADD2.F32 R66, -RZ, R15.H1_H1 ;  /* 0x3000000fff427230 */ /* 0x000fe20000004100 */
[----:B------:R-:W-:Y:S01]  /*6b80*/  F2FP.SATFINITE.E4M3.F32.PACK_AB_MERGE_C R76, R76, R13, RZ ;  /* 0x0000000d4c4c723e */ /* 0x000fe200048070ff */
[----:B------:R-:W-:Y:S01]  /*6b90*/  HADD2.F32 R15, -RZ, R14.H0_H0 ;  /* 0x2000000eff0f7230 */ /* 0x000fe20000004100 */
[----:B------:R-:W-:Y:S01]  /*6ba0*/  F2FP.SATFINITE.E4M3.F32.PACK_AB_MERGE_C R72, R72, R77, RZ ;  /* 0x0000004d4848723e */ /* 0x000fe200048070ff */
[----:B------:R-:W-:Y:S01]  /*6bb0*/  HADD2.F32 R71, -RZ, R74.H0_H0 ;  /* 0x2000004aff477230 */ /* 0x000fe20000004100 */
[----:B------:R-:W-:Y:S01]  /*6bc0*/  F2FP.SATFINITE.E4M3.F32.PACK_AB_MERGE_C R13, R12, R11, R61 ;  /* 0x0000000b0c0d723e */ /* 0x000fe2000480703d */
[----:B------:R-:W-:Y:S01]  /*6bd0*/  HADD2.F32 R14, -RZ, R14.H1_H1 ;  /* 0x3000000eff0e7230 */ /* 0x000fe20000004100 */
[----:B------:R-:W-:Y:S01]  /*6be0*/  F2FP.SATFINITE.E4M3.F32.PACK_AB_MERGE_C R12, R60, R59, R64 ;  /* 0x0000003b3c0c723e */ /* 0x000fe20004807040 */
[----:B------:R-:W-:Y:S02]  /*6bf0*/  HADD2.F32 R73, -RZ, R73.H0_H0 ;  /* 0x20000049ff497230 */ /* 0x000fe40000004100 */
[----:B------:R-:W-:Y:S01]  /*6c00*/  FMUL.FTZ R75, R66, R71 ;  /* 0x00000047424b7220 */ /* 0x000fe20000410000 */
[----:B------:R-:W-:-:S02]  /*6c10*/  HADD2.F32 R67, -RZ, R70.H0_H0 ;  /* 0x20000046ff437230 */ /* 0x000fc40000004100 */
[----:B------:R-:W-:Y:S01]  /*6c20*/  FMUL.FTZ R71, R58, R71 ;  /* 0x000000473a477220 */ /* 0x000fe20000410000 */
[----:B------:R-:W-:Y:S02]  /*6c30*/  HADD2.F32 R69, -RZ, R69.H0_H0 ;  /* 0x20000045ff457230 */ /* 0x000fe40000004100 */
[-C--:B------:R-:W-:Y:S01]  /*6c40*/  FMUL.FTZ R68, R14, R73.reuse ;  /* 0x000000490e447220 */ /* 0x080fe20000410000 */
[C---:B------:R-:W-:Y:S01]  /*6c50*/  FMUL.FTZ R73, R15.reuse, R73 ;  /* 0x000000490f497220 */ /* 0x040fe20000410000 */
[-C--:B------:R-:W-:Y:S01]  /*6c60*/  FFMA.FTZ R75, R58, R67.reuse, -R75 ;  /* 0x000000433a4b7223 */ /* 0x080fe2000001084b */
[----:B------:R-:W-:Y:S01]  /*6c70*/  FFMA.FTZ R66, R66, R67, R71 ;  /* 0x0000004342427223 */ /* 0x000fe20000010047 */
[-C--:B------:R-:W-:Y:S01]  /*6c80*/  FFMA.FTZ R68, R15, R69.reuse, -R68 ;  /* 0x000000450f447223 */ /* 0x080fe20000010844 */
[----:B------:R-:W-:-:S03]  /*6c90*/  FFMA.FTZ R73, R14, R69, R73 ;  /* 0x000000450e497223 */ /* 0x000fc60000010049 */
[----:B------:R-:W-:Y:S02]  /*6ca0*/  F2FP.SATFINITE.E4M3.F32.PACK_AB_MERGE_C R15, R66, R75, R76 ;  /* 0x0000004b420f723e */ /* 0x000fe4000480704c */
[----:B------:R-:W-:-:S07]  /*6cb0*/  F2FP.SATFINITE.E4M3.F32.PACK_AB_MERGE_C R14, R73, R68, R72 ;  /* 0x00000044490e723e */ /* 0x000fce0004807048 */
.L_x_474:
[----:B------:R-:W-:Y:S05]  /*6cc0*/  BSYNC B2 ;  /* 0x0000000000027941 */ /* 0x000fea0003800000 */
.L_x_473:
[----:B0-----:R0:W-:Y:S02]  /*6cd0*/  ST.E.128 desc[UR50][R62.64], R12 ;  /* 0x0000000c3e007985 */ /* 0x0011e4000c101d32 */
.L_x_472:
[----:B------:R-:W-:Y:S05]  /*6ce0*/  BSYNC B1 ;  /* 0x0000000000017941 */ /* 0x000fea0003800000 */
.L_x_471:
[----:B------:R-:W-:Y:S01]  /*6cf0*/  ISETP.NE.AND P2, PT, R29, RZ, PT ;  /* 0x000000ff1d00720c */ /* 0x000fe20003f45270 */
[----:B------:R-:W-:-:S12]  /*6d00*/  BSSY B1, `(.L_x_475) ;  /* 0x0000073000017945 */ /* 0x000fd80003800000 */
[----:B------:R-:W-:Y:S05]  /*6d10*/  @!P2 BRA `(.L_x_476) ;  /* 0x0000000400c4a947 */ /* 0x000fea0003800000 */
[----:B0-----:R-:W-:Y:S01]  /*6d20*/  IMAD.SHL.U32 R12, R170, 0x10, RZ ;  /* 0x00000010aa0c7824 */ /* 0x001fe200078e00ff */
[----:B------:R-:W-:Y:S04]  /*6d30*/  BSSY B2, `(.L_x_477) ;  /* 0x000006e000027945 */ /* 0x000fe80003800000 */
[----:B--2---:R-:W-:-:S04]  /*6d40*/  IADD3 R58, P2, R12, R121, RZ ;  /* 0x000000790c3a7210 */ /* 0x004fc80007f5e0ff */
[----:B------:R-:W-:Y:S02]  /*6d50*/  LEA.HI.X.SX32 R59, R12, R65, 0x1, P2 ;  /* 0x000000410c3b7211 */ /* 0x000fe400010f0eff */
[----:B------:R0:W2:Y:S01]  /*6d60*/  LDS.128 R12, [R36+0x1c400] ;  /* 0x01c40000240c7984 */ /* 0x0000a20000000c00 */
[----:B------:R-:W-:-:S13]  /*6d70*/  ISETP.GE.AND P2, PT, R197, R117, PT ;  /* 0x00000075c500720c */ /* 0x000fda0003f46270 */
[----:B0-----:R-:W-:Y:S05]  /*6d80*/  @P2 BRA `(.L_x_478) ;  /* 0x0000000400a02947 */ /* 0x001fea0003800000 */
[----:B------:R-:W-:Y:S01]  /*6d90*/  SHF.R.U32.HI R54, RZ, 0x8, R55 ;  /* 0x00000008ff367819 */ /* 0x000fe20000011637 */
[----:B--2-4-:R-:W-:Y:S01]  /*6da0*/  IMAD.MOV.U32 R11, RZ, RZ, R13 ;  /* 0x000000ffff0b7224 */ /* 0x014fe200078e000d */
[----:B------:R-:W-:Y:S02]  /*6db0*/  SHF.R.U32.HI R56, RZ, 0x8, R57 ;  /* 0x00000008ff387819 */ /* 0x000fe40000011639 */
[----:B------:R-:W-:Y:S01]  /*6dc0*/  SHF.R.U32.HI R62, RZ, 0x10, R55 ;  /* 0x00000010ff3e7819 */ /* 0x000fe20000011637 */
[----:B------:R-:W-:Y:S01]  /*6dd0*/  IMAD.SHL.U32 R54, R54, 0x100, RZ ;  /* 0x0000010036367824 */ /* 0x000fe200078e00ff */
[----:B------:R-:W-:Y:S01]  /*6de0*/  LOP3.LUT R61, R55, 0xff0000ff, RZ, 0xc0, !PT ;  /* 0xff0000ff373d7812 */ /* 0x000fe200078ec0ff */
[----:B------:R-:W-:Y:S01]  /*6df0*/  IMAD.SHL.U32 R56, R56, 0x100, RZ ;  /* 0x0000010038387824 */ /* 0x000fe200078e00ff */
[----:B------:R-:W-:Y:S01]  /*6e00*/  SHF.R.U32.HI R60, RZ, 0x10, R57 ;  /* 0x00000010ff3c7819 */ /* 0x000fe20000011639 */
[----:B------:R-:W-:Y:S01]  /*6e10*/  IMAD.U32 R13, R62, 0x10000, RZ ;  /* 0x000100003e0d7824 */ /* 0x000fe200078e00ff */
[----:B------:R-:W-:-:S02]  /*6e20*/  LOP3.LUT R57, R57, 0xff0000ff, RZ, 0xc0, !PT ;  /* 0xff0000ff39397812 */ /* 0x000fc400078ec0ff */
[----:B------:R-:W-:Y:S02]  /*6e30*/  LOP3.LUT R54, R61, 0xff00, R54, 0xf8, !PT ;  /* 0x0000ff003d367812 */ /* 0x000fe400078ef836 */
[----:B------:R-:W-:Y:S01]  /*6e40*/  LOP3.LUT R61, R57, 0xff00, R56, 0xf8, !PT ;  /* 0x0000ff00393d7812 */ /* 0x000fe200078ef838 */
[----:B------:R-:W-:Y:S01]  /*6e50*/  IMAD.U32 R56, R60, 0x10000, RZ ;  /* 0x000100003c387824 */ /* 0x000fe200078e00ff */
[----:B------:R-:W-:Y:S02]  /*6e60*/  MOV R55, R12 ;  /* 0x0000000c00377202 */ /* 0x000fe40000000f00 */
        /* <DEDUP_REMOVED lines=29> */
[----:B------:R-:W-:Y:S01]  /*7040*/  HADD2.F32 R60, -RZ, R56.H0_H0 ;  /* 0x20000038ff3c7230 */ /* 0x000fe20000004100 */
[----:B------:R-:W-:Y:S01]  /*7050*/  F2FP.F16.E4M3.UNPACK_B R68, R54 ;  /* 0x00000036ff44723e */ /* 0x000fe200020006ff */
[----:B------:R-:W-:-:S02]  /*7060*/  HADD2.F32 R144, -RZ, R144.H0_H0 ;  /* 0x20000090ff907230 */ /* 0x000fc40000004100 */
[-C--:B------:R-:W-:Y:S01]  /*7070*/  FMUL.FTZ R67, R61, R62.reuse ;  /* 0x0000003e3d437220 */ /* 0x080fe20000410000 */
[--C-:B------:R-:W-:Y:S02]  /*7080*/  HADD2.F32 R57, -RZ, R55.reuse.H1_H1 ;  /* 0x30000037ff397230 */ /* 0x100fe40000004100 */
[----:B------:R-:W-:Y:S01]  /*7090*/  FMUL.FTZ R62, R60, R62 ;  /* 0x0000003e3c3e7220 */ /* 0x000fe20000410000 */
[----:B------:R-:W-:Y:S02]  /*70a0*/  HADD2.F32 R56, -RZ, R55.H0_H0 ;  /* 0x20000037ff387230 */ /* 0x000fe40000004100 */
[--C-:B------:R-:W-:Y:S02]  /*70b0*/  HADD2.F32 R55, -RZ, R143.reuse.H1_H1 ;  /* 0x3000008fff377230 */ /* 0x100fe40000004100 */
[-C--:B------:R-:W-:Y:S01]  /*70c0*/  FMUL.FTZ R63, R57, R144.reuse ;  /* 0x00000090393f7220 */ /* 0x080fe20000410000 */
[----:B------:R-:W-:Y:S02]  /*70d0*/  HADD2.F32 R143, -RZ, R143.H0_H0 ;  /* 0x2000008fff8f7230 */ /* 0x000fe40000004100 */
[----:B------:R-:W-:Y:S01]  /*70e0*/  FMUL.FTZ R144, R56, R144 ;  /* 0x0000009038907220 */ /* 0x000fe20000410000 */
[----:B------:R-:W-:-:S02]  /*70f0*/  HADD2.F32 R70, -RZ, R68.H1_H1 ;  /* 0x30000044ff467230 */ /* 0x000fc40000004100 */
[-C--:B------:R-:W-:Y:S01]  /*7100*/  FFMA.FTZ R60, R60, R55.reuse, -R67 ;  /* 0x000000373c3c7223 */ /* 0x080fe20000010843 */
[----:B------:R-:W-:Y:S01]  /*7110*/  FFMA.FTZ R61, R61, R55, R62 ;  /* 0x000000373d3d7223 */ /* 0x000fe2000001003e */
[-C--:B------:R-:W-:Y:S01]  /*7120*/  FFMA.FTZ R55, R56, R143.reuse, -R63 ;  /* 0x0000008f38377223 */ /* 0x080fe2000001083f */
[----:B------:R-:W-:Y:S01]  /*7130*/  FFMA.FTZ R56, R57, R143, R144 ;  /* 0x0000008f39387223 */ /* 0x000fe20000010090 */
[----:B------:R-:W-:Y:S01]  /*7140*/  F2FP.F16.E4M3.UNPACK_B R62, R15.H1 ;  /* 0x0000000fff3e723e */ /* 0x000fe200030006ff */
[----:B------:R-:W-:Y:S01]  /*7150*/  HADD2.F32 R67, -RZ, R66.H1_H1 ;  /* 0x30000042ff437230 */ /* 0x000fe20000004100 */
[----:B------:R-:W-:Y:S01]  /*7160*/  F2FP.SATFINITE.E4M3.F32.PACK_AB_MERGE_C R57, R69, R64, RZ ;  /* 0x000000404539723e */ /* 0x000fe200048070ff */
[----:B------:R-:W-:Y:S01]  /*7170*/  HADD2.F32 R68, -RZ, R68.H0_H0 ;  /* 0x20000044ff447230 */ /* 0x000fe20000004100 */
[----:B------:R-:W-:Y:S01]  /*7180*/  F2FP.F16.E4M3.UNPACK_B R69, R54.H1 ;  /* 0x00000036ff45723e */ /* 0x000fe200030006ff */
[--C-:B------:R-:W-:Y:S01]  /*7190*/  HADD2.F32 R63, -RZ, R62.reuse.H0_H0 ;  /* 0x2000003eff3f7230 */ /* 0x100fe20000004100 */
[----:B------:R-:W-:Y:S01]  /*71a0*/  F2FP.SATFINITE.E4M3.F32.PACK_AB_MERGE_C R60, R61, R60, RZ ;  /* 0x0000003c3d3c723e */ /* 0x000fe200048070ff */
[----:B------:R-:W-:Y:S01]  /*71b0*/  HADD2.F32 R62, -RZ, R62.H1_H1 ;  /* 0x3000003eff3e7230 */ /* 0x000fe20000004100 */
[----:B------:R-:W-:Y:S01]  /*71c0*/  F2FP.F16.E4M3.UNPACK_B R61, R14.H1 ;  /* 0x0000000eff3d723e */ /* 0x000fe200030006ff */
[--C-:B------:R-:W-:Y:S01]  /*71d0*/  HADD2.F32 R71, -RZ, R69.reuse.H1_H1 ;  /* 0x30000045ff477230 */ /* 0x100fe20000004100 */
[----:B------:R-:W-:Y:S01]  /*71e0*/  F2FP.F16.E4M3.UNPACK_B R64, R13 ;  /* 0x0000000dff40723e */ /* 0x000fe200020006ff */
[----:B------:R-:W-:Y:S01]  /*71f0*/  HADD2.F32 R69, -RZ, R69.H0_H0 ;  /* 0x20000045ff457230 */ /* 0x000fe20000004100 */
[----:B------:R-:W-:Y:S01]  /*7200*/  F2FP.F16.E4M3.UNPACK_B R15, R15 ;  /* 0x0000000fff0f723e */ /* 0x000fe200020006ff */
[----:B------:R-:W-:-:S02]  /*7210*/  HADD2.F32 R54, -RZ, R61.H1_H1 ;  /* 0x3000003dff367230 */ /* 0x000fc40000004100 */
[-C--:B------:R-:W-:Y:S01]  /*7220*/  FMUL.FTZ R72, R62, R71.reuse ;  /* 0x000000473e487220 */ /* 0x080fe20000410000 */
[----:B------:R-:W-:Y:S02]  /*7230*/  HADD2.F32 R61, -RZ, R61.H0_H0 ;  /* 0x2000003dff3d7230 */ /* 0x000fe40000004100 */
[C---:B------:R-:W-:Y:S01]  /*7240*/  FMUL.FTZ R73, R63.reuse, R71 ;  /* 0x000000473f497220 */ /* 0x040fe20000410000 */
[----:B------:R-:W-:Y:S02]  /*7250*/  HADD2.F32 R13, -RZ, R64.H1_H1 ;  /* 0x30000040ff0d7230 */ /* 0x000fe40000004100 */
[-C--:B------:R-:W-:Y:S01]  /*7260*/  FFMA.FTZ R71, R63, R67.reuse, -R72 ;  /* 0x000000433f477223 */ /* 0x080fe20000010848 */
[-C--:B------:R-:W-:Y:S01]  /*7270*/  FMUL.FTZ R72, R54, R70.reuse ;  /* 0x0000004636487220 */ /* 0x080fe20000410000 */
[C---:B------:R-:W-:Y:S01]  /*7280*/  FMUL.FTZ R63, R61.reuse, R70 ;  /* 0x000000463d3f7220 */ /* 0x040fe20000410000 */
[----:B------:R-:W-:Y:S01]  /*7290*/  F2FP.F16.E4M3.UNPACK_B R14, R14 ;  /* 0x0000000eff0e723e */ /* 0x000fe200020006ff */
[----:B------:R-:W-:Y:S01]  /*72a0*/  FFMA.FTZ R74, R62, R67, R73 ;  /* 0x000000433e4a7223 */ /* 0x000fe20000010049 */
[-C--:B------:R-:W-:Y:S01]  /*72b0*/  FFMA.FTZ R72, R61, R13.reuse, -R72 ;  /* 0x0000000d3d487223 */ /* 0x080fe20000010848 */
[----:B------:R-:W-:Y:S01]  /*72c0*/  FFMA.FTZ R63, R54, R13, R63 ;  /* 0x0000000d363f7223 */ /* 0x000fe2000001003f */
[----:B------:R-:W-:-:S02]  /*72d0*/  HADD2.F32 R54, -RZ, R15.H0_H0 ;  /* 0x2000000fff367230 */ /* 0x000fc40000004100 */
[--C-:B------:R-:W-:Y:S01]  /*72e0*/  HADD2.F32 R13, -RZ, R14.reuse.H0_H0 ;  /* 0x2000000eff0d7230 */ /* 0x100fe20000004100 */
[----:B------:R-:W-:Y:S01]  /*72f0*/  F2FP.SATFINITE.E4M3.F32.PACK_AB_MERGE_C R71, R74, R71, RZ ;  /* 0x000000474a47723e */ /* 0x000fe200048070ff */
[----:B------:R-:W-:Y:S02]  /*7300*/  HADD2.F32 R15, -RZ, R15.H1_H1 ;  /* 0x3000000fff0f7230 */ /* 0x000fe40000004100 */
[-C--:B------:R-:W-:Y:S01]  /*7310*/  FMUL.FTZ R70, R54, R69.reuse ;  /* 0x0000004536467220 */ /* 0x080fe20000410000 */
[----:B------:R-:W-:Y:S02]  /*7320*/  HADD2.F32 R14, -RZ, R14.H1_H1 ;  /* 0x3000000eff0e7230 */ /* 0x000fe40000004100 */
[----:B------:R-:W-:Y:S01]  /*7330*/  FMUL.FTZ R61, R13, R68 ;  /* 0x000000440d3d7220 */ /* 0x000fe20000410000 */
[----:B------:R-:W-:Y:S02]  /*7340*/  HADD2.F32 R66, -RZ, R66.H0_H0 ;  /* 0x20000042ff427230 */ /* 0x000fe40000004100 */
[----:B------:R-:W-:Y:S01]  /*7350*/  FMUL.FTZ R67, R15, R69 ;  /* 0x000000450f437220 */ /* 0x000fe20000410000 */
[----:B------:R-:W-:-:S02]  /*7360*/  HADD2.F32 R64, -RZ, R64.H0_H0 ;  /* 0x20000040ff407230 */ /* 0x000fc40000004100 */
[----:B------:R-:W-:Y:S01]  /*7370*/  FMUL.FTZ R62, R14, R68 ;  /* 0x000000440e3e7220 */ /* 0x000fe20000410000 */
[----:B------:R-:W-:Y:S01]  /*7380*/  F2FP.SATFINITE.E4M3.F32.PACK_AB_MERGE_C R63, R63, R72, RZ ;  /* 0x000000483f3f723e */ /* 0x000fe200048070ff */
[-C--:B------:R-:W-:Y:S01]  /*7390*/  FFMA.FTZ R67, R54, R66.reuse, -R67 ;  /* 0x0000004236437223 */ /* 0x080fe20000010843 */
[----:B------:R-:W-:Y:S01]  /*73a0*/  FFMA.FTZ R70, R15, R66, R70 ;  /* 0x000000420f467223 */ /* 0x000fe20000010046 */
[-C--:B------:R-:W-:Y:S01]  /*73b0*/  FFMA.FTZ R62, R13, R64.reuse, -R62 ;  /* 0x000000400d3e7223 */ /* 0x080fe2000001083e */
[----:B------:R-:W-:Y:S01]  /*73c0*/  FFMA.FTZ R61, R14, R64, R61 ;  /* 0x000000400e3d7223 */ /* 0x000fe2000001003d */
[----:B------:R-:W-:Y:S02]  /*73d0*/  F2FP.SATFINITE.E4M3.F32.PACK_AB_MERGE_C R13, R12, R11, R57 ;  /* 0x0000000b0c0d723e */ /* 0x000fe40004807039 */
[----:B------:R-:W-:Y:S02]  /*73e0*/  F2FP.SATFINITE.E4M3.F32.PACK_AB_MERGE_C R12, R56, R55, R60 ;  /* 0x00000037380c723e */ /* 0x000fe4000480703c */
[----:B------:R-:W-:-:S02]  /*73f0*/  F2FP.SATFINITE.E4M3.F32.PACK_AB_MERGE_C R14, R61, R62, R63 ;  /* 0x0000003e3d0e723e */ /* 0x000fc4000480703f */
[----:B------:R-:W-:-:S07]  /*7400*/  F2FP.SATFINITE.E4M3.F32.PACK_AB_MERGE_C R15, R70, R67, R71 ;  /* 0x00000043460f723e */ /* 0x000fce0004807047 */
.L_x_478:
[----:B------:R-:W-:Y:S05]  /*7410*/  BSYNC B2 ;  /* 0x0000000000027941 */ /* 0x000fea0003800000 */
.L_x_477:
[----:B--2---:R0:W-:Y:S02]  /*7420*/  ST.E.128 desc[UR50][R58.64], R12 ;  /* 0x0000000c3a007985 */ /* 0x0041e4000c101d32 */
.L_x_476:
[----:B------:R-:W-:Y:S05]  /*7430*/  BSYNC B1 ;  /* 0x0000000000017941 */ /* 0x000fea0003800000 */
.L_x_475:
        /* <DEDUP_REMOVED lines=10> */
[----:B----4-:R-:W-:Y:S02]  /*74e0*/  SHF.R.U32.HI R11, RZ, 0x8, R51 ;  /* 0x00000008ff0b7819 */ /* 0x010fe40000011633 */
[--C-:B------:R-:W-:Y:S02]  /*74f0*/  SHF.R.U32.HI R57, RZ, 0x8, R53.reuse ;  /* 0x00000008ff397819 */ /* 0x100fe40000011635 */
[----:B------:R-:W-:Y:S02]  /*7500*/  LOP3.LUT R52, R53, 0xff0000ff, RZ, 0xc0, !PT ;  /* 0xff0000ff35347812 */ /* 0x000fe400078ec0ff */
[----:B------:R-:W-:Y:S01]  /*7510*/  SHF.R.U32.HI R56, RZ, 0x10, R53 ;  /* 0x00000010ff387819 */ /* 0x000fe20000011635 */
[----:B------:R-:W-:Y:S01]  /*7520*/  IMAD.SHL.U32 R53, R11, 0x100, RZ ;  /* 0x000001000b357824 */ /* 0x000fe200078e00ff */
[----:B------:R-:W-:Y:S01]  /*7530*/  LOP3.LUT R50, R51, 0xff0000ff, RZ, 0xc0, !PT ;  /* 0xff0000ff33327812 */ /* 0x000fe200078ec0ff */
[----:B--2---:R-:W-:Y:S01]  /*7540*/  IMAD.MOV.U32 R11, RZ, RZ, R13 ;  /* 0x000000ffff0b7224 */ /* 0x004fe200078e000d */
[----:B------:R-:W-:Y:S01]  /*7550*/  SHF.R.U32.HI R58, RZ, 0x10, R51 ;  /* 0x00000010ff3a7819 */ /* 0x000fe20000011633 */
[----:B------:R-:W-:Y:S01]  /*7560*/  IMAD.MOV.U32 R51, RZ, RZ, R12 ;  /* 0x000000ffff337224 */ /* 0x000fe200078e000c */
[----:B------:R-:W-:-:S02]  /*7570*/  SHF.L.U32 R57, R57, 0x8, RZ ;  /* 0x0000000839397819 */ /* 0x000fc400000006ff */
        /* <DEDUP_REMOVED lines=23> */
[-C--:B------:R-:W-:Y:S01]  /*76f0*/  FMUL.FTZ R60, R56, R58.reuse ;  /* 0x0000003a383c7220 */ /* 0x080fe20000410000 */
[----:B------:R-:W-:Y:S01]  /*7700*/  FMUL.FTZ R63, R53, R58 ;  /* 0x0000003a353f7220 */ /* 0x000fe20000410000 */
[----:B------:R-:W-:Y:S01]  /*7710*/  F2FP.F16.E4M3.UNPACK_B R52, R51.H1 ;  /* 0x00000033ff34723e */ /* 0x000fe200030006ff */
[----:B------:R-:W-:-:S02]  /*7720*/  HADD2.F32 R58, -RZ, R142.H1_H1 ;  /* 0x3000008eff3a7230 */ /* 0x000fc40000004100 */
[-C--:B------:R-:W-:Y:S01]  /*7730*/  FFMA.FTZ R60, R53, R57.reuse, -R60 ;  /* 0x00000039353c7223 */ /* 0x080fe2000001083c */
[----:B------:R-:W-:Y:S01]  /*7740*/  FFMA.FTZ R63, R56, R57, R63 ;  /* 0x00000039383f7223 */ /* 0x000fe2000001003f */
[----:B------:R-:W-:Y:S01]  /*7750*/  F2FP.F16.E4M3.UNPACK_B R51, R51 ;  /* 0x00000033ff33723e */ /* 0x000fe200020006ff */
[--C-:B------:R-:W-:Y:S01]  /*7760*/  HADD2.F32 R57, -RZ, R52.reuse.H1_H1 ;  /* 0x30000034ff397230 */ /* 0x100fe20000004100 */
[----:B------:R-:W-:Y:S01]  /*7770*/  F2FP.F16.E4M3.UNPACK_B R141, R141 ;  /* 0x0000008dff8d723e */ /* 0x000fe200020006ff */
[----:B------:R-:W-:Y:S01]  /*7780*/  HADD2.F32 R56, -RZ, R52.H0_H0 ;  /* 0x20000034ff387230 */ /* 0x000fe20000004100 */
[----:B------:R-:W-:Y:S01]  /*7790*/  F2FP.F16.E4M3.UNPACK_B R62, R50.H1 ;  /* 0x00000032ff3e723e */ /* 0x000fe200030006ff */
[--C-:B------:R-:W-:Y:S02]  /*77a0*/  HADD2.F32 R52, -RZ, R51.reuse.H0_H0 ;  /* 0x20000033ff347230 */ /* 0x100fe40000004100 */
[----:B------:R-:W-:Y:S01]  /*77b0*/  FMUL.FTZ R61, R57, R58 ;  /* 0x0000003a393d7220 */ /* 0x000fe20000410000 */
[----:B------:R-:W-:-:S02]  /*77c0*/  HADD2.F32 R53, -RZ, R51.H1_H1 ;  /* 0x30000033ff357230 */ /* 0x000fc40000004100 */
[----:B------:R-:W-:Y:S01]  /*77d0*/  FMUL.FTZ R58, R56, R58 ;  /* 0x0000003a383a7220 */ /* 0x000fe20000410000 */
[----:B------:R-:W-:Y:S01]  /*77e0*/  HADD2.F32 R142, -RZ, R142.H0_H0 ;  /* 0x2000008eff8e7230 */ /* 0x000fe20000004100 */
[----:B------:R-:W-:Y:S01]  /*77f0*/  F2FP.SATFINITE.E4M3.F32.PACK_AB_MERGE_C R69, R63, R60, RZ ;  /* 0x0000003c3f45723e */ /* 0x000fe200048070ff */
[--C-:B------:R-:W-:Y:S02]  /*7800*/  HADD2.F32 R51, -RZ, R141.reuse.H1_H1 ;  /* 0x3000008dff337230 */ /* 0x100fe40000004100 */
[----:B------:R-:W-:Y:S02]  /*7810*/  HADD2.F32 R141, -RZ, R141.H0_H0 ;  /* 0x2000008dff8d7230 */ /* 0x000fe40000004100 */
[-C--:B------:R-:W-:Y:S01]  /*7820*/  FMUL.FTZ R59, R53, R142.reuse ;  /* 0x0000008e353b7220 */ /* 0x080fe20000410000 */
[----:B------:R-:W-:Y:S01]  /*7830*/  FMUL.FTZ R142, R52, R142 ;  /* 0x0000008e348e7220 */ /* 0x000fe20000410000 */
[-C--:B------:R-:W-:Y:S01]  /*7840*/  FFMA.FTZ R61, R56, R51.reuse, -R61 ;  /* 0x00000033383d7223 */ /* 0x080fe2000001083d */
[----:B------:R-:W-:Y:S01]  /*7850*/  FFMA.FTZ R58, R57, R51, R58 ;  /* 0x00000033393a7223 */ /* 0x000fe2000001003a */
[----:B------:R-:W-:Y:S01]  /*7860*/  FFMA.FTZ R51, R52, R141, -R59 ;  /* 0x0000008d34337223 */ /* 0x000fe2000001083b */
[----:B------:R-:W-:Y:S01]  /*7870*/  F2FP.F16.E4M3.UNPACK_B R56, R15.H1 ;  /* 0x0000000fff38723e */ /* 0x000fe200030006ff */
[----:B------:R-:W-:Y:S01]  /*7880*/  FFMA.FTZ R52, R53, R141, R142 ;  /* 0x0000008d35347223 */ /* 0x000fe2000001008e */
[----:B------:R-:W-:Y:S01]  /*7890*/  F2FP.F16.E4M3.UNPACK_B R53, R14.H1 ;  /* 0x0000000eff35723e */ /* 0x000fe200030006ff */
[----:B------:R-:W-:Y:S01]  /*78a0*/  HADD2.F32 R64, -RZ, R62.H1_H1 ;  /* 0x3000003eff407230 */ /* 0x000fe20000004100 */
[----:B------:R-:W-:Y:S01]  /*78b0*/  F2FP.SATFINITE.E4M3.F32.PACK_AB_MERGE_C R68, R58, R61, RZ ;  /* 0x0000003d3a44723e */ /* 0x000fe200048070ff */
[--C-:B------:R-:W-:Y:S01]  /*78c0*/  HADD2.F32 R57, -RZ, R56.reuse.H0_H0 ;  /* 0x20000038ff397230 */ /* 0x100fe20000004100 */
[----:B------:R-:W-:Y:S01]  /*78d0*/  F2FP.F16.E4M3.UNPACK_B R61, R50 ;  /* 0x00000032ff3d723e */ /* 0x000fe200020006ff */
[----:B------:R-:W-:Y:S01]  /*78e0*/  HADD2.F32 R56, -RZ, R56.H1_H1 ;  /* 0x30000038ff387230 */ /* 0x000fe20000004100 */
[-C--:B------:R-:W-:Y:S01]  /*78f0*/  F2FP.F16.E4M3.UNPACK_B R58, R13.reuse ;  /* 0x0000000dff3a723e */ /* 0x080fe200020006ff */
[----:B------:R-:W-:Y:S01]  /*7900*/  HADD2.F32 R50, -RZ, R53.H1_H1 ;  /* 0x30000035ff327230 */ /* 0x000fe20000004100 */
[----:B------:R-:W-:Y:S01]  /*7910*/  F2FP.F16.E4M3.UNPACK_B R59, R13.H1 ;  /* 0x0000000dff3b723e */ /* 0x000fe200030006ff */
[----:B------:R-:W-:-:S02]  /*7920*/  HADD2.F32 R63, -RZ, R61.H1_H1 ;  /* 0x3000003dff3f7230 */ /* 0x000fc40000004100 */
[-C--:B------:R-:W-:Y:S01]  /*7930*/  FMUL.FTZ R66, R56, R64.reuse ;  /* 0x0000004038427220 */ /* 0x080fe20000410000 */
[----:B------:R-:W-:Y:S02]  /*7940*/  HADD2.F32 R53, -RZ, R53.H0_H0 ;  /* 0x20000035ff357230 */ /* 0x000fe40000004100 */
[----:B------:R-:W-:Y:S01]  /*7950*/  FMUL.FTZ R67, R57, R64 ;  /* 0x0000004039437220 */ /* 0x000fe20000410000 */
[----:B------:R-:W-:Y:S02]  /*7960*/  HADD2.F32 R13, -RZ, R58.H1_H1 ;  /* 0x3000003aff0d7230 */ /* 0x000fe40000004100 */
[----:B------:R-:W-:Y:S01]  /*7970*/  FMUL.FTZ R64, R50, R63 ;  /* 0x0000003f32407220 */ /* 0x000fe20000410000 */
[----:B------:R-:W-:Y:S01]  /*7980*/  F2FP.F16.E4M3.UNPACK_B R15, R15 ;  /* 0x0000000fff0f723e */ /* 0x000fe200020006ff */
[C---:B------:R-:W-:Y:S01]  /*7990*/  FMUL.FTZ R63, R53.reuse, R63 ;  /* 0x0000003f353f7220 */ /* 0x040fe20000410000 */
[----:B------:R-:W-:Y:S01]  /*79a0*/  F2FP.F16.E4M3.UNPACK_B R14, R14 ;  /* 0x0000000eff0e723e */ /* 0x000fe200020006ff */
[----:B------:R-:W-:Y:S01]  /*79b0*/  FFMA.FTZ R64, R53, R13, -R64 ;  /* 0x0000000d35407223 */ /* 0x000fe20000010840 */
[----:B------:R-:W-:-:S02]  /*79c0*/  HADD2.F32 R60, -RZ, R59.H1_H1 ;  /* 0x3000003bff3c7230 */ /* 0x000fc40000004100 */
[----:B------:R-:W-:Y:S01]  /*79d0*/  FFMA.FTZ R63, R50, R13, R63 ;  /* 0x0000000d323f7223 */ /* 0x000fe2000001003f */
[--C-:B------:R-:W-:Y:S02]  /*79e0*/  HADD2.F32 R50, -RZ, R15.reuse.H0_H0 ;  /* 0x2000000fff327230 */ /* 0x100fe40000004100 */
[----:B------:R-:W-:Y:S02]  /*79f0*/  HADD2.F32 R13, -RZ, R14.H0_H0 ;  /* 0x2000000eff0d7230 */ /* 0x000fe40000004100 */
[-C--:B------:R-:W-:Y:S01]  /*7a00*/  FFMA.FTZ R67, R56, R60.reuse, R67 ;  /* 0x0000003c38437223 */ /* 0x080fe20000010043 */
[----:B------:R-:W-:Y:S02]  /*7a10*/  HADD2.F32 R15, -RZ, R15.H1_H1 ;  /* 0x3000000fff0f7230 */ /* 0x000fe40000004100 */
[----:B------:R-:W-:Y:S01]  /*7a20*/  FFMA.FTZ R66, R57, R60, -R66 ;  /* 0x0000003c39427223 */ /* 0x000fe20000010842 */
[----:B------:R-:W-:Y:S01]  /*7a30*/  HADD2.F32 R62, -RZ, R62.H0_H0 ;  /* 0x2000003eff3e7230 */ /* 0x000fe20000004100 */
[----:B------:R-:W-:Y:S01]  /*7a40*/  F2FP.SATFINITE.E4M3.F32.PACK_AB_MERGE_C R63, R63, R64, RZ ;  /* 0x000000403f3f723e */ /* 0x000fe200048070ff */
[----:B------:R-:W-:-:S02]  /*7a50*/  HADD2.F32 R14, -RZ, R14.H1_H1 ;  /* 0x3000000eff0e7230 */ /* 0x000fc40000004100 */
[----:B------:R-:W-:Y:S02]  /*7a60*/  HADD2.F32 R61, -RZ, R61.H0_H0 ;  /* 0x2000003dff3d7230 */ /* 0x000fe40000004100 */
[-C--:B------:R-:W-:Y:S01]  /*7a70*/  FMUL.FTZ R53, R15, R62.reuse ;  /* 0x0000003e0f357220 */ /* 0x080fe20000410000 */
[----:B------:R-:W-:Y:S02]  /*7a80*/  HADD2.F32 R59, -RZ, R59.H0_H0 ;  /* 0x2000003bff3b7230 */ /* 0x000fe40000004100 */
        /* <DEDUP_REMOVED lines=8> */
[----:B------:R-:W-:-:S02]  /*7b10*/  F2FP.SATFINITE.E4M3.F32.PACK_AB_MERGE_C R66, R67, R66, RZ ;  /* 0x000000424342723e */ /* 0x000fc400048070ff */
[----:B------:R-:W-:Y:S02]  /*7b20*/  F2FP.SATFINITE.E4M3.F32.PACK_AB_MERGE_C R13, R12, R11, R69 ;  /* 0x0000000b0c0d723e */ /* 0x000fe40004807045 */
[----:B------:R-:W-:Y:S02]  /*7b30*/  F2FP.SATFINITE.E4M3.F32.PACK_AB_MERGE_C R12, R52, R51, R68 ;  /* 0x00000033340c723e */ /* 0x000fe40004807044 */
[----:B------:R-:W-:Y:S02]  /*7b40*/  F2FP.SATFINITE.E4M3.F32.PACK_AB_MERGE_C R14, R61, R56, R63 ;  /* 0x000000383d0e723e */ /* 0x000fe4000480703f */
[----:B------:R-:W-:-:S07]  /*7b50*/  F2FP.SATFINITE.E4M3.F32.PACK_AB_MERGE_C R15, R62, R53, R66 ;  /* 0x000000353e0f723e */ /* 0x000fce0004807042 */
.L_x_482:
[----:B------:R-:W-:Y:S05]  /*7b60*/  BSYNC B2 ;  /* 0x0000000000027941 */ /* 0x000fea0003800000 */
.L_x_481:
[----:B--2---:R0:W-:Y:S02]  /*7b70*/  ST.E.128 desc[UR50][R54.64], R12 ;  /* 0x0000000c36007985 */ /* 0x0041e4000c101d32 */
.L_x_480:
[----:B------:R-:W-:Y:S05]  /*7b80*/  BSYNC B1 ;  /* 0x0000000000017941 */ /* 0x000fea0003800000 */
.L_x_479:
[----:B------:R-:W-:Y:S01]  /*7b90*/  ISETP.NE.AND P2, PT, R31, RZ, PT ;  /* 0x000000ff1f00720c */ /* 0x000fe20003f45270 */
[----:B------:R-:W-:-:S12]  /*7ba0*/  BSSY B1, `(.L_x_483) ;  /* 0x0000072000017945 */ /* 0x000fd80003800000 */
[----:B------:R-:W-:Y:S05]  /*7bb0*/  @!P2 BRA `(.L_x_484) ;  /* 0x0000000400c0a947 */ /* 0x000fea0003800000 */
[----:B0-----:R0:W0:Y:S01]  /*7bc0*/  LDS.128 R12, [R36+0x1ec00] ;  /* 0x01ec0000240c7984 */ /* 0x0010220000000c00 */
[----:B--2---:R-:W-:Y:S01]  /*7bd0*/  IADD3 R50, P2, R168, R121, RZ ;  /* 0x00000079a8327210 */ /* 0x004fe20007f5e0ff */
[----:B------:R-:W-:Y:S03]  /*7be0*/  BSSY B2, `(.L_x_485) ;  /* 0x000006c000027945 */ /* 0x000fe60003800000 */
[----:B------:R-:W-:Y:S02]  /*7bf0*/  IADD3.X R51, R65, R194, RZ, P2, !PT ;  /* 0x000000c241337210 */ /* 0x000fe400017fe4ff */
[----:B------:R-:W-:-:S13]  /*7c00*/  ISETP.GE.AND P2, PT, R200, R117, PT ;  /* 0x00000075c800720c */ /* 0x000fda0003f46270 */
[----:B------:R-:W-:Y:S05]  /*7c10*/  @P2 BRA `(.L_x_486) ;  /* 0x0000000400a02947 */ /* 0x000fea0003800000 */
[----:B------:R-:W-:Y:S02]  /*7c20*/  SHF.R.U32.HI R46, RZ, 0x8, R47 ;  /* 0x00000008ff2e7819 */ /* 0x000fe4000001162f */
[----:B----4-:R-:W-:Y:S02]  /*7c30*/  SHF.R.U32.HI R11, RZ, 0x8, R49 ;  /* 0x00000008ff0b7819 */ /* 0x010fe40000011631 */
[----:B------:R-:W-:Y:S02]  /*7c40*/  SHF.R.U32.HI R54, RZ, 0x10, R47 ;  /* 0x00000010ff367819 */ /* 0x000fe4000001162f */
[----:B------:R-:W-:Y:S01]  /*7c50*/  LOP3.LUT R48, R47, 0xff0000ff, RZ, 0xc0, !PT ;  /* 0xff0000ff2f307812 */ /* 0x000fe200078ec0ff */
[----:B------:R-:W-:Y:S01]  /*7c60*/  IMAD.SHL.U32 R47, R46, 0x100, RZ ;  /* 0x000001002e2f7824 */ /* 0x000fe200078e00ff */
[----:B------:R-:W-:Y:S01]  /*7c70*/  SHF.R.U32.HI R53, RZ, 0x10, R49 ;  /* 0x00000010ff357819 */ /* 0x000fe20000011631 */
[----:B0-----:R-:W-:Y:S01]  /*7c80*/  IMAD.MOV.U32 R46, RZ, RZ, R12 ;  /* 0x000000ffff2e7224 */ /* 0x001fe200078e000c */
[----:B------:R-:W-:Y:S01]  /*7c90*/  LOP3.LUT R52, R49, 0xff0000ff, RZ, 0xc0, !PT ;  /* 0xff0000ff31347812 */ /* 0x000fe200078ec0ff */
[----:B------:R-:W-:Y:S01]  /*7ca0*/  IMAD.SHL.U32 R49, R11, 0x100, RZ ;  /* 0x000001000b317824 */ /* 0x000fe200078e00ff */
[----:B------:R-:W-:Y:S01]  /*7cb0*/  LOP3.LUT R48, R48, 0xff00, R47, 0xf8, !PT ;  /* 0x0000ff0030307812 */ /* 0x000fe200078ef82f */
[----:B------:R-:W-:Y:S01]  /*7cc0*/  IMAD.MOV.U32 R11, RZ, RZ, R13 ;  /* 0x000000ffff0b7224 */ /* 0x000fe200078e000d */
[----:B------:R-:W-:Y:S01]  /*7cd0*/  SHF.L.U32 R13, R54, 0x10, RZ ;  /* 0x00000010360d7819 */ /* 0x000fe200000006ff */
[----:B------:R-:W-:Y:S01]  /*7ce0*/  IMAD.U32 R47, R53, 0x10000, RZ ;  /* 0x00010000352f7824 */ /* 0x000fe200078e00ff */
[----:B------:R-:W-:-:S02]  /*7cf0*/  LOP3.LUT R52, R52, 0xff00, R49, 0xf8, !PT ;  /* 0x0000ff0034347812 */ /* 0x000fc400078ef831 */
[----:B------:R-:W-:Y:S02]  /*7d00*/  F2FP.F16.E4M3.UNPACK_B R49, R140.H1 ;  /* 0x0000008cff31723e */ /* 0x000fe400030006ff */
[----:B------:R-:W-:Y:S02]  /*7d10*/  F2FP.F16.E4M3.UNPACK_B R12, R11 ;  /* 0x0000000bff0c723e */ /* 0x000fe400020006ff */
[----:B------:R-:W-:Y:S01]  /*7d20*/  LOP3.LUT R56, R52, 0xff0000, R47, 0xf8, !PT ;  /* 0x00ff000034387812 */ /* 0x000fe200078ef82f */
[----:B------:R-:W-:Y:S01]  /*7d30*/  HADD2.F32 R54, -RZ, R49.H0_H0 ;  /* 0x20000031ff367230 */ /* 0x000fe20000004100 */
[----:B------:R-:W-:Y:S01]  /*7d40*/  F2FP.F16.E4M3.UNPACK_B R52, R139.H1 ;  /* 0x0000008bff34723e */ /* 0x000fe200030006ff */
[--C-:B------:R-:W-:Y:S01]  /*7d50*/  HADD2.F32 R47, -RZ, R12.reuse.H1_H1 ;  /* 0x3000000cff2f7230 */ /* 0x100fe20000004100 */
[----:B------:R-:W-:Y:S01]  /*7d60*/  F2FP.F16.E4M3.UNPACK_B R11, R11.H1 ;  /* 0x0000000bff0b723e */ /* 0x000fe200030006ff */
[----:B------:R-:W-:Y:S01]  /*7d70*/  HADD2.F32 R12, -RZ, R12.H0_H0 ;  /* 0x2000000cff0c7230 */ /* 0x000fe20000004100 */
[----:B------:R-:W-:Y:S01]  /*7d80*/  LOP3.LUT R13, R48, 0xff0000, R13, 0xf8, !PT ;  /* 0x00ff0000300d7812 */ /* 0x000fe200078ef80d */
[----:B------:R-:W-:-:S02]  /*7d90*/  HADD2.F32 R53, -RZ, R52.H0_H0 ;  /* 0x20000034ff357230 */ /* 0x000fc40000004100 */
[CC--:B------:R-:W-:Y:S01]  /*7da0*/  FMUL.FTZ R57, R47.reuse, R54.reuse ;  /* 0x000000362f397220 */ /* 0x0c0fe20000410000 */
[----:B------:R-:W-:Y:S02]  /*7db0*/  HADD2.F32 R55, -RZ, R49.H1_H1 ;  /* 0x30000031ff377230 */ /* 0x000fe40000004100 */
        /* <DEDUP_REMOVED lines=14> */
[--C-:B------:R-:W-:Y:S01]  /*7ea0*/  HADD2.F32 R48, -RZ, R47.reuse.H0_H0 ;  /* 0x2000002fff307230 */ /* 0x100fe20000004100 */
[----:B------:R-:W-:Y:S01]  /*7eb0*/  F2FP.F16.E4M3.UNPACK_B R139, R139 ;  /* 0x0000008bff8b723e */ /* 0x000fe200020006ff */
[----:B------:R-:W-:Y:S01]  /*7ec0*/  HADD2.F32 R49, -RZ, R47.H1_H1 ;  /* 0x3000002fff317230 */ /* 0x000fe20000004100 */
[----:B------:R-:W-:Y:S01]  /*7ed0*/  F2FP.SATFINITE.E4M3.F32.PACK_AB_MERGE_C R64, R62, R57, RZ ;  /* 0x000000393e40723e */ /* 0x000fe200048070ff */
[----:B------:R-:W-:Y:S02]  /*7ee0*/  HADD2.F32 R47, -RZ, R46.H0_H0 ;  /* 0x2000002eff2f7230 */ /* 0x000fe40000004100 */
[----:B------:R-:W-:Y:S01]  /*7ef0*/  FMUL.FTZ R58, R48, R53 ;  /* 0x00000035303a7220 */ /* 0x000fe20000410000 */
[----:B------:R-:W-:-:S02]  /*7f00*/  HADD2.F32 R52, -RZ, R139.H1_H1 ;  /* 0x3000008bff347230 */ /* 0x000fc40000004100 */
[C---:B------:R-:W-:Y:S01]  /*7f10*/  FMUL.FTZ R55, R49.reuse, R53 ;  /* 0x0000003531377220 */ /* 0x040fe20000410000 */
[----:B------:R-:W-:Y:S02]  /*7f20*/  HADD2.F32 R140, -RZ, R140.H0_H0 ;  /* 0x2000008cff8c7230 */ /* 0x000fe40000004100 */
[----:B------:R-:W-:Y:S02]  /*7f30*/  HADD2.F32 R46, -RZ, R46.H1_H1 ;  /* 0x3000002eff2e7230 */ /* 0x000fe40000004100 */
[-C--:B------:R-:W-:Y:S01]  /*7f40*/  FFMA.FTZ R55, R48, R52.reuse, -R55 ;  /* 0x0000003430377223 */ /* 0x080fe20000010837 */
[----:B------:R-:W-:Y:S02]  /*7f50*/  HADD2.F32 R139, -RZ, R139.H0_H0 ;  /* 0x2000008bff8b7230 */ /* 0x000fe40000004100 */
[----:B------:R-:W-:Y:S01]  /*7f60*/  FFMA.FTZ R58, R49, R52, R58 ;  /* 0x00000034313a7223 */ /* 0x000fe2000001003a */
[-C--:B------:R-:W-:Y:S01]  /*7f70*/  FMUL.FTZ R53, R47, R140.reuse ;  /* 0x0000008c2f357220 */ /* 0x080fe20000410000 */
[----:B------:R-:W-:Y:S01]  /*7f80*/  FMUL.FTZ R54, R46, R140 ;  /* 0x0000008c2e367220 */ /* 0x000fe20000410000 */
[----:B------:R-:W-:-:S02]  /*7f90*/  F2FP.F16.E4M3.UNPACK_B R52, R13 ;  /* 0x0000000dff34723e */ /* 0x000fc400020006ff */
[----:B------:R-:W-:Y:S01]  /*7fa0*/  F2FP.SATFINITE.E4M3.F32.PACK_AB_MERGE_C R63, R58, R55, RZ ;  /* 0x000000373a3f723e */ /* 0x000fe200048070ff */
[----:B------:R-:W-:Y:S01]  /*7fb0*/  FFMA.FTZ R59, R47, R139, -R54 ;  /* 0x0000008b2f3b7223 */ /* 0x000fe20000010836 */
[----:B------:R-:W-:Y:S01]  /*7fc0*/  F2FP.F16.E4M3.UNPACK_B R47, R15.H1 ;  /* 0x0000000fff2f723e */ /* 0x000fe200030006ff */
[----:B------:R-:W-:Y:S01]  /*7fd0*/  FFMA.FTZ R60, R46, R139, R53 ;  /* 0x0000008b2e3c7223 */ /* 0x000fe20000010035 */
[----:B------:R-:W-:Y:S02]  /*7fe0*/  F2FP.F16.E4M3.UNPACK_B R55, R56.H1 ;  /* 0x00000038ff37723e */ /* 0x000fe400030006ff */
[----:B------:R-:W-:Y:S01]  /*7ff0*/  F2FP.F16.E4M3.UNPACK_B R53, R13.H1 ;  /* 0x0000000dff35723e */ /* 0x000fe200030006ff */
[----:B------:R-:W-:Y:S01]  /*8000*/  HADD2.F32 R49, -RZ, R47.H1_H1 ;  /* 0x3000002fff317230 */ /* 0x000fe20000004100 */
[----:B------:R-:W-:Y:S01]  /*8010*/  F2FP.F16.E4M3.UNPACK_B R46, R14.H1 ;  /* 0x0000000eff2e723e */ /* 0x000fe200030006ff */
[----:B------:R-:W-:Y:S01]  /*8020*/  HADD2.F32 R58, -RZ, R55.H1_H1 ;  /* 0x30000037ff3a7230 */ /* 0x000fe20000004100 */
[----:B------:R-:W-:Y:S01]  /*8030*/  F2FP.F16.E4M3.UNPACK_B R56, R56 ;  /* 0x00000038ff38723e */ /* 0x000fe200020006ff */
[----:B------:R-:W-:Y:S01]  /*8040*/  HADD2.F32 R48, -RZ, R47.H0_H0 ;  /* 0x2000002fff307230 */ /* 0x000fe20000004100 */
[----:B------:R-:W-:Y:S01]  /*8050*/  F2FP.F16.E4M3.UNPACK_B R15, R15 ;  /* 0x0000000fff0f723e */ /* 0x000fe200020006ff */
[----:B------:R-:W-:-:S02]  /*8060*/  HADD2.F32 R54, -RZ, R53.H1_H1 ;  /* 0x30000035ff367230 */ /* 0x000fc40000004100 */
[-C--:B------:R-:W-:Y:S01]  /*8070*/  FMUL.FTZ R13, R49, R58.reuse ;  /* 0x0000003a310d7220 */ /* 0x080fe20000410000 */
[----:B------:R-:W-:Y:S02]  /*8080*/  HADD2.F32 R47, -RZ, R46.H1_H1 ;  /* 0x3000002eff2f7230 */ /* 0x000fe40000004100 */
[C---:B------:R-:W-:Y:S01]  /*8090*/  FMUL.FTZ R58, R48.reuse, R58 ;  /* 0x0000003a303a7220 */ /* 0x040fe20000410000 */
[----:B------:R-:W-:Y:S02]  /*80a0*/  HADD2.F32 R57, -RZ, R56.H1_H1 ;  /* 0x30000038ff397230 */ /* 0x000fe40000004100 */
[----:B------:R-:W-:Y:S01]  /*80b0*/  FFMA.FTZ R62, R48, R54, -R13 ;  /* 0x00000036303e7223 */ /* 0x000fe2000001080d */
[----:B------:R-:W-:Y:S01]  /*80c0*/  HADD2.F32 R46, -RZ, R46.H0_H0 ;  /* 0x2000002eff2e7230 */ /* 0x000fe20000004100 */
[----:B------:R-:W-:Y:S01]  /*80d0*/  F2FP.F16.E4M3.UNPACK_B R14, R14 ;  /* 0x0000000eff0e723e */ /* 0x000fe200020006ff */
[----:B------:R-:W-:Y:S02]  /*80e0*/  HADD2.F32 R13, -RZ, R52.H1_H1 ;  /* 0x30000034ff0d7230 */ /* 0x000fe40000004100 */
[----:B------:R-:W-:Y:S01]  /*80f0*/  FMUL.FTZ R61, R47, R57 ;  /* 0x000000392f3d7220 */ /* 0x000fe20000410000 */
[----:B------:R-:W-:-:S02]  /*8100*/  HADD2.F32 R55, -RZ, R55.H0_H0 ;  /* 0x20000037ff377230 */ /* 0x000fc40000004100 */
[C---:B------:R-:W-:Y:S01]  /*8110*/  FMUL.FTZ R48, R46.reuse, R57 ;  /* 0x000000392e307220 */ /* 0x040fe20000410000 */
[----:B------:R-:W-:Y:S01]  /*8120*/  FFMA.FTZ R57, R49, R54, R58 ;  /* 0x0000003631397223 */ /* 0x000fe2000001003a */
[-C--:B------:R-:W-:Y:S01]  /*8130*/  FFMA.FTZ R61, R46, R13.reuse, -R61 ;  /* 0x0000000d2e3d7223 */ /* 0x080fe2000001083d */
[--C-:B------:R-:W-:Y:S02]  /*8140*/  HADD2.F32 R46, -RZ, R15.reuse.H0_H0 ;  /* 0x2000000fff2e7230 */ /* 0x100fe40000004100 */
[----:B------:R-:W-:Y:S01]  /*8150*/  FFMA.FTZ R54, R47, R13, R48 ;  /* 0x0000000d2f367223 */ /* 0x000fe20000010030 */
[--C-:B------:R-:W-:Y:S01]  /*8160*/  HADD2.F32 R13, -RZ, R14.reuse.H0_H0 ;  /* 0x2000000eff0d7230 */ /* 0x100fe20000004100 */
[----:B------:R-:W-:Y:S01]  /*8170*/  F2FP.SATFINITE.E4M3.F32.PACK_AB_MERGE_C R57, R57, R62, RZ ;  /* 0x0000003e3939723e */ /* 0x000fe200048070ff */
[----:B------:R-:W-:Y:S02]  /*8180*/  HADD2.F32 R15, -RZ, R15.H1_H1 ;  /* 0x3000000fff0f7230 */ /* 0x000fe40000004100 */
[----:B------:R-:W-:Y:S01]  /*8190*/  FMUL.FTZ R58, R46, R55 ;  /* 0x000000372e3a7220 */ /* 0x000fe20000410000 */
[----:B------:R-:W-:Y:S01]  /*81a0*/  HADD2.F32 R14, -RZ, R14.H1_H1 ;  /* 0x3000000eff0e7230 */ /* 0x000fe20000004100 */
[----:B------:R-:W-:Y:S01]  /*81b0*/  F2FP.SATFINITE.E4M3.F32.PACK_AB_MERGE_C R54, R54, R61, RZ ;  /* 0x0000003d3636723e */ /* 0x000fe200048070ff */
[----:B------:R-:W-:-:S02]  /*81c0*/  HADD2.F32 R56, -RZ, R56.H0_H0 ;  /* 0x20000038ff387230 */ /* 0x000fc40000004100 */
[----:B------:R-:W-:Y:S01]  /*81d0*/  FMUL.FTZ R49, R15, R55 ;  /* 0x000000370f317220 */ /* 0x000fe20000410000 */
[----:B------:R-:W-:Y:S02]  /*81e0*/  HADD2.F32 R53, -RZ, R53.H0_H0 ;  /* 0x20000035ff357230 */ /* 0x000fe40000004100 */
[----:B------:R-:W-:Y:S02]  /*81f0*/  HADD2.F32 R52, -RZ, R52.H0_H0 ;  /* 0x20000034ff347230 */ /* 0x000fe40000004100 */
[-C--:B------:R-:W-:Y:S01]  /*8200*/  FMUL.FTZ R48, R14, R56.reuse ;  /* 0x000000380e307220 */ /* 0x080fe20000410000 */
[----:B------:R-:W-:Y:S01]  /*8210*/  FMUL.FTZ R47, R13, R56 ;  /* 0x000000380d2f7220 */ /* 0x000fe20000410000 */
[-C--:B------:R-:W-:Y:S01]  /*8220*/  FFMA.FTZ R49, R46, R53.reuse, -R49 ;  /* 0x000000352e317223 */ /* 0x080fe20000010831 */
[----:B------:R-:W-:Y:S01]  /*8230*/  FFMA.FTZ R58, R15, R53, R58 ;  /* 0x000000350f3a7223 */ /* 0x000fe2000001003a */
[-C--:B------:R-:W-:Y:S01]  /*8240*/  FFMA.FTZ R48, R13, R52.reuse, -R48 ;  /* 0x000000340d307223 */ /* 0x080fe20000010830 */
[----:B------:R-:W-:Y:S01]  /*8250*/  FFMA.FTZ R47, R14, R52, R47 ;  /* 0x000000340e2f7223 */ /* 0x000fe2000001002f */
[----:B------:R-:W-:-:S02]  /*8260*/  F2FP.SATFINITE.E4M3.F32.PACK_AB_MERGE_C R13, R12, R11, R64 ;  /* 0x0000000b0c0d723e */ /* 0x000fc40004807040 */
[----:B------:R-:W-:Y:S02]  /*8270*/  F2FP.SATFINITE.E4M3.F32.PACK_AB_MERGE_C R12, R60, R59, R63 ;  /* 0x0000003b3c0c723e */ /* 0x000fe4000480703f */
[----:B------:R-:W-:Y:S02]  /*8280*/  F2FP.SATFINITE.E4M3.F32.PACK_AB_MERGE_C R14, R47, R48, R54 ;  /* 0x000000302f0e723e */ /* 0x000fe40004807036 */
[----:B------:R-:W-:-:S07]  /*8290*/  F2FP.SATFINITE.E4M3.F32.PACK_AB_MERGE_C R15, R58, R49, R57 ;  /* 0x000000313a0f723e */ /* 0x000fce0004807039 */
.L_x_486:
[----:B------:R-:W-:Y:S05]  /*82a0*/  BSYNC B2 ;  /* 0x0000000000027941 */ /* 0x000fea0003800000 */
.L_x_485:
[----:B0-----:R0:W-:Y:S02]  /*82b0*/  ST.E.128 desc[UR50][R50.64], R12 ;  /* 0x0000000c32007985 */ /* 0x0011e4000c101d32 */
.L_x_484:
[----:B------:R-:W-:Y:S05]  /*82c0*/  BSYNC B1 ;  /* 0x0000000000017941 */ /* 0x000fea0003800000 */
.L_x_483:
        /* <DEDUP_REMOVED lines=9> */
[----:B------:R-:W-:Y:S02]  /*8360*/  SHF.R.U32.HI R44, RZ, 0x8, R45 ;  /* 0x00000008ff2c7819 */ /* 0x000fe4000001162d */
[--C-:B------:R-:W-:Y:S02]  /*8370*/  SHF.R.U32.HI R42, RZ, 0x8, R43.reuse ;  /* 0x00000008ff2a7819 */ /* 0x100fe4000001162b */
[----:B----4-:R-:W-:Y:S01]  /*8380*/  LOP3.LUT R11, R43, 0xff0000ff, RZ, 0xc0, !PT ;  /* 0xff0000ff2b0b7812 */ /* 0x010fe200078ec0ff */
[----:B------:R-:W-:Y:S01]  /*8390*/  IMAD.SHL.U32 R44, R44, 0x100, RZ ;  /* 0x000001002c2c7824 */ /* 0x000fe200078e00ff */
[----:B------:R-:W-:Y:S01]  /*83a0*/  SHF.R.U32.HI R48, RZ, 0x10, R43 ;  /* 0x00000010ff307819 */ /* 0x000fe2000001162b */
[----:B------:R-:W-:Y:S01]  /*83b0*/  IMAD.SHL.U32 R42, R42, 0x100, RZ ;  /* 0x000001002a2a7824 */ /* 0x000fe200078e00ff */
[----:B------:R-:W-:Y:S02]  /*83c0*/  LOP3.LUT R43, R45, 0xff0000ff, RZ, 0xc0, !PT ;  /* 0xff0000ff2d2b7812 */ /* 0x000fe400078ec0ff */
[----:B------:R-:W-:-:S02]  /*83d0*/  SHF.R.U32.HI R49, RZ, 0x10, R45 ;  /* 0x00000010ff317819 */ /* 0x000fc4000001162d */
[----:B0-----:R-:W-:Y:S02]  /*83e0*/  MOV R37, R12 ;  /* 0x0000000c00257202 */ /* 0x001fe40000000f00 */
[----:B------:R-:W-:Y:S01]  /*83f0*/  LOP3.LUT R12, R43, 0xff00, R44, 0xf8, !PT ;  /* 0x0000ff002b0c7812 */ /* 0x000fe200078ef82c */
[----:B------:R-:W-:Y:S01]  /*8400*/  IMAD.U32 R43, R48, 0x10000, RZ ;  /* 0x00010000302b7824 */ /* 0x000fe200078e00ff */
[----:B------:R-:W-:Y:S01]  /*8410*/  LOP3.LUT R42, R11, 0xff00, R42, 0xf8, !PT ;  /* 0x0000ff000b2a7812 */ /* 0x000fe200078ef82a */
[----:B------:R-:W-:Y:S01]  /*8420*/  IMAD.U32 R49, R49, 0x10000, RZ ;  /* 0x0001000031317824 */ /* 0x000fe200078e00ff */
[----:B------:R-:W-:Y:S02]  /*8430*/  F2FP.F16.E4M3.UNPACK_B R11, R13 ;  /* 0x0000000dff0b723e */ /* 0x000fe400020006ff */
[----:B------:R-:W-:Y:S02]  /*8440*/  F2FP.F16.E4M3.UNPACK_B R44, R129.H1 ;  /* 0x00000081ff2c723e */ /* 0x000fe400030006ff */
[----:B------:R-:W-:-:S02]  /*8450*/  F2FP.F16.E4M3.UNPACK_B R13, R13.H1 ;  /* 0x0000000dff0d723e */ /* 0x000fc400030006ff */
[----:B------:R-:W-:Y:S01]  /*8460*/  LOP3.LUT R45, R42, 0xff0000, R43, 0xf8, !PT ;  /* 0x00ff00002a2d7812 */ /* 0x000fe200078ef82b */
[--C-:B------:R-:W-:Y:S01]  /*8470*/  HADD2.F32 R48, -RZ, R44.reuse.H0_H0 ;  /* 0x2000002cff307230 */ /* 0x100fe20000004100 */
[----:B------:R-:W-:Y:S01]  /*8480*/  LOP3.LUT R50, R12, 0xff0000, R49, 0xf8, !PT ;  /* 0x00ff00000c327812 */ /* 0x000fe200078ef831 */
[--C-:B------:R-:W-:Y:S01]  /*8490*/  HADD2.F32 R12, -RZ, R11.reuse.H1_H1 ;  /* 0x3000000bff0c7230 */ /* 0x100fe20000004100 */
[----:B------:R-:W-:Y:S01]  /*84a0*/  F2FP.F16.E4M3.UNPACK_B R43, R128.H1 ;  /* 0x00000080ff2b723e */ /* 0x000fe200030006ff */
[----:B------:R-:W-:Y:S01]  /*84b0*/  HADD2.F32 R11, -RZ, R11.H0_H0 ;  /* 0x2000000bff0b7230 */ /* 0x000fe20000004100 */
[----:B------:R-:W-:Y:S01]  /*84c0*/  F2FP.F16.E4M3.UNPACK_B R129, R129 ;  /* 0x00000081ff81723e */ /* 0x000fe200020006ff */
[----:B------:R-:W-:Y:S02]  /*84d0*/  HADD2.F32 R49, -RZ, R44.H1_H1 ;  /* 0x3000002cff317230 */ /* 0x000fe40000004100 */
[----:B------:R-:W-:Y:S01]  /*84e0*/  FMUL.FTZ R52, R12, R48 ;  /* 0x000000300c347220 */ /* 0x000fe20000410000 */
[----:B------:R-:W-:-:S02]  /*84f0*/  HADD2.F32 R42, -RZ, R13.H1_H1 ;  /* 0x3000000dff2a7230 */ /* 0x000fc40000004100 */
[C---:B------:R-:W-:Y:S01]  /*8500*/  FMUL.FTZ R51, R11.reuse, R48 ;  /* 0x000000300b337220 */ /* 0x040fe20000410000 */
[----:B------:R-:W-:Y:S01]  /*8510*/  HADD2.F32 R44, -RZ, R43.H0_H0 ;  /* 0x2000002bff2c7230 */ /* 0x000fe20000004100 */
[----:B------:R-:W-:Y:S01]  /*8520*/  F2FP.F16.E4M3.UNPACK_B R128, R128 ;  /* 0x00000080ff80723e */ /* 0x000fe200020006ff */
[----:B------:R-:W-:Y:S02]  /*8530*/  HADD2.F32 R13, -RZ, R13.H0_H0 ;  /* 0x2000000dff0d7230 */ /* 0x000fe40000004100 */
[-C--:B------:R-:W-:Y:S01]  /*8540*/  FMUL.FTZ R48, R42, R49.reuse ;  /* 0x000000312a307220 */ /* 0x080fe20000410000 */
[----:B------:R-:W-:Y:S02]  /*8550*/  HADD2.F32 R43, -RZ, R43.H1_H1 ;  /* 0x3000002bff2b7230 */ /* 0x000fe40000004100 */
[-C--:B------:R-:W-:Y:S01]  /*8560*/  FFMA.FTZ R11, R11, R44.reuse, -R52 ;  /* 0x0000002c0b0b7223 */ /* 0x080fe20000010834 */
[----:B------:R-:W-:Y:S01]  /*8570*/  FFMA.FTZ R12, R12, R44, R51 ;  /* 0x0000002c0c0c7223 */ /* 0x000fe20000010033 */
[----:B------:R-:W-:Y:S01]  /*8580*/  FMUL.FTZ R49, R13, R49 ;  /* 0x000000310d317220 */ /* 0x000fe20000410000 */
[----:B------:R-:W-:-:S02]  /*8590*/  HADD2.F32 R44, -RZ, R128.H1_H1 ;  /* 0x30000080ff2c7230 */ /* 0x000fc40000004100 */
[----:B------:R-:W-:Y:S01]  /*85a0*/  FFMA.FTZ R55, R13, R43, -R48 ;  /* 0x0000002b0d377223 */ /* 0x000fe20000010830 */
[----:B------:R-:W-:Y:S01]  /*85b0*/  F2FP.F16.E4M3.UNPACK_B R13, R37.H1 ;  /* 0x00000025ff0d723e */ /* 0x000fe200030006ff */
[----:B------:R-:W-:Y:S01]  /*85c0*/  FFMA.FTZ R56, R42, R43, R49 ;  /* 0x0000002b2a387223 */ /* 0x000fe20000010031 */
[----:B------:R-:W-:Y:S01]  /*85d0*/  F2FP.F16.E4M3.UNPACK_B R37, R37 ;  /* 0x00000025ff25723e */ /* 0x000fe200020006ff */
[----:B------:R-:W-:Y:S02]  /*85e0*/  HADD2.F32 R48, -RZ, R129.H0_H0 ;  /* 0x20000081ff307230 */ /* 0x000fe40000004100 */
[--C-:B------:R-:W-:Y:S01]  /*85f0*/  HADD2.F32 R42, -RZ, R13.reuse.H0_H0 ;  /* 0x2000000dff2a7230 */ /* 0x100fe20000004100 */
[----:B------:R-:W-:Y:S01]  /*8600*/  F2FP.SATFINITE.E4M3.F32.PACK_AB_MERGE_C R58, R56, R55, RZ ;  /* 0x00000037383a723e */ /* 0x000fe200048070ff */
[----:B------:R-:W-:Y:S02]  /*8610*/  HADD2.F32 R43, -RZ, R13.H1_H1 ;  /* 0x3000000dff2b7230 */ /* 0x000fe40000004100 */
[----:B------:R-:W-:-:S02]  /*8620*/  HADD2.F32 R13, -RZ, R37.H0_H0 ;  /* 0x20000025ff0d7230 */ /* 0x000fc40000004100 */
[----:B------:R-:W-:Y:S02]  /*8630*/  HADD2.F32 R37, -RZ, R37.H1_H1 ;  /* 0x30000025ff257230 */ /* 0x000fe40000004100 */
[----:B------:R-:W-:Y:S02]  /*8640*/  HADD2.F32 R49, -RZ, R129.H1_H1 ;  /* 0x30000081ff317230 */ /* 0x000fe40000004100 */
[----:B------:R-:W-:Y:S02]  /*8650*/  HADD2.F32 R128, -RZ, R128.H0_H0 ;  /* 0x20000080ff807230 */ /* 0x000fe40000004100 */
[-C--:B------:R-:W-:Y:S01]  /*8660*/  FMUL.FTZ R52, R37, R48.reuse ;  /* 0x0000003025347220 */ /* 0x080fe20000410000 */
[----:B------:R-:W-:Y:S01]  /*8670*/  FMUL.FTZ R48, R13, R48 ;  /* 0x000000300d307220 */ /* 0x000fe20000410000 */
[-C--:B------:R-:W-:Y:S01]  /*8680*/  FMUL.FTZ R51, R43, R49.reuse ;  /* 0x000000312b337220 */ /* 0x080fe20000410000 */
[C---:B------:R-:W-:Y:S01]  /*8690*/  FMUL.FTZ R54, R42.reuse, R49 ;  /* 0x000000312a367220 */ /* 0x040fe20000410000 */
[-C--:B------:R-:W-:Y:S01]  /*86a0*/  FFMA.FTZ R53, R13, R128.reuse, -R52 ;  /* 0x000000800d357223 */ /* 0x080fe20000010834 */
[----:B------:R-:W-:Y:S01]  /*86b0*/  FFMA.FTZ R128, R37, R128, R48 ;  /* 0x0000008025807223 */ /* 0x000fe20000010030 */
[-C--:B------:R-:W-:Y:S01]  /*86c0*/  FFMA.FTZ R51, R42, R44.reuse, -R51 ;  /* 0x0000002c2a337223 */ /* 0x080fe20000010833 */
[----:B------:R-:W-:Y:S01]  /*86d0*/  FFMA.FTZ R54, R43, R44, R54 ;  /* 0x0000002c2b367223 */ /* 0x000fe20000010036 */
[----:B------:R-:W-:-:S02]  /*86e0*/  F2FP.F16.E4M3.UNPACK_B R37, R15.H1 ;  /* 0x0000000fff25723e */ /* 0x000fc400030006ff */
[----:B------:R-:W-:Y:S02]  /*86f0*/  F2FP.F16.E4M3.UNPACK_B R49, R50.H1 ;  /* 0x00000032ff31723e */ /* 0x000fe400030006ff */
[----:B------:R-:W-:Y:S01]  /*8700*/  F2FP.SATFINITE.E4M3.F32.PACK_AB_MERGE_C R57, R54, R51, RZ ;  /* 0x000000333639723e */ /* 0x000fe200048070ff */
[----:B------:R-:W-:Y:S01]  /*8710*/  HADD2.F32 R43, -RZ, R37.H1_H1 ;  /* 0x30000025ff2b7230 */ /* 0x000fe20000004100 */
[-C--:B------:R-:W-:Y:S01]  /*8720*/  F2FP.F16.E4M3.UNPACK_B R44, R45.reuse.H1 ;  /* 0x0000002dff2c723e */ /* 0x080fe200030006ff */
[----:B------:R-:W-:Y:S01]  /*8730*/  HADD2.F32 R51, -RZ, R49.H1_H1 ;  /* 0x30000031ff337230 */ /* 0x000fe20000004100 */
[----:B------:R-:W-:Y:S01]  /*8740*/  F2FP.F16.E4M3.UNPACK_B R13, R14.H1 ;  /* 0x0000000eff0d723e */ /* 0x000fe200030006ff */
[----:B------:R-:W-:Y:S01]  /*8750*/  HADD2.F32 R42, -RZ, R37.H0_H0 ;  /* 0x20000025ff2a7230 */ /* 0x000fe20000004100 */
[----:B------:R-:W-:Y:S01]  /*8760*/  F2FP.F16.E4M3.UNPACK_B R50, R50 ;  /* 0x00000032ff32723e */ /* 0x000fe200020006ff */
        /* <DEDUP_REMOVED lines=9> */
[-C--:B------:R-:W-:Y:S01]  /*8800*/  FMUL.FTZ R54, R37, R52.reuse ;  /* 0x0000003425367220 */ /* 0x080fe20000410000 */
        /* <DEDUP_REMOVED lines=9> */
[----:B------:R-:W-:Y:S01]  /*88a0*/  HADD2.F32 R42, -RZ, R49.H0_H0 ;  /* 0x20000031ff2a7230 */ /* 0x000fe20000004100 */
[----:B------:R-:W-:Y:S01]  /*88b0*/  F2FP.SATFINITE.E4M3.F32.PACK_AB_MERGE_C R51, R51, R54, RZ ;  /* 0x000000363333723e */ /* 0x000fe200048070ff */
[--C-:B------:R-:W-:Y:S01]  /*88c0*/  HADD2.F32 R13, -RZ, R14.reuse.H0_H0 ;  /* 0x2000000eff0d7230 */ /* 0x100fe20000004100 */
[----:B------:R-:W-:Y:S01]  /*88d0*/  F2FP.SATFINITE.E4M3.F32.PACK_AB_MERGE_C R55, R56, R55, RZ ;  /* 0x000000373837723e */ /* 0x000fe200048070ff */
[----:B------:R-:W-:-:S02]  /*88e0*/  HADD2.F32 R14, -RZ, R14.H1_H1 ;  /* 0x3000000eff0e7230 */ /* 0x000fc40000004100 */
[-C--:B------:R-:W-:Y:S01]  /*88f0*/  FMUL.FTZ R48, R15, R42.reuse ;  /* 0x0000002a0f307220 */ /* 0x080fe20000410000 */
[----:B------:R-:W-:Y:S02]  /*8900*/  HADD2.F32 R44, -RZ, R44.H0_H0 ;  /* 0x2000002cff2c7230 */ /* 0x000fe40000004100 */
[----:B------:R-:W-:Y:S01]  /*8910*/  FMUL.FTZ R52, R37, R42 ;  /* 0x0000002a25347220 */ /* 0x000fe20000410000 */
[----:B------:R-:W-:Y:S02]  /*8920*/  HADD2.F32 R45, -RZ, R45.H0_H0 ;  /* 0x2000002dff2d7230 */ /* 0x000fe40000004100 */
[CC--:B------:R-:W-:Y:S01]  /*8930*/  FMUL.FTZ R42, R14.reuse, R50.reuse ;  /* 0x000000320e2a7220 */ /* 0x0c0fe20000410000 */
        /* <DEDUP_REMOVED lines=9> */
.L_x_490:
[----:B------:R-:W-:Y:S05]  /*89d0*/  BSYNC B2 ;  /* 0x0000000000027941 */ /* 0x000fea0003800000 */
.L_x_489:
[----:B0-----:R0:W-:Y:S02]  /*89e0*/  ST.E.128 desc[UR50][R46.64], R12 ;  /* 0x0000000c2e007985 */ /* 0x0011e4000c101d32 */
.L_x_488:
[----:B------:R-:W-:Y:S05]  /*89f0*/  BSYNC B1 ;  /* 0x0000000000017941 */ /* 0x000fea0003800000 */
.L_x_487:
[----:B------:R-:W-:-:S13]  /*8a00*/  ISETP.NE.AND P2, PT, R33, RZ, PT ;  /* 0x000000ff2100720c */ /* 0x000fda0003f45270 */
[----:B------:R-:W-:Y:S05]  /*8a10*/  @!P2 BRA `(.L_x_470) ;  /* 0x000000700090a947 */ /* 0x000fea0003800000 */
[----:B0-----:R0:W0:Y:S01]  /*8a20*/  LDS.128 R12, [R36+0x21400] ;  /* 0x02140000240c7984 */ /* 0x0010220000000c00 */
[----:B--2---:R-:W-:Y:S01]  /*8a30*/  IADD3 R42, P2, R193, R121, RZ ;  /* 0x00000079c12a7210 */ /* 0x004fe20007f5e0ff */
[----:B------:R-:W-:Y:S04]  /*8a40*/  BSSY B1, `(.L_x_491) ;  /* 0x000006b000017945 */ /* 0x000fe80003800000 */
[----:B------:R-:W-:Y:S01]  /*8a50*/  IMAD.X R43, R65, 0x1, R203, P2 ;  /* 0x00000001412b7824 */ /* 0x000fe200010e06cb */
[----:B------:R-:W-:-:S13]  /*8a60*/  ISETP.GE.AND P2, PT, R201, R117, PT ;  /* 0x00000075c900720c */ /* 0x000fda0003f46270 */
[----:B------:R-:W-:Y:S05]  /*8a70*/  @P2 BRA `(.L_x_492) ;  /* 0x00000004009c2947 */ /* 0x000fea0003800000 */
[--C-:B----4-:R-:W-:Y:S01]  /*8a80*/  SHF.R.U32.HI R11, RZ, 0x8, R39.reuse ;  /* 0x00000008ff0b7819 */ /* 0x110fe20000011627 */
[----:B0-----:R-:W-:Y:S01]  /*8a90*/  IMAD.MOV.U32 R36, RZ, RZ, R12 ;  /* 0x000000ffff247224 */ /* 0x001fe200078e000c */
[----:B------:R-:W-:Y:S02]  /*8aa0*/  SHF.R.U32.HI R45, RZ, 0x10, R39 ;  /* 0x00000010ff2d7819 */ /* 0x000fe40000011627 */
[----:B------:R-:W-:Y:S01]  /*8ab0*/  LOP3.LUT R38, R39, 0xff0000ff, RZ, 0xc0, !PT ;  /* 0xff0000ff27267812 */ /* 0x000fe200078ec0ff */
[----:B------:R-:W-:Y:S01]  /*8ac0*/  IMAD.SHL.U32 R11, R11, 0x100, RZ ;  /* 0x000001000b0b7824 */ /* 0x000fe200078e00ff */
[--C-:B------:R-:W-:Y:S01]  /*8ad0*/  SHF.R.U32.HI R39, RZ, 0x8, R41.reuse ;  /* 0x00000008ff277819 */ /* 0x100fe20000011629 */
[----:B------:R-:W-:Y:S01]  /*8ae0*/  IMAD.U32 R12, R45, 0x10000, RZ ;  /* 0x000100002d0c7824 */ /* 0x000fe200078e00ff */
[----:B------:R-:W-:Y:S02]  /*8af0*/  SHF.R.U32.HI R44, RZ, 0x10, R41 ;  /* 0x00000010ff2c7819 */ /* 0x000fe40000011629 */
[----:B------:R-:W-:-:S02]  /*8b00*/  LOP3.LUT R40, R41, 0xff0000ff, RZ, 0xc0, !PT ;  /* 0xff0000ff29287812 */ /* 0x000fc400078ec0ff */
[----:B------:R-:W-:Y:S02]  /*8b10*/  SHF.L.U32 R39, R39, 0x8, RZ ;  /* 0x0000000827277819 */ /* 0x000fe400000006ff */
[----:B------:R-:W-:Y:S01]  /*8b20*/  LOP3.LUT R37, R38, 0xff00, R11, 0xf8, !PT ;  /* 0x0000ff0026257812 */ /* 0x000fe200078ef80b */
[----:B------:R-:W-:Y:S01]  /*8b30*/  IMAD.U32 R38, R44, 0x10000, RZ ;  /* 0x000100002c267824 */ /* 0x000fe200078e00ff */
[----:B------:R-:W-:Y:S02]  /*8b40*/  LOP3.LUT R41, R40, 0xff00, R39, 0xf8, !PT ;  /* 0x0000ff0028297812 */ /* 0x000fe400078ef827 */
[----:B------:R-:W-:Y:S02]  /*8b50*/  F2FP.F16.E4M3.UNPACK_B R39, R87.H1 ;  /* 0x00000057ff27723e */ /* 0x000fe400030006ff */
[-C--:B------:R-:W-:Y:S02]  /*8b60*/  F2FP.F16.E4M3.UNPACK_B R11, R13.reuse ;  /* 0x0000000dff0b723e */ /* 0x080fe400020006ff */
[----:B------:R-:W-:Y:S01]  /*8b70*/  LOP3.LUT R45, R41, 0xff0000, R38, 0xf8, !PT ;  /* 0x00ff0000292d7812 */ /* 0x000fe200078ef826 */
[----:B------:R-:W-:Y:S01]  /*8b80*/  HADD2.F32 R41, -RZ, R39.H0_H0 ;  /* 0x20000027ff297230 */ /* 0x000fe20000004100 */
[----:B------:R-:W-:Y:S01]  /*8b90*/  LOP3.LUT R40, R37, 0xff0000, R12, 0xf8, !PT ;  /* 0x00ff000025287812 */ /* 0x000fe200078ef80c */
[----:B------:R-:W-:Y:S01]  /*8ba0*/  HADD2.F32 R12, -RZ, R11.H1_H1 ;  /* 0x3000000bff0c7230 */ /* 0x000fe20000004100 */
[----:B------:R-:W-:Y:S01]  /*8bb0*/  F2FP.F16.E4M3.UNPACK_B R38, R86.H1 ;  /* 0x00000056ff26723e */ /* 0x000fe200030006ff */
[----:B------:R-:W-:Y:S01]  /*8bc0*/  HADD2.F32 R44, -RZ, R39.H1_H1 ;  /* 0x30000027ff2c7230 */ /* 0x000fe20000004100 */
[----:B------:R-:W-:Y:S01]  /*8bd0*/  F2FP.F16.E4M3.UNPACK_B R13, R13.H1 ;  /* 0x0000000dff0d723e */ /* 0x000fe200030006ff */
[----:B------:R-:W-:-:S02]  /*8be0*/  HADD2.F32 R11, -RZ, R11.H0_H0 ;  /* 0x2000000bff0b7230 */ /* 0x000fc40000004100 */
[C---:B------:R-:W-:Y:S01]  /*8bf0*/  FMUL.FTZ R46, R12.reuse, R41 ;  /* 0x000000290c2e7220 */ /* 0x040fe20000410000 */
[--C-:B------:R-:W-:Y:S01]  /*8c00*/  HADD2.F32 R39, -RZ, R38.reuse.H0_H0 ;  /* 0x20000026ff277230 */ /* 0x100fe20000004100 */
[----:B------:R-:W-:Y:S01]  /*8c10*/  F2FP.F16.E4M3.UNPACK_B R87, R87 ;  /* 0x00000057ff57723e */ /* 0x000fe200020006ff */
[--C-:B------:R-:W-:Y:S02]  /*8c20*/  HADD2.F32 R37, -RZ, R13.reuse.H1_H1 ;  /* 0x3000000dff257230 */ /* 0x100fe40000004100 */
[C---:B------:R-:W-:Y:S01]  /*8c30*/  FMUL.FTZ R41, R11.reuse, R41 ;  /* 0x000000290b297220 */ /* 0x040fe20000410000 */
[----:B------:R-:W-:Y:S02]  /*8c40*/  HADD2.F32 R13, -RZ, R13.H0_H0 ;  /* 0x2000000dff0d7230 */ /* 0x000fe40000004100 */
[-C--:B------:R-:W-:Y:S01]  /*8c50*/  FFMA.FTZ R11, R11, R39.reuse, -R46 ;  /* 0x000000270b0b7223 */ /* 0x080fe2000001082e */
[----:B------:R-:W-:Y:S02]  /*8c60*/  HADD2.F32 R38, -RZ, R38.H1_H1 ;  /* 0x30000026ff267230 */ /* 0x000fe40000004100 */
[-C--:B------:R-:W-:Y:S01]  /*8c70*/  FMUL.FTZ R46, R37, R44.reuse ;  /* 0x0000002c252e7220 */ /* 0x080fe20000410000 */
[----:B------:R-:W-:Y:S01]  /*8c80*/  FFMA.FTZ R12, R12, R39, R41 ;  /* 0x000000270c0c7223 */ /* 0x000fe20000010029 */
[----:B------:R-:W-:Y:S01]  /*8c90*/  FMUL.FTZ R44, R13, R44 ;  /* 0x0000002c0d2c7220 */ /* 0x000fe20000410000 */
[----:B------:R-:W-:-:S02]  /*8ca0*/  HADD2.F32 R41, -RZ, R87.H1_H1 ;  /* 0x30000057ff297230 */ /* 0x000fc40000004100 */
[----:B------:R-:W-:Y:S01]  /*8cb0*/  FFMA.FTZ R47, R13, R38, -R46 ;  /* 0x000000260d2f7223 */ /* 0x000fe2000001082e */
[----:B------:R-:W-:Y:S01]  /*8cc0*/  F2FP.F16.E4M3.UNPACK_B R13, R36.H1 ;  /* 0x00000024ff0d723e */ /* 0x000fe200030006ff */
[----:B------:R-:W-:Y:S01]  /*8cd0*/  FFMA.FTZ R50, R37, R38, R44 ;  /* 0x0000002625327223 */ /* 0x000fe2000001002c */
[----:B------:R-:W-:Y:S01]  /*8ce0*/  F2FP.F16.E4M3.UNPACK_B R36, R36 ;  /* 0x00000024ff24723e */ /* 0x000fe200020006ff */
[----:B------:R-:W-:Y:S01]  /*8cf0*/  HADD2.F32 R87, -RZ, R87.H0_H0 ;  /* 0x20000057ff577230 */ /* 0x000fe20000004100 */
[----:B------:R-:W-:Y:S01]  /*8d00*/  F2FP.F16.E4M3.UNPACK_B R86, R86 ;  /* 0x00000056ff56723e */ /* 0x000fe200020006ff */
[--C-:B------:R-:W-:Y:S01]  /*8d10*/  HADD2.F32 R37, -RZ, R13.reuse.H0_H0 ;  /* 0x2000000dff257230 */ /* 0x100fe20000004100 */
[----:B------:R-:W-:Y:S01]  /*8d20*/  F2FP.SATFINITE.E4M3.F32.PACK_AB_MERGE_C R53, R50, R47, RZ ;  /* 0x0000002f3235723e */ /* 0x000fe200048070ff */
[----:B------:R-:W-:Y:S02]  /*8d30*/  HADD2.F32 R38, -RZ, R13.H1_H1 ;  /* 0x3000000dff267230 */ /* 0x000fe40000004100 */
[----:B------:R-:W-:-:S02]  /*8d40*/  HADD2.F32 R13, -RZ, R36.H0_H0 ;  /* 0x20000024ff0d7230 */ /* 0x000fc40000004100 */
[----:B------:R-:W-:Y:S02]  /*8d50*/  HADD2.F32 R36, -RZ, R36.H1_H1 ;  /* 0x30000024ff247230 */ /* 0x000fe40000004100 */
[-C--:B------:R-:W-:Y:S01]  /*8d60*/  FMUL.FTZ R46, R38, R41.reuse ;  /* 0x00000029262e7220 */ /* 0x080fe20000410000 */
[--C-:B------:R-:W-:Y:S02]  /*8d70*/  HADD2.F32 R39, -RZ, R86.reuse.H1_H1 ;  /* 0x30000056ff277230 */ /* 0x100fe40000004100 */
        /* <DEDUP_REMOVED lines=8> */
[----:B------:R-:W-:-:S02]  /*8e00*/  F2FP.F16.E4M3.UNPACK_B R36, R15.H1 ;  /* 0x0000000fff24723e */ /* 0x000fc400030006ff */
[-C--:B------:R-:W-:Y:S02]  /*8e10*/  F2FP.F16.E4M3.UNPACK_B R44, R45.reuse.H1 ;  /* 0x0000002dff2c723e */ /* 0x080fe400030006ff */
[----:B------:R-:W-:Y:S01]  /*8e20*/  F2FP.F16.E4M3.UNPACK_B R39, R40.H1 ;  /* 0x00000028ff27723e */ /* 0x000fe200030006ff */
[----:B------:R-:W-:Y:S01]  /*8e30*/  HADD2.F32 R38, -RZ, R36.H1_H1 ;  /* 0x30000024ff267230 */ /* 0x000fe20000004100 */
[----:B------:R-:W-:Y:S01]  /*8e40*/  F2FP.F16.E4M3.UNPACK_B R13, R14.H1 ;  /* 0x0000000eff0d723e */ /* 0x000fe200030006ff */
[----:B------:R-:W-:Y:S01]  /*8e50*/  HADD2.F32 R47, -RZ, R44.H1_H1 ;  /* 0x3000002cff2f7230 */ /* 0x000fe20000004100 */
[----:B------:R-:W-:Y:S01]  /*8e60*/  F2FP.F16.E4M3.UNPACK_B R45, R45 ;  /* 0x0000002dff2d723e */ /* 0x000fe200020006ff */
[----:B------:R-:W-:Y:S01]  /*8e70*/  HADD2.F32 R37, -RZ, R36.H0_H0 ;  /* 0x20000024ff257230 */ /* 0x000fe20000004100 */
[----:B------:R-:W-:Y:S01]  /*8e80*/  F2FP.SATFINITE.E4M3.F32.PACK_AB_MERGE_C R52, R41, R46, RZ ;  /* 0x0000002e2934723e */ /* 0x000fe200048070ff */
[----:B------:R-:W-:Y:S01]  /*8e90*/  HADD2.F32 R41, -RZ, R39.H1_H1 ;  /* 0x30000027ff297230 */ /* 0x000fe20000004100 */
[----:B------:R-:W-:Y:S01]  /*8ea0*/  F2FP.F16.E4M3.UNPACK_B R40, R40 ;  /* 0x00000028ff28723e */ /* 0x000fe200020006ff */
[----:B------:R-:W-:-:S02]  /*8eb0*/  HADD2.F32 R36, -RZ, R13.H1_H1 ;  /* 0x3000000dff247230 */ /* 0x000fc40000004100 */
[-C--:B------:R-:W-:Y:S01]  /*8ec0*/  FMUL.FTZ R50, R38, R47.reuse ;  /* 0x0000002f26327220 */ /* 0x080fe20000410000 */
[----:B------:R-:W-:Y:S02]  /*8ed0*/  HADD2.F32 R46, -RZ, R45.H1_H1 ;  /* 0x3000002dff2e7230 */ /* 0x000fe40000004100 */
        /* <DEDUP_REMOVED lines=13> */
[--C-:B------:R-:W-:Y:S02]  /*8fb0*/  HADD2.F32 R13, -RZ, R14.reuse.H0_H0 ;  /* 0x2000000eff0d7230 */ /* 0x100fe40000004100 */
[----:B------:R-:W-:Y:S01]  /*8fc0*/  HADD2.F32 R15, -RZ, R15.H1_H1 ;  /* 0x3000000fff0f7230 */ /* 0x000fe20000004100 */
[----:B------:R-:W-:Y:S01]  /*8fd0*/  F2FP.SATFINITE.E4M3.F32.PACK_AB_MERGE_C R47, R47, R50, RZ ;  /* 0x000000322f2f723e */ /* 0x000fe200048070ff */
[----:B------:R-:W-:Y:S01]  /*8fe0*/  HADD2.F32 R14, -RZ, R14.H1_H1 ;  /* 0x3000000eff0e7230 */ /* 0x000fe20000004100 */
[----:B------:R-:W-:Y:S01]  /*8ff0*/  F2FP.SATFINITE.E4M3.F32.PACK_AB_MERGE_C R46, R46, R49, RZ ;  /* 0x000000312e2e723e */ /* 0x000fe200048070ff */
[----:B------:R-:W-:-:S02]  /*9000*/  HADD2.F32 R45, -RZ, R45.H0_H0 ;  /* 0x2000002dff2d7230 */ /* 0x000fc40000004100 */
        /* <DEDUP_REMOVED lines=14> */
.L_x_492:
[----:B------:R-:W-:Y:S05]  /*90f0*/  BSYNC B1 ;  /* 0x0000000000017941 */ /* 0x000fea0003800000 */
.L_x_491:
[----:B0-----:R0:W-:Y:S01]  /*9100*/  ST.E.128 desc[UR50][R42.64], R12 ;  /* 0x0000000c2a007985 */ /* 0x0011e2000c101d32 */
[----:B------:R-:W-:Y:S05]  /*9110*/  BRA `(.L_x_470) ;  /* 0x0000006800d07947 */ /* 0x000fea0003800000 */
.L_x_436:
        /* <DEDUP_REMOVED lines=23> */
[----:B------:R-:W-:Y:S01]  /*9290*/  CS2R R78, SRZ ;  /* 0x00000000004e7805 */ /* 0x000fe2000001ff00 */
[----:B------:R-:W-:Y:S06]  /*92a0*/  @P2 BRA `(.L_x_494) ;  /* 0x00000000006c2947 */ /* 0x000fec0003800000 */
[----:B------:R-:W-:Y:S01]  /*92b0*/  ULDC.64 UR4, c[0x0][0x3e8] ;  /* 0x0000fa0000047ab9 */ /* 0x000fe20000000a00 */
[----:B------:R-:W-:Y:S02]  /*92c0*/  CS2R R48, SRZ ;  /* 0x0000000000307805 */ /* 0x000fe4000001ff00 */
[----:B------:R-:W-:Y:S02]  /*92d0*/  IADD3 R80, P1, P4, R102, UR4, R14 ;  /* 0x0000000466507c10 */ /* 0x000fe4000fc3e00e */
[----:B------:R-:W-:Y:S02]  /*92e0*/  CS2R R50, SRZ ;  /* 0x0000000000327805 */ /* 0x000fe4000001ff00 */
[----:B------:R-:W-:Y:S02]  /*92f0*/  CS2R R36, SRZ ;  /* 0x0000000000247805 */ /* 0x000fe4000001ff00 */
[----:B------:R-:W-:Y:S02]  /*9300*/  CS2R R38, SRZ ;  /* 0x0000000000267805 */ /* 0x000fe4000001ff00 */
[----:B------:R-:W-:Y:S01]  /*9310*/  IADD3.X R81, R10, UR5, R11, P1, P4 ;  /* 0x000000050a517c10 */ /* 0x000fe20008fe840b */
[----:B------:R-:W-:-:S02]  /*9320*/  ULDC.64 UR4, c[0x0][0x400] ;  /* 0x0001000000047ab9 */ /* 0x000fc40000000a00 */
[----:B------:R-:W-:-:S04]  /*9330*/  IADD3 R82, P1, P4, R96, UR4, R12 ;  /* 0x0000000460527c10 */ /* 0x000fc8000fc3e00c */
[----:B------:R-:W-:Y:S02]  /*9340*/  IADD3.X R83, R21, UR5, R91, P1, P4 ;  /* 0x0000000515537c10 */ /* 0x000fe40008fe845b */
[----:B------:R-:W-:Y:S02]  /*9350*/  ISETP.GE.AND P1, PT, R16, R117, PT ;  /* 0x000000751000720c */ /* 0x000fe40003f26270 */
[----:B------:R-:W-:Y:S02]  /*9360*/  CS2R R52, SRZ ;  /* 0x0000000000347805 */ /* 0x000fe4000001ff00 */
[----:B------:R-:W-:Y:S02]  /*9370*/  CS2R R54, SRZ ;  /* 0x0000000000367805 */ /* 0x000fe4000001ff00 */
[----:B------:R-:W-:Y:S02]  /*9380*/  CS2R R40, SRZ ;  /* 0x0000000000287805 */ /* 0x000fe4000001ff00 */
[----:B------:R-:W-:-:S05]  /*9390*/  CS2R R42, SRZ ;  /* 0x00000000002a7805 */ /* 0x000fca000001ff00 */
[----:B------:R0:W5:Y:S04]  /*93a0*/  @!P1 LDG.E.128 R48, desc[UR50][R80.64] ;  /* 0x0000003250309981 */ /* 0x000168000c1e1d00 */
[----:B------:R0:W5:Y:S01]  /*93b0*/  @!P1 LDG.E.128 R36, desc[UR50][R82.64] ;  /* 0x0000003252249981 */ /* 0x000162000c1e1d00 */
[----:B------:R-:W-:Y:S02]  /*93c0*/  ISETP.GE.AND P1, PT, R3, R117, PT ;  /* 0x000000750300720c */ /* 0x000fe40003f26270 */
[----:B------:R-:W-:Y:S02]  /*93d0*/  CS2R R76, SRZ ;  /* 0x00000000004c7805 */ /* 0x000fe4000001ff00 */
[----:B------:R-:W-:Y:S02]  /*93e0*/  CS2R R78, SRZ ;  /* 0x00000000004e7805 */ /* 0x000fe4000001ff00 */
[----:B------:R-:W-:-:S02]  /*93f0*/  CS2R R44, SRZ ;  /* 0x00000000002c7805 */ /* 0x000fc4000001ff00 */
[----:B------:R-:W-:-:S05]  /*9400*/  CS2R R46, SRZ ;  /* 0x00000000002e7805 */ /* 0x000fca000001ff00 */
[----:B------:R0:W5:Y:S04]  /*9410*/  @!P1 LDG.E.128 R52, desc[UR50][R80.64+0x20] ;  /* 0x0000203250349981 */ /* 0x000168000c1e1d00 */
[----:B------:R0:W5:Y:S01]  /*9420*/  @!P1 LDG.E.128 R40, desc[UR50][R82.64+0x20] ;  /* 0x0000203252289981 */ /* 0x000162000c1e1d00 */
[----:B------:R-:W-:-:S13]  /*9430*/  ISETP.GE.AND P1, PT, R4, R117, PT ;  /* 0x000000750400720c */ /* 0x000fda0003f26270 */
[----:B------:R0:W5:Y:S04]  /*9440*/  @!P1 LDG.E.128 R76, desc[UR50][R80.64+0x40] ;  /* 0x00004032504c9981 */ /* 0x000168000c1e1d00 */
[----:B------:R0:W5:Y:S02]  /*9450*/  @!P1 LDG.E.128 R44, desc[UR50][R82.64+0x40] ;  /* 0x00004032522c9981 */ /* 0x000164000c1e1d00 */
.L_x_494:
[----:B------:R-:W-:Y:S05]  /*9460*/  BSYNC B1 ;  /* 0x0000000000017941 */ /* 0x000fea0003800000 */
.L_x_493:
[----:B------:R-:W-:Y:S01]  /*9470*/  VIADD R84, R195, 0x80 ;  /* 0x00000080c3547836 */ /* 0x000fe20000000000 */
[----:B------:R-:W-:Y:S01]  /*9480*/  BSSY B1, `(.L_x_495) ;  /* 0x0000026000017945 */ /* 0x000fe20003800000 */
[----:B0-----:R-:W-:Y:S02]  /*9490*/  CS2R R80, SRZ ;  /* 0x0000000000507805 */ /* 0x001fe4000001ff00 */
[----:B------:R-:W-:Y:S02]  /*94a0*/  CS2R R82, SRZ ;  /* 0x0000000000527805 */ /* 0x000fe4000001ff00 */
[----:B-----5:R-:W-:Y:S01]  /*94b0*/  MOV R165, R36 ;  /* 0x0000002400a57202 */ /* 0x020fe20000000f00 */
        /* <DEDUP_REMOVED lines=8> */
[----:B------:R-:W-:Y:S02]  /*9540*/  CS2R R56, SRZ ;  /* 0x0000000000387805 */ /* 0x000fe4000001ff00 */
[----:B------:R-:W-:-:S02]  /*9550*/  IADD3 R14, P1, P5, R96, R12, R109 ;  /* 0x0000000c600e7210 */ /* 0x000fc40007d3e06d */
[----:B------:R-:W-:Y:S02]  /*9560*/  CS2R R58, SRZ ;  /* 0x00000000003a7805 */ /* 0x000fe4000001ff00 */
        /* <DEDUP_REMOVED lines=23> */
.L_x_496:
[----:B------:R-:W-:Y:S05]  /*96e0*/  BSYNC B1 ;  /* 0x0000000000017941 */ /* 0x000fea0003800000 */
.L_x_495:
        /* <DEDUP_REMOVED lines=21> */
[----:B------:R-:W-:Y:S02]  /*9840*/  IMAD.MOV.U32 R146, RZ, RZ, R74 ;  /* 0x000000ffff927224 */ /* 0x000fe400078e004a */
[----:B------:R-:W-:Y:S02]  /*9850*/  IMAD.MOV.U32 R139, RZ, RZ, R80 ;  /* 0x000000ffff8b7224 */ /* 0x000fe400078e0050 */
[----:B------:R-:W-:Y:S01]  /*9860*/  IMAD.MOV.U32 R129, RZ, RZ, R82 ;  /* 0x000000ffff817224 */ /* 0x000fe200078e0052 */
[----:B------:R-:W-:Y:S06]  /*9870*/  @!P1 BRA `(.L_x_497) ;  /* 0x0000000000049947 */ /* 0x000fec0003800000 */
[----:B------:R-:W-:Y:S01]  /*9880*/  BPT.TRAP 0x1 ;  /* 0x000000040000795c */ /* 0x000fe20000300000 */
.L_x_497:
[----:B------:R-:W-:Y:S01]  /*9890*/  IMAD R91, R19, 0x8, R18 ;  /* 0x00000008135b7824 */ /* 0x000fe200078e0212 */
[----:B------:R-:W-:Y:S01]  /*98a0*/  SHF.L.U32 R92, R196, 0x1f, RZ ;  /* 0x0000001fc45c7819 */ /* 0x000fe200000006ff */
[----:B------:R-:W1:Y:S01]  /*98b0*/  LDC R128, c[0x0][0x2f4] ;  /* 0x0000bd00ff807b82 */ /* 0x000e620000000800 */
[----:B------:R-:W-:Y:S02]  /*98c0*/  BSSY B1, `(.L_x_498) ;  /* 0x0000003000017945 */ /* 0x000fe40003800000 */
[----:B------:R-:W2:Y:S02]  /*98d0*/  SYNCS.PHASECHK.TRANS64.TRYWAIT P5, [R91+URZ+0x29890], R92 ;  /* 0x0298905c5b0075a7 */ /* 0x000ea400080a017f */
[----:B--2---:R-:W-:Y:S05]  /*98e0*/  @!P5 BRA `(.L_x_499) ;  /* 0x0000021c00e4d947 */ /* 0x004fea0003800000 */
.L_x_785:
[----:B------:R-:W-:Y:S05]  /*98f0*/  BSYNC B1 ;  /* 0x0000000000017941 */ /* 0x000fea0003800000 */
.L_x_498:
[----:B------:R-:W-:Y:S01]  /*9900*/  UMOV UR4, 0xffffffff ;  /* 0xffffffff00047882 */ /* 0x000fe20000000000 */
[----:B-1----:R-:W-:Y:S02]  /*9910*/  IADD3 R142, -R118, R128, RZ ;  /* 0x00000080768e7210 */ /* 0x002fe40007ffe1ff */
[----:B------:R-:W-:Y:S05]  /*9920*/  BRA.DIV UR4, `(.L_x_500) ;  /* 0x0000021e04e87947 */ /* 0x000fea000b800000 */
[----:B------:R1:W3:Y:S04]  /*9930*/  SHFL.IDX PT, R153, R120, RZ, 0x1e1f ;  /* 0x001e1fff78997589 */ /* 0x0002e800000e0000 */
[----:B------:R1:W4:Y:S02]  /*9940*/  SHFL.IDX PT, R11, R121, RZ, 0x1e1f ;  /* 0x001e1fff790b7589 */ /* 0x00032400000e0000 */
.L_x_789:
[----:B------:R-:W-:Y:S04]  /*9950*/  BSSY B1, `(.L_x_501) ;  /* 0x00002db000017945 */ /* 0x000fe80003800000 */
[----:B------:R-:W-:Y:S05]  /*9960*/  @P2 BRA `(.L_x_502) ;  /* 0x0000002c00642947 */ /* 0x000fea0003800000 */
[----:B------:R-:W-:Y:S01]  /*9970*/  ISETP.NE.AND P2, PT, R28, RZ, PT ;  /* 0x000000ff1c00720c */ /* 0x000fe20003f45270 */
[----:B------:R-:W-:-:S12]  /*9980*/  BSSY B2, `(.L_x_503) ;  /* 0x00000f6000027945 */ /* 0x000fd80003800000 */
[----:B------:R-:W-:Y:S05]  /*9990*/  @!P2 BRA `(.L_x_504) ;  /* 0x0000000c00d0a947 */ /* 0x000fea0003800000 */
[----:B0-----:R-:W-:Y:S01]  /*99a0*/  SEL R12, R118, R142, !P0 ;  /* 0x0000008e760c7207 */ /* 0x001fe20004000000 */
[----:B------:R-:W-:Y:S01]  /*99b0*/  BSSY B3, `(.L_x_505) ;  /* 0x00000eb000037945 */ /* 0x000fe20003800000 */
[----:B------:R-:W-:Y:S02]  /*99c0*/  ISETP.GE.AND P2, PT, R16, R117, PT ;  /* 0x000000751000720c */ /* 0x000fe40003f46270 */
[----:B------:R-:W-:-:S04]  /*99d0*/  SHF.R.S32.HI R13, RZ, 0x1f, R12 ;  /* 0x0000001fff0d7819 */ /* 0x000fc8000001140c */
[----:B------:R-:W-:-:S04]  /*99e0*/  LEA.HI R13, R13, R12, RZ, 0x5 ;  /* 0x0000000c0d0d7211 */ /* 0x000fc800078f28ff */
[----:B------:R-:W-:-:S04]  /*99f0*/  LEA.HI.SX32 R172, R13, R116, 0x1b ;  /* 0x000000740dac7211 */ /* 0x000fc800078fdaff */
[----:B------:R-:W-:-:S04]  /*9a00*/  SHF.R.S32.HI R13, RZ, 0x1f, R172 ;  /* 0x0000001fff0d7819 */ /* 0x000fc800000114ac */
[----:B------:R-:W-:Y:S01]  /*9a10*/  LEA.HI R13, R13, R172, RZ, 0x2 ;  /* 0x000000ac0d0d7211 */ /* 0x000fe200078f10ff */
[----:B------:R-:W-:-:S03]  /*9a20*/  IMAD.SHL.U32 R172, R172, 0x10, RZ ;  /* 0x00000010acac7824 */ /* 0x000fc600078e00ff */
[----:B------:R-:W-:Y:S02]  /*9a30*/  SHF.R.S32.HI R13, RZ, 0x2, R13 ;  /* 0x00000002ff0d7819 */ /* 0x000fe4000001140d */
[----:B------:R-:W-:-:S03]  /*9a40*/  LOP3.LUT R12, R205, 0x30, R172, 0xf8, !PT ;  /* 0x00000030cd0c7812 */ /* 0x000fc600078ef8ac */
[----:B------:R-:W-:Y:S01]  /*9a50*/  IMAD R13, R13, 0x2800, R207 ;  /* 0x000028000d0d7824 */ /* 0x000fe200078e02cf */
[----:B------:R-:W-:-:S05]  /*9a60*/  LOP3.LUT R12, R12, R206, RZ, 0x3c, !PT ;  /* 0x000000ce0c0c7212 */ /* 0x000fca00078e3cff */
[----:B------:R-:W-:-:S04]  /*9a70*/  IMAD.IADD R12, R13, 0x1, R12 ;  /* 0x000000010d0c7824 */ /* 0x000fc800078e020c */
[C---:B------:R-:W-:Y:S02]  /*9a80*/  IMAD R84, R19.reuse, 0x7800, R12 ;  /* 0x0000780013547824 */ /* 0x040fe400078e020c */
[----:B------:R-:W-:Y:S02]  /*9a90*/  IMAD R12, R19, 0x7800, R136 ;  /* 0x00007800130c7824 */ /* 0x000fe400078e0288 */
[C---:B------:R-:W-:Y:S02]  /*9aa0*/  IMAD.IADD R84, R18.reuse, 0x1, R84 ;  /* 0x0000000112547824 */ /* 0x040fe400078e0254 */
[----:B------:R-:W-:-:S04]  /*9ab0*/  IMAD.IADD R12, R18, 0x1, R12 ;  /* 0x00000001120c7824 */ /* 0x000fc800078e020c */
[----:B------:R-:W0:Y:S04]  /*9ac0*/  LDS.128 R84, [R84+0x1a400] ;  /* 0x01a4000054547984 */ /* 0x000e280000000c00 */
[----:B------:R-:W0:Y:S01]  /*9ad0*/  LDS.128 R12, [R12+0x1a400] ;  /* 0x01a400000c0c7984 */ /* 0x000e220000000c00 */
[----:B------:R-:W-:Y:S05]  /*9ae0*/  @P2 BRA `(.L_x_506) ;  /* 0x0000000c005c2947 */ /* 0x000fea0003800000 */
[----:B------:R-:W-:Y:S02]  /*9af0*/  SHF.R.U32.HI R38, RZ, 0x8, R49 ;  /* 0x00000008ff267819 */ /* 0x000fe40000011631 */
[--C-:B------:R-:W-:Y:S02]  /*9b00*/  SHF.R.U32.HI R36, RZ, 0x10, R51.reuse ;  /* 0x00000010ff247819 */ /* 0x100fe40000011633 */
[----:B------:R-:W-:Y:S02]  /*9b10*/  SHF.R.U32.HI R173, RZ, 0x8, R51 ;  /* 0x00000008ffad7819 */ /* 0x000fe40000011633 */
[----:B------:R-:W-:Y:S01]  /*9b20*/  LOP3.LUT R175, R51, 0xff0000ff, RZ, 0xc0, !PT ;  /* 0xff0000ff33af7812 */ /* 0x000fe200078ec0ff */
[----:B------:R-:W-:Y:S01]  /*9b30*/  IMAD.U32 R36, R36, 0x10000, RZ ;  /* 0x0001000024247824 */ /* 0x000fe200078e00ff */
[----:B------:R-:W-:Y:S01]  /*9b40*/  SHF.R.U32.HI R51, RZ, 0x8, R37 ;  /* 0x00000008ff337819 */ /* 0x000fe20000011625 */
[----:B------:R-:W-:Y:S01]  /*9b50*/  IMAD.SHL.U32 R173, R173, 0x100, RZ ;  /* 0x00000100adad7824 */ /* 0x000fe200078e00ff */
[----:B------:R-:W-:-:S02]  /*9b60*/  SHF.R.U32.HI R48, RZ, 0x10, R49 ;  /* 0x00000010ff307819 */ /* 0x000fc40000011631 */
[----:B------:R-:W-:Y:S02]  /*9b70*/  LOP3.LUT R50, R49, 0xff0000ff, RZ, 0xc0, !PT ;  /* 0xff0000ff31327812 */ /* 0x000fe400078ec0ff */
[----:B------:R-:W-:Y:S01]  /*9b80*/  SHF.R.U32.HI R174, RZ, 0x10, R37 ;  /* 0x00000010ffae7819 */ /* 0x000fe20000011625 */
[----:B------:R-:W-:Y:S01]  /*9b90*/  IMAD.U32 R48, R48, 0x10000, RZ ;  /* 0x0001000030307824 */ /* 0x000fe200078e00ff */
[----:B------:R-:W-:Y:S02]  /*9ba0*/  LOP3.LUT R176, R37, 0xff0000ff, RZ, 0xc0, !PT ;  /* 0xff0000ff25b07812 */ /* 0x000fe400078ec0ff */
[----:B------:R-:W-:Y:S01]  /*9bb0*/  SHF.L.U32 R177, R38, 0x8, RZ ;  /* 0x0000000826b17819 */ /* 0x000fe200000006ff */
[----:B------:R-:W-:Y:S01]  /*9bc0*/  IMAD.U32 R174, R174, 0x10000, RZ ;  /* 0x00010000aeae7824 */ /* 0x000fe200078e00ff */
[--C-:B------:R-:W-:Y:S02]  /*9bd0*/  SHF.R.U32.HI R37, RZ, 0x10, R39.reuse ;  /* 0x00000010ff257819 */ /* 0x100fe40000011627 */
[----:B------:R-:W-:-:S02]  /*9be0*/  SHF.R.U32.HI R38, RZ, 0x8, R39 ;  /* 0x00000008ff267819 */ /* 0x000fc40000011627 */
[----:B------:R-:W-:Y:S01]  /*9bf0*/  LOP3.LUT R49, R39, 0xff0000ff, RZ, 0xc0, !PT ;  /* 0xff0000ff27317812 */ /* 0x000fe200078ec0ff */
[----:B------:R-:W-:Y:S01]  /*9c00*/  IMAD.SHL.U32 R39, R51, 0x100, RZ ;  /* 0x0000010033277824 */ /* 0x000fe200078e00ff */
[----:B------:R-:W-:Y:S01]  /*9c10*/  LOP3.LUT R50, R50, 0xff00, R177, 0xf8, !PT ;  /* 0x0000ff0032327812 */ /* 0x000fe200078ef8b1 */
[----:B------:R-:W-:Y:S01]  /*9c20*/  IMAD.U32 R37, R37, 0x10000, RZ ;  /* 0x0001000025257824 */ /* 0x000fe200078e00ff */
[----:B------:R-:W-:Y:S02]  /*9c30*/  LOP3.LUT R51, R175, 0xff00, R173, 0xf8, !PT ;  /* 0x0000ff00af337812 */ /* 0x000fe400078ef8ad */
[----:B------:R-:W-:Y:S02]  /*9c40*/  LOP3.LUT R39, R176, 0xff00, R39, 0xf8, !PT ;  /* 0x0000ff00b0277812 */ /* 0x000fe400078ef827 */
[----:B------:R-:W-:Y:S02]  /*9c50*/  LOP3.LUT R175, R50, 0xff0000, R48, 0xf8, !PT ;  /* 0x00ff000032af7812 */ /* 0x000fe400078ef830 */
[----:B------:R-:W-:-:S02]  /*9c60*/  LOP3.LUT R50, R39, 0xff0000, R174, 0xf8, !PT ;  /* 0x00ff000027327812 */ /* 0x000fc400078ef8ae */
[----:B0-----:R-:W-:Y:S02]  /*9c70*/  F2FP.F16.E4M3.UNPACK_B R173, R85 ;  /* 0x00000055ffad723e */ /* 0x001fe400020006ff */
[----:B------:R-:W-:Y:S02]  /*9c80*/  F2FP.F16.E4M3.UNPACK_B R176, R50 ;  /* 0x00000032ffb0723e */ /* 0x000fe400020006ff */
[----:B------:R-:W-:Y:S01]  /*9c90*/  F2FP.F16.E4M3.UNPACK_B R39, R13 ;  /* 0x0000000dff27723e */ /* 0x000fe200020006ff */
[----:B------:R-:W-:Y:S01]  /*9ca0*/  HADD2.F32 R48, -RZ, R173.H0_H0 ;  /* 0x200000adff307230 */ /* 0x000fe20000004100 */
[----:B------:R-:W-:Y:S01]  /*9cb0*/  F2FP.F16.E4M3.UNPACK_B R177, R175 ;  /* 0x000000afffb1723e */ /* 0x000fe200020006ff */
[----:B------:R-:W-:Y:S01]  /*9cc0*/  HADD2.F32 R179, -RZ, R176.H0_H0 ;  /* 0x200000b0ffb37230 */ /* 0x000fe20000004100 */
[----:B------:R-:W-:Y:S01]  /*9cd0*/  F2FP.F16.E4M3.UNPACK_B R85, R85.H1 ;  /* 0x00000055ff55723e */ /* 0x000fe200030006ff */
[----:B------:R-:W-:Y:S01]  /*9ce0*/  HADD2.F32 R174, -RZ, R39.H0_H0 ;  /* 0x20000027ffae7230 */ /* 0x000fe20000004100 */
[----:B------:R-:W-:Y:S01]  /*9cf0*/  F2FP.F16.E4M3.UNPACK_B R175, R175.H1 ;  /* 0x000000afffaf723e */ /* 0x000fe200030006ff */
[----:B------:R-:W-:-:S02]  /*9d00*/  HADD2.F32 R178, -RZ, R177.H0_H0 ;  /* 0x200000b1ffb27230 */ /* 0x000fc40000004100 */
[-C--:B------:R-:W-:Y:S01]  /*9d10*/  FMUL.FTZ R180, R48, R179.reuse ;  /* 0x000000b330b47220 */ /* 0x080fe20000410000 */
[----:B------:R-:W-:Y:S02]  /*9d20*/  HADD2.F32 R176, -RZ, R176.H1_H1 ;  /* 0x300000b0ffb07230 */ /* 0x000fe40000004100 */
[C---:B------:R-:W-:Y:S01]  /*9d30*/  FMUL.FTZ R179, R174.reuse, R179 ;  /* 0x000000b3aeb37220 */ /* 0x040fe20000410000 */
[----:B------:R-:W-:Y:S02]  /*9d40*/  HADD2.F32 R39, -RZ, R39.H1_H1 ;  /* 0x30000027ff277230 */ /* 0x000fe40000004100 */
[-C--:B------:R-:W-:Y:S01]  /*9d50*/  FFMA.FTZ R174, R174, R178.reuse, -R180 ;  /* 0x000000b2aeae7223 */ /* 0x080fe200000108b4 */
[----:B------:R-:W-:Y:S02]  /*9d60*/  HADD2.F32 R177, -RZ, R177.H1_H1 ;  /* 0x300000b1ffb17230 */ /* 0x000fe40000004100 */
[----:B------:R-:W-:Y:S01]  /*9d70*/  FFMA.FTZ R48, R48, R178, R179 ;  /* 0x000000b230307223 */ /* 0x000fe200000100b3 */
[----:B------:R-:W-:Y:S01]  /*9d80*/  HADD2.F32 R178, -RZ, R173.H1_H1 ;  /* 0x300000adffb27230 */ /* 0x000fe20000004100 */
[----:B------:R-:W-:-:S02]  /*9d90*/  SHF.L.U32 R38, R38, 0x8, RZ ;  /* 0x0000000826267819 */ /* 0x000fc400000006ff */
[----:B------:R-:W-:Y:S02]  /*9da0*/  LOP3.LUT R51, R51, 0xff0000, R36, 0xf8, !PT ;  /* 0x00ff000033337812 */ /* 0x000fe400078ef824 */
[CC--:B------:R-:W-:Y:S01]  /*9db0*/  FMUL.FTZ R173, R178.reuse, R176.reuse ;  /* 0x000000b0b2ad7220 */ /* 0x0c0fe20000410000 */
[----:B------:R-:W-:Y:S01]  /*9dc0*/  FMUL.FTZ R176, R39, R176 ;  /* 0x000000b027b07220 */ /* 0x000fe20000410000 */
[----:B------:R-:W-:Y:S02]  /*9dd0*/  LOP3.LUT R49, R49, 0xff00, R38, 0xf8, !PT ;  /* 0x0000ff0031317812 */ /* 0x000fe400078ef826 */
[-C--:B------:R-:W-:Y:S01]  /*9de0*/  FFMA.FTZ R173, R39, R177.reuse, -R173 ;  /* 0x000000b127ad7223 */ /* 0x080fe200000108ad */
[----:B------:R-:W-:Y:S01]  /*9df0*/  FFMA.FTZ R39, R178, R177, R176 ;  /* 0x000000b1b2277223 */ /* 0x000fe200000100b0 */
[----:B------:R-:W-:Y:S01]  /*9e00*/  F2FP.F16.E4M3.UNPACK_B R176, R50.H1 ;  /* 0x00000032ffb0723e */ /* 0x000fe200030006ff */
[----:B------:R-:W-:Y:S01]  /*9e10*/  HADD2.F32 R178, -RZ, R175.H0_H0 ;  /* 0x200000afffb27230 */ /* 0x000fe20000004100 */
[----:B------:R-:W-:Y:S01]  /*9e20*/  F2FP.F16.E4M3.UNPACK_B R177, R13.H1 ;  /* 0x0000000dffb1723e */ /* 0x000fe200030006ff */
[----:B------:R-:W-:Y:S01]  /*9e30*/  HADD2.F32 R13, -RZ, R85.H0_H0 ;  /* 0x20000055ff0d7230 */ /* 0x000fe20000004100 */
[----:B------:R-:W-:Y:S01]  /*9e40*/  LOP3.LUT R36, R49, 0xff0000, R37, 0xf8, !PT ;  /* 0x00ff000031247812 */ /* 0x000fe200078ef825 */
[----:B------:R-:W-:-:S02]  /*9e50*/  HADD2.F32 R179, -RZ, R176.H0_H0 ;  /* 0x200000b0ffb37230 */ /* 0x000fc40000004100 */
[----:B------:R-:W-:Y:S02]  /*9e60*/  HADD2.F32 R50, -RZ, R177.H0_H0 ;  /* 0x200000b1ff327230 */ /* 0x000fe40000004100 */
[----:B------:R-:W-:Y:S02]  /*9e70*/  HADD2.F32 R85, -RZ, R85.H1_H1 ;  /* 0x30000055ff557230 */ /* 0x000fe40000004100 */
[-C--:B------:R-:W-:Y:S01]  /*9e80*/  FMUL.FTZ R180, R13, R179.reuse ;  /* 0x000000b30db47220 */ /* 0x080fe20000410000 */
[----:B------:R-:W-:Y:S02]  /*9e90*/  HADD2.F32 R176, -RZ, R176.H1_H1 ;  /* 0x300000b0ffb07230 */ /* 0x000fe40000004100 */
[C---:B------:R-:W-:Y:S01]  /*9ea0*/  FMUL.FTZ R179, R50.reuse, R179 ;  /* 0x000000b332b37220 */ /* 0x040fe20000410000 */
[----:B------:R-:W-:Y:S02]  /*9eb0*/  IMAD.MOV.U32 R37, RZ, RZ, R87 ;  /* 0x000000ffff257224 */ /* 0x000fe400078e0057 */
[----:B------:R-:W-:Y:S01]  /*9ec0*/  FFMA.FTZ R50, R50, R178, -R180 ;  /* 0x000000b232327223 */ /* 0x000fe200000108b4 */
[----:B------:R-:W-:-:S02]  /*9ed0*/  IMAD.MOV.U32 R87, RZ, RZ, R15 ;  /* 0x000000ffff577224 */ /* 0x000fc400078e000f */
[----:B------:R-:W-:Y:S01]  /*9ee0*/  FFMA.FTZ R13, R13, R178, R179 ;  /* 0x000000b20d0d7223 */ /* 0x000fe200000100b3 */
[----:B------:R-:W-:Y:S01]  /*9ef0*/  HADD2.F32 R178, -RZ, R177.H1_H1 ;  /* 0x300000b1ffb27230 */ /* 0x000fe20000004100 */
[----:B------:R-:W-:Y:S01]  /*9f00*/  F2FP.F16.E4M3.UNPACK_B R38, R37 ;  /* 0x00000025ff26723e */ /* 0x000fe200020006ff */
[----:B------:R-:W-:Y:S02]  /*9f10*/  HADD2.F32 R177, -RZ, R175.H1_H1 ;  /* 0x300000afffb17230 */ /* 0x000fe40000004100 */
[-C--:B------:R-:W-:Y:S01]  /*9f20*/  FMUL.FTZ R175, R85, R176.reuse ;  /* 0x000000b055af7220 */ /* 0x080fe20000410000 */
[----:B------:R-:W-:Y:S01]  /*9f30*/  F2FP.F16.E4M3.UNPACK_B R15, R87 ;  /* 0x00000057ff0f723e */ /* 0x000fe200020006ff */
[C---:B------:R-:W-:Y:S01]  /*9f40*/  FMUL.FTZ R176, R178.reuse, R176 ;  /* 0x000000b0b2b07220 */ /* 0x040fe20000410000 */
[----:B------:R-:W-:Y:S01]  /*9f50*/  F2FP.F16.E4M3.UNPACK_B R37, R37.H1 ;  /* 0x00000025ff25723e */ /* 0x000fe200030006ff */
[----:B------:R-:W-:Y:S01]  /*9f60*/  FFMA.FTZ R175, R178, R177, -R175 ;  /* 0x000000b1b2af7223 */ /* 0x000fe200000108af */
[----:B------:R-:W-:-:S02]  /*9f70*/  HADD2.F32 R178, -RZ, R38.H0_H0 ;  /* 0x20000026ffb27230 */ /* 0x000fc40000004100 */
[----:B------:R-:W-:Y:S01]  /*9f80*/  FFMA.FTZ R85, R85, R177, R176 ;  /* 0x000000b155557223 */ /* 0x000fe200000100b0 */
[-C--:B------:R-:W-:Y:S01]  /*9f90*/  F2FP.F16.E4M3.UNPACK_B R176, R36.reuse ;  /* 0x00000024ffb0723e */ /* 0x080fe200020006ff */
[--C-:B------:R-:W-:Y:S01]  /*9fa0*/  HADD2.F32 R180, -RZ, R15.reuse.H0_H0 ;  /* 0x2000000fffb47230 */ /* 0x100fe20000004100 */
[-C--:B------:R-:W-:Y:S01]  /*9fb0*/  F2FP.F16.E4M3.UNPACK_B R177, R51.reuse ;  /* 0x00000033ffb1723e */ /* 0x080fe200020006ff */
[----:B------:R-:W-:Y:S01]  /*9fc0*/  HADD2.F32 R15, -RZ, R15.H1_H1 ;  /* 0x3000000fff0f7230 */ /* 0x000fe20000004100 */
[----:B------:R-:W-:Y:S01]  /*9fd0*/  F2FP.F16.E4M3.UNPACK_B R36, R36.H1 ;  /* 0x00000024ff24723e */ /* 0x000fe200030006ff */
[--C-:B------:R-:W-:Y:S01]  /*9fe0*/  HADD2.F32 R49, -RZ, R176.reuse.H0_H0 ;  /* 0x200000b0ff317230 */ /* 0x100fe20000004100 */
[----:B------:R-:W-:Y:S01]  /*9ff0*/  F2FP.F16.E4M3.UNPACK_B R51, R51.H1 ;  /* 0x00000033ff33723e */ /* 0x000fe200030006ff */
[----:B------:R-:W-:Y:S01]  /*a000*/  HADD2.F32 R179, -RZ, R177.H0_H0 ;  /* 0x200000b1ffb37230 */ /* 0x000fe20000004100 */
[----:B------:R-:W-:Y:S01]  /*a010*/  F2FP.SATFINITE.E4M3.F32.PACK_AB_MERGE_C R50, R175, R50, RZ ;  /* 0x00000032af32723e */ /* 0x000fe200048070ff */
[----:B------:R-:W-:-:S02]  /*a020*/  HADD2.F32 R176, -RZ, R176.H1_H1 ;  /* 0x300000b0ffb07230 */ /* 0x000fc40000004100 */
[-C--:B------:R-:W-:Y:S01]  /*a030*/  FMUL.FTZ R181, R178, R49.reuse ;  /* 0x00000031b2b57220 */ /* 0x080fe20000410000 */
[C---:B------:R-:W-:Y:S01]  /*a040*/  FMUL.FTZ R49, R180.reuse, R49 ;  /* 0x00000031b4317220 */ /* 0x040fe20000410000 */
[----:B------:R-:W-:Y:S01]  /*a050*/  HADD2.F32 R177, -RZ, R177.H1_H1 ;  /* 0x300000b1ffb17230 */ /* 0x000fe20000004100 */
[----:B------:R-:W-:Y:S01]  /*a060*/  F2FP.SATFINITE.E4M3.F32.PACK_AB_MERGE_C R173, R173, R174, R50 ;  /* 0x000000aeadad723e */ /* 0x000fe20004807032 */
[-C--:B------:R-:W-:Y:S01]  /*a070*/  FFMA.FTZ R181, R180, R179.reuse, -R181 ;  /* 0x000000b3b4b57223 */ /* 0x080fe200000108b5 */
[----:B------:R-:W-:Y:S01]  /*a080*/  FFMA.FTZ R178, R178, R179, R49 ;  /* 0x000000b3b2b27223 */ /* 0x000fe20000010031 */
[----:B------:R-:W-:Y:S01]  /*a090*/  HADD2.F32 R49, -RZ, R38.H1_H1 ;  /* 0x30000026ff317230 */ /* 0x000fe20000004100 */
[----:B------:R-:W-:Y:S01]  /*a0a0*/  F2FP.F16.E4M3.UNPACK_B R50, R84.H1 ;  /* 0x00000054ff32723e */ /* 0x000fe200030006ff */
[--C-:B------:R-:W-:Y:S01]  /*a0b0*/  HADD2.F32 R179, -RZ, R36.reuse.H0_H0 ;  /* 0x20000024ffb37230 */ /* 0x100fe20000004100 */
[----:B------:R-:W-:Y:S01]  /*a0c0*/  F2FP.SATFINITE.E4M3.F32.PACK_AB_MERGE_C R13, R85, R13, RZ ;  /* 0x0000000d550d723e */ /* 0x000fe200048070ff */
[----:B------:R-:W-:-:S02]  /*a0d0*/  HADD2.F32 R36, -RZ, R36.H1_H1 ;  /* 0x30000024ff247230 */ /* 0x000fc40000004100 */
[----:B------:R-:W-:Y:S01]  /*a0e0*/  FMUL.FTZ R38, R49, R176 ;  /* 0x000000b031267220 */ /* 0x000fe20000410000 */
[----:B------:R-:W-:Y:S02]  /*a0f0*/  F2FP.F16.E4M3.UNPACK_B R85, R166.H1 ;  /* 0x000000a6ff55723e */ /* 0x000fe400030006ff */
[----:B------:R-:W-:Y:S01]  /*a100*/  F2FP.F16.E4M3.UNPACK_B R84, R84 ;  /* 0x00000054ff54723e */ /* 0x000fe200020006ff */
[CC--:B------:R-:W-:Y:S01]  /*a110*/  FFMA.FTZ R38, R15.reuse, R177.reuse, -R38 ;  /* 0x000000b10f267223 */ /* 0x0c0fe20000010826 */
[----:B------:R-:W-:Y:S01]  /*a120*/  FMUL.FTZ R15, R15, R176 ;  /* 0x000000b00f0f7220 */ /* 0x000fe20000410000 */
[--C-:B------:R-:W-:Y:S01]  /*a130*/  HADD2.F32 R176, -RZ, R51.reuse.H0_H0 ;  /* 0x20000033ffb07230 */ /* 0x100fe20000004100 */
[----:B------:R-:W-:Y:S01]  /*a140*/  F2FP.F16.E4M3.UNPACK_B R166, R166 ;  /* 0x000000a6ffa6723e */ /* 0x000fe200020006ff */
[----:B------:R-:W-:Y:S02]  /*a150*/  HADD2.F32 R51, -RZ, R51.H1_H1 ;  /* 0x30000033ff337230 */ /* 0x000fe40000004100 */
[----:B------:R-:W-:Y:S01]  /*a160*/  FFMA.FTZ R15, R49, R177, R15 ;  /* 0x000000b1310f7223 */ /* 0x000fe2000001000f */
[----:B------:R-:W-:Y:S01]  /*a170*/  F2FP.F16.E4M3.UNPACK_B R49, R87.H1 ;  /* 0x00000057ff31723e */ /* 0x000fe200030006ff */
[--C-:B------:R-:W-:Y:S01]  /*a180*/  HADD2.F32 R87, -RZ, R37.reuse.H0_H0 ;  /* 0x20000025ff577230 */ /* 0x100fe20000004100 */
[----:B------:R-:W-:Y:S01]  /*a190*/  F2FP.SATFINITE.E4M3.F32.PACK_AB_MERGE_C R39, R39, R48, R13 ;  /* 0x000000302727723e */ /* 0x000fe2000480700d */
[----:B------:R-:W-:-:S02]  /*a1a0*/  HADD2.F32 R37, -RZ, R37.H1_H1 ;  /* 0x30000025ff257230 */ /* 0x000fc40000004100 */
[--C-:B------:R-:W-:Y:S02]  /*a1b0*/  HADD2.F32 R177, -RZ, R49.reuse.H0_H0 ;  /* 0x20000031ffb17230 */ /* 0x100fe40000004100 */
[-C--:B------:R-:W-:Y:S01]  /*a1c0*/  FMUL.FTZ R180, R87, R179.reuse ;  /* 0x000000b357b47220 */ /* 0x080fe20000410000 */
[----:B------:R-:W-:Y:S02]  /*a1d0*/  HADD2.F32 R49, -RZ, R49.H1_H1 ;  /* 0x30000031ff317230 */ /* 0x000fe40000004100 */
[--C-:B------:R-:W-:Y:S02]  /*a1e0*/  HADD2.F32 R175, -RZ, R85.reuse.H0_H0 ;  /* 0x20000055ffaf7230 */ /* 0x100fe40000004100 */
[C---:B------:R-:W-:Y:S01]  /*a1f0*/  FFMA.FTZ R180, R177.reuse, R176, -R180 ;  /* 0x000000b0b1b47223 */ /* 0x040fe200000108b4 */
[----:B------:R-:W-:Y:S01]  /*a200*/  FMUL.FTZ R177, R177, R179 ;  /* 0x000000b3b1b17220 */ /* 0x000fe20000410000 */
[----:B------:R-:W-:Y:S02]  /*a210*/  HADD2.F32 R85, -RZ, R85.H1_H1 ;  /* 0x30000055ff557230 */ /* 0x000fe40000004100 */
[----:B------:R-:W-:-:S02]  /*a220*/  IMAD.MOV.U32 R13, RZ, RZ, R173 ;  /* 0x000000ffff0d7224 */ /* 0x000fc400078e00ad */
[----:B------:R-:W-:Y:S01]  /*a230*/  FFMA.FTZ R177, R87, R176, R177 ;  /* 0x000000b057b17223 */ /* 0x000fe200000100b1 */
[-C--:B------:R-:W-:Y:S01]  /*a240*/  FMUL.FTZ R87, R37, R36.reuse ;  /* 0x0000002425577220 */ /* 0x080fe20000410000 */
[----:B------:R-:W-:-:S03]  /*a250*/  FMUL.FTZ R36, R49, R36 ;  /* 0x0000002431247220 */ /* 0x000fc60000410000 */
[-C--:B------:R-:W-:Y:S01]  /*a260*/  FFMA.FTZ R87, R49, R51.reuse, -R87 ;  /* 0x0000003331577223 */ /* 0x080fe20000010857 */
[----:B------:R-:W-:Y:S01]  /*a270*/  FFMA.FTZ R37, R37, R51, R36 ;  /* 0x0000003325257223 */ /* 0x000fe20000010024 */
[-C--:B------:R-:W-:Y:S01]  /*a280*/  F2FP.F16.E4M3.UNPACK_B R36, R165.reuse.H1 ;  /* 0x000000a5ff24723e */ /* 0x080fe200030006ff */
[--C-:B------:R-:W-:Y:S01]  /*a290*/  HADD2.F32 R51, -RZ, R50.reuse.H0_H0 ;  /* 0x20000032ff337230 */ /* 0x100fe20000004100 */
[-C--:B------:R-:W-:Y:S01]  /*a2a0*/  F2FP.F16.E4M3.UNPACK_B R49, R12.reuse.H1 ;  /* 0x0000000cff31723e */ /* 0x080fe200030006ff */
[----:B------:R-:W-:Y:S01]  /*a2b0*/  HADD2.F32 R50, -RZ, R50.H1_H1 ;  /* 0x30000032ff327230 */ /* 0x000fe20000004100 */
[----:B------:R-:W-:Y:S01]  /*a2c0*/  F2FP.F16.E4M3.UNPACK_B R165, R165 ;  /* 0x000000a5ffa5723e */ /* 0x000fe200020006ff */
[--C-:B------:R-:W-:Y:S01]  /*a2d0*/  HADD2.F32 R179, -RZ, R36.reuse.H0_H0 ;  /* 0x20000024ffb37230 */ /* 0x100fe20000004100 */
[----:B------:R-:W-:Y:S01]  /*a2e0*/  F2FP.F16.E4M3.UNPACK_B R12, R12 ;  /* 0x0000000cff0c723e */ /* 0x000fe200020006ff */
[----:B------:R-:W-:Y:S01]  /*a2f0*/  HADD2.F32 R174, -RZ, R49.H0_H0 ;  /* 0x20000031ffae7230 */ /* 0x000fe20000004100 */
[----:B------:R-:W-:Y:S01]  /*a300*/  F2FP.SATFINITE.E4M3.F32.PACK_AB_MERGE_C R87, R87, R180, RZ ;  /* 0x000000b45757723e */ /* 0x000fe200048070ff */
[----:B------:R-:W-:-:S02]  /*a310*/  HADD2.F32 R36, -RZ, R36.H1_H1 ;  /* 0x30000024ff247230 */ /* 0x000fc40000004100 */
[-C--:B------:R-:W-:Y:S01]  /*a320*/  FMUL.FTZ R176, R51, R179.reuse ;  /* 0x000000b333b07220 */ /* 0x080fe20000410000 */
[----:B------:R-:W-:Y:S02]  /*a330*/  HADD2.F32 R49, -RZ, R49.H1_H1 ;  /* 0x30000031ff317230 */ /* 0x000fe40000004100 */
[C---:B------:R-:W-:Y:S01]  /*a340*/  FMUL.FTZ R179, R174.reuse, R179 ;  /* 0x000000b3aeb37220 */ /* 0x040fe20000410000 */
[----:B------:R-:W-:Y:S01]  /*a350*/  F2FP.SATFINITE.E4M3.F32.PACK_AB_MERGE_C R37, R37, R177, RZ ;  /* 0x000000b12525723e */ /* 0x000fe200048070ff */
[----:B------:R-:W-:Y:S01]  /*a360*/  FFMA.FTZ R176, R174, R175, -R176 ;  /* 0x000000afaeb07223 */ /* 0x000fe200000108b0 */
[----:B------:R-:W-:Y:S01]  /*a370*/  F2FP.SATFINITE.E4M3.F32.PACK_AB_MERGE_C R38, R38, R181, R87 ;  /* 0x000000b52626723e */ /* 0x000fe20004807057 */
[----:B------:R-:W-:Y:S01]  /*a380*/  FFMA.FTZ R179, R51, R175, R179 ;  /* 0x000000af33b37223 */ /* 0x000fe200000100b3 */
[CC--:B------:R-:W-:Y:S01]  /*a390*/  FMUL.FTZ R51, R50.reuse, R36.reuse ;  /* 0x0000002432337220 */ /* 0x0c0fe20000410000 */
[----:B------:R-:W-:Y:S01]  /*a3a0*/  FMUL.FTZ R36, R49, R36 ;  /* 0x0000002431247220 */ /* 0x000fe20000410000 */
[----:B------:R-:W-:Y:S01]  /*a3b0*/  HADD2.F32 R175, -RZ, R165.H0_H0 ;  /* 0x200000a5ffaf7230 */ /* 0x000fe20000004100 */
[----:B------:R-:W-:Y:S01]  /*a3c0*/  F2FP.SATFINITE.E4M3.F32.PACK_AB_MERGE_C R37, R15, R178, R37 ;  /* 0x000000b20f25723e */ /* 0x000fe20004807025 */
[-C--:B------:R-:W-:Y:S01]  /*a3d0*/  FFMA.FTZ R49, R49, R85.reuse, -R51 ;  /* 0x0000005531317223 */ /* 0x080fe20000010833 */
[----:B------:R-:W-:Y:S01]  /*a3e0*/  FFMA.FTZ R36, R50, R85, R36 ;  /* 0x0000005532247223 */ /* 0x000fe20000010024 */
[----:B------:R-:W-:-:S02]  /*a3f0*/  HADD2.F32 R50, -RZ, R84.H0_H0 ;  /* 0x20000054ff327230 */ /* 0x000fc40000004100 */
[----:B------:R-:W-:Y:S01]  /*a400*/  HADD2.F32 R85, -RZ, R12.H0_H0 ;  /* 0x2000000cff557230 */ /* 0x000fe20000004100 */
[----:B------:R-:W-:Y:S01]  /*a410*/  F2FP.SATFINITE.E4M3.F32.PACK_AB_MERGE_C R49, R49, R176, RZ ;  /* 0x000000b03131723e */ /* 0x000fe200048070ff */
[----:B------:R-:W-:Y:S02]  /*a420*/  HADD2.F32 R51, -RZ, R166.H0_H0 ;  /* 0x200000a6ff337230 */ /* 0x000fe40000004100 */
[-C--:B------:R-:W-:Y:S01]  /*a430*/  FMUL.FTZ R174, R50, R175.reuse ;  /* 0x000000af32ae7220 */ /* 0x080fe20000410000 */
[----:B------:R-:W-:Y:S02]  /*a440*/  HADD2.F32 R165, -RZ, R165.H1_H1 ;  /* 0x300000a5ffa57230 */ /* 0x000fe40000004100 */
[C---:B------:R-:W-:Y:S01]  /*a450*/  FMUL.FTZ R175, R85.reuse, R175 ;  /* 0x000000af55af7220 */ /* 0x040fe20000410000 */
[----:B------:R-:W-:Y:S02]  /*a460*/  HADD2.F32 R84, -RZ, R84.H1_H1 ;  /* 0x30000054ff547230 */ /* 0x000fe40000004100 */
[----:B------:R-:W-:Y:S01]  /*a470*/  FFMA.FTZ R174, R85, R51, -R174 ;  /* 0x0000003355ae7223 */ /* 0x000fe200000108ae */
[----:B------:R-:W-:-:S02]  /*a480*/  HADD2.F32 R12, -RZ, R12.H1_H1 ;  /* 0x3000000cff0c7230 */ /* 0x000fc40000004100 */
[----:B------:R-:W-:Y:S01]  /*a490*/  FFMA.FTZ R175, R50, R51, R175 ;  /* 0x0000003332af7223 */ /* 0x000fe200000100af */
[----:B------:R-:W-:Y:S02]  /*a4a0*/  HADD2.F32 R166, -RZ, R166.H1_H1 ;  /* 0x300000a6ffa67230 */ /* 0x000fe40000004100 */
[-C--:B------:R-:W-:Y:S01]  /*a4b0*/  FMUL.FTZ R50, R84, R165.reuse ;  /* 0x000000a554327220 */ /* 0x080fe20000410000 */
[----:B------:R-:W-:Y:S01]  /*a4c0*/  F2FP.F16.E4M3.UNPACK_B R51, R86.H1 ;  /* 0x00000056ff33723e */ /* 0x000fe200030006ff */
[C---:B------:R-:W-:Y:S01]  /*a4d0*/  FMUL.FTZ R165, R12.reuse, R165 ;  /* 0x000000a50ca57220 */ /* 0x040fe20000410000 */
[-C--:B------:R-:W-:Y:S01]  /*a4e0*/  F2FP.F16.E4M3.UNPACK_B R85, R167.reuse.H1 ;  /* 0x000000a7ff55723e */ /* 0x080fe200030006ff */
[----:B------:R-:W-:Y:S01]  /*a4f0*/  FFMA.FTZ R50, R12, R166, -R50 ;  /* 0x000000a60c327223 */ /* 0x000fe20000010832 */
[----:B------:R-:W-:Y:S01]  /*a500*/  F2FP.F16.E4M3.UNPACK_B R86, R86 ;  /* 0x00000056ff56723e */ /* 0x000fe200020006ff */
[----:B------:R-:W-:Y:S01]  /*a510*/  FFMA.FTZ R12, R84, R166, R165 ;  /* 0x000000a6540c7223 */ /* 0x000fe200000100a5 */
[----:B------:R-:W-:Y:S01]  /*a520*/  HADD2.F32 R84, -RZ, R51.H0_H0 ;  /* 0x20000033ff547230 */ /* 0x000fe20000004100 */
[----:B------:R-:W-:Y:S01]  /*a530*/  F2FP.F16.E4M3.UNPACK_B R167, R167 ;  /* 0x000000a7ffa7723e */ /* 0x000fe200020006ff */
[----:B------:R-:W-:Y:S01]  /*a540*/  HADD2.F32 R166, -RZ, R85.H0_H0 ;  /* 0x20000055ffa67230 */ /* 0x000fe20000004100 */
[----:B------:R-:W-:Y:S01]  /*a550*/  F2FP.SATFINITE.E4M3.F32.PACK_AB_MERGE_C R174, R50, R174, R49 ;  /* 0x000000ae32ae723e */ /* 0x000fe20004807031 */
[----:B------:R-:W-:Y:S01]  /*a560*/  HADD2.F32 R51, -RZ, R51.H1_H1 ;  /* 0x30000033ff337230 */ /* 0x000fe20000004100 */
[----:B------:R-:W-:Y:S01]  /*a570*/  MOV R49, R14 ;  /* 0x0000000e00317202 */ /* 0x000fe20000000f00 */
[----:B------:R-:W-:Y:S01]  /*a580*/  HADD2.F32 R85, -RZ, R85.H1_H1 ;  /* 0x30000055ff557230 */ /* 0x000fe20000004100 */
[-C--:B------:R-:W-:Y:S01]  /*a590*/  F2FP.F16.E4M3.UNPACK_B R14, R164.reuse.H1 ;  /* 0x000000a4ff0e723e */ /* 0x080fe200030006ff */
[----:B------:R-:W-:Y:S01]  /*a5a0*/  IMAD.MOV.U32 R15, RZ, RZ, R38 ;  /* 0x000000ffff0f7224 */ /* 0x000fe200078e0026 */
[-C--:B------:R-:W-:Y:S01]  /*a5b0*/  F2FP.F16.E4M3.UNPACK_B R50, R49.reuse.H1 ;  /* 0x00000031ff32723e */ /* 0x080fe200030006ff */
[----:B------:R-:W-:Y:S01]  /*a5c0*/  IMAD.MOV.U32 R87, RZ, RZ, R37 ;  /* 0x000000ffff577224 */ /* 0x000fe200078e0025 */
[----:B------:R-:W-:Y:S01]  /*a5d0*/  F2FP.F16.E4M3.UNPACK_B R164, R164 ;  /* 0x000000a4ffa4723e */ /* 0x000fe200020006ff */
[----:B------:R-:W-:Y:S01]  /*a5e0*/  HADD2.F32 R180, -RZ, R14.H0_H0 ;  /* 0x2000000effb47230 */ /* 0x000fe20000004100 */
[----:B------:R-:W-:Y:S01]  /*a5f0*/  F2FP.F16.E4M3.UNPACK_B R49, R49 ;  /* 0x00000031ff31723e */ /* 0x000fe200020006ff */
[----:B------:R-:W-:Y:S01]  /*a600*/  HADD2.F32 R165, -RZ, R50.H0_H0 ;  /* 0x20000032ffa57230 */ /* 0x000fe20000004100 */
[----:B------:R-:W-:Y:S01]  /*a610*/  F2FP.SATFINITE.E4M3.F32.PACK_AB_MERGE_C R36, R36, R179, RZ ;  /* 0x000000b32424723e */ /* 0x000fe200048070ff */
[----:B------:R-:W-:-:S02]  /*a620*/  HADD2.F32 R14, -RZ, R14.H1_H1 ;  /* 0x3000000eff0e7230 */ /* 0x000fc40000004100 */
[-C--:B------:R-:W-:Y:S01]  /*a630*/  FMUL.FTZ R176, R84, R180.reuse ;  /* 0x000000b454b07220 */ /* 0x080fe20000410000 */
[----:B------:R-:W-:Y:S02]  /*a640*/  HADD2.F32 R50, -RZ, R50.H1_H1 ;  /* 0x30000032ff327230 */ /* 0x000fe40000004100 */
[C---:B------:R-:W-:Y:S01]  /*a650*/  FMUL.FTZ R180, R165.reuse, R180 ;  /* 0x000000b4a5b47220 */ /* 0x040fe20000410000 */
[----:B------:R-:W-:Y:S01]  /*a660*/  F2FP.SATFINITE.E4M3.F32.PACK_AB_MERGE_C R36, R12, R175, R36 ;  /* 0x000000af0c24723e */ /* 0x000fe20004807024 */
[-C--:B------:R-:W-:Y:S01]  /*a670*/  FFMA.FTZ R176, R165, R166.reuse, -R176 ;  /* 0x000000a6a5b07223 */ /* 0x080fe200000108b0 */
[----:B------:R-:W-:Y:S02]  /*a680*/  IMAD.MOV.U32 R12, RZ, RZ, R174 ;  /* 0x000000ffff0c7224 */ /* 0x000fe400078e00ae */
[----:B------:R-:W-:Y:S01]  /*a690*/  FFMA.FTZ R180, R84, R166, R180 ;  /* 0x000000a654b47223 */ /* 0x000fe200000100b4 */
[-C--:B------:R-:W-:Y:S01]  /*a6a0*/  FMUL.FTZ R84, R51, R14.reuse ;  /* 0x0000000e33547220 */ /* 0x080fe20000410000 */
[----:B------:R-:W-:Y:S01]  /*a6b0*/  FMUL.FTZ R14, R50, R14 ;  /* 0x0000000e320e7220 */ /* 0x000fe20000410000 */
[----:B------:R-:W-:-:S02]  /*a6c0*/  HADD2.F32 R166, -RZ, R164.H0_H0 ;  /* 0x200000a4ffa67230 */ /* 0x000fc40000004100 */
[-C--:B------:R-:W-:Y:S01]  /*a6d0*/  FFMA.FTZ R50, R50, R85.reuse, -R84 ;  /* 0x0000005532327223 */ /* 0x080fe20000010854 */
[----:B------:R-:W-:Y:S01]  /*a6e0*/  FFMA.FTZ R14, R51, R85, R14 ;  /* 0x00000055330e7223 */ /* 0x000fe2000001000e */
[----:B------:R-:W-:Y:S02]  /*a6f0*/  HADD2.F32 R51, -RZ, R86.H0_H0 ;  /* 0x20000056ff337230 */ /* 0x000fe40000004100 */
[----:B------:R-:W-:Y:S01]  /*a700*/  HADD2.F32 R85, -RZ, R49.H0_H0 ;  /* 0x20000031ff557230 */ /* 0x000fe20000004100 */
[----:B------:R-:W-:Y:S01]  /*a710*/  F2FP.SATFINITE.E4M3.F32.PACK_AB_MERGE_C R50, R50, R176, RZ ;  /* 0x000000b03232723e */ /* 0x000fe200048070ff */
[----:B------:R-:W-:Y:S02]  /*a720*/  HADD2.F32 R84, -RZ, R167.H0_H0 ;  /* 0x200000a7ff547230 */ /* 0x000fe40000004100 */
[-C--:B------:R-:W-:Y:S01]  /*a730*/  FMUL.FTZ R165, R51, R166.reuse ;  /* 0x000000a633a57220 */ /* 0x080fe20000410000 */
[----:B------:R-:W-:Y:S02]  /*a740*/  HADD2.F32 R164, -RZ, R164.H1_H1 ;  /* 0x300000a4ffa47230 */ /* 0x000fe40000004100 */
[----:B------:R-:W-:Y:S01]  /*a750*/  FMUL.FTZ R166, R85, R166 ;  /* 0x000000a655a67220 */ /* 0x000fe20000410000 */
[----:B------:R-:W-:-:S02]  /*a760*/  HADD2.F32 R86, -RZ, R86.H1_H1 ;  /* 0x30000056ff567230 */ /* 0x000fc40000004100 */
[-C--:B------:R-:W-:Y:S01]  /*a770*/  FFMA.FTZ R165, R85, R84.reuse, -R165 ;  /* 0x0000005455a57223 */ /* 0x080fe200000108a5 */
[----:B------:R-:W-:Y:S02]  /*a780*/  HADD2.F32 R49, -RZ, R49.H1_H1 ;  /* 0x30000031ff317230 */ /* 0x000fe40000004100 */
[----:B------:R-:W-:Y:S01]  /*a790*/  FFMA.FTZ R166, R51, R84, R166 ;  /* 0x0000005433a67223 */ /* 0x000fe200000100a6 */
[----:B------:R-:W-:Y:S02]  /*a7a0*/  HADD2.F32 R167, -RZ, R167.H1_H1 ;  /* 0x300000a7ffa77230 */ /* 0x000fe40000004100 */
[----:B------:R-:W-:Y:S01]  /*a7b0*/  FMUL.FTZ R51, R86, R164 ;  /* 0x000000a456337220 */ /* 0x000fe20000410000 */
[----:B------:R-:W-:Y:S01]  /*a7c0*/  F2FP.SATFINITE.E4M3.F32.PACK_AB_MERGE_C R14, R14, R180, RZ ;  /* 0x000000b40e0e723e */ /* 0x000fe200048070ff */
[C---:B------:R-:W-:Y:S01]  /*a7d0*/  FMUL.FTZ R164, R49.reuse, R164 ;  /* 0x000000a431a47220 */ /* 0x040fe20000410000 */
[----:B------:R-:W-:Y:S02]  /*a7e0*/  IMAD.MOV.U32 R84, RZ, RZ, R36 ;  /* 0x000000ffff547224 */ /* 0x000fe400078e0024 */
[----:B------:R-:W-:Y:S01]  /*a7f0*/  FFMA.FTZ R51, R49, R167, -R51 ;  /* 0x000000a731337223 */ /* 0x000fe20000010833 */
[----:B------:R-:W-:-:S02]  /*a800*/  IMAD.MOV.U32 R85, RZ, RZ, R39 ;  /* 0x000000ffff557224 */ /* 0x000fc400078e0027 */
[----:B------:R-:W-:Y:S02]  /*a810*/  FFMA.FTZ R164, R86, R167, R164 ;  /* 0x000000a756a47223 */ /* 0x000fe400000100a4 */
[----:B------:R-:W-:-:S03]  /*a820*/  F2FP.SATFINITE.E4M3.F32.PACK_AB_MERGE_C R50, R51, R165, R50 ;  /* 0x000000a53332723e */ /* 0x000fc60004807032 */
[----:B------:R-:W-:Y:S02]  /*a830*/  F2FP.SATFINITE.E4M3.F32.PACK_AB_MERGE_C R164, R164, R166, R14 ;  /* 0x000000a6a4a4723e */ /* 0x000fe4000480700e */
[----:B------:R-:W-:-:S03]  /*a840*/  MOV R14, R50 ;  /* 0x00000032000e7202 */ /* 0x000fc60000000f00 */
[----:B------:R-:W-:-:S07]  /*a850*/  IMAD.MOV.U32 R86, RZ, RZ, R164 ;  /* 0x000000ffff567224 */ /* 0x000fce00078e00a4 */
.L_x_506:
[----:B------:R-:W-:Y:S05]  /*a860*/  BSYNC B3 ;  /* 0x0000000000037941 */ /* 0x000fea0003800000 */
.L_x_505:
[----:B----4-:R-:W-:-:S05]  /*a870*/  IADD3 R36, P2, R25, R11, RZ ;  /* 0x0000000b19247210 */ /* 0x010fca0007f5e0ff */
[----:B---3--:R-:W-:Y:S01]  /*a880*/  IMAD.X R37, R153, 0x1, R112, P2 ;  /* 0x0000000199257824 */ /* 0x008fe200010e0670 */
[----:B------:R-:W-:-:S04]  /*a890*/  ISETP.GE.AND P2, PT, R172, R128, PT ;  /* 0x00000080ac00720c */ /* 0x000fc80003f46270 */
[----:B0-----:R0:W-:Y:S09]  /*a8a0*/  ST.E.128 desc[UR50][R36.64], R12 ;  /* 0x0000000c24007985 */ /* 0x0011f2000c101d32 */
[----:B------:R-:W-:-:S04]  /*a8b0*/  @!P2 IADD3 R38, P5, R11, R172, RZ ;  /* 0x000000ac0b26a210 */ /* 0x000fc80007fbe0ff */
[----:B------:R-:W-:-:S05]  /*a8c0*/  @!P2 LEA.HI.X.SX32 R39, R172, R153, 0x1, P5 ;  /* 0x00000099ac27a211 */ /* 0x000fca00028f0eff */
[----:B------:R0:W-:Y:S04]  /*a8d0*/  @!P2 ST.E.128 desc[UR50][R38.64], R84 ;  /* 0x000000542600a985 */ /* 0x0001e8000c101d32 */
.L_x_504:
[----:B------:R-:W-:Y:S05]  /*a8e0*/  BSYNC B2 ;  /* 0x0000000000027941 */ /* 0x000fea0003800000 */
.L_x_503:
        /* <DEDUP_REMOVED lines=9> */
[----:B------:R-:W-:Y:S02]  /*a980*/  SHF.R.S32.HI R13, RZ, 0x1f, R12 ;  /* 0x0000001fff0d7819 */ /* 0x000fe4000001140c */
[----:B------:R-:W-:Y:S02]  /*a990*/  SHF.L.U32 R48, R12, 0x4, RZ ;  /* 0x000000040c307819 */ /* 0x000fe400000006ff */
[----:B------:R-:W-:-:S04]  /*a9a0*/  LEA.HI R13, R13, R12, RZ, 0x2 ;  /* 0x0000000c0d0d7211 */ /* 0x000fc800078f10ff */
[----:B------:R-:W-:Y:S02]  /*a9b0*/  SHF.R.S32.HI R12, RZ, 0x2, R13 ;  /* 0x00000002ff0c7819 */ /* 0x000fe4000001140d */
[----:B------:R-:W-:-:S03]  /*a9c0*/  LOP3.LUT R13, R205, 0x30, R48, 0xf8, !PT ;  /* 0x00000030cd0d7812 */ /* 0x000fc600078ef830 */
[----:B------:R-:W-:Y:S01]  /*a9d0*/  IMAD R12, R12, 0x2800, R207 ;  /* 0x000028000c0c7824 */ /* 0x000fe200078e02cf */
[----:B------:R-:W-:-:S05]  /*a9e0*/  LOP3.LUT R13, R13, R206, RZ, 0x3c, !PT ;  /* 0x000000ce0d0d7212 */ /* 0x000fca00078e3cff */
[----:B------:R-:W-:Y:S02]  /*a9f0*/  IMAD.IADD R12, R12, 0x1, R13 ;  /* 0x000000010c0c7824 */ /* 0x000fe400078e020d */
        /* <DEDUP_REMOVED lines=9> */
[----:B------:R-:W-:Y:S01]  /*aa90*/  LOP3.LUT R42, R53, 0xff0000ff, RZ, 0xc0, !PT ;  /* 0xff0000ff352a7812 */ /* 0x000fe200078ec0ff */
[----:B------:R-:W-:Y:S01]  /*aaa0*/  IMAD.SHL.U32 R54, R54, 0x100, RZ ;  /* 0x0000010036367824 */ /* 0x000fe200078e00ff */
[----:B------:R-:W-:Y:S02]  /*aab0*/  SHF.R.U32.HI R49, RZ, 0x10, R53 ;  /* 0x00000010ff317819 */ /* 0x000fe40000011635 */
[--C-:B------:R-:W-:Y:S02]  /*aac0*/  SHF.R.U32.HI R51, RZ, 0x8, R55.reuse ;  /* 0x00000008ff337819 */ /* 0x100fe40000011637 */
[----:B------:R-:W-:Y:S01]  /*aad0*/  LOP3.LUT R84, R55, 0xff0000ff, RZ, 0xc0, !PT ;  /* 0xff0000ff37547812 */ /* 0x000fe200078ec0ff */
[----:B------:R-:W-:Y:S01]  /*aae0*/  IMAD.U32 R49, R49, 0x10000, RZ ;  /* 0x0001000031317824 */ /* 0x000fe200078e00ff */
[----:B------:R-:W-:Y:S01]  /*aaf0*/  SHF.R.U32.HI R40, RZ, 0x10, R55 ;  /* 0x00000010ff287819 */ /* 0x000fe20000011637 */
[----:B------:R-:W-:Y:S01]  /*ab00*/  IMAD.SHL.U32 R55, R50, 0x100, RZ ;  /* 0x0000010032377824 */ /* 0x000fe200078e00ff */
[----:B------:R-:W-:-:S02]  /*ab10*/  LOP3.LUT R53, R41, 0xff0000ff, RZ, 0xc0, !PT ;  /* 0xff0000ff29357812 */ /* 0x000fc400078ec0ff */
[----:B------:R-:W-:Y:S02]  /*ab20*/  SHF.R.U32.HI R41, RZ, 0x10, R41 ;  /* 0x00000010ff297819 */ /* 0x000fe40000011629 */
[----:B------:R-:W-:Y:S02]  /*ab30*/  SHF.L.U32 R51, R51, 0x8, RZ ;  /* 0x0000000833337819 */ /* 0x000fe400000006ff */
[----:B------:R-:W-:Y:S01]  /*ab40*/  LOP3.LUT R53, R53, 0xff00, R54, 0xf8, !PT ;  /* 0x0000ff0035357812 */ /* 0x000fe200078ef836 */
[----:B------:R-:W-:Y:S01]  /*ab50*/  IMAD.U32 R54, R41, 0x10000, RZ ;  /* 0x0001000029367824 */ /* 0x000fe200078e00ff */
[----:B------:R-:W-:Y:S02]  /*ab60*/  LOP3.LUT R42, R42, 0xff00, R55, 0xf8, !PT ;  /* 0x0000ff002a2a7812 */ /* 0x000fe400078ef837 */
[----:B------:R-:W-:Y:S02]  /*ab70*/  LOP3.LUT R84, R84, 0xff00, R51, 0xf8, !PT ;  /* 0x0000ff0054547812 */ /* 0x000fe400078ef833 */
[----:B------:R-:W-:-:S02]  /*ab80*/  LOP3.LUT R51, R42, 0xff0000, R49, 0xf8, !PT ;  /* 0x00ff00002a337812 */ /* 0x000fc400078ef831 */
[----:B------:R-:W-:Y:S02]  /*ab90*/  LOP3.LUT R49, R53, 0xff0000, R54, 0xf8, !PT ;  /* 0x00ff000035317812 */ /* 0x000fe400078ef836 */
        /* <DEDUP_REMOVED lines=18> */
[----:B------:R-:W-:-:S02]  /*acc0*/  SHF.R.U32.HI R50, RZ, 0x8, R43 ;  /* 0x00000008ff327819 */ /* 0x000fc4000001162b */
[----:B------:R-:W-:Y:S02]  /*acd0*/  LOP3.LUT R52, R43, 0xff0000ff, RZ, 0xc0, !PT ;  /* 0xff0000ff2b347812 */ /* 0x000fe400078ec0ff */
[CC--:B------:R-:W-:Y:S01]  /*ace0*/  FMUL.FTZ R53, R86.reuse, R55.reuse ;  /* 0x0000003756357220 */ /* 0x0c0fe20000410000 */
[C---:B------:R-:W-:Y:S01]  /*acf0*/  FMUL.FTZ R55, R41.reuse, R55 ;  /* 0x0000003729377220 */ /* 0x040fe20000410000 */
[----:B------:R-:W-:Y:S02]  /*ad00*/  SHF.R.U32.HI R43, RZ, 0x10, R43 ;  /* 0x00000010ff2b7819 */ /* 0x000fe4000001162b */
[-C--:B------:R-:W-:Y:S01]  /*ad10*/  FFMA.FTZ R53, R41, R85.reuse, -R53 ;  /* 0x0000005529357223 */ /* 0x080fe20000010835 */
[----:B------:R-:W-:Y:S01]  /*ad20*/  FFMA.FTZ R41, R86, R85, R55 ;  /* 0x0000005556297223 */ /* 0x000fe20000010037 */
[----:B------:R-:W-:Y:S01]  /*ad30*/  F2FP.F16.E4M3.UNPACK_B R55, R49.H1 ;  /* 0x00000031ff37723e */ /* 0x000fe200030006ff */
[----:B------:R-:W-:Y:S01]  /*ad40*/  HADD2.F32 R86, -RZ, R51.H0_H0 ;  /* 0x20000033ff567230 */ /* 0x000fe20000004100 */
[----:B------:R-:W-:Y:S01]  /*ad50*/  F2FP.F16.E4M3.UNPACK_B R85, R13.H1 ;  /* 0x0000000dff55723e */ /* 0x000fe200030006ff */
[----:B------:R-:W-:Y:S01]  /*ad60*/  HADD2.F32 R13, -RZ, R37.H0_H0 ;  /* 0x20000025ff0d7230 */ /* 0x000fe20000004100 */
[----:B------:R-:W-:Y:S01]  /*ad70*/  SHF.L.U32 R40, R40, 0x10, RZ ;  /* 0x0000001028287819 */ /* 0x000fe200000006ff */
[----:B------:R-:W-:-:S02]  /*ad80*/  HADD2.F32 R87, -RZ, R55.H0_H0 ;  /* 0x20000037ff577230 */ /* 0x000fc40000004100 */
[----:B------:R-:W-:Y:S02]  /*ad90*/  HADD2.F32 R49, -RZ, R85.H0_H0 ;  /* 0x20000055ff317230 */ /* 0x000fe40000004100 */
[----:B------:R-:W-:Y:S02]  /*ada0*/  HADD2.F32 R37, -RZ, R37.H1_H1 ;  /* 0x30000025ff257230 */ /* 0x000fe40000004100 */
[-C--:B------:R-:W-:Y:S01]  /*adb0*/  FMUL.FTZ R164, R13, R87.reuse ;  /* 0x000000570da47220 */ /* 0x080fe20000410000 */
[----:B------:R-:W-:Y:S02]  /*adc0*/  HADD2.F32 R55, -RZ, R55.H1_H1 ;  /* 0x30000037ff377230 */ /* 0x000fe40000004100 */
[C---:B------:R-:W-:Y:S01]  /*add0*/  FMUL.FTZ R87, R49.reuse, R87 ;  /* 0x0000005731577220 */ /* 0x040fe20000410000 */
[----:B------:R-:W-:Y:S02]  /*ade0*/  HADD2.F32 R85, -RZ, R85.H1_H1 ;  /* 0x30000055ff557230 */ /* 0x000fe40000004100 */
[----:B------:R-:W-:Y:S01]  /*adf0*/  FFMA.FTZ R49, R49, R86, -R164 ;  /* 0x0000005631317223 */ /* 0x000fe200000108a4 */
[----:B------:R-:W-:-:S02]  /*ae00*/  HADD2.F32 R51, -RZ, R51.H1_H1 ;  /* 0x30000033ff337230 */ /* 0x000fc40000004100 */
[----:B------:R-:W-:Y:S01]  /*ae10*/  FFMA.FTZ R13, R13, R86, R87 ;  /* 0x000000560d0d7223 */ /* 0x000fe20000010057 */
[-C--:B------:R-:W-:Y:S01]  /*ae20*/  FMUL.FTZ R86, R37, R55.reuse ;  /* 0x0000003725567220 */ /* 0x080fe20000410000 */
[----:B------:R-:W-:Y:S01]  /*ae30*/  FMUL.FTZ R87, R85, R55 ;  /* 0x0000003755577220 */ /* 0x000fe20000410000 */
[----:B------:R-:W-:Y:S02]  /*ae40*/  IMAD.U32 R43, R43, 0x10000, RZ ;  /* 0x000100002b2b7824 */ /* 0x000fe400078e00ff */
[-C--:B------:R-:W-:Y:S01]  /*ae50*/  FFMA.FTZ R55, R85, R51.reuse, -R86 ;  /* 0x0000003355377223 */ /* 0x080fe20000010856 */
[----:B------:R-:W-:Y:S01]  /*ae60*/  FFMA.FTZ R51, R37, R51, R87 ;  /* 0x0000003325337223 */ /* 0x000fe20000010057 */
[----:B------:R-:W-:Y:S01]  /*ae70*/  IMAD.SHL.U32 R37, R50, 0x100, RZ ;  /* 0x0000010032257824 */ /* 0x000fe200078e00ff */
[----:B------:R-:W-:Y:S02]  /*ae80*/  LOP3.LUT R50, R84, 0xff0000, R40, 0xf8, !PT ;  /* 0x00ff000054327812 */ /* 0x000fe400078ef828 */
[----:B------:R-:W-:-:S02]  /*ae90*/  F2FP.F16.E4M3.UNPACK_B R40, R39 ;  /* 0x00000027ff28723e */ /* 0x000fc400020006ff */
[----:B------:R-:W-:Y:S01]  /*aea0*/  LOP3.LUT R37, R52, 0xff00, R37, 0xf8, !PT ;  /* 0x0000ff0034257812 */ /* 0x000fe200078ef825 */
[----:B------:R-:W-:Y:S01]  /*aeb0*/  IMAD.MOV.U32 R52, RZ, RZ, R15 ;  /* 0x000000ffff347224 */ /* 0x000fe200078e000f */
[----:B------:R-:W-:Y:S01]  /*aec0*/  F2FP.F16.E4M3.UNPACK_B R85, R50 ;  /* 0x00000032ff55723e */ /* 0x000fe200020006ff */
[----:B------:R-:W-:Y:S01]  /*aed0*/  HADD2.F32 R86, -RZ, R40.H0_H0 ;  /* 0x20000028ff567230 */ /* 0x000fe20000004100 */
[----:B------:R-:W-:Y:S02]  /*aee0*/  LOP3.LUT R37, R37, 0xff0000, R43, 0xf8, !PT ;  /* 0x00ff000025257812 */ /* 0x000fe400078ef82b */
[----:B------:R-:W-:Y:S01]  /*aef0*/  F2FP.F16.E4M3.UNPACK_B R15, R52 ;  /* 0x00000034ff0f723e */ /* 0x000fe200020006ff */
[--C-:B------:R-:W-:Y:S01]  /*af00*/  HADD2.F32 R87, -RZ, R85.reuse.H0_H0 ;  /* 0x20000055ff577230 */ /* 0x100fe20000004100 */
[----:B------:R-:W-:Y:S01]  /*af10*/  F2FP.F16.E4M3.UNPACK_B R84, R37 ;  /* 0x00000025ff54723e */ /* 0x000fe200020006ff */
[----:B------:R-:W-:Y:S01]  /*af20*/  HADD2.F32 R85, -RZ, R85.H1_H1 ;  /* 0x30000055ff557230 */ /* 0x000fe20000004100 */
[----:B------:R-:W-:Y:S01]  /*af30*/  F2FP.F16.E4M3.UNPACK_B R39, R39.H1 ;  /* 0x00000027ff27723e */ /* 0x000fe200030006ff */
[--C-:B------:R-:W-:Y:S01]  /*af40*/  HADD2.F32 R164, -RZ, R15.reuse.H0_H0 ;  /* 0x2000000fffa47230 */ /* 0x100fe20000004100 */
[----:B------:R-:W-:Y:S01]  /*af50*/  F2FP.F16.E4M3.UNPACK_B R37, R37.H1 ;  /* 0x00000025ff25723e */ /* 0x000fe200030006ff */
[--C-:B------:R-:W-:Y:S01]  /*af60*/  HADD2.F32 R43, -RZ, R84.reuse.H0_H0 ;  /* 0x20000054ff2b7230 */ /* 0x100fe20000004100 */
[----:B------:R-:W-:Y:S01]  /*af70*/  F2FP.F16.E4M3.UNPACK_B R50, R50.H1 ;  /* 0x00000032ff32723e */ /* 0x000fe200030006ff */
[----:B------:R-:W-:Y:S01]  /*af80*/  HADD2.F32 R84, -RZ, R84.H1_H1 ;  /* 0x30000054ff547230 */ /* 0x000fe20000004100 */
[----:B------:R-:W-:Y:S01]  /*af90*/  F2FP.SATFINITE.E4M3.F32.PACK_AB_MERGE_C R49, R55, R49, RZ ;  /* 0x000000313731723e */ /* 0x000fe200048070ff */
[----:B------:R-:W-:-:S02]  /*afa0*/  HADD2.F32 R15, -RZ, R15.H1_H1 ;  /* 0x3000000fff0f7230 */ /* 0x000fc40000004100 */
[-C--:B------:R-:W-:Y:S01]  /*afb0*/  FMUL.FTZ R165, R86, R43.reuse ;  /* 0x0000002b56a57220 */ /* 0x080fe20000410000 */
[C---:B------:R-:W-:Y:S01]  /*afc0*/  FMUL.FTZ R43, R164.reuse, R43 ;  /* 0x0000002ba42b7220 */ /* 0x040fe20000410000 */
[----:B------:R-:W-:Y:S02]  /*afd0*/  F2FP.SATFINITE.E4M3.F32.PACK_AB_MERGE_C R53, R53, R54, R49 ;  /* 0x000000363535723e */ /* 0x000fe40004807031 */
        /* <DEDUP_REMOVED lines=17> */
[----:B------:R-:W-:-:S02]  /*b0f0*/  HADD2.F32 R52, -RZ, R39.H0_H0 ;  /* 0x20000027ff347230 */ /* 0x000fc40000004100 */
[----:B------:R-:W-:Y:S02]  /*b100*/  HADD2.F32 R39, -RZ, R39.H1_H1 ;  /* 0x30000027ff277230 */ /* 0x000fe40000004100 */
[--C-:B------:R-:W-:Y:S02]  /*b110*/  HADD2.F32 R85, -RZ, R43.reuse.H0_H0 ;  /* 0x2000002bff557230 */ /* 0x100fe40000004100 */
[-C--:B------:R-:W-:Y:S01]  /*b120*/  FMUL.FTZ R164, R52, R87.reuse ;  /* 0x0000005734a47220 */ /* 0x080fe20000410000 */
[----:B------:R-:W-:Y:S02]  /*b130*/  HADD2.F32 R43, -RZ, R43.H1_H1 ;  /* 0x3000002bff2b7230 */ /* 0x000fe40000004100 */
[--C-:B------:R-:W-:Y:S02]  /*b140*/  HADD2.F32 R55, -RZ, R51.reuse.H0_H0 ;  /* 0x20000033ff377230 */ /* 0x100fe40000004100 */
[C---:B------:R-:W-:Y:S01]  /*b150*/  FFMA.FTZ R164, R85.reuse, R84, -R164 ;  /* 0x0000005455a47223 */ /* 0x040fe200000108a4 */
[----:B------:R-:W-:Y:S01]  /*b160*/  FMUL.FTZ R85, R85, R87 ;  /* 0x0000005755557220 */ /* 0x000fe20000410000 */
[----:B------:R-:W-:-:S03]  /*b170*/  HADD2.F32 R51, -RZ, R51.H1_H1 ;  /* 0x30000033ff337230 */ /* 0x000fc60000004100 */
[----:B------:R-:W-:Y:S01]  /*b180*/  FFMA.FTZ R85, R52, R84, R85 ;  /* 0x0000005434557223 */ /* 0x000fe20000010055 */
[-C--:B------:R-:W-:Y:S01]  /*b190*/  FMUL.FTZ R52, R39, R37.reuse ;  /* 0x0000002527347220 */ /* 0x080fe20000410000 */
[----:B------:R-:W-:-:S03]  /*b1a0*/  FMUL.FTZ R37, R43, R37 ;  /* 0x000000252b257220 */ /* 0x000fc60000410000 */
[-C--:B------:R-:W-:Y:S01]  /*b1b0*/  FFMA.FTZ R52, R43, R50.reuse, -R52 ;  /* 0x000000322b347223 */ /* 0x080fe20000010834 */
[----:B------:R-:W-:Y:S01]  /*b1c0*/  FFMA.FTZ R39, R39, R50, R37 ;  /* 0x0000003227277223 */ /* 0x000fe20000010025 */
[----:B------:R-:W-:Y:S01]  /*b1d0*/  F2FP.F16.E4M3.UNPACK_B R37, R160.H1 ;  /* 0x000000a0ff25723e */ /* 0x000fe200030006ff */
[--C-:B------:R-:W-:Y:S01]  /*b1e0*/  HADD2.F32 R50, -RZ, R49.reuse.H0_H0 ;  /* 0x20000031ff327230 */ /* 0x100fe20000004100 */
[----:B------:R-:W-:Y:S01]  /*b1f0*/  F2FP.F16.E4M3.UNPACK_B R43, R12.H1 ;  /* 0x0000000cff2b723e */ /* 0x000fe200030006ff */
[----:B------:R-:W-:Y:S01]  /*b200*/  HADD2.F32 R49, -RZ, R49.H1_H1 ;  /* 0x30000031ff317230 */ /* 0x000fe20000004100 */
        /* <DEDUP_REMOVED lines=13> */
[-C--:B------:R-:W-:Y:S01]  /*b2e0*/  FMUL.FTZ R50, R49, R37.reuse ;  /* 0x0000002531327220 */ /* 0x080fe20000410000 */
        /* <DEDUP_REMOVED lines=18> */
[-C--:B------:R-:W-:Y:S01]  /*b410*/  F2FP.F16.E4M3.UNPACK_B R51, R163.reuse.H1 ;  /* 0x000000a3ff33723e */ /* 0x080fe200030006ff */
[C---:B------:R-:W-:Y:S01]  /*b420*/  FMUL.FTZ R160, R12.reuse, R160 ;  /* 0x000000a00ca07220 */ /* 0x040fe20000410000 */
[----:B------:R-:W-:Y:S01]  /*b430*/  F2FP.F16.E4M3.UNPACK_B R163, R163 ;  /* 0x000000a3ffa3723e */ /* 0x000fe200020006ff */
[-C--:B------:R-:W-:Y:S01]  /*b440*/  FFMA.FTZ R49, R12, R162.reuse, -R49 ;  /* 0x000000a20c317223 */ /* 0x080fe20000010831 */
[----:B------:R-:W-:Y:S01]  /*b450*/  F2FP.SATFINITE.E4M3.F32.PACK_AB_MERGE_C R37, R37, R87, RZ ;  /* 0x000000572525723e */ /* 0x000fe200048070ff */
[----:B------:R-:W-:Y:S01]  /*b460*/  FFMA.FTZ R12, R36, R162, R160 ;  /* 0x000000a2240c7223 */ /* 0x000fe200000100a0 */
[----:B------:R-:W-:Y:S01]  /*b470*/  IMAD.MOV.U32 R36, RZ, RZ, R14 ;  /* 0x000000ffff247224 */ /* 0x000fe200078e000e */
[-C--:B------:R-:W-:Y:S01]  /*b480*/  F2FP.F16.E4M3.UNPACK_B R14, R161.reuse.H1 ;  /* 0x000000a1ff0e723e */ /* 0x080fe200030006ff */
[--C-:B------:R-:W-:Y:S01]  /*b490*/  HADD2.F32 R160, -RZ, R51.reuse.H0_H0 ;  /* 0x20000033ffa07230 */ /* 0x100fe20000004100 */
[----:B------:R-:W-:Y:S01]  /*b4a0*/  F2FP.SATFINITE.E4M3.F32.PACK_AB_MERGE_C R54, R49, R54, R43 ;  /* 0x000000363136723e */ /* 0x000fe2000480702b */
[----:B------:R-:W-:Y:S01]  /*b4b0*/  HADD2.F32 R51, -RZ, R51.H1_H1 ;  /* 0x30000033ff337230 */ /* 0x000fe20000004100 */
        /* <DEDUP_REMOVED lines=8> */
[----:B------:R-:W-:Y:S01]  /*b540*/  F2FP.F16.E4M3.UNPACK_B R36, R36 ;  /* 0x00000024ff24723e */ /* 0x000fe200020006ff */
[----:B------:R-:W-:-:S02]  /*b550*/  HADD2.F32 R49, -RZ, R49.H1_H1 ;  /* 0x30000031ff317230 */ /* 0x000fc40000004100 */
[-C--:B------:R-:W-:Y:S01]  /*b560*/  FMUL.FTZ R162, R50, R164.reuse ;  /* 0x000000a432a27220 */ /* 0x080fe20000410000 */
[----:B------:R-:W-:Y:S02]  /*b570*/  HADD2.F32 R43, -RZ, R43.H1_H1 ;  /* 0x3000002bff2b7230 */ /* 0x000fe40000004100 */
[C---:B------:R-:W-:Y:S01]  /*b580*/  FMUL.FTZ R164, R84.reuse, R164 ;  /* 0x000000a454a47220 */ /* 0x040fe20000410000 */
[----:B------:R-:W-:Y:S02]  /*b590*/  IMAD.MOV.U32 R15, RZ, RZ, R165 ;  /* 0x000000ffff0f7224 */ /* 0x000fe400078e00a5 */
[-C--:B------:R-:W-:Y:S01]  /*b5a0*/  FFMA.FTZ R162, R84, R160.reuse, -R162 ;  /* 0x000000a054a27223 */ /* 0x080fe200000108a2 */
        /* <DEDUP_REMOVED lines=18> */
[-C--:B------:R-:W-:Y:S01]  /*b6d0*/  FMUL.FTZ R49, R38, R161.reuse ;  /* 0x000000a126317220 */ /* 0x080fe20000410000 */
[----:B------:R-:W-:-:S03]  /*b6e0*/  FMUL.FTZ R161, R36, R161 ;  /* 0x000000a124a17220 */ /* 0x000fc60000410000 */
[----:B------:R-:W-:Y:S01]  /*b6f0*/  FFMA.FTZ R49, R36, R163, -R49 ;  /* 0x000000a324317223 */ /* 0x000fe20000010831 */
[----:B------:R-:W-:Y:S01]  /*b700*/  F2FP.SATFINITE.E4M3.F32.PACK_AB_MERGE_C R36, R12, R55, R37 ;  /* 0x000000370c24723e */ /* 0x000fe20004807025 */
[----:B------:R-:W-:Y:S01]  /*b710*/  FFMA.FTZ R161, R38, R163, R161 ;  /* 0x000000a326a17223 */ /* 0x000fe200000100a1 */
[----:B------:R-:W-:Y:S01]  /*b720*/  F2FP.SATFINITE.E4M3.F32.PACK_AB_MERGE_C R38, R14, R164, RZ ;  /* 0x000000a40e26723e */ /* 0x000fe200048070ff */
[----:B------:R-:W-:Y:S01]  /*b730*/  IMAD.MOV.U32 R12, RZ, RZ, R54 ;  /* 0x000000ffff0c7224 */ /* 0x000fe200078e0036 */
[----:B------:R-:W-:Y:S02]  /*b740*/  F2FP.SATFINITE.E4M3.F32.PACK_AB_MERGE_C R37, R41, R42, R13 ;  /* 0x0000002a2925723e */ /* 0x000fe4000480700d */
[----:B------:R-:W-:Y:S02]  /*b750*/  F2FP.SATFINITE.E4M3.F32.PACK_AB_MERGE_C R14, R49, R84, R43 ;  /* 0x00000054310e723e */ /* 0x000fe4000480702b */
[----:B------:R-:W-:Y:S02]  /*b760*/  F2FP.SATFINITE.E4M3.F32.PACK_AB_MERGE_C R38, R161, R160, R38 ;  /* 0x000000a0a126723e */ /* 0x000fe40004807026 */
[----:B------:R-:W-:-:S07]  /*b770*/  MOV R13, R53 ;  /* 0x00000035000d7202 */ /* 0x000fce0000000f00 */
.L_x_510:
[----:B------:R-:W-:Y:S05]  /*b780*/  BSYNC B3 ;  /* 0x0000000000037941 */ /* 0x000fea0003800000 */
.L_x_509:
[----:B----4-:R-:W-:-:S05]  /*b790*/  IADD3 R40, P2, R26, R11, RZ ;  /* 0x0000000b1a287210 */ /* 0x010fca0007f5e0ff */
[----:B---3--:R-:W-:Y:S01]  /*b7a0*/  IMAD.X R41, R153, 0x1, R111, P2 ;  /* 0x0000000199297824 */ /* 0x008fe200010e066f */
[----:B------:R-:W-:-:S04]  /*b7b0*/  ISETP.GE.AND P2, PT, R48, R128, PT ;  /* 0x000000803000720c */ /* 0x000fc80003f46270 */
[----:B0-----:R0:W-:Y:S09]  /*b7c0*/  ST.E.128 desc[UR50][R40.64], R12 ;  /* 0x0000000c28007985 */ /* 0x0011f2000c101d32 */
[----:B------:R-:W-:-:S04]  /*b7d0*/  @!P2 IADD3 R42, P5, R11, R48, RZ ;  /* 0x000000300b2aa210 */ /* 0x000fc80007fbe0ff */
[----:B------:R-:W-:-:S05]  /*b7e0*/  @!P2 LEA.HI.X.SX32 R43, R48, R153, 0x1, P5 ;  /* 0x00000099302ba211 */ /* 0x000fca00028f0eff */
[----:B------:R0:W-:Y:S04]  /*b7f0*/  @!P2 ST.E.128 desc[UR50][R42.64], R36 ;  /* 0x000000242a00a985 */ /* 0x0001e8000c101d32 */
.L_x_508:
[----:B------:R-:W-:Y:S05]  /*b800*/  BSYNC B2 ;  /* 0x0000000000027941 */ /* 0x000fea0003800000 */
.L_x_507:
[----:B------:R-:W-:-:S13]  /*b810*/  ISETP.NE.AND P2, PT, R30, RZ, PT ;  /* 0x000000ff1e00720c */ /* 0x000fda0003f45270 */
[----:B------:R-:W-:Y:S05]  /*b820*/  @!P2 BRA `(.L_x_502) ;  /* 0x0000000c00b4a947 */ /* 0x000fea0003800000 */
[----:B0-----:R-:W5:Y:S01]  /*b830*/  LDL R12, [R1] ;  /* 0x00000000010c7983 */ /* 0x001f620000100800 */
[----:B----4-:R-:W-:Y:S01]  /*b840*/  IADD3 R40, P2, R27, R11, RZ ;  /* 0x0000000b1b287210 */ /* 0x010fe20007f5e0ff */
[----:B------:R-:W-:Y:S04]  /*b850*/  BSSY B2, `(.L_x_511) ;  /* 0x00000e5000027945 */ /* 0x000fe80003800000 */
[----:B---3--:R-:W-:Y:S01]  /*b860*/  IMAD.X R41, R153, 0x1, R110, P2 ;  /* 0x0000000199297824 */ /* 0x008fe200010e066e */
[----:B------:R-:W-:Y:S02]  /*b870*/  ISETP.GE.AND P2, PT, R4, R117, PT ;  /* 0x000000750400720c */ /* 0x000fe40003f46270 */
[----:B-----5:R-:W-:-:S04]  /*b880*/  LOP3.LUT P5, RZ, R12, 0x1, RZ, 0xc0, !PT ;  /* 0x000000010cff7812 */ /* 0x020fc800078ac0ff */
[----:B------:R-:W-:-:S04]  /*b890*/  SEL R12, R118, R142, !P5 ;  /* 0x0000008e760c7207 */ /* 0x000fc80006800000 */
[----:B------:R-:W-:-:S04]  /*b8a0*/  SHF.R.S32.HI R13, RZ, 0x1f, R12 ;  /* 0x0000001fff0d7819 */ /* 0x000fc8000001140c */
[----:B------:R-:W-:-:S04]  /*b8b0*/  LEA.HI R13, R13, R12, RZ, 0x5 ;  /* 0x0000000c0d0d7211 */ /* 0x000fc800078f28ff */
[----:B------:R-:W-:-:S04]  /*b8c0*/  LEA.HI.SX32 R13, R13, R114, 0x1b ;  /* 0x000000720d0d7211 */ /* 0x000fc800078fdaff */
[----:B------:R-:W-:Y:S01]  /*b8d0*/  SHF.R.S32.HI R12, RZ, 0x1f, R13 ;  /* 0x0000001fff0c7819 */ /* 0x000fe2000001140d */
[----:B------:R-:W-:-:S03]  /*b8e0*/  IMAD.SHL.U32 R43, R13, 0x10, RZ ;  /* 0x000000100d2b7824 */ /* 0x000fc600078e00ff */
[----:B------:R-:W-:Y:S02]  /*b8f0*/  LEA.HI R12, R12, R13, RZ, 0x2 ;  /* 0x0000000d0c0c7211 */ /* 0x000fe400078f10ff */
[----:B------:R-:W-:Y:S02]  /*b900*/  LOP3.LUT R13, R205, 0x30, R43, 0xf8, !PT ;  /* 0x00000030cd0d7812 */ /* 0x000fe400078ef82b */
[----:B------:R-:W-:Y:S02]  /*b910*/  SHF.R.S32.HI R12, RZ, 0x2, R12 ;  /* 0x00000002ff0c7819 */ /* 0x000fe4000001140c */
[----:B------:R-:W-:-:S03]  /*b920*/  LOP3.LUT R13, R13, R206, RZ, 0x3c, !PT ;  /* 0x000000ce0d0d7212 */ /* 0x000fc600078e3cff */
[----:B------:R-:W-:-:S05]  /*b930*/  IMAD R12, R12, 0x2800, R207 ;  /* 0x000028000c0c7824 */ /* 0x000fca00078e02cf */
[----:B------:R-:W-:Y:S01]  /*b940*/  IADD3 R12, R12, R13, RZ ;  /* 0x0000000d0c0c7210 */ /* 0x000fe20007ffe0ff */
[----:B------:R-:W-:-:S04]  /*b950*/  IMAD R13, R19, 0x7800, R133 ;  /* 0x00007800130d7824 */ /* 0x000fc800078e0285 */
[----:B------:R-:W-:Y:S02]  /*b960*/  IMAD R15, R19, 0x7800, R12 ;  /* 0x00007800130f7824 */ /* 0x000fe400078e020c */
[C---:B------:R-:W-:Y:S02]  /*b970*/  IMAD.IADD R13, R18.reuse, 0x1, R13 ;  /* 0x00000001120d7824 */ /* 0x040fe400078e020d */
[----:B------:R-:W-:-:S04]  /*b980*/  IMAD.IADD R36, R18, 0x1, R15 ;  /* 0x0000000112247824 */ /* 0x000fc800078e020f */
[----:B------:R-:W0:Y:S04]  /*b990*/  LDS.128 R12, [R13+0x1a400] ;  /* 0x01a400000d0c7984 */ /* 0x000e280000000c00 */
[----:B------:R-:W3:Y:S01]  /*b9a0*/  LDS.128 R36, [R36+0x1a400] ;  /* 0x01a4000024247984 */ /* 0x000ee20000000c00 */
[----:B------:R-:W-:Y:S05]  /*b9b0*/  @P2 BRA `(.L_x_512) ;  /* 0x0000000c00382947 */ /* 0x000fea0003800000 */
[----:B------:R-:W-:Y:S02]  /*b9c0*/  SHF.R.U32.HI R42, RZ, 0x8, R77 ;  /* 0x00000008ff2a7819 */ /* 0x000fe4000001164d */
[----:B------:R-:W-:Y:S02]  /*b9d0*/  SHF.R.U32.HI R44, RZ, 0x8, R45 ;  /* 0x00000008ff2c7819 */ /* 0x000fe4000001162d */
[----:B------:R-:W-:Y:S01]  /*b9e0*/  SHF.R.U32.HI R46, RZ, 0x10, R77 ;  /* 0x00000010ff2e7819 */ /* 0x000fe2000001164d */
[----:B------:R-:W-:Y:S01]  /*b9f0*/  IMAD.SHL.U32 R42, R42, 0x100, RZ ;  /* 0x000001002a2a7824 */ /* 0x000fe200078e00ff */
[----:B------:R-:W-:Y:S01]  /*ba00*/  LOP3.LUT R49, R77, 0xff0000ff, RZ, 0xc0, !PT ;  /* 0xff0000ff4d317812 */ /* 0x000fe200078ec0ff */
[----:B------:R-:W-:Y:S01]  /*ba10*/  IMAD.SHL.U32 R44, R44, 0x100, RZ ;  /* 0x000001002c2c7824 */ /* 0x000fe200078e00ff */
[----:B------:R-:W-:Y:S02]  /*ba20*/  SHF.R.U32.HI R48, RZ, 0x10, R45 ;  /* 0x00000010ff307819 */ /* 0x000fe4000001162d */
[----:B------:R-:W-:-:S02]  /*ba30*/  LOP3.LUT R45, R45, 0xff0000ff, RZ, 0xc0, !PT ;  /* 0xff0000ff2d2d7812 */ /* 0x000fc400078ec0ff */
[----:B------:R-:W-:Y:S01]  /*ba40*/  LOP3.LUT R49, R49, 0xff00, R42, 0xf8, !PT ;  /* 0x0000ff0031317812 */ /* 0x000fe200078ef82a */
[----:B------:R-:W-:Y:S01]  /*ba50*/  IMAD.U32 R48, R48, 0x10000, RZ ;  /* 0x0001000030307824 */ /* 0x000fe200078e00ff */
[----:B------:R-:W-:Y:S02]  /*ba60*/  SHF.L.U32 R46, R46, 0x10, RZ ;  /* 0x000000102e2e7819 */ /* 0x000fe400000006ff */
[----:B------:R-:W-:Y:S02]  /*ba70*/  LOP3.LUT R45, R45, 0xff00, R44, 0xf8, !PT ;  /* 0x0000ff002d2d7812 */ /* 0x000fe400078ef82c */
[----:B------:R-:W-:Y:S01]  /*ba80*/  LOP3.LUT R46, R49, 0xff0000, R46, 0xf8, !PT ;  /* 0x00ff0000312e7812 */ /* 0x000fe200078ef82e */
[----:B---3--:R-:W-:Y:S01]  /*ba90*/  IMAD.MOV.U32 R49, RZ, RZ, R37 ;  /* 0x000000ffff317224 */ /* 0x008fe200078e0025 */
[----:B------:R-:W-:Y:S02]  /*baa0*/  LOP3.LUT R48, R45, 0xff0000, R48, 0xf8, !PT ;  /* 0x00ff00002d307812 */ /* 0x000fe400078ef830 */
[----:B0-----:R-:W-:-:S02]  /*bab0*/  F2FP.F16.E4M3.UNPACK_B R44, R13 ;  /* 0x0000000dff2c723e */ /* 0x001fc400020006ff */
[-C--:B------:R-:W-:Y:S02]  /*bac0*/  F2FP.F16.E4M3.UNPACK_B R50, R49.reuse ;  /* 0x00000031ff32723e */ /* 0x080fe400020006ff */
[----:B------:R-:W-:Y:S01]  /*bad0*/  F2FP.F16.E4M3.UNPACK_B R52, R48 ;  /* 0x00000030ff34723e */ /* 0x000fe200020006ff */
[----:B------:R-:W-:Y:S01]  /*bae0*/  HADD2.F32 R45, -RZ, R44.H0_H0 ;  /* 0x2000002cff2d7230 */ /* 0x000fe20000004100 */
[-C--:B------:R-:W-:Y:S01]  /*baf0*/  F2FP.F16.E4M3.UNPACK_B R37, R46.reuse ;  /* 0x0000002eff25723e */ /* 0x080fe200020006ff */
[----:B------:R-:W-:Y:S01]  /*bb00*/  HADD2.F32 R42, -RZ, R50.H0_H0 ;  /* 0x20000032ff2a7230 */ /* 0x000fe20000004100 */
[----:B------:R-:W-:Y:S01]  /*bb10*/  F2FP.F16.E4M3.UNPACK_B R49, R49.H1 ;  /* 0x00000031ff31723e */ /* 0x000fe200030006ff */
[----:B------:R-:W-:Y:S01]  /*bb20*/  HADD2.F32 R53, -RZ, R52.H0_H0 ;  /* 0x20000034ff357230 */ /* 0x000fe20000004100 */
[----:B------:R-:W-:Y:S01]  /*bb30*/  F2FP.F16.E4M3.UNPACK_B R46, R46.H1 ;  /* 0x0000002eff2e723e */ /* 0x000fe200030006ff */
[----:B------:R-:W-:Y:S01]  /*bb40*/  HADD2.F32 R51, -RZ, R37.H0_H0 ;  /* 0x20000025ff337230 */ /* 0x000fe20000004100 */
[----:B------:R-:W-:Y:S01]  /*bb50*/  SHF.R.U32.HI R55, RZ, 0x8, R79 ;  /* 0x00000008ff377819 */ /* 0x000fe2000001164f */
[----:B------:R-:W-:-:S02]  /*bb60*/  HADD2.F32 R50, -RZ, R50.H1_H1 ;  /* 0x30000032ff327230 */ /* 0x000fc40000004100 */
[CC--:B------:R-:W-:Y:S01]  /*bb70*/  FMUL.FTZ R54, R42.reuse, R53.reuse ;  /* 0x000000352a367220 */ /* 0x0c0fe20000410000 */
[C---:B------:R-:W-:Y:S01]  /*bb80*/  FMUL.FTZ R53, R45.reuse, R53 ;  /* 0x000000352d357220 */ /* 0x040fe20000410000 */
[----:B------:R-:W-:Y:S02]  /*bb90*/  HADD2.F32 R44, -RZ, R44.H1_H1 ;  /* 0x3000002cff2c7230 */ /* 0x000fe40000004100 */
[-C--:B------:R-:W-:Y:S01]  /*bba0*/  FFMA.FTZ R45, R45, R51.reuse, -R54 ;  /* 0x000000332d2d7223 */ /* 0x080fe20000010836 */
[----:B------:R-:W-:Y:S01]  /*bbb0*/  FFMA.FTZ R42, R42, R51, R53 ;  /* 0x000000332a2a7223 */ /* 0x000fe20000010035 */
[----:B------:R-:W-:Y:S02]  /*bbc0*/  HADD2.F32 R51, -RZ, R52.H1_H1 ;  /* 0x30000034ff337230 */ /* 0x000fe40000004100 */
[----:B------:R-:W-:Y:S02]  /*bbd0*/  HADD2.F32 R37, -RZ, R37.H1_H1 ;  /* 0x30000025ff257230 */ /* 0x000fe40000004100 */
[----:B------:R-:W-:-:S02]  /*bbe0*/  HADD2.F32 R52, -RZ, R46.H0_H0 ;  /* 0x2000002eff347230 */ /* 0x000fc40000004100 */
[-C--:B------:R-:W-:Y:S01]  /*bbf0*/  FMUL.FTZ R53, R50, R51.reuse ;  /* 0x0000003332357220 */ /* 0x080fe20000410000 */
[C---:B------:R-:W-:Y:S01]  /*bc00*/  FMUL.FTZ R51, R44.reuse, R51 ;  /* 0x000000332c337220 */ /* 0x040fe20000410000 */
[----:B------:R-:W-:Y:S02]  /*bc10*/  HADD2.F32 R46, -RZ, R46.H1_H1 ;  /* 0x3000002eff2e7230 */ /* 0x000fe40000004100 */
[-C--:B------:R-:W-:Y:S01]  /*bc20*/  FFMA.FTZ R44, R44, R37.reuse, -R53 ;  /* 0x000000252c2c7223 */ /* 0x080fe20000010835 */
[----:B------:R-:W-:Y:S01]  /*bc30*/  FFMA.FTZ R37, R50, R37, R51 ;  /* 0x0000002532257223 */ /* 0x000fe20000010033 */
[----:B------:R-:W-:Y:S02]  /*bc40*/  F2FP.F16.E4M3.UNPACK_B R50, R48.H1 ;  /* 0x00000030ff32723e */ /* 0x000fe400030006ff */
[----:B------:R-:W-:Y:S01]  /*bc50*/  F2FP.F16.E4M3.UNPACK_B R48, R13.H1 ;  /* 0x0000000dff30723e */ /* 0x000fe200030006ff */
[----:B------:R-:W-:Y:S02]  /*bc60*/  HADD2.F32 R13, -RZ, R49.H0_H0 ;  /* 0x20000031ff0d7230 */ /* 0x000fe40000004100 */
        /* <DEDUP_REMOVED lines=8> */
[----:B------:R-:W-:Y:S01]  /*bcf0*/  FMUL.FTZ R51, R49, R50 ;  /* 0x0000003231337220 */ /* 0x000fe20000410000 */
[----:B------:R-:W-:Y:S01]  /*bd00*/  FFMA.FTZ R13, R13, R52, R54 ;  /* 0x000000340d0d7223 */ /* 0x000fe20000010036 */
[C---:B------:R-:W-:Y:S01]  /*bd10*/  FMUL.FTZ R50, R48.reuse, R50 ;  /* 0x0000003230327220 */ /* 0x040fe20000410000 */
[----:B------:R-:W-:Y:S01]  /*bd20*/  LOP3.LUT R52, R47, 0xff0000ff, RZ, 0xc0, !PT ;  /* 0xff0000ff2f347812 */ /* 0x000fe200078ec0ff */
[-C--:B------:R-:W-:Y:S01]  /*bd30*/  FFMA.FTZ R54, R48, R46.reuse, -R51 ;  /* 0x0000002e30367223 */ /* 0x080fe20000010833 */
[--C-:B------:R-:W-:Y:S01]  /*bd40*/  SHF.R.U32.HI R51, RZ, 0x10, R47.reuse ;  /* 0x00000010ff337819 */ /* 0x100fe2000001162f */
[----:B------:R-:W-:Y:S01]  /*bd50*/  FFMA.FTZ R46, R49, R46, R50 ;  /* 0x0000002e312e7223 */ /* 0x000fe20000010032 */
[----:B------:R-:W-:Y:S01]  /*bd60*/  SHF.R.U32.HI R49, RZ, 0x8, R47 ;  /* 0x00000008ff317819 */ /* 0x000fe2000001162f */
[----:B------:R-:W-:Y:S01]  /*bd70*/  IMAD.SHL.U32 R47, R55, 0x100, RZ ;  /* 0x00000100372f7824 */ /* 0x000fe200078e00ff */
[----:B------:R-:W-:-:S02]  /*bd80*/  SHF.R.U32.HI R48, RZ, 0x10, R79 ;  /* 0x00000010ff307819 */ /* 0x000fc4000001164f */
[----:B------:R-:W-:Y:S01]  /*bd90*/  LOP3.LUT R50, R79, 0xff0000ff, RZ, 0xc0, !PT ;  /* 0xff0000ff4f327812 */ /* 0x000fe200078ec0ff */
[----:B------:R-:W-:Y:S01]  /*bda0*/  IMAD.SHL.U32 R49, R49, 0x100, RZ ;  /* 0x0000010031317824 */ /* 0x000fe200078e00ff */
[----:B------:R-:W-:Y:S02]  /*bdb0*/  SHF.L.U32 R48, R48, 0x10, RZ ;  /* 0x0000001030307819 */ /* 0x000fe400000006ff */
[----:B------:R-:W-:Y:S02]  /*bdc0*/  LOP3.LUT R47, R50, 0xff00, R47, 0xf8, !PT ;  /* 0x0000ff00322f7812 */ /* 0x000fe400078ef82f */
[----:B------:R-:W-:Y:S01]  /*bdd0*/  LOP3.LUT R49, R52, 0xff00, R49, 0xf8, !PT ;  /* 0x0000ff0034317812 */ /* 0x000fe200078ef831 */
[----:B------:R-:W-:Y:S01]  /*bde0*/  IMAD.U32 R52, R51, 0x10000, RZ ;  /* 0x0001000033347824 */ /* 0x000fe200078e00ff */
[----:B------:R-:W-:Y:S02]  /*bdf0*/  LOP3.LUT R51, R47, 0xff0000, R48, 0xf8, !PT ;  /* 0x00ff00002f337812 */ /* 0x000fe400078ef830 */
[----:B------:R-:W-:-:S02]  /*be00*/  F2FP.F16.E4M3.UNPACK_B R47, R39 ;  /* 0x00000027ff2f723e */ /* 0x000fc400020006ff */
[----:B------:R-:W-:Y:S02]  /*be10*/  LOP3.LUT R52, R49, 0xff0000, R52, 0xf8, !PT ;  /* 0x00ff000031347812 */ /* 0x000fe400078ef834 */
[----:B------:R-:W-:Y:S01]  /*be20*/  F2FP.F16.E4M3.UNPACK_B R49, R15 ;  /* 0x0000000fff31723e */ /* 0x000fe200020006ff */
[--C-:B------:R-:W-:Y:S01]  /*be30*/  HADD2.F32 R48, -RZ, R47.reuse.H0_H0 ;  /* 0x2000002fff307230 */ /* 0x100fe20000004100 */
[-C--:B------:R-:W-:Y:S01]  /*be40*/  F2FP.F16.E4M3.UNPACK_B R55, R52.reuse ;  /* 0x00000034ff37723e */ /* 0x080fe200020006ff */
[----:B------:R-:W-:Y:S01]  /*be50*/  HADD2.F32 R47, -RZ, R47.H1_H1 ;  /* 0x3000002fff2f7230 */ /* 0x000fe20000004100 */
[-C--:B------:R-:W-:Y:S01]  /*be60*/  F2FP.F16.E4M3.UNPACK_B R76, R51.reuse ;  /* 0x00000033ff4c723e */ /* 0x080fe200020006ff */
[----:B------:R-:W-:Y:S01]  /*be70*/  HADD2.F32 R50, -RZ, R49.H0_H0 ;  /* 0x20000031ff327230 */ /* 0x000fe20000004100 */
[----:B------:R-:W-:Y:S01]  /*be80*/  F2FP.F16.E4M3.UNPACK_B R52, R52.H1 ;  /* 0x00000034ff34723e */ /* 0x000fe200030006ff */
[----:B------:R-:W-:Y:S01]  /*be90*/  HADD2.F32 R78, -RZ, R55.H1_H1 ;  /* 0x30000037ff4e7230 */ /* 0x000fe20000004100 */
[----:B------:R-:W-:Y:S01]  /*bea0*/  F2FP.F16.E4M3.UNPACK_B R51, R51.H1 ;  /* 0x00000033ff33723e */ /* 0x000fe200030006ff */
[----:B------:R-:W-:Y:S01]  /*beb0*/  HADD2.F32 R49, -RZ, R49.H1_H1 ;  /* 0x30000031ff317230 */ /* 0x000fe20000004100 */
[----:B------:R-:W-:Y:S01]  /*bec0*/  F2FP.SATFINITE.E4M3.F32.PACK_AB_MERGE_C R53, R54, R53, RZ ;  /* 0x000000353635723e */ /* 0x000fe200048070ff */
[----:B------:R-:W-:-:S02]  /*bed0*/  HADD2.F32 R77, -RZ, R76.H0_H0 ;  /* 0x2000004cff4d7230 */ /* 0x000fc40000004100 */
[-C--:B------:R-:W-:Y:S01]  /*bee0*/  FMUL.FTZ R84, R47, R78.reuse ;  /* 0x0000004e2f547220 */ /* 0x080fe20000410000 */
[----:B------:R-:W-:Y:S02]  /*bef0*/  HADD2.F32 R76, -RZ, R76.H1_H1 ;  /* 0x3000004cff4c7230 */ /* 0x000fe40000004100 */
[C---:B------:R-:W-:Y:S01]  /*bf00*/  FMUL.FTZ R78, R49.reuse, R78 ;  /* 0x0000004e314e7220 */ /* 0x040fe20000410000 */
[----:B------:R-:W-:Y:S01]  /*bf10*/  HADD2.F32 R79, -RZ, R55.H0_H0 ;  /* 0x20000037ff4f7230 */ /* 0x000fe20000004100 */
[----:B------:R-:W-:Y:S01]  /*bf20*/  F2FP.F16.E4M3.UNPACK_B R55, R39.H1 ;  /* 0x00000027ff37723e */ /* 0x000fe200030006ff */
[-C--:B------:R-:W-:Y:S01]  /*bf30*/  FFMA.FTZ R49, R49, R76.reuse, -R84 ;  /* 0x0000004c31317223 */ /* 0x080fe20000010854 */
[----:B------:R-:W-:Y:S01]  /*bf40*/  FFMA.FTZ R47, R47, R76, R78 ;  /* 0x0000004c2f2f7223 */ /* 0x000fe2000001004e */
[----:B------:R-:W-:Y:S02]  /*bf50*/  F2FP.F16.E4M3.UNPACK_B R76, R15.H1 ;  /* 0x0000000fff4c723e */ /* 0x000fe400030006ff */
[----:B------:R-:W-:-:S02]  /*bf60*/  HADD2.F32 R15, -RZ, R55.H0_H0 ;  /* 0x20000037ff0f7230 */ /* 0x000fc40000004100 */
[-C--:B------:R-:W-:Y:S01]  /*bf70*/  FMUL.FTZ R85, R48, R79.reuse ;  /* 0x0000004f30557220 */ /* 0x080fe20000410000 */
[----:B------:R-:W-:Y:S02]  /*bf80*/  HADD2.F32 R84, -RZ, R52.H0_H0 ;  /* 0x20000034ff547230 */ /* 0x000fe40000004100 */
[C---:B------:R-:W-:Y:S01]  /*bf90*/  FMUL.FTZ R79, R50.reuse, R79 ;  /* 0x0000004f324f7220 */ /* 0x040fe20000410000 */
[----:B------:R-:W-:Y:S02]  /*bfa0*/  HADD2.F32 R39, -RZ, R76.H0_H0 ;  /* 0x2000004cff277230 */ /* 0x000fe40000004100 */
[----:B------:R-:W-:Y:S01]  /*bfb0*/  FFMA.FTZ R50, R50, R77, -R85 ;  /* 0x0000004d32327223 */ /* 0x000fe20000010855 */
[----:B------:R-:W-:Y:S02]  /*bfc0*/  HADD2.F32 R78, -RZ, R51.H0_H0 ;  /* 0x20000033ff4e7230 */ /* 0x000fe40000004100 */
[----:B------:R-:W-:Y:S01]  /*bfd0*/  FMUL.FTZ R86, R15, R84 ;  /* 0x000000540f567220 */ /* 0x000fe20000410000 */
[----:B------:R-:W-:-:S02]  /*bfe0*/  HADD2.F32 R55, -RZ, R55.H1_H1 ;  /* 0x30000037ff377230 */ /* 0x000fc40000004100 */
[C---:B------:R-:W-:Y:S01]  /*bff0*/  FMUL.FTZ R84, R39.reuse, R84 ;  /* 0x0000005427547220 */ /* 0x040fe20000410000 */
[----:B------:R-:W-:Y:S02]  /*c000*/  HADD2.F32 R52, -RZ, R52.H1_H1 ;  /* 0x30000034ff347230 */ /* 0x000fe40000004100 */
[----:B------:R-:W-:Y:S01]  /*c010*/  FFMA.FTZ R48, R48, R77, R79 ;  /* 0x0000004d30307223 */ /* 0x000fe2000001004f */
[----:B------:R-:W-:Y:S02]  /*c020*/  HADD2.F32 R76, -RZ, R76.H1_H1 ;  /* 0x3000004cff4c7230 */ /* 0x000fe40000004100 */
[-C--:B------:R-:W-:Y:S01]  /*c030*/  FFMA.FTZ R39, R39, R78.reuse, -R86 ;  /* 0x0000004e27277223 */ /* 0x080fe20000010856 */
[----:B------:R-:W-:Y:S02]  /*c040*/  HADD2.F32 R51, -RZ, R51.H1_H1 ;  /* 0x30000033ff337230 */ /* 0x000fe40000004100 */
[----:B------:R-:W-:Y:S01]  /*c050*/  FFMA.FTZ R15, R15, R78, R84 ;  /* 0x0000004e0f0f7223 */ /* 0x000fe20000010054 */
[-C--:B------:R-:W-:Y:S01]  /*c060*/  FMUL.FTZ R77, R55, R52.reuse ;  /* 0x00000034374d7220 */ /* 0x080fe20000410000 */
[----:B------:R-:W-:Y:S01]  /*c070*/  FMUL.FTZ R78, R76, R52 ;  /* 0x000000344c4e7220 */ /* 0x000fe20000410000 */
[----:B------:R-:W-:-:S02]  /*c080*/  F2FP.F16.E4M3.UNPACK_B R54, R154.H1 ;  /* 0x0000009aff36723e */ /* 0x000fc400030006ff */
[-C--:B------:R-:W-:Y:S01]  /*c090*/  FFMA.FTZ R52, R76, R51.reuse, -R77 ;  /* 0x000000334c347223 */ /* 0x080fe2000001084d */
[----:B------:R-:W-:Y:S01]  /*c0a0*/  FFMA.FTZ R51, R55, R51, R78 ;  /* 0x0000003337337223 */ /* 0x000fe2000001004e */
[----:B------:R-:W-:Y:S01]  /*c0b0*/  F2FP.F16.E4M3.UNPACK_B R76, R36.H1 ;  /* 0x00000024ff4c723e */ /* 0x000fe200030006ff */
[--C-:B------:R-:W-:Y:S01]  /*c0c0*/  HADD2.F32 R86, -RZ, R54.reuse.H0_H0 ;  /* 0x20000036ff567230 */ /* 0x100fe20000004100 */
[----:B------:R-:W-:Y:S01]  /*c0d0*/  F2FP.F16.E4M3.UNPACK_B R55, R12.H1 ;  /* 0x0000000cff37723e */ /* 0x000fe200030006ff */
[----:B------:R-:W-:Y:S01]  /*c0e0*/  HADD2.F32 R54, -RZ, R54.H1_H1 ;  /* 0x30000036ff367230 */ /* 0x000fe20000004100 */
[----:B------:R-:W-:Y:S01]  /*c0f0*/  F2FP.F16.E4M3.UNPACK_B R78, R156.H1 ;  /* 0x0000009cff4e723e */ /* 0x000fe200030006ff */
[----:B------:R-:W-:Y:S01]  /*c100*/  HADD2.F32 R77, -RZ, R76.H0_H0 ;  /* 0x2000004cff4d7230 */ /* 0x000fe20000004100 */
[----:B------:R-:W-:Y:S01]  /*c110*/  F2FP.F16.E4M3.UNPACK_B R154, R154 ;  /* 0x0000009aff9a723e */ /* 0x000fe200020006ff */
[----:B------:R-:W-:Y:S01]  /*c120*/  HADD2.F32 R79, -RZ, R55.H0_H0 ;  /* 0x20000037ff4f7230 */ /* 0x000fe20000004100 */
[----:B------:R-:W-:Y:S01]  /*c130*/  F2FP.F16.E4M3.UNPACK_B R36, R36 ;  /* 0x00000024ff24723e */ /* 0x000fe200020006ff */
[----:B------:R-:W-:-:S02]  /*c140*/  HADD2.F32 R84, -RZ, R78.H0_H0 ;  /* 0x2000004eff547230 */ /* 0x000fc40000004100 */
[-C--:B------:R-:W-:Y:S01]  /*c150*/  FMUL.FTZ R85, R77, R86.reuse ;  /* 0x000000564d557220 */ /* 0x080fe20000410000 */
[----:B------:R-:W-:Y:S02]  /*c160*/  HADD2.F32 R55, -RZ, R55.H1_H1 ;  /* 0x30000037ff377230 */ /* 0x000fe40000004100 */
[C---:B------:R-:W-:Y:S01]  /*c170*/  FMUL.FTZ R86, R79.reuse, R86 ;  /* 0x000000564f567220 */ /* 0x040fe20000410000 */
[----:B------:R-:W-:Y:S01]  /*c180*/  HADD2.F32 R78, -RZ, R78.H1_H1 ;  /* 0x3000004eff4e7230 */ /* 0x000fe20000004100 */
[----:B------:R-:W-:Y:S01]  /*c190*/  F2FP.F16.E4M3.UNPACK_B R12, R12 ;  /* 0x0000000cff0c723e */ /* 0x000fe200020006ff */
[-C--:B------:R-:W-:Y:S01]  /*c1a0*/  FFMA.FTZ R85, R79, R84.reuse, -R85 ;  /* 0x000000544f557223 */ /* 0x080fe20000010855 */
[----:B------:R-:W-:Y:S01]  /*c1b0*/  FFMA.FTZ R86, R77, R84, R86 ;  /* 0x000000544d567223 */ /* 0x000fe20000010056 */
[----:B------:R-:W-:Y:S01]  /*c1c0*/  HADD2.F32 R77, -RZ, R76.H1_H1 ;  /* 0x3000004cff4d7230 */ /* 0x000fe20000004100 */
[----:B------:R-:W-:Y:S01]  /*c1d0*/  F2FP.F16.E4M3.UNPACK_B R156, R156 ;  /* 0x0000009cff9c723e */ /* 0x000fe200020006ff */
[--C-:B------:R-:W-:Y:S01]  /*c1e0*/  HADD2.F32 R84, -RZ, R154.reuse.H0_H0 ;  /* 0x2000009aff547230 */ /* 0x100fe20000004100 */
[----:B------:R-:W-:Y:S01]  /*c1f0*/  F2FP.SATFINITE.E4M3.F32.PACK_AB_MERGE_C R39, R52, R39, RZ ;  /* 0x000000273427723e */ /* 0x000fe200048070ff */
[----:B------:R-:W-:-:S02]  /*c200*/  HADD2.F32 R154, -RZ, R154.H1_H1 ;  /* 0x3000009aff9a7230 */ /* 0x000fc40000004100 */
[-C--:B------:R-:W-:Y:S01]  /*c210*/  FMUL.FTZ R76, R77, R54.reuse ;  /* 0x000000364d4c7220 */ /* 0x080fe20000410000 */
[C---:B------:R-:W-:Y:S01]  /*c220*/  FMUL.FTZ R54, R55.reuse, R54 ;  /* 0x0000003637367220 */ /* 0x040fe20000410000 */
[----:B------:R-:W-:Y:S01]  /*c230*/  HADD2.F32 R87, -RZ, R12.H1_H1 ;  /* 0x3000000cff577230 */ /* 0x000fe20000004100 */
[----:B------:R-:W-:Y:S01]  /*c240*/  F2FP.SATFINITE.E4M3.F32.PACK_AB_MERGE_C R46, R46, R13, RZ ;  /* 0x0000000d2e2e723e */ /* 0x000fe200048070ff */
[-C--:B------:R-:W-:Y:S01]  /*c250*/  FFMA.FTZ R55, R55, R78.reuse, -R76 ;  /* 0x0000004e37377223 */ /* 0x080fe2000001084c */
[----:B------:R-:W-:Y:S01]  /*c260*/  FFMA.FTZ R54, R77, R78, R54 ;  /* 0x0000004e4d367223 */ /* 0x000fe20000010036 */
[----:B------:R-:W-:Y:S01]  /*c270*/  HADD2.F32 R76, -RZ, R36.H0_H0 ;  /* 0x20000024ff4c7230 */ /* 0x000fe20000004100 */
[----:B------:R-:W-:Y:S01]  /*c280*/  F2FP.SATFINITE.E4M3.F32.PACK_AB_MERGE_C R51, R51, R15, RZ ;  /* 0x0000000f3333723e */ /* 0x000fe200048070ff */
[----:B------:R-:W-:Y:S01]  /*c290*/  HADD2.F32 R78, -RZ, R12.H0_H0 ;  /* 0x2000000cff4e7230 */ /* 0x000fe20000004100 */
[----:B------:R-:W-:Y:S01]  /*c2a0*/  F2FP.SATFINITE.E4M3.F32.PACK_AB_MERGE_C R85, R55, R85, RZ ;  /* 0x000000553755723e */ /* 0x000fe200048070ff */
[----:B------:R-:W-:-:S02]  /*c2b0*/  HADD2.F32 R77, -RZ, R156.H0_H0 ;  /* 0x2000009cff4d7230 */ /* 0x000fc40000004100 */
[-C--:B------:R-:W-:Y:S01]  /*c2c0*/  FMUL.FTZ R79, R76, R84.reuse ;  /* 0x000000544c4f7220 */ /* 0x080fe20000410000 */
[----:B------:R-:W-:Y:S02]  /*c2d0*/  HADD2.F32 R156, -RZ, R156.H1_H1 ;  /* 0x3000009cff9c7230 */ /* 0x000fe40000004100 */
[----:B------:R-:W-:Y:S01]  /*c2e0*/  FMUL.FTZ R84, R78, R84 ;  /* 0x000000544e547220 */ /* 0x000fe20000410000 */
[----:B------:R-:W-:Y:S01]  /*c2f0*/  F2FP.SATFINITE.E4M3.F32.PACK_AB_MERGE_C R54, R54, R86, RZ ;  /* 0x000000563636723e */ /* 0x000fe200048070ff */
[-C--:B------:R-:W-:Y:S01]  /*c300*/  FFMA.FTZ R79, R78, R77.reuse, -R79 ;  /* 0x0000004d4e4f7223 */ /* 0x080fe2000001084f */
[-C--:B------:R-:W-:Y:S01]  /*c310*/  F2FP.F16.E4M3.UNPACK_B R78, R38.reuse.H1 ;  /* 0x00000026ff4e723e */ /* 0x080fe200030006ff */
[----:B------:R-:W-:Y:S01]  /*c320*/  FFMA.FTZ R84, R76, R77, R84 ;  /* 0x0000004d4c547223 */ /* 0x000fe20000010054 */
[----:B------:R-:W-:Y:S01]  /*c330*/  HADD2.F32 R77, -RZ, R36.H1_H1 ;  /* 0x30000024ff4d7230 */ /* 0x000fe20000004100 */
[----:B------:R-:W-:Y:S01]  /*c340*/  F2FP.F16.E4M3.UNPACK_B R38, R38 ;  /* 0x00000026ff26723e */ /* 0x000fe200020006ff */
[----:B------:R-:W-:Y:S01]  /*c350*/  IMAD.MOV.U32 R76, RZ, RZ, R14 ;  /* 0x000000ffff4c7224 */ /* 0x000fe200078e000e */
[----:B------:R-:W-:Y:S01]  /*c360*/  F2FP.SATFINITE.E4M3.F32.PACK_AB_MERGE_C R15, R49, R50, R39 ;  /* 0x00000032310f723e */ /* 0x000fe20004807027 */
[----:B------:R-:W-:-:S02]  /*c370*/  HADD2.F32 R36, -RZ, R78.H0_H0 ;  /* 0x2000004eff247230 */ /* 0x000fc40000004100 */
[-C--:B------:R-:W-:Y:S01]  /*c380*/  FMUL.FTZ R12, R77, R154.reuse ;  /* 0x0000009a4d0c7220 */ /* 0x080fe20000410000 */
[C---:B------:R-:W-:Y:S01]  /*c390*/  FMUL.FTZ R154, R87.reuse, R154 ;  /* 0x0000009a579a7220 */ /* 0x040fe20000410000 */
[----:B------:R-:W-:Y:S01]  /*c3a0*/  HADD2.F32 R78, -RZ, R78.H1_H1 ;  /* 0x3000004eff4e7230 */ /* 0x000fe20000004100 */
[----:B------:R-:W-:Y:S01]  /*c3b0*/  F2FP.SATFINITE.E4M3.F32.PACK_AB_MERGE_C R13, R44, R45, R53 ;  /* 0x0000002d2c0d723e */ /* 0x000fe20004807035 */
[-C--:B------:R-:W-:Y:S01]  /*c3c0*/  FFMA.FTZ R12, R87, R156.reuse, -R12 ;  /* 0x0000009c570c7223 */ /* 0x080fe2000001080c */
[----:B------:R-:W-:Y:S01]  /*c3d0*/  FFMA.FTZ R55, R77, R156, R154 ;  /* 0x0000009c4d377223 */ /* 0x000fe2000001009a */
[-C--:B------:R-:W-:Y:S02]  /*c3e0*/  F2FP.F16.E4M3.UNPACK_B R77, R155.reuse.H1 ;  /* 0x0000009bff4d723e */ /* 0x080fe400030006ff */
[----:B------:R-:W-:Y:S02]  /*c3f0*/  F2FP.F16.E4M3.UNPACK_B R155, R155 ;  /* 0x0000009bff9b723e */ /* 0x000fe400020006ff */
[----:B------:R-:W-:Y:S01]  /*c400*/  F2FP.SATFINITE.E4M3.F32.PACK_AB_MERGE_C R12, R12, R79, R85 ;  /* 0x0000004f0c0c723e */ /* 0x000fe20004807055 */
[--C-:B------:R-:W-:Y:S01]  /*c410*/  HADD2.F32 R161, -RZ, R77.reuse.H0_H0 ;  /* 0x2000004dffa17230 */ /* 0x100fe20000004100 */
[----:B------:R-:W-:Y:S01]  /*c420*/  F2FP.F16.E4M3.UNPACK_B R79, R76.H1 ;  /* 0x0000004cff4f723e */ /* 0x000fe200030006ff */
[----:B------:R-:W-:Y:S01]  /*c430*/  HADD2.F32 R77, -RZ, R77.H1_H1 ;  /* 0x3000004dff4d7230 */ /* 0x000fe20000004100 */
[----:B------:R-:W-:-:S02]  /*c440*/  F2FP.F16.E4M3.UNPACK_B R85, R157.H1 ;  /* 0x0000009dff55723e */ /* 0x000fc400030006ff */
[----:B------:R-:W-:Y:S01]  /*c450*/  FMUL.FTZ R163, R36, R161 ;  /* 0x000000a124a37220 */ /* 0x000fe20000410000 */
[--C-:B------:R-:W-:Y:S01]  /*c460*/  HADD2.F32 R14, -RZ, R79.reuse.H0_H0 ;  /* 0x2000004fff0e7230 */ /* 0x100fe20000004100 */
[----:B------:R-:W-:Y:S01]  /*c470*/  F2FP.F16.E4M3.UNPACK_B R76, R76 ;  /* 0x0000004cff4c723e */ /* 0x000fe200020006ff */
[----:B------:R-:W-:Y:S02]  /*c480*/  HADD2.F32 R154, -RZ, R79.H1_H1 ;  /* 0x3000004fff9a7230 */ /* 0x000fe40000004100 */
[----:B------:R-:W-:Y:S01]  /*c490*/  FMUL.FTZ R79, R78, R77 ;  /* 0x0000004d4e4f7220 */ /* 0x000fe20000410000 */
[--C-:B------:R-:W-:Y:S02]  /*c4a0*/  HADD2.F32 R87, -RZ, R85.reuse.H0_H0 ;  /* 0x20000055ff577230 */ /* 0x100fe40000004100 */
[----:B------:R-:W-:Y:S01]  /*c4b0*/  FMUL.FTZ R161, R14, R161 ;  /* 0x000000a10ea17220 */ /* 0x000fe20000410000 */
[----:B------:R-:W-:Y:S02]  /*c4c0*/  HADD2.F32 R85, -RZ, R85.H1_H1 ;  /* 0x30000055ff557230 */ /* 0x000fe40000004100 */
[----:B------:R-:W-:Y:S01]  /*c4d0*/  FMUL.FTZ R77, R154, R77 ;  /* 0x0000004d9a4d7220 */ /* 0x000fe20000410000 */
[----:B------:R-:W-:Y:S01]  /*c4e0*/  F2FP.F16.E4M3.UNPACK_B R157, R157 ;  /* 0x0000009dff9d723e */ /* 0x000fe200020006ff */
[-C--:B------:R-:W-:Y:S01]  /*c4f0*/  FFMA.FTZ R14, R14, R87.reuse, -R163 ;  /* 0x000000570e0e7223 */ /* 0x080fe200000108a3 */
[----:B------:R-:W-:Y:S01]  /*c500*/  FFMA.FTZ R36, R36, R87, R161 ;  /* 0x0000005724247223 */ /* 0x000fe200000100a1 */
[-C--:B------:R-:W-:Y:S01]  /*c510*/  FFMA.FTZ R77, R78, R85.reuse, R77 ;  /* 0x000000554e4d7223 */ /* 0x080fe2000001004d */
[----:B------:R-:W-:Y:S01]  /*c520*/  FFMA.FTZ R79, R154, R85, -R79 ;  /* 0x000000559a4f7223 */ /* 0x000fe2000001084f */
[----:B------:R-:W-:Y:S01]  /*c530*/  HADD2.F32 R87, -RZ, R155.H0_H0 ;  /* 0x2000009bff577230 */ /* 0x000fe20000004100 */
[----:B------:R-:W-:Y:S01]  /*c540*/  F2FP.SATFINITE.E4M3.F32.PACK_AB_MERGE_C R37, R37, R42, R46 ;  /* 0x0000002a2525723e */ /* 0x000fe2000480702e */
[----:B------:R-:W-:Y:S01]  /*c550*/  HADD2.F32 R78, -RZ, R38.H0_H0 ;  /* 0x20000026ff4e7230 */ /* 0x000fe20000004100 */
[----:B------:R-:W-:Y:S01]  /*c560*/  F2FP.SATFINITE.E4M3.F32.PACK_AB_MERGE_C R77, R77, R36, RZ ;  /* 0x000000244d4d723e */ /* 0x000fe200048070ff */
[----:B------:R-:W-:Y:S01]  /*c570*/  HADD2.F32 R154, -RZ, R76.H0_H0 ;  /* 0x2000004cff9a7230 */ /* 0x000fe20000004100 */
[----:B------:R-:W-:Y:S01]  /*c580*/  F2FP.SATFINITE.E4M3.F32.PACK_AB_MERGE_C R14, R79, R14, RZ ;  /* 0x0000000e4f0e723e */ /* 0x000fe200048070ff */
        /* <DEDUP_REMOVED lines=8> */
[----:B------:R-:W-:-:S02]  /*c610*/  HADD2.F32 R157, -RZ, R157.H1_H1 ;  /* 0x3000009dff9d7230 */ /* 0x000fc40000004100 */
[-C--:B------:R-:W-:Y:S01]  /*c620*/  FMUL.FTZ R85, R38, R155.reuse ;  /* 0x0000009b26557220 */ /* 0x080fe20000410000 */
[----:B------:R-:W-:Y:S01]  /*c630*/  F2FP.SATFINITE.E4M3.F32.PACK_AB_MERGE_C R36, R55, R84, R54 ;  /* 0x000000543724723e */ /* 0x000fe20004807036 */
[C---:B------:R-:W-:Y:S01]  /*c640*/  FMUL.FTZ R155, R76.reuse, R155 ;  /* 0x0000009b4c9b7220 */ /* 0x040fe20000410000 */
[----:B------:R-:W-:Y:S01]  /*c650*/  F2FP.SATFINITE.E4M3.F32.PACK_AB_MERGE_C R39, R47, R48, R51 ;  /* 0x000000302f27723e */ /* 0x000fe20004807033 */
[-C--:B------:R-:W-:Y:S02]  /*c660*/  FFMA.FTZ R85, R76, R157.reuse, -R85 ;  /* 0x0000009d4c557223 */ /* 0x080fe40000010855 */
[----:B------:R-:W-:-:S03]  /*c670*/  FFMA.FTZ R38, R38, R157, R155 ;  /* 0x0000009d26267223 */ /* 0x000fc6000001009b */
[----:B------:R-:W-:Y:S02]  /*c680*/  F2FP.SATFINITE.E4M3.F32.PACK_AB_MERGE_C R14, R85, R154, R14 ;  /* 0x0000009a550e723e */ /* 0x000fe4000480700e */
[----:B------:R-:W-:-:S07]  /*c690*/  F2FP.SATFINITE.E4M3.F32.PACK_AB_MERGE_C R38, R38, R87, R77 ;  /* 0x000000572626723e */ /* 0x000fce000480704d */
.L_x_512:
[----:B------:R-:W-:Y:S05]  /*c6a0*/  BSYNC B2 ;  /* 0x0000000000027941 */ /* 0x000fea0003800000 */
.L_x_511:
[----:B------:R-:W-:Y:S01]  /*c6b0*/  ISETP.GE.AND P2, PT, R43, R128, PT ;  /* 0x000000802b00720c */ /* 0x000fe20003f46270 */
[----:B0-----:R0:W-:-:S12]  /*c6c0*/  ST.E.128 desc[UR50][R40.64], R12 ;  /* 0x0000000c28007985 */ /* 0x0011d8000c101d32 */
[----:B------:R-:W-:-:S04]  /*c6d0*/  @!P2 IADD3 R42, P5, R11, R43, RZ ;  /* 0x0000002b0b2aa210 */ /* 0x000fc80007fbe0ff */
[----:B------:R-:W-:-:S05]  /*c6e0*/  @!P2 LEA.HI.X.SX32 R43, R43, R153, 0x1, P5 ;  /* 0x000000992b2ba211 */ /* 0x000fca00028f0eff */
[----:B---3--:R0:W-:Y:S04]  /*c6f0*/  @!P2 ST.E.128 desc[UR50][R42.64], R36 ;  /* 0x000000242a00a985 */ /* 0x0081e8000c101d32 */
.L_x_502:
[----:B------:R-:W-:Y:S05]  /*c700*/  BSYNC B1 ;  /* 0x0000000000017941 */ /* 0x000fea0003800000 */
.L_x_501:
[----:B------:R-:W-:-:S03]  /*c710*/  UMOV UR4, 0xffffffff ;  /* 0xffffffff00047882 */ /* 0x000fc60000000000 */
[----:B------:R-:W-:Y:S05]  /*c720*/  BRA.DIV UR4, `(.L_x_513) ;  /* 0x000001f204b47947 */ /* 0x000fea000b800000 */
[----:B-1----:R-:W1:Y:S04]  /*c730*/  SHFL.IDX PT, R120, R120, 0x1, 0x1e1f ;  /* 0x003e1f0078787f89 */ /* 0x002e6800000e0000 */
[----:B------:R0:W0:Y:S02]  /*c740*/  SHFL.IDX PT, R44, R121, 0x1, 0x1e1f ;  /* 0x003e1f00792c7f89 */ /* 0x00002400000e0000 */
.L_x_793:
[----:B------:R-:W-:Y:S05]  /*c750*/  @P4 BRA `(.L_x_470) ;  /* 0x0000003400404947 */ /* 0x000fea0003800000 */
[----:B------:R-:W-:Y:S01]  /*c760*/  ISETP.NE.AND P2, PT, R28, RZ, PT ;  /* 0x000000ff1c00720c */ /* 0x000fe20003f45270 */
[----:B------:R-:W-:-:S12]  /*c770*/  BSSY B1, `(.L_x_514) ;  /* 0x00000f4000017945 */ /* 0x000fd80003800000 */
[----:B------:R-:W-:Y:S05]  /*c780*/  @!P2 BRA `(.L_x_515) ;  /* 0x0000000c00c8a947 */ /* 0x000fea0003800000 */
[----:B----4-:R-:W-:Y:S01]  /*c790*/  SEL R11, R118, R142, !P0 ;  /* 0x0000008e760b7207 */ /* 0x010fe20004000000 */
[----:B------:R-:W-:Y:S01]  /*c7a0*/  BSSY B2, `(.L_x_516) ;  /* 0x00000eb000027945 */ /* 0x000fe20003800000 */
[----:B0-----:R-:W-:Y:S02]  /*c7b0*/  IADD3 R40, P2, R25, R44, RZ ;  /* 0x0000002c19287210 */ /* 0x001fe40007f5e0ff */
[----:B------:R-:W-:-:S03]  /*c7c0*/  SHF.R.S32.HI R12, RZ, 0x1f, R11 ;  /* 0x0000001fff0c7819 */ /* 0x000fc6000001140b */
[----:B-1----:R-:W-:Y:S01]  /*c7d0*/  IMAD.X R41, R120, 0x1, R112, P2 ;  /* 0x0000000178297824 */ /* 0x002fe200010e0670 */
[----:B------:R-:W-:Y:S02]  /*c7e0*/  LEA.HI R11, R12, R11, RZ, 0x5 ;  /* 0x0000000b0c0b7211 */ /* 0x000fe400078f28ff */
[----:B------:R-:W-:Y:S02]  /*c7f0*/  ISETP.GE.AND P2, PT, R16, R117, PT ;  /* 0x000000751000720c */ /* 0x000fe40003f46270 */
[----:B------:R-:W-:-:S04]  /*c800*/  LEA.HI.SX32 R11, R11, R116, 0x1b ;  /* 0x000000740b0b7211 */ /* 0x000fc800078fdaff */
[----:B------:R-:W-:-:S04]  /*c810*/  SHF.R.S32.HI R12, RZ, 0x1f, R11 ;  /* 0x0000001fff0c7819 */ /* 0x000fc8000001140b */
[----:B------:R-:W-:Y:S01]  /*c820*/  LEA.HI R12, R12, R11, RZ, 0x2 ;  /* 0x0000000b0c0c7211 */ /* 0x000fe200078f10ff */
[----:B------:R-:W-:-:S03]  /*c830*/  IMAD.SHL.U32 R11, R11, 0x10, RZ ;  /* 0x000000100b0b7824 */ /* 0x000fc600078e00ff */
[----:B------:R-:W-:Y:S02]  /*c840*/  SHF.R.S32.HI R13, RZ, 0x2, R12 ;  /* 0x00000002ff0d7819 */ /* 0x000fe4000001140c */
[----:B------:R-:W-:-:S03]  /*c850*/  LOP3.LUT R12, R209, 0x30, R11, 0xf8, !PT ;  /* 0x00000030d10c7812 */ /* 0x000fc600078ef80b */
[----:B------:R-:W-:Y:S01]  /*c860*/  IMAD R13, R13, 0x2800, R210 ;  /* 0x000028000d0d7824 */ /* 0x000fe200078e02d2 */
[----:B------:R-:W-:-:S04]  /*c870*/  LOP3.LUT R12, R12, R5, RZ, 0x3c, !PT ;  /* 0x000000050c0c7212 */ /* 0x000fc800078e3cff */
[----:B------:R-:W-:Y:S01]  /*c880*/  IADD3 R12, R13, R12, RZ ;  /* 0x0000000c0d0c7210 */ /* 0x000fe20007ffe0ff */
[----:B------:R-:W-:-:S04]  /*c890*/  IMAD R13, R19, 0x7800, R134 ;  /* 0x00007800130d7824 */ /* 0x000fc800078e0286 */
[----:B------:R-:W-:Y:S02]  /*c8a0*/  IMAD R15, R19, 0x7800, R12 ;  /* 0x00007800130f7824 */ /* 0x000fe400078e020c */
[C---:B------:R-:W-:Y:S02]  /*c8b0*/  IMAD.IADD R13, R18.reuse, 0x1, R13 ;  /* 0x00000001120d7824 */ /* 0x040fe400078e020d */
[----:B------:R-:W-:-:S04]  /*c8c0*/  IMAD.IADD R36, R18, 0x1, R15 ;  /* 0x0000000112247824 */ /* 0x000fc800078e020f */
[----:B------:R-:W0:Y:S04]  /*c8d0*/  LDS.128 R12, [R13+0x1a400] ;  /* 0x01a400000d0c7984 */ /* 0x000e280000000c00 */
[----:B------:R-:W1:Y:S01]  /*c8e0*/  LDS.128 R36, [R36+0x1a400] ;  /* 0x01a4000024247984 */ /* 0x000e620000000c00 */
[----:B------:R-:W-:Y:S05]  /*c8f0*/  @P2 BRA `(.L_x_517) ;  /* 0x0000000c00542947 */ /* 0x000fea0003800000 */
[----:B------:R-:W-:Y:S01]  /*c900*/  SHF.R.U32.HI R45, RZ, 0x8, R69 ;  /* 0x00000008ff2d7819 */ /* 0x000fe20000011645 */
[----:B0-----:R-:W-:Y:S01]  /*c910*/  IMAD.MOV.U32 R47, RZ, RZ, R12 ;  /* 0x000000ffff2f7224 */ /* 0x001fe200078e000c */
[----:B------:R-:W-:Y:S01]  /*c920*/  SHF.R.U32.HI R53, RZ, 0x8, R57 ;  /* 0x00000008ff357819 */ /* 0x000fe20000011639 */
[----:B-1----:R-:W-:Y:S01]  /*c930*/  IMAD.MOV.U32 R48, RZ, RZ, R36 ;  /* 0x000000ffff307224 */ /* 0x002fe200078e0024 */
[----:B------:R-:W-:Y:S01]  /*c940*/  SHF.R.U32.HI R51, RZ, 0x8, R71 ;  /* 0x00000008ff337819 */ /* 0x000fe20000011647 */
[----:B------:R-:W-:Y:S01]  /*c950*/  IMAD.MOV.U32 R46, RZ, RZ, R38 ;  /* 0x000000ffff2e7224 */ /* 0x000fe200078e0026 */
[----:B------:R-:W-:Y:S01]  /*c960*/  LOP3.LUT R49, R69, 0xff0000ff, RZ, 0xc0, !PT ;  /* 0xff0000ff45317812 */ /* 0x000fe200078ec0ff */
[----:B------:R-:W-:Y:S01]  /*c970*/  IMAD.SHL.U32 R53, R53, 0x100, RZ ;  /* 0x0000010035357824 */ /* 0x000fe200078e00ff */
[----:B------:R-:W-:Y:S01]  /*c980*/  SHF.R.U32.HI R58, RZ, 0x10, R69 ;  /* 0x00000010ff3a7819 */ /* 0x000fe20000011645 */
[----:B------:R-:W-:Y:S01]  /*c990*/  IMAD.SHL.U32 R51, R51, 0x100, RZ ;  /* 0x0000010033337824 */ /* 0x000fe200078e00ff */
[----:B------:R-:W-:Y:S01]  /*c9a0*/  SHF.L.U32 R12, R45, 0x8, RZ ;  /* 0x000000082d0c7819 */ /* 0x000fe200000006ff */
[----:B------:R-:W-:Y:S01]  /*c9b0*/  IMAD.MOV.U32 R45, RZ, RZ, R14 ;  /* 0x000000ffff2d7224 */ /* 0x000fe200078e000e */
[----:B------:R-:W-:-:S02]  /*c9c0*/  SHF.R.U32.HI R55, RZ, 0x8, R59 ;  /* 0x00000008ff377819 */ /* 0x000fc4000001163b */
[----:B------:R-:W-:Y:S02]  /*c9d0*/  SHF.R.U32.HI R56, RZ, 0x10, R71 ;  /* 0x00000010ff387819 */ /* 0x000fe40000011647 */
[----:B------:R-:W-:Y:S02]  /*c9e0*/  LOP3.LUT R52, R57, 0xff0000ff, RZ, 0xc0, !PT ;  /* 0xff0000ff39347812 */ /* 0x000fe400078ec0ff */
[----:B------:R-:W-:Y:S01]  /*c9f0*/  LOP3.LUT R12, R49, 0xff00, R12, 0xf8, !PT ;  /* 0x0000ff00310c7812 */ /* 0x000fe200078ef80c */
[----:B------:R-:W-:Y:S01]  /*ca00*/  IMAD.U32 R49, R58, 0x10000, RZ ;  /* 0x000100003a317824 */ /* 0x000fe200078e00ff */
[----:B------:R-:W-:Y:S02]  /*ca10*/  LOP3.LUT R50, R71, 0xff0000ff, RZ, 0xc0, !PT ;  /* 0xff0000ff47327812 */ /* 0x000fe400078ec0ff */
[----:B------:R-:W-:Y:S02]  /*ca20*/  LOP3.LUT R54, R59, 0xff0000ff, RZ, 0xc0, !PT ;  /* 0xff0000ff3b367812 */ /* 0x000fe400078ec0ff */
[----:B------:R-:W-:-:S02]  /*ca30*/  SHF.L.U32 R55, R55, 0x8, RZ ;  /* 0x0000000837377819 */ /* 0x000fc400000006ff */
[----:B------:R-:W-:Y:S01]  /*ca40*/  LOP3.LUT R38, R52, 0xff00, R53, 0xf8, !PT ;  /* 0x0000ff0034267812 */ /* 0x000fe200078ef835 */
[----:B------:R-:W-:Y:S01]  /*ca50*/  IMAD.U32 R53, R56, 0x10000, RZ ;  /* 0x0001000038357824 */ /* 0x000fe200078e00ff */
[----:B------:R-:W-:Y:S02]  /*ca60*/  LOP3.LUT R50, R50, 0xff00, R51, 0xf8, !PT ;  /* 0x0000ff0032327812 */ /* 0x000fe400078ef833 */
[----:B------:R-:W-:Y:S02]  /*ca70*/  LOP3.LUT R14, R54, 0xff00, R55, 0xf8, !PT ;  /* 0x0000ff00360e7812 */ /* 0x000fe400078ef837 */
[----:B------:R-:W-:Y:S02]  /*ca80*/  LOP3.LUT R36, R12, 0xff0000, R49, 0xf8, !PT ;  /* 0x00ff00000c247812 */ /* 0x000fe400078ef831 */
[----:B------:R-:W-:Y:S02]  /*ca90*/  F2FP.F16.E4M3.UNPACK_B R54, R148.H1 ;  /* 0x00000094ff36723e */ /* 0x000fe400030006ff */
[----:B------:R-:W-:-:S02]  /*caa0*/  F2FP.F16.E4M3.UNPACK_B R51, R48.H1 ;  /* 0x00000030ff33723e */ /* 0x000fc400030006ff */
[----:B------:R-:W-:Y:S01]  /*cab0*/  F2FP.F16.E4M3.UNPACK_B R49, R47.H1 ;  /* 0x0000002fff31723e */ /* 0x000fe200030006ff */
[----:B------:R-:W-:Y:S01]  /*cac0*/  HADD2.F32 R55, -RZ, R54.H0_H0 ;  /* 0x20000036ff377230 */ /* 0x000fe20000004100 */
[----:B------:R-:W-:Y:S01]  /*cad0*/  SHF.R.U32.HI R43, RZ, 0x10, R59 ;  /* 0x00000010ff2b7819 */ /* 0x000fe2000001163b */
[----:B------:R-:W-:Y:S01]  /*cae0*/  HADD2.F32 R52, -RZ, R51.H0_H0 ;  /* 0x20000033ff347230 */ /* 0x000fe20000004100 */
[----:B------:R-:W-:Y:S01]  /*caf0*/  LOP3.LUT R12, R50, 0xff0000, R53, 0xf8, !PT ;  /* 0x00ff0000320c7812 */ /* 0x000fe200078ef835 */
[----:B------:R-:W-:Y:S01]  /*cb00*/  HADD2.F32 R50, -RZ, R49.H0_H0 ;  /* 0x20000031ff327230 */ /* 0x000fe20000004100 */
[----:B------:R-:W-:Y:S01]  /*cb10*/  F2FP.F16.E4M3.UNPACK_B R53, R150.H1 ;  /* 0x00000096ff35723e */ /* 0x000fe200030006ff */
[----:B------:R-:W-:Y:S01]  /*cb20*/  IMAD.U32 R59, R43, 0x10000, RZ ;  /* 0x000100002b3b7824 */ /* 0x000fe200078e00ff */
[----:B------:R-:W-:Y:S01]  /*cb30*/  SHF.R.U32.HI R42, RZ, 0x10, R57 ;  /* 0x00000010ff2a7819 */ /* 0x000fe20000011639 */
[-C--:B------:R-:W-:Y:S01]  /*cb40*/  FMUL.FTZ R69, R52, R55.reuse ;  /* 0x0000003734457220 */ /* 0x080fe20000410000 */
[----:B------:R-:W-:Y:S01]  /*cb50*/  FMUL.FTZ R55, R50, R55 ;  /* 0x0000003732377220 */ /* 0x000fe20000410000 */
[----:B------:R-:W-:Y:S01]  /*cb60*/  HADD2.F32 R43, -RZ, R53.H0_H0 ;  /* 0x20000035ff2b7230 */ /* 0x000fe20000004100 */
[----:B------:R-:W-:Y:S01]  /*cb70*/  F2FP.F16.E4M3.UNPACK_B R148, R148 ;  /* 0x00000094ff94723e */ /* 0x000fe200020006ff */
[----:B------:R-:W-:Y:S01]  /*cb80*/  IMAD.U32 R57, R42, 0x10000, RZ ;  /* 0x000100002a397824 */ /* 0x000fe200078e00ff */
[----:B------:R-:W-:-:S02]  /*cb90*/  F2FP.F16.E4M3.UNPACK_B R150, R150 ;  /* 0x00000096ff96723e */ /* 0x000fc400020006ff */
[-C--:B------:R-:W-:Y:S01]  /*cba0*/  FFMA.FTZ R42, R50, R43.reuse, -R69 ;  /* 0x0000002b322a7223 */ /* 0x080fe20000010845 */
[----:B------:R-:W-:Y:S01]  /*cbb0*/  FFMA.FTZ R43, R52, R43, R55 ;  /* 0x0000002b342b7223 */ /* 0x000fe20000010037 */
[----:B------:R-:W-:Y:S01]  /*cbc0*/  HADD2.F32 R55, -RZ, R53.H1_H1 ;  /* 0x30000035ff377230 */ /* 0x000fe20000004100 */
[----:B------:R-:W-:Y:S01]  /*cbd0*/  F2FP.F16.E4M3.UNPACK_B R52, R48 ;  /* 0x00000030ff34723e */ /* 0x000fe200020006ff */
[----:B------:R-:W-:Y:S01]  /*cbe0*/  HADD2.F32 R53, -RZ, R54.H1_H1 ;  /* 0x30000036ff357230 */ /* 0x000fe20000004100 */
[----:B------:R-:W-:Y:S01]  /*cbf0*/  LOP3.LUT R38, R38, 0xff0000, R57, 0xf8, !PT ;  /* 0x00ff000026267812 */ /* 0x000fe200078ef839 */
[----:B------:R-:W-:Y:S01]  /*cc00*/  HADD2.F32 R50, -RZ, R49.H1_H1 ;  /* 0x30000031ff327230 */ /* 0x000fe20000004100 */
[----:B------:R-:W-:Y:S01]  /*cc10*/  LOP3.LUT R14, R14, 0xff0000, R59, 0xf8, !PT ;  /* 0x00ff00000e0e7812 */ /* 0x000fe200078ef83b */
[----:B------:R-:W-:Y:S01]  /*cc20*/  HADD2.F32 R54, -RZ, R51.H1_H1 ;  /* 0x30000033ff367230 */ /* 0x000fe20000004100 */
[----:B------:R-:W-:Y:S01]  /*cc30*/  F2FP.F16.E4M3.UNPACK_B R51, R47 ;  /* 0x0000002fff33723e */ /* 0x000fe200020006ff */
[----:B------:R-:W-:-:S02]  /*cc40*/  HADD2.F32 R56, -RZ, R148.H0_H0 ;  /* 0x20000094ff387230 */ /* 0x000fc40000004100 */
[-C--:B------:R-:W-:Y:S01]  /*cc50*/  FMUL.FTZ R57, R50, R53.reuse ;  /* 0x0000003532397220 */ /* 0x080fe20000410000 */
[----:B------:R-:W-:Y:S02]  /*cc60*/  HADD2.F32 R148, -RZ, R148.H1_H1 ;  /* 0x30000094ff947230 */ /* 0x000fe40000004100 */
[C---:B------:R-:W-:Y:S01]  /*cc70*/  FMUL.FTZ R47, R54.reuse, R53 ;  /* 0x00000035362f7220 */ /* 0x040fe20000410000 */
[----:B------:R-:W-:Y:S02]  /*cc80*/  HADD2.F32 R53, -RZ, R52.H0_H0 ;  /* 0x20000034ff357230 */ /* 0x000fe40000004100 */
[-C--:B------:R-:W-:Y:S01]  /*cc90*/  FFMA.FTZ R48, R54, R55.reuse, R57 ;  /* 0x0000003736307223 */ /* 0x080fe20000010039 */
[----:B------:R-:W-:Y:S02]  /*cca0*/  HADD2.F32 R49, -RZ, R51.H0_H0 ;  /* 0x20000033ff317230 */ /* 0x000fe40000004100 */
[----:B------:R-:W-:Y:S01]  /*ccb0*/  FFMA.FTZ R47, R50, R55, -R47 ;  /* 0x00000037322f7223 */ /* 0x000fe2000001082f */
[----:B------:R-:W-:-:S02]  /*ccc0*/  HADD2.F32 R50, -RZ, R150.H0_H0 ;  /* 0x20000096ff327230 */ /* 0x000fc40000004100 */
[-C--:B------:R-:W-:Y:S01]  /*ccd0*/  FMUL.FTZ R58, R53, R56.reuse ;  /* 0x00000038353a7220 */ /* 0x080fe20000410000 */
[----:B------:R-:W-:Y:S02]  /*cce0*/  HADD2.F32 R54, -RZ, R52.H1_H1 ;  /* 0x30000034ff367230 */ /* 0x000fe40000004100 */
[C---:B------:R-:W-:Y:S01]  /*ccf0*/  FMUL.FTZ R56, R49.reuse, R56 ;  /* 0x0000003831387220 */ /* 0x040fe20000410000 */
[----:B------:R-:W-:Y:S02]  /*cd00*/  HADD2.F32 R51, -RZ, R51.H1_H1 ;  /* 0x30000033ff337230 */ /* 0x000fe40000004100 */
[----:B------:R-:W-:Y:S01]  /*cd10*/  FFMA.FTZ R49, R49, R50, -R58 ;  /* 0x0000003231317223 */ /* 0x000fe2000001083a */
[----:B------:R-:W-:Y:S01]  /*cd20*/  F2FP.F16.E4M3.UNPACK_B R55, R46.H1 ;  /* 0x0000002eff37723e */ /* 0x000fe200030006ff */
[----:B------:R-:W-:Y:S01]  /*cd30*/  FFMA.FTZ R50, R53, R50, R56 ;  /* 0x0000003235327223 */ /* 0x000fe20000010038 */
[----:B------:R-:W-:Y:S01]  /*cd40*/  F2FP.F16.E4M3.UNPACK_B R56, R149.H1 ;  /* 0x00000095ff38723e */ /* 0x000fe200030006ff */
[----:B------:R-:W-:-:S02]  /*cd50*/  HADD2.F32 R150, -RZ, R150.H1_H1 ;  /* 0x30000096ff967230 */ /* 0x000fc40000004100 */
[CC--:B------:R-:W-:Y:S01]  /*cd60*/  FMUL.FTZ R52, R54.reuse, R148.reuse ;  /* 0x0000009436347220 */ /* 0x0c0fe20000410000 */
[C---:B------:R-:W-:Y:S01]  /*cd70*/  FMUL.FTZ R59, R51.reuse, R148 ;  /* 0x00000094333b7220 */ /* 0x040fe20000410000 */
[----:B------:R-:W-:Y:S01]  /*cd80*/  F2FP.F16.E4M3.UNPACK_B R58, R151.H1 ;  /* 0x00000097ff3a723e */ /* 0x000fe200030006ff */
[----:B------:R-:W-:Y:S01]  /*cd90*/  HADD2.F32 R68, -RZ, R56.H0_H0 ;  /* 0x20000038ff447230 */ /* 0x000fe20000004100 */
[----:B------:R-:W-:Y:S01]  /*cda0*/  F2FP.F16.E4M3.UNPACK_B R53, R45.H1 ;  /* 0x0000002dff35723e */ /* 0x000fe200030006ff */
[----:B------:R-:W-:Y:S02]  /*cdb0*/  HADD2.F32 R57, -RZ, R55.H0_H0 ;  /* 0x20000037ff397230 */ /* 0x000fe40000004100 */
[-C--:B------:R-:W-:Y:S01]  /*cdc0*/  FFMA.FTZ R52, R51, R150.reuse, -R52 ;  /* 0x0000009633347223 */ /* 0x080fe20000010834 */
[----:B------:R-:W-:Y:S01]  /*cdd0*/  FFMA.FTZ R51, R54, R150, R59 ;  /* 0x0000009636337223 */ /* 0x000fe2000001003b */
[----:B------:R-:W-:Y:S01]  /*cde0*/  HADD2.F32 R59, -RZ, R58.H0_H0 ;  /* 0x2000003aff3b7230 */ /* 0x000fe20000004100 */
[----:B------:R-:W-:Y:S01]  /*cdf0*/  F2FP.F16.E4M3.UNPACK_B R149, R149 ;  /* 0x00000095ff95723e */ /* 0x000fe200020006ff */
[----:B------:R-:W-:-:S02]  /*ce00*/  HADD2.F32 R54, -RZ, R53.H0_H0 ;  /* 0x20000035ff367230 */ /* 0x000fc40000004100 */
[-C--:B------:R-:W-:Y:S01]  /*ce10*/  FMUL.FTZ R71, R57, R68.reuse ;  /* 0x0000004439477220 */ /* 0x080fe20000410000 */
[----:B------:R-:W-:Y:S01]  /*ce20*/  HADD2.F32 R69, -RZ, R56.H1_H1 ;  /* 0x30000038ff457230 */ /* 0x000fe20000004100 */
[----:B------:R-:W-:Y:S01]  /*ce30*/  F2FP.F16.E4M3.UNPACK_B R45, R45 ;  /* 0x0000002dff2d723e */ /* 0x000fe200020006ff */
[----:B------:R-:W-:Y:S02]  /*ce40*/  HADD2.F32 R55, -RZ, R55.H1_H1 ;  /* 0x30000037ff377230 */ /* 0x000fe40000004100 */
[C---:B------:R-:W-:Y:S01]  /*ce50*/  FMUL.FTZ R68, R54.reuse, R68 ;  /* 0x0000004436447220 */ /* 0x040fe20000410000 */
[----:B------:R-:W-:Y:S02]  /*ce60*/  HADD2.F32 R56, -RZ, R53.H1_H1 ;  /* 0x30000035ff387230 */ /* 0x000fe40000004100 */
[----:B------:R-:W-:Y:S01]  /*ce70*/  FFMA.FTZ R53, R54, R59, -R71 ;  /* 0x0000003b36357223 */ /* 0x000fe20000010847 */
[----:B------:R-:W-:Y:S02]  /*ce80*/  HADD2.F32 R58, -RZ, R58.H1_H1 ;  /* 0x3000003aff3a7230 */ /* 0x000fe40000004100 */
[----:B------:R-:W-:Y:S01]  /*ce90*/  FMUL.FTZ R71, R55, R69 ;  /* 0x0000004537477220 */ /* 0x000fe20000410000 */
[----:B------:R-:W-:Y:S01]  /*cea0*/  FFMA.FTZ R54, R57, R59, R68 ;  /* 0x0000003b39367223 */ /* 0x000fe20000010044 */
[C---:B------:R-:W-:Y:S01]  /*ceb0*/  FMUL.FTZ R70, R56.reuse, R69 ;  /* 0x0000004538467220 */ /* 0x040fe20000410000 */
[----:B------:R-:W-:Y:S01]  /*cec0*/  F2FP.F16.E4M3.UNPACK_B R151, R151 ;  /* 0x00000097ff97723e */ /* 0x000fe200020006ff */
[----:B------:R-:W-:Y:S01]  /*ced0*/  FFMA.FTZ R56, R56, R58, -R71 ;  /* 0x0000003a38387223 */ /* 0x000fe20000010847 */
[----:B------:R-:W-:-:S02]  /*cee0*/  HADD2.F32 R59, -RZ, R149.H0_H0 ;  /* 0x20000095ff3b7230 */ /* 0x000fc40000004100 */
[----:B------:R-:W-:Y:S01]  /*cef0*/  FFMA.FTZ R71, R55, R58, R70 ;  /* 0x0000003a37477223 */ /* 0x000fe20000010046 */
[----:B------:R-:W-:Y:S01]  /*cf00*/  F2FP.F16.E4M3.UNPACK_B R55, R46 ;  /* 0x0000002eff37723e */ /* 0x000fe200020006ff */
[----:B------:R-:W-:Y:S01]  /*cf10*/  HADD2.F32 R70, -RZ, R149.H1_H1 ;  /* 0x30000095ff467230 */ /* 0x000fe20000004100 */
[----:B------:R-:W-:Y:S01]  /*cf20*/  F2FP.SATFINITE.E4M3.F32.PACK_AB_MERGE_C R42, R47, R42, RZ ;  /* 0x0000002a2f2a723e */ /* 0x000fe200048070ff */
[----:B------:R-:W-:Y:S01]  /*cf30*/  HADD2.F32 R46, -RZ, R45.H0_H0 ;  /* 0x2000002dff2e7230 */ /* 0x000fe20000004100 */
[----:B------:R-:W-:Y:S01]  /*cf40*/  F2FP.SATFINITE.E4M3.F32.PACK_AB_MERGE_C R71, R71, R54, RZ ;  /* 0x000000364747723e */ /* 0x000fe200048070ff */
[--C-:B------:R-:W-:Y:S01]  /*cf50*/  HADD2.F32 R57, -RZ, R55.reuse.H0_H0 ;  /* 0x20000037ff397230 */ /* 0x100fe20000004100 */
[----:B------:R-:W-:Y:S01]  /*cf60*/  F2FP.F16.E4M3.UNPACK_B R54, R38 ;  /* 0x00000026ff36723e */ /* 0x000fe200020006ff */
[----:B------:R-:W-:Y:S02]  /*cf70*/  HADD2.F32 R55, -RZ, R55.H1_H1 ;  /* 0x30000037ff377230 */ /* 0x000fe40000004100 */
[----:B------:R-:W-:Y:S01]  /*cf80*/  FMUL.FTZ R76, R46, R59 ;  /* 0x0000003b2e4c7220 */ /* 0x000fe20000410000 */
[----:B------:R-:W-:-:S02]  /*cf90*/  HADD2.F32 R45, -RZ, R45.H1_H1 ;  /* 0x3000002dff2d7230 */ /* 0x000fc40000004100 */
[----:B------:R-:W-:Y:S01]  /*cfa0*/  FMUL.FTZ R69, R57, R59 ;  /* 0x0000003b39457220 */ /* 0x000fe20000410000 */
[--C-:B------:R-:W-:Y:S02]  /*cfb0*/  HADD2.F32 R68, -RZ, R151.reuse.H1_H1 ;  /* 0x30000097ff447230 */ /* 0x100fe40000004100 */
[-C--:B------:R-:W-:Y:S01]  /*cfc0*/  FMUL.FTZ R78, R55, R70.reuse ;  /* 0x00000046374e7220 */ /* 0x080fe20000410000 */
[----:B------:R-:W-:Y:S02]  /*cfd0*/  HADD2.F32 R58, -RZ, R151.H0_H0 ;  /* 0x20000097ff3a7230 */ /* 0x000fe40000004100 */
[C---:B------:R-:W-:Y:S01]  /*cfe0*/  FMUL.FTZ R70, R45.reuse, R70 ;  /* 0x000000462d467220 */ /* 0x040fe20000410000 */
[----:B------:R-:W-:Y:S01]  /*cff0*/  FFMA.FTZ R78, R45, R68, -R78 ;  /* 0x000000442d4e7223 */ /* 0x000fe2000001084e */
[----:B------:R-:W-:Y:S01]  /*d000*/  F2FP.SATFINITE.E4M3.F32.PACK_AB_MERGE_C R45, R48, R43, RZ ;  /* 0x0000002b302d723e */ /* 0x000fe200048070ff */
[-C--:B------:R-:W-:Y:S01]  /*d010*/  FFMA.FTZ R69, R46, R58.reuse, -R69 ;  /* 0x0000003a2e457223 */ /* 0x080fe20000010845 */
[----:B------:R-:W-:Y:S01]  /*d020*/  F2FP.SATFINITE.E4M3.F32.PACK_AB_MERGE_C R43, R56, R53, RZ ;  /* 0x00000035382b723e */ /* 0x000fe200048070ff */
[----:B------:R-:W-:Y:S01]  /*d030*/  FFMA.FTZ R76, R57, R58, R76 ;  /* 0x0000003a394c7223 */ /* 0x000fe2000001004c */
[----:B------:R-:W-:Y:S01]  /*d040*/  F2FP.F16.E4M3.UNPACK_B R53, R37 ;  /* 0x00000025ff35723e */ /* 0x000fe200020006ff */
[----:B------:R-:W-:Y:S01]  /*d050*/  FFMA.FTZ R55, R55, R68, R70 ;  /* 0x0000004437377223 */ /* 0x000fe20000010046 */
[----:B------:R-:W-:-:S02]  /*d060*/  F2FP.F16.E4M3.UNPACK_B R48, R13 ;  /* 0x0000000dff30723e */ /* 0x000fc400020006ff */
[----:B------:R-:W-:Y:S01]  /*d070*/  F2FP.SATFINITE.E4M3.F32.PACK_AB_MERGE_C R46, R52, R49, R42 ;  /* 0x00000031342e723e */ /* 0x000fe2000480702a */
[--C-:B------:R-:W-:Y:S01]  /*d080*/  HADD2.F32 R49, -RZ, R53.reuse.H0_H0 ;  /* 0x20000035ff317230 */ /* 0x100fe20000004100 */
[----:B------:R-:W-:Y:S01]  /*d090*/  F2FP.SATFINITE.E4M3.F32.PACK_AB_MERGE_C R45, R51, R50, R45 ;  /* 0x00000032332d723e */ /* 0x000fe2000480702d */
[----:B------:R-:W-:Y:S01]  /*d0a0*/  HADD2.F32 R50, -RZ, R54.H0_H0 ;  /* 0x20000036ff327230 */ /* 0x000fe20000004100 */
[----:B------:R-:W-:Y:S01]  /*d0b0*/  F2FP.F16.E4M3.UNPACK_B R51, R36 ;  /* 0x00000024ff33723e */ /* 0x000fe200020006ff */
[----:B------:R-:W-:Y:S01]  /*d0c0*/  HADD2.F32 R47, -RZ, R48.H0_H0 ;  /* 0x20000030ff2f7230 */ /* 0x000fe20000004100 */
[----:B------:R-:W-:Y:S01]  /*d0d0*/  F2FP.SATFINITE.E4M3.F32.PACK_AB_MERGE_C R42, R55, R76, R71 ;  /* 0x0000004c372a723e */ /* 0x000fe20004807047 */
[----:B------:R-:W-:Y:S02]  /*d0e0*/  HADD2.F32 R53, -RZ, R53.H1_H1 ;  /* 0x30000035ff357230 */ /* 0x000fe40000004100 */
[----:B------:R-:W-:Y:S01]  /*d0f0*/  FMUL.FTZ R56, R49, R50 ;  /* 0x0000003231387220 */ /* 0x000fe20000410000 */
[----:B------:R-:W-:-:S02]  /*d100*/  HADD2.F32 R52, -RZ, R51.H0_H0 ;  /* 0x20000033ff347230 */ /* 0x000fc40000004100 */
[C---:B------:R-:W-:Y:S01]  /*d110*/  FMUL.FTZ R58, R47.reuse, R50 ;  /* 0x000000322f3a7220 */ /* 0x040fe20000410000 */
[----:B------:R-:W-:Y:S01]  /*d120*/  HADD2.F32 R54, -RZ, R54.H1_H1 ;  /* 0x30000036ff367230 */ /* 0x000fe20000004100 */
[----:B------:R-:W-:Y:S01]  /*d130*/  F2FP.F16.E4M3.UNPACK_B R36, R36.H1 ;  /* 0x00000024ff24723e */ /* 0x000fe200030006ff */
[----:B------:R-:W-:Y:S02]  /*d140*/  HADD2.F32 R50, -RZ, R48.H1_H1 ;  /* 0x30000030ff327230 */ /* 0x000fe40000004100 */
[-C--:B------:R-:W-:Y:S01]  /*d150*/  FFMA.FTZ R47, R47, R52.reuse, -R56 ;  /* 0x000000342f2f7223 */ /* 0x080fe20000010838 */
[----:B------:R-:W-:Y:S01]  /*d160*/  FFMA.FTZ R48, R49, R52, R58 ;  /* 0x0000003431307223 */ /* 0x000fe2000001003a */
[----:B------:R-:W-:Y:S02]  /*d170*/  HADD2.F32 R52, -RZ, R51.H1_H1 ;  /* 0x30000033ff347230 */ /* 0x000fe40000004100 */
[-C--:B------:R-:W-:Y:S01]  /*d180*/  FMUL.FTZ R55, R53, R54.reuse ;  /* 0x0000003635377220 */ /* 0x080fe20000410000 */
[----:B------:R-:W-:Y:S01]  /*d190*/  FMUL.FTZ R56, R50, R54 ;  /* 0x0000003632387220 */ /* 0x000fe20000410000 */
[----:B------:R-:W-:-:S02]  /*d1a0*/  F2FP.F16.E4M3.UNPACK_B R51, R37.H1 ;  /* 0x00000025ff33723e */ /* 0x000fc400030006ff */
[----:B------:R-:W-:Y:S01]  /*d1b0*/  F2FP.F16.E4M3.UNPACK_B R54, R38.H1 ;  /* 0x00000026ff36723e */ /* 0x000fe200030006ff */
[-C--:B------:R-:W-:Y:S01]  /*d1c0*/  FFMA.FTZ R50, R50, R52.reuse, -R55 ;  /* 0x0000003432327223 */ /* 0x080fe20000010837 */
[----:B------:R-:W-:Y:S01]  /*d1d0*/  F2FP.F16.E4M3.UNPACK_B R49, R13.H1 ;  /* 0x0000000dff31723e */ /* 0x000fe200030006ff */
[----:B------:R-:W-:Y:S01]  /*d1e0*/  FFMA.FTZ R13, R53, R52, R56 ;  /* 0x00000034350d7223 */ /* 0x000fe20000010038 */
[----:B------:R-:W-:Y:S01]  /*d1f0*/  HADD2.F32 R38, -RZ, R51.H0_H0 ;  /* 0x20000033ff267230 */ /* 0x000fe20000004100 */
[-C--:B------:R-:W-:Y:S01]  /*d200*/  F2FP.F16.E4M3.UNPACK_B R68, R14.reuse ;  /* 0x0000000eff44723e */ /* 0x080fe200020006ff */
[----:B------:R-:W-:Y:S01]  /*d210*/  HADD2.F32 R53, -RZ, R54.H0_H0 ;  /* 0x20000036ff357230 */ /* 0x000fe20000004100 */
[----:B------:R-:W-:Y:S01]  /*d220*/  F2FP.SATFINITE.E4M3.F32.PACK_AB_MERGE_C R43, R78, R69, R43 ;  /* 0x000000454e2b723e */ /* 0x000fe2000480702b */
[----:B------:R-:W-:Y:S01]  /*d230*/  HADD2.F32 R37, -RZ, R49.H0_H0 ;  /* 0x20000031ff257230 */ /* 0x000fe20000004100 */
[----:B------:R-:W-:Y:S01]  /*d240*/  F2FP.F16.E4M3.UNPACK_B R69, R14.H1 ;  /* 0x0000000eff45723e */ /* 0x000fe200030006ff */
[----:B------:R-:W-:-:S02]  /*d250*/  HADD2.F32 R52, -RZ, R51.H1_H1 ;  /* 0x30000033ff347230 */ /* 0x000fc40000004100 */
[-C--:B------:R-:W-:Y:S01]  /*d260*/  FMUL.FTZ R56, R38, R53.reuse ;  /* 0x0000003526387220 */ /* 0x080fe20000410000 */
[----:B------:R-:W-:Y:S02]  /*d270*/  HADD2.F32 R55, -RZ, R54.H1_H1 ;  /* 0x30000036ff377230 */ /* 0x000fe40000004100 */
[----:B------:R-:W-:Y:S01]  /*d280*/  FMUL.FTZ R53, R37, R53 ;  /* 0x0000003525357220 */ /* 0x000fe20000410000 */
[----:B------:R-:W-:Y:S01]  /*d290*/  HADD2.F32 R49, -RZ, R49.H1_H1 ;  /* 0x30000031ff317230 */ /* 0x000fe20000004100 */
[----:B------:R-:W-:Y:S01]  /*d2a0*/  F2FP.F16.E4M3.UNPACK_B R57, R12 ;  /* 0x0000000cff39723e */ /* 0x000fe200020006ff */
[--C-:B------:R-:W-:Y:S02]  /*d2b0*/  HADD2.F32 R51, -RZ, R36.reuse.H0_H0 ;  /* 0x20000024ff337230 */ /* 0x100fe40000004100 */
[-C--:B------:R-:W-:Y:S01]  /*d2c0*/  FMUL.FTZ R58, R52, R55.reuse ;  /* 0x00000037343a7220 */ /* 0x080fe20000410000 */
[----:B------:R-:W-:Y:S02]  /*d2d0*/  HADD2.F32 R54, -RZ, R36.H1_H1 ;  /* 0x30000024ff367230 */ /* 0x000fe40000004100 */
[----:B------:R-:W-:Y:S01]  /*d2e0*/  FMUL.FTZ R55, R49, R55 ;  /* 0x0000003731377220 */ /* 0x000fe20000410000 */
[----:B------:R-:W-:-:S02]  /*d2f0*/  HADD2.F32 R71, -RZ, R69.H0_H0 ;  /* 0x20000045ff477230 */ /* 0x000fc40000004100 */
[-C--:B------:R-:W-:Y:S01]  /*d300*/  FFMA.FTZ R36, R37, R51.reuse, -R56 ;  /* 0x0000003325247223 */ /* 0x080fe20000010838 */
[----:B------:R-:W-:Y:S01]  /*d310*/  FFMA.FTZ R37, R38, R51, R53 ;  /* 0x0000003326257223 */ /* 0x000fe20000010035 */
[----:B------:R-:W-:Y:S01]  /*d320*/  F2FP.F16.E4M3.UNPACK_B R53, R39 ;  /* 0x00000027ff35723e */ /* 0x000fe200020006ff */
[-C--:B------:R-:W-:Y:S01]  /*d330*/  FFMA.FTZ R49, R49, R54.reuse, -R58 ;  /* 0x0000003631317223 */ /* 0x080fe2000001083a */
[----:B------:R-:W-:Y:S01]  /*d340*/  FFMA.FTZ R38, R52, R54, R55 ;  /* 0x0000003634267223 */ /* 0x000fe20000010037 */
[----:B------:R-:W-:Y:S01]  /*d350*/  F2FP.F16.E4M3.UNPACK_B R51, R15 ;  /* 0x0000000fff33723e */ /* 0x000fe200020006ff */
[----:B------:R-:W-:Y:S01]  /*d360*/  HADD2.F32 R14, -RZ, R57.H0_H0 ;  /* 0x20000039ff0e7230 */ /* 0x000fe20000004100 */
[----:B------:R-:W-:Y:S01]  /*d370*/  F2FP.F16.E4M3.UNPACK_B R54, R39.H1 ;  /* 0x00000027ff36723e */ /* 0x000fe200030006ff */
[----:B------:R-:W-:Y:S01]  /*d380*/  HADD2.F32 R55, -RZ, R53.H0_H0 ;  /* 0x20000035ff377230 */ /* 0x000fe20000004100 */
[----:B------:R-:W-:Y:S01]  /*d390*/  F2FP.F16.E4M3.UNPACK_B R15, R15.H1 ;  /* 0x0000000fff0f723e */ /* 0x000fe200030006ff */
[----:B------:R-:W-:Y:S01]  /*d3a0*/  HADD2.F32 R39, -RZ, R51.H0_H0 ;  /* 0x20000033ff277230 */ /* 0x000fe20000004100 */
[----:B------:R-:W-:Y:S01]  /*d3b0*/  F2FP.F16.E4M3.UNPACK_B R58, R12.H1 ;  /* 0x0000000cff3a723e */ /* 0x000fe200030006ff */
        /* <DEDUP_REMOVED lines=8> */
[----:B------:R-:W-:Y:S02]  /*d440*/  HADD2.F32 R69, -RZ, R69.H1_H1 ;  /* 0x30000045ff457230 */ /* 0x000fe40000004100 */
[-C--:B------:R-:W-:Y:S01]  /*d450*/  FMUL.FTZ R77, R56, R71.reuse ;  /* 0x00000047384d7220 */ /* 0x080fe20000410000 */
[----:B------:R-:W-:Y:S02]  /*d460*/  HADD2.F32 R15, -RZ, R15.H1_H1 ;  /* 0x3000000fff0f7230 */ /* 0x000fe40000004100 */
[----:B------:R-:W-:Y:S01]  /*d470*/  FMUL.FTZ R71, R52, R71 ;  /* 0x0000004734477220 */ /* 0x000fe20000410000 */
[----:B------:R-:W-:-:S02]  /*d480*/  HADD2.F32 R59, -RZ, R58.H0_H0 ;  /* 0x2000003aff3b7230 */ /* 0x000fc40000004100 */
[----:B------:R-:W-:Y:S01]  /*d490*/  FFMA.FTZ R12, R39, R14, -R70 ;  /* 0x0000000e270c7223 */ /* 0x000fe20000010846 */
[----:B------:R-:W-:Y:S02]  /*d4a0*/  HADD2.F32 R53, -RZ, R53.H1_H1 ;  /* 0x30000035ff357230 */ /* 0x000fe40000004100 */
[-C--:B------:R-:W-:Y:S01]  /*d4b0*/  FMUL.FTZ R70, R54, R69.reuse ;  /* 0x0000004536467220 */ /* 0x080fe20000410000 */
[----:B------:R-:W-:Y:S02]  /*d4c0*/  HADD2.F32 R68, -RZ, R68.H1_H1 ;  /* 0x30000044ff447230 */ /* 0x000fe40000004100 */
[----:B------:R-:W-:Y:S01]  /*d4d0*/  FMUL.FTZ R69, R15, R69 ;  /* 0x000000450f457220 */ /* 0x000fe20000410000 */
[----:B------:R-:W-:Y:S02]  /*d4e0*/  HADD2.F32 R51, -RZ, R51.H1_H1 ;  /* 0x30000033ff337230 */ /* 0x000fe40000004100 */
[----:B------:R-:W-:Y:S01]  /*d4f0*/  FFMA.FTZ R77, R52, R59, -R77 ;  /* 0x0000003b344d7223 */ /* 0x000fe2000001084d */
[----:B------:R-:W-:-:S02]  /*d500*/  HADD2.F32 R58, -RZ, R58.H1_H1 ;  /* 0x3000003aff3a7230 */ /* 0x000fc40000004100 */
[----:B------:R-:W-:Y:S01]  /*d510*/  FFMA.FTZ R71, R56, R59, R71 ;  /* 0x0000003b38477223 */ /* 0x000fe20000010047 */
[----:B------:R-:W-:Y:S02]  /*d520*/  HADD2.F32 R52, -RZ, R57.H1_H1 ;  /* 0x30000039ff347230 */ /* 0x000fe40000004100 */
[-C--:B------:R-:W-:Y:S01]  /*d530*/  FMUL.FTZ R56, R53, R68.reuse ;  /* 0x0000004435387220 */ /* 0x080fe20000410000 */
[----:B------:R-:W-:Y:S01]  /*d540*/  FMUL.FTZ R68, R51, R68 ;  /* 0x0000004433447220 */ /* 0x000fe20000410000 */
[-C--:B------:R-:W-:Y:S01]  /*d550*/  FFMA.FTZ R70, R15, R58.reuse, -R70 ;  /* 0x0000003a0f467223 */ /* 0x080fe20000010846 */
[----:B------:R-:W-:Y:S01]  /*d560*/  FFMA.FTZ R54, R54, R58, R69 ;  /* 0x0000003a36367223 */ /* 0x000fe20000010045 */
[----:B------:R-:W-:Y:S01]  /*d570*/  FFMA.FTZ R14, R55, R14, R76 ;  /* 0x0000000e370e7223 */ /* 0x000fe2000001004c */
[-C--:B------:R-:W-:Y:S01]  /*d580*/  FFMA.FTZ R51, R51, R52.reuse, -R56 ;  /* 0x0000003433337223 */ /* 0x080fe20000010838 */
[----:B------:R-:W-:Y:S01]  /*d590*/  FFMA.FTZ R53, R53, R52, R68 ;  /* 0x0000003435357223 */ /* 0x000fe20000010044 */
[----:B------:R-:W-:Y:S01]  /*d5a0*/  F2FP.SATFINITE.E4M3.F32.PACK_AB_MERGE_C R70, R70, R77, RZ ;  /* 0x0000004d4646723e */ /* 0x000fe200048070ff */
[----:B------:R-:W-:Y:S01]  /*d5b0*/  IMAD.MOV.U32 R38, RZ, RZ, R42 ;  /* 0x000000ffff267224 */ /* 0x000fe200078e002a */
[----:B------:R-:W-:-:S02]  /*d5c0*/  F2FP.SATFINITE.E4M3.F32.PACK_AB_MERGE_C R54, R54, R71, RZ ;  /* 0x000000473636723e */ /* 0x000fc400048070ff */
[----:B------:R-:W-:Y:S01]  /*d5d0*/  F2FP.SATFINITE.E4M3.F32.PACK_AB_MERGE_C R47, R50, R47, R36 ;  /* 0x0000002f322f723e */ /* 0x000fe20004807024 */
[----:B------:R-:W-:Y:S01]  /*d5e0*/  IMAD.MOV.U32 R36, RZ, RZ, R45 ;  /* 0x000000ffff247224 */ /* 0x000fe200078e002d */
[----:B------:R-:W-:Y:S02]  /*d5f0*/  F2FP.SATFINITE.E4M3.F32.PACK_AB_MERGE_C R15, R51, R12, R70 ;  /* 0x0000000c330f723e */ /* 0x000fe40004807046 */
[----:B------:R-:W-:Y:S01]  /*d600*/  F2FP.SATFINITE.E4M3.F32.PACK_AB_MERGE_C R37, R13, R48, R37 ;  /* 0x000000300d25723e */ /* 0x000fe20004807025 */
[----:B------:R-:W-:Y:S01]  /*d610*/  IMAD.MOV.U32 R13, RZ, RZ, R47 ;  /* 0x000000ffff0d7224 */ /* 0x000fe200078e002f */
[----:B------:R-:W-:Y:S01]  /*d620*/  F2FP.SATFINITE.E4M3.F32.PACK_AB_MERGE_C R39, R53, R14, R54 ;  /* 0x0000000e3527723e */ /* 0x000fe20004807036 */
[----:B------:R-:W-:Y:S01]  /*d630*/  IMAD.MOV.U32 R14, RZ, RZ, R43 ;  /* 0x000000ffff0e7224 */ /* 0x000fe200078e002b */
[----:B------:R-:W-:-:S07]  /*d640*/  MOV R12, R46 ;  /* 0x0000002e000c7202 */ /* 0x000fce0000000f00 */
.L_x_517:
[----:B------:R-:W-:Y:S05]  /*d650*/  BSYNC B2 ;  /* 0x0000000000027941 */ /* 0x000fea0003800000 */
.L_x_516:
[----:B------:R-:W-:Y:S01]  /*d660*/  ISETP.GE.AND P2, PT, R11, R128, PT ;  /* 0x000000800b00720c */ /* 0x000fe20003f46270 */
[----:B0-----:R0:W-:-:S12]  /*d670*/  ST.E.128 desc[UR50][R40.64], R12 ;  /* 0x0000000c28007985 */ /* 0x0011d8000c101d32 */
[----:B------:R-:W-:-:S04]  /*d680*/  @!P2 IADD3 R42, P4, R11, R44, RZ ;  /* 0x0000002c0b2aa210 */ /* 0x000fc80007f9e0ff */
[----:B------:R-:W-:-:S05]  /*d690*/  @!P2 LEA.HI.X.SX32 R43, R11, R120, 0x1, P4 ;  /* 0x000000780b2ba211 */ /* 0x000fca00020f0eff */
[----:B-1----:R0:W-:Y:S04]  /*d6a0*/  @!P2 ST.E.128 desc[UR50][R42.64], R36 ;  /* 0x000000242a00a985 */ /* 0x0021e8000c101d32 */
.L_x_515:
[----:B------:R-:W-:Y:S05]  /*d6b0*/  BSYNC B1 ;  /* 0x0000000000017941 */ /* 0x000fea0003800000 */
.L_x_514:
[----:B------:R-:W-:Y:S01]  /*d6c0*/  ISETP.NE.AND P2, PT, R29, RZ, PT ;  /* 0x000000ff1d00720c */ /* 0x000fe20003f45270 */
[----:B------:R-:W-:-:S12]  /*d6d0*/  BSSY B1, `(.L_x_518) ;  /* 0x00000f2000017945 */ /* 0x000fd80003800000 */
[----:B------:R-:W-:Y:S05]  /*d6e0*/  @!P2 BRA `(.L_x_519) ;  /* 0x0000000c00c0a947 */ /* 0x000fea0003800000 */
[----:B----4-:R-:W-:Y:S01]  /*d6f0*/  SEL R11, R118, R142, !P3 ;  /* 0x0000008e760b7207 */ /* 0x010fe20005800000 */
[----:B------:R-:W-:Y:S01]  /*d700*/  BSSY B2, `(.L_x_520) ;  /* 0x00000e9000027945 */ /* 0x000fe20003800000 */
[----:B0-----:R-:W-:Y:S02]  /*d710*/  IADD3 R40, P2, R26, R44, RZ ;  /* 0x0000002c1a287210 */ /* 0x001fe40007f5e0ff */
[----:B------:R-:W-:Y:S02]  /*d720*/  SHF.R.S32.HI R12, RZ, 0x1f, R11 ;  /* 0x0000001fff0c7819 */ /* 0x000fe4000001140b */
[----:B-1----:R-:W-:Y:S02]  /*d730*/  IADD3.X R41, R120, R111, RZ, P2, !PT ;  /* 0x0000006f78297210 */ /* 0x002fe400017fe4ff */
[----:B------:R-:W-:Y:S02]  /*d740*/  LEA.HI R12, R12, R11, RZ, 0x5 ;  /* 0x0000000b0c0c7211 */ /* 0x000fe400078f28ff */
[----:B------:R-:W-:-:S02]  /*d750*/  ISETP.GE.AND P2, PT, R3, R117, PT ;  /* 0x000000750300720c */ /* 0x000fc40003f46270 */
        /* <DEDUP_REMOVED lines=18> */
[----:B------:R-:W-:Y:S01]  /*d880*/  LOP3.LUT R45, R73, 0xff0000ff, RZ, 0xc0, !PT ;  /* 0xff0000ff492d7812 */ /* 0x000fe200078ec0ff */
[----:B-1----:R-:W-:Y:S01]  /*d890*/  IMAD.MOV.U32 R48, RZ, RZ, R36 ;  /* 0x000000ffff307224 */ /* 0x002fe200078e0024 */
[----:B------:R-:W-:Y:S01]  /*d8a0*/  SHF.R.U32.HI R50, RZ, 0x8, R61 ;  /* 0x00000008ff327819 */ /* 0x000fe2000001163d */
[----:B------:R-:W-:Y:S01]  /*d8b0*/  IMAD.SHL.U32 R12, R43, 0x100, RZ ;  /* 0x000001002b0c7824 */ /* 0x000fe200078e00ff */
[----:B------:R-:W-:Y:S01]  /*d8c0*/  SHF.R.U32.HI R46, RZ, 0x8, R63 ;  /* 0x00000008ff2e7819 */ /* 0x000fe2000001163f */
[----:B------:R-:W-:Y:S01]  /*d8d0*/  IMAD.MOV.U32 R43, RZ, RZ, R14 ;  /* 0x000000ffff2b7224 */ /* 0x000fe200078e000e */
[----:B------:R-:W-:Y:S01]  /*d8e0*/  SHF.R.U32.HI R55, RZ, 0x8, R75 ;  /* 0x00000008ff377819 */ /* 0x000fe2000001164b */
[----:B------:R-:W-:Y:S01]  /*d8f0*/  IMAD.SHL.U32 R36, R50, 0x100, RZ ;  /* 0x0000010032247824 */ /* 0x000fe200078e00ff */
[----:B------:R-:W-:Y:S01]  /*d900*/  SHF.R.U32.HI R57, RZ, 0x10, R73 ;  /* 0x00000010ff397819 */ /* 0x000fe20000011649 */
[----:B------:R-:W-:Y:S01]  /*d910*/  IMAD.SHL.U32 R46, R46, 0x100, RZ ;  /* 0x000001002e2e7824 */ /* 0x000fe200078e00ff */
[----:B------:R-:W-:-:S02]  /*d920*/  LOP3.LUT R45, R45, 0xff00, R12, 0xf8, !PT ;  /* 0x0000ff002d2d7812 */ /* 0x000fc400078ef80c */
[----:B------:R-:W-:Y:S01]  /*d930*/  SHF.R.U32.HI R56, RZ, 0x10, R75 ;  /* 0x00000010ff387819 */ /* 0x000fe2000001164b */
[----:B------:R-:W-:Y:S01]  /*d940*/  IMAD.U32 R14, R57, 0x10000, RZ ;  /* 0x00010000390e7824 */ /* 0x000fe200078e00ff */
[----:B------:R-:W-:Y:S02]  /*d950*/  LOP3.LUT R49, R75, 0xff0000ff, RZ, 0xc0, !PT ;  /* 0xff0000ff4b317812 */ /* 0x000fe400078ec0ff */
[----:B------:R-:W-:Y:S02]  /*d960*/  SHF.L.U32 R12, R55, 0x8, RZ ;  /* 0x00000008370c7819 */ /* 0x000fe400000006ff */
[----:B------:R-:W-:Y:S02]  /*d970*/  LOP3.LUT R51, R61, 0xff0000ff, RZ, 0xc0, !PT ;  /* 0xff0000ff3d337812 */ /* 0x000fe400078ec0ff */
[----:B------:R-:W-:Y:S02]  /*d980*/  LOP3.LUT R53, R63, 0xff0000ff, RZ, 0xc0, !PT ;  /* 0xff0000ff3f357812 */ /* 0x000fe400078ec0ff */
[----:B------:R-:W-:-:S02]  /*d990*/  MOV R42, R13 ;  /* 0x0000000d002a7202 */ /* 0x000fc40000000f00 */
[----:B------:R-:W-:Y:S01]  /*d9a0*/  LOP3.LUT R13, R49, 0xff00, R12, 0xf8, !PT ;  /* 0x0000ff00310d7812 */ /* 0x000fe200078ef80c */
[----:B------:R-:W-:Y:S01]  /*d9b0*/  IMAD.U32 R12, R56, 0x10000, RZ ;  /* 0x00010000380c7824 */ /* 0x000fe200078e00ff */
[----:B------:R-:W-:Y:S02]  /*d9c0*/  LOP3.LUT R55, R51, 0xff00, R36, 0xf8, !PT ;  /* 0x0000ff0033377812 */ /* 0x000fe400078ef824 */
[----:B------:R-:W-:Y:S02]  /*d9d0*/  LOP3.LUT R57, R53, 0xff00, R46, 0xf8, !PT ;  /* 0x0000ff0035397812 */ /* 0x000fe400078ef82e */
[----:B------:R-:W-:Y:S02]  /*d9e0*/  F2FP.F16.E4M3.UNPACK_B R53, R143.H1 ;  /* 0x0000008fff35723e */ /* 0x000fe400030006ff */
[----:B------:R-:W-:Y:S02]  /*d9f0*/  F2FP.F16.E4M3.UNPACK_B R51, R48.H1 ;  /* 0x00000030ff33723e */ /* 0x000fe400030006ff */
[----:B------:R-:W-:-:S02]  /*da00*/  F2FP.F16.E4M3.UNPACK_B R49, R47.H1 ;  /* 0x0000002fff31723e */ /* 0x000fc400030006ff */
[----:B------:R-:W-:Y:S01]  /*da10*/  SHF.R.U32.HI R54, RZ, 0x10, R63 ;  /* 0x00000010ff367819 */ /* 0x000fe2000001163f */
[----:B------:R-:W-:Y:S01]  /*da20*/  HADD2.F32 R46, -RZ, R51.H0_H0 ;  /* 0x20000033ff2e7230 */ /* 0x000fe20000004100 */
[----:B------:R-:W-:Y:S02]  /*da30*/  SHF.R.U32.HI R52, RZ, 0x10, R61 ;  /* 0x00000010ff347819 */ /* 0x000fe4000001163d */
[----:B------:R-:W-:Y:S01]  /*da40*/  LOP3.LUT R14, R45, 0xff0000, R14, 0xf8, !PT ;  /* 0x00ff00002d0e7812 */ /* 0x000fe200078ef80e */
[----:B------:R-:W-:Y:S01]  /*da50*/  HADD2.F32 R45, -RZ, R49.H0_H0 ;  /* 0x20000031ff2d7230 */ /* 0x000fe20000004100 */
[----:B------:R-:W-:Y:S01]  /*da60*/  LOP3.LUT R12, R13, 0xff0000, R12, 0xf8, !PT ;  /* 0x00ff00000d0c7812 */ /* 0x000fe200078ef80c */
[--C-:B------:R-:W-:Y:S01]  /*da70*/  HADD2.F32 R13, -RZ, R53.reuse.H0_H0 ;  /* 0x20000035ff0d7230 */ /* 0x100fe20000004100 */
[----:B------:R-:W-:Y:S01]  /*da80*/  F2FP.F16.E4M3.UNPACK_B R50, R145.H1 ;  /* 0x00000091ff32723e */ /* 0x000fe200030006ff */
[----:B------:R-:W-:Y:S01]  /*da90*/  IMAD.U32 R54, R54, 0x10000, RZ ;  /* 0x0001000036367824 */ /* 0x000fe200078e00ff */
[----:B------:R-:W-:Y:S01]  /*daa0*/  SHF.L.U32 R36, R52, 0x10, RZ ;  /* 0x0000001034247819 */ /* 0x000fe200000006ff */
[----:B------:R-:W-:-:S02]  /*dab0*/  HADD2.F32 R53, -RZ, R53.H1_H1 ;  /* 0x30000035ff357230 */ /* 0x000fc40000004100 */
[CC--:B------:R-:W-:Y:S01]  /*dac0*/  FMUL.FTZ R56, R46.reuse, R13.reuse ;  /* 0x0000000d2e387220 */ /* 0x0c0fe20000410000 */
[--C-:B------:R-:W-:Y:S02]  /*dad0*/  HADD2.F32 R52, -RZ, R50.reuse.H0_H0 ;  /* 0x20000032ff347230 */ /* 0x100fe40000004100 */
[----:B------:R-:W-:Y:S01]  /*dae0*/  FMUL.FTZ R59, R45, R13 ;  /* 0x0000000d2d3b7220 */ /* 0x000fe20000410000 */
[----:B------:R-:W-:Y:S01]  /*daf0*/  LOP3.LUT R36, R55, 0xff0000, R36, 0xf8, !PT ;  /* 0x00ff000037247812 */ /* 0x000fe200078ef824 */
[----:B------:R-:W-:Y:S01]  /*db00*/  HADD2.F32 R55, -RZ, R50.H1_H1 ;  /* 0x30000032ff377230 */ /* 0x000fe20000004100 */
[----:B------:R-:W-:Y:S01]  /*db10*/  LOP3.LUT R13, R57, 0xff0000, R54, 0xf8, !PT ;  /* 0x00ff0000390d7812 */ /* 0x000fe200078ef836 */
[-C--:B------:R-:W-:Y:S01]  /*db20*/  FFMA.FTZ R45, R45, R52.reuse, -R56 ;  /* 0x000000342d2d7223 */ /* 0x080fe20000010838 */
[----:B------:R-:W-:Y:S01]  /*db30*/  FFMA.FTZ R46, R46, R52, R59 ;  /* 0x000000342e2e7223 */ /* 0x000fe2000001003b */
[----:B------:R-:W-:Y:S01]  /*db40*/  HADD2.F32 R50, -RZ, R49.H1_H1 ;  /* 0x30000031ff327230 */ /* 0x000fe20000004100 */
[----:B------:R-:W-:Y:S01]  /*db50*/  F2FP.F16.E4M3.UNPACK_B R143, R143 ;  /* 0x0000008fff8f723e */ /* 0x000fe200020006ff */
[----:B------:R-:W-:Y:S01]  /*db60*/  HADD2.F32 R54, -RZ, R51.H1_H1 ;  /* 0x30000033ff367230 */ /* 0x000fe20000004100 */
[----:B------:R-:W-:-:S02]  /*db70*/  F2FP.F16.E4M3.UNPACK_B R52, R48 ;  /* 0x00000030ff34723e */ /* 0x000fc400020006ff */
[----:B------:R-:W-:Y:S01]  /*db80*/  F2FP.F16.E4M3.UNPACK_B R51, R47 ;  /* 0x0000002fff33723e */ /* 0x000fe200020006ff */
[----:B------:R-:W-:Y:S01]  /*db90*/  FMUL.FTZ R57, R50, R53 ;  /* 0x0000003532397220 */ /* 0x000fe20000410000 */
[----:B------:R-:W-:Y:S01]  /*dba0*/  F2FP.F16.E4M3.UNPACK_B R145, R145 ;  /* 0x00000091ff91723e */ /* 0x000fe200020006ff */
[----:B------:R-:W-:Y:S01]  /*dbb0*/  FMUL.FTZ R47, R54, R53 ;  /* 0x00000035362f7220 */ /* 0x000fe20000410000 */
[----:B------:R-:W-:Y:S02]  /*dbc0*/  HADD2.F32 R56, -RZ, R143.H0_H0 ;  /* 0x2000008fff387230 */ /* 0x000fe40000004100 */
[----:B------:R-:W-:Y:S02]  /*dbd0*/  HADD2.F32 R53, -RZ, R52.H0_H0 ;  /* 0x20000034ff357230 */ /* 0x000fe40000004100 */
[-C--:B------:R-:W-:Y:S01]  /*dbe0*/  FFMA.FTZ R48, R50, R55.reuse, -R47 ;  /* 0x0000003732307223 */ /* 0x080fe2000001082f */
[----:B------:R-:W-:Y:S02]  /*dbf0*/  HADD2.F32 R49, -RZ, R51.H0_H0 ;  /* 0x20000033ff317230 */ /* 0x000fe40000004100 */
[----:B------:R-:W-:Y:S01]  /*dc00*/  FFMA.FTZ R47, R54, R55, R57 ;  /* 0x00000037362f7223 */ /* 0x000fe20000010039 */
[----:B------:R-:W-:-:S02]  /*dc10*/  HADD2.F32 R50, -RZ, R145.H0_H0 ;  /* 0x20000091ff327230 */ /* 0x000fc40000004100 */
[-C--:B------:R-:W-:Y:S01]  /*dc20*/  FMUL.FTZ R58, R53, R56.reuse ;  /* 0x00000038353a7220 */ /* 0x080fe20000410000 */
[----:B------:R-:W-:Y:S02]  /*dc30*/  HADD2.F32 R143, -RZ, R143.H1_H1 ;  /* 0x3000008fff8f7230 */ /* 0x000fe40000004100 */
[C---:B------:R-:W-:Y:S01]  /*dc40*/  FMUL.FTZ R56, R49.reuse, R56 ;  /* 0x0000003831387220 */ /* 0x040fe20000410000 */
[----:B------:R-:W-:Y:S02]  /*dc50*/  HADD2.F32 R54, -RZ, R52.H1_H1 ;  /* 0x30000034ff367230 */ /* 0x000fe40000004100 */
[----:B------:R-:W-:Y:S01]  /*dc60*/  FFMA.FTZ R49, R49, R50, -R58 ;  /* 0x0000003231317223 */ /* 0x000fe2000001083a */
[----:B------:R-:W-:Y:S01]  /*dc70*/  HADD2.F32 R51, -RZ, R51.H1_H1 ;  /* 0x30000033ff337230 */ /* 0x000fe20000004100 */
[----:B------:R-:W-:Y:S01]  /*dc80*/  F2FP.F16.E4M3.UNPACK_B R58, R144.H1 ;  /* 0x00000090ff3a723e */ /* 0x000fe200030006ff */
[----:B------:R-:W-:Y:S01]  /*dc90*/  HADD2.F32 R145, -RZ, R145.H1_H1 ;  /* 0x30000091ff917230 */ /* 0x000fe20000004100 */
[----:B------:R-:W-:Y:S01]  /*dca0*/  F2FP.F16.E4M3.UNPACK_B R55, R38.H1 ;  /* 0x00000026ff37723e */ /* 0x000fe200030006ff */
[----:B------:R-:W-:Y:S01]  /*dcb0*/  FFMA.FTZ R50, R53, R50, R56 ;  /* 0x0000003235327223 */ /* 0x000fe20000010038 */
[-C--:B------:R-:W-:Y:S01]  /*dcc0*/  FMUL.FTZ R52, R54, R143.reuse ;  /* 0x0000008f36347220 */ /* 0x080fe20000410000 */
[----:B------:R-:W-:Y:S01]  /*dcd0*/  FMUL.FTZ R143, R51, R143 ;  /* 0x0000008f338f7220 */ /* 0x000fe20000410000 */
[----:B------:R-:W-:Y:S01]  /*dce0*/  F2FP.F16.E4M3.UNPACK_B R57, R146.H1 ;  /* 0x00000092ff39723e */ /* 0x000fe200030006ff */
[----:B------:R-:W-:Y:S01]  /*dcf0*/  HADD2.F32 R61, -RZ, R58.H0_H0 ;  /* 0x2000003aff3d7230 */ /* 0x000fe20000004100 */
[----:B------:R-:W-:Y:S01]  /*dd00*/  F2FP.F16.E4M3.UNPACK_B R53, R43.H1 ;  /* 0x0000002bff35723e */ /* 0x000fe200030006ff */
[----:B------:R-:W-:-:S02]  /*dd10*/  HADD2.F32 R56, -RZ, R55.H0_H0 ;  /* 0x20000037ff387230 */ /* 0x000fc40000004100 */
[-C--:B------:R-:W-:Y:S01]  /*dd20*/  FFMA.FTZ R52, R51, R145.reuse, -R52 ;  /* 0x0000009133347223 */ /* 0x080fe20000010834 */
[----:B------:R-:W-:Y:S01]  /*dd30*/  FFMA.FTZ R51, R54, R145, R143 ;  /* 0x0000009136337223 */ /* 0x000fe2000001008f */
[----:B------:R-:W-:Y:S01]  /*dd40*/  HADD2.F32 R59, -RZ, R57.H0_H0 ;  /* 0x20000039ff3b7230 */ /* 0x000fe20000004100 */
[----:B------:R-:W-:Y:S01]  /*dd50*/  F2FP.F16.E4M3.UNPACK_B R144, R144 ;  /* 0x00000090ff90723e */ /* 0x000fe200020006ff */
[----:B------:R-:W-:Y:S02]  /*dd60*/  HADD2.F32 R54, -RZ, R53.H0_H0 ;  /* 0x20000035ff367230 */ /* 0x000fe40000004100 */
[----:B------:R-:W-:Y:S01]  /*dd70*/  FMUL.FTZ R63, R56, R61 ;  /* 0x0000003d383f7220 */ /* 0x000fe20000410000 */
[----:B------:R-:W-:Y:S01]  /*dd80*/  HADD2.F32 R58, -RZ, R58.H1_H1 ;  /* 0x3000003aff3a7230 */ /* 0x000fe20000004100 */
[----:B------:R-:W-:Y:S01]  /*dd90*/  F2FP.F16.E4M3.UNPACK_B R43, R43 ;  /* 0x0000002bff2b723e */ /* 0x000fe200020006ff */
[----:B------:R-:W-:Y:S02]  /*dda0*/  HADD2.F32 R55, -RZ, R55.H1_H1 ;  /* 0x30000037ff377230 */ /* 0x000fe40000004100 */
[C---:B------:R-:W-:Y:S01]  /*ddb0*/  FMUL.FTZ R61, R54.reuse, R61 ;  /* 0x0000003d363d7220 */ /* 0x040fe20000410000 */
[----:B------:R-:W-:Y:S01]  /*ddc0*/  FFMA.FTZ R63, R54, R59, -R63 ;  /* 0x0000003b363f7223 */ /* 0x000fe2000001083f */
[----:B------:R-:W-:Y:S01]  /*ddd0*/  HADD2.F32 R53, -RZ, R53.H1_H1 ;  /* 0x30000035ff357230 */ /* 0x000fe20000004100 */
[----:B------:R-:W-:Y:S01]  /*dde0*/  F2FP.F16.E4M3.UNPACK_B R146, R146 ;  /* 0x00000092ff92723e */ /* 0x000fe200020006ff */
[----:B------:R-:W-:-:S02]  /*ddf0*/  HADD2.F32 R54, -RZ, R57.H1_H1 ;  /* 0x30000039ff367230 */ /* 0x000fc40000004100 */
[-C--:B------:R-:W-:Y:S01]  /*de00*/  FMUL.FTZ R60, R55, R58.reuse ;  /* 0x0000003a373c7220 */ /* 0x080fe20000410000 */
[--C-:B------:R-:W-:Y:S02]  /*de10*/  HADD2.F32 R57, -RZ, R144.reuse.H0_H0 ;  /* 0x20000090ff397230 */ /* 0x100fe40000004100 */
[C---:B------:R-:W-:Y:S01]  /*de20*/  FMUL.FTZ R58, R53.reuse, R58 ;  /* 0x0000003a353a7220 */ /* 0x040fe20000410000 */
[----:B------:R-:W-:Y:S02]  /*de30*/  HADD2.F32 R144, -RZ, R144.H1_H1 ;  /* 0x30000090ff907230 */ /* 0x000fe40000004100 */
[----:B------:R-:W-:Y:S01]  /*de40*/  FFMA.FTZ R60, R53, R54, -R60 ;  /* 0x00000036353c7223 */ /* 0x000fe2000001083c */
[----:B------:R-:W-:Y:S01]  /*de50*/  F2FP.F16.E4M3.UNPACK_B R53, R38 ;  /* 0x00000026ff35723e */ /* 0x000fe200020006ff */
[----:B------:R-:W-:Y:S01]  /*de60*/  FFMA.FTZ R58, R55, R54, R58 ;  /* 0x00000036373a7223 */ /* 0x000fe2000001003a */
[--C-:B------:R-:W-:Y:S02]  /*de70*/  HADD2.F32 R38, -RZ, R43.reuse.H0_H0 ;  /* 0x2000002bff267230 */ /* 0x100fe40000004100 */
[----:B------:R-:W-:Y:S01]  /*de80*/  FFMA.FTZ R61, R56, R59, R61 ;  /* 0x0000003b383d7223 */ /* 0x000fe2000001003d */
[----:B------:R-:W-:Y:S01]  /*de90*/  HADD2.F32 R43, -RZ, R43.H1_H1 ;  /* 0x3000002bff2b7230 */ /* 0x000fe20000004100 */
[----:B------:R-:W-:Y:S01]  /*dea0*/  F2FP.SATFINITE.E4M3.F32.PACK_AB_MERGE_C R45, R48, R45, RZ ;  /* 0x0000002d302d723e */ /* 0x000fe200048070ff */
[--C-:B------:R-:W-:Y:S01]  /*deb0*/  HADD2.F32 R54, -RZ, R53.reuse.H0_H0 ;  /* 0x20000035ff367230 */ /* 0x100fe20000004100 */
[----:B------:R-:W-:Y:S01]  /*dec0*/  F2FP.SATFINITE.E4M3.F32.PACK_AB_MERGE_C R47, R47, R46, RZ ;  /* 0x0000002e2f2f723e */ /* 0x000fe200048070ff */
[----:B------:R-:W-:Y:S01]  /*ded0*/  HADD2.F32 R53, -RZ, R53.H1_H1 ;  /* 0x30000035ff357230 */ /* 0x000fe20000004100 */
[----:B------:R-:W-:Y:S01]  /*dee0*/  F2FP.F16.E4M3.UNPACK_B R48, R42 ;  /* 0x0000002aff30723e */ /* 0x000fe200020006ff */
[----:B------:R-:W-:-:S02]  /*def0*/  HADD2.F32 R55, -RZ, R146.H0_H0 ;  /* 0x20000092ff377230 */ /* 0x000fc40000004100 */
[-C--:B------:R-:W-:Y:S01]  /*df00*/  FMUL.FTZ R59, R54, R57.reuse ;  /* 0x00000039363b7220 */ /* 0x080fe20000410000 */
[----:B------:R-:W-:Y:S02]  /*df10*/  HADD2.F32 R146, -RZ, R146.H1_H1 ;  /* 0x30000092ff927230 */ /* 0x000fe40000004100 */
[C---:B------:R-:W-:Y:S01]  /*df20*/  FMUL.FTZ R57, R38.reuse, R57 ;  /* 0x0000003926397220 */ /* 0x040fe20000410000 */
[-C--:B------:R-:W-:Y:S01]  /*df30*/  FMUL.FTZ R56, R53, R144.reuse ;  /* 0x0000009035387220 */ /* 0x080fe20000410000 */
[----:B------:R-:W-:Y:S01]  /*df40*/  FMUL.FTZ R144, R43, R144 ;  /* 0x000000902b907220 */ /* 0x000fe20000410000 */
[-C--:B------:R-:W-:Y:S01]  /*df50*/  FFMA.FTZ R59, R38, R55.reuse, -R59 ;  /* 0x00000037263b7223 */ /* 0x080fe2000001083b */
[----:B------:R-:W-:Y:S01]  /*df60*/  FFMA.FTZ R38, R54, R55, R57 ;  /* 0x0000003736267223 */ /* 0x000fe20000010039 */
[----:B------:R-:W-:Y:S01]  /*df70*/  F2FP.F16.E4M3.UNPACK_B R54, R36 ;  /* 0x00000024ff36723e */ /* 0x000fe200020006ff */
[-C--:B------:R-:W-:Y:S01]  /*df80*/  FFMA.FTZ R55, R53, R146.reuse, R144 ;  /* 0x0000009235377223 */ /* 0x080fe20000010090 */
[----:B------:R-:W-:Y:S01]  /*df90*/  F2FP.F16.E4M3.UNPACK_B R53, R37 ;  /* 0x00000025ff35723e */ /* 0x000fe200020006ff */
[----:B------:R-:W-:Y:S01]  /*dfa0*/  FFMA.FTZ R56, R43, R146, -R56 ;  /* 0x000000922b387223 */ /* 0x000fe20000010838 */
[----:B------:R-:W-:-:S02]  /*dfb0*/  F2FP.SATFINITE.E4M3.F32.PACK_AB_MERGE_C R46, R52, R49, R45 ;  /* 0x00000031342e723e */ /* 0x000fc4000480702d */
[----:B------:R-:W-:Y:S01]  /*dfc0*/  F2FP.SATFINITE.E4M3.F32.PACK_AB_MERGE_C R45, R51, R50, R47 ;  /* 0x00000032332d723e */ /* 0x000fe2000480702f */
[--C-:B------:R-:W-:Y:S01]  /*dfd0*/  HADD2.F32 R49, -RZ, R53.reuse.H0_H0 ;  /* 0x20000035ff317230 */ /* 0x100fe20000004100 */
[----:B------:R-:W-:Y:S01]  /*dfe0*/  F2FP.SATFINITE.E4M3.F32.PACK_AB_MERGE_C R43, R60, R63, RZ ;  /* 0x0000003f3c2b723e */ /* 0x000fe200048070ff */
[----:B------:R-:W-:Y:S01]  /*dff0*/  HADD2.F32 R50, -RZ, R54.H0_H0 ;  /* 0x20000036ff327230 */ /* 0x000fe20000004100 */
[----:B------:R-:W-:Y:S01]  /*e000*/  F2FP.SATFINITE.E4M3.F32.PACK_AB_MERGE_C R58, R58, R61, RZ ;  /* 0x0000003d3a3a723e */ /* 0x000fe200048070ff */
[----:B------:R-:W-:Y:S01]  /*e010*/  HADD2.F32 R47, -RZ, R48.H0_H0 ;  /* 0x20000030ff2f7230 */ /* 0x000fe20000004100 */
[----:B------:R-:W-:Y:S01]  /*e020*/  F2FP.F16.E4M3.UNPACK_B R51, R14 ;  /* 0x0000000eff33723e */ /* 0x000fe200020006ff */
[----:B------:R-:W-:Y:S01]  /*e030*/  HADD2.F32 R53, -RZ, R53.H1_H1 ;  /* 0x30000035ff357230 */ /* 0x000fe20000004100 */
[----:B------:R-:W-:Y:S01]  /*e040*/  F2FP.SATFINITE.E4M3.F32.PACK_AB_MERGE_C R43, R56, R59, R43 ;  /* 0x0000003b382b723e */ /* 0x000fe2000480702b */
[----:B------:R-:W-:Y:S01]  /*e050*/  FMUL.FTZ R56, R49, R50 ;  /* 0x0000003231387220 */ /* 0x000fe20000410000 */
[----:B------:R-:W-:Y:S01]  /*e060*/  F2FP.SATFINITE.E4M3.F32.PACK_AB_MERGE_C R38, R55, R38, R58 ;  /* 0x000000263726723e */ /* 0x000fe2000480703a */
        /* <DEDUP_REMOVED lines=12> */
[----:B------:R-:W-:Y:S01]  /*e130*/  FFMA.FTZ R37, R53, R52, R56 ;  /* 0x0000003435257223 */ /* 0x000fe20000010038 */
[----:B------:R-:W-:Y:S01]  /*e140*/  F2FP.F16.E4M3.UNPACK_B R49, R42.H1 ;  /* 0x0000002aff31723e */ /* 0x000fe200030006ff */
[----:B------:R-:W-:Y:S01]  /*e150*/  FFMA.FTZ R42, R50, R52, -R55 ;  /* 0x00000034322a7223 */ /* 0x000fe20000010837 */
[----:B------:R-:W-:Y:S01]  /*e160*/  HADD2.F32 R50, -RZ, R51.H0_H0 ;  /* 0x20000033ff327230 */ /* 0x000fe20000004100 */
[----:B------:R-:W-:Y:S01]  /*e170*/  F2FP.F16.E4M3.UNPACK_B R58, R13.H1 ;  /* 0x0000000dff3a723e */ /* 0x000fe200030006ff */
[----:B------:R-:W-:Y:S02]  /*e180*/  HADD2.F32 R55, -RZ, R54.H0_H0 ;  /* 0x20000036ff377230 */ /* 0x000fe40000004100 */
[----:B------:R-:W-:Y:S02]  /*e190*/  HADD2.F32 R36, -RZ, R49.H0_H0 ;  /* 0x20000031ff247230 */ /* 0x000fe40000004100 */
[----:B------:R-:W-:-:S02]  /*e1a0*/  HADD2.F32 R53, -RZ, R14.H0_H0 ;  /* 0x2000000eff357230 */ /* 0x000fc40000004100 */
[-C--:B------:R-:W-:Y:S01]  /*e1b0*/  FMUL.FTZ R57, R50, R55.reuse ;  /* 0x0000003732397220 */ /* 0x080fe20000410000 */
[----:B------:R-:W-:Y:S02]  /*e1c0*/  HADD2.F32 R49, -RZ, R49.H1_H1 ;  /* 0x30000031ff317230 */ /* 0x000fe40000004100 */
[C---:B------:R-:W-:Y:S01]  /*e1d0*/  FMUL.FTZ R55, R36.reuse, R55 ;  /* 0x0000003724377220 */ /* 0x040fe20000410000 */
[----:B------:R-:W-:Y:S02]  /*e1e0*/  HADD2.F32 R52, -RZ, R54.H1_H1 ;  /* 0x30000036ff347230 */ /* 0x000fe40000004100 */
[----:B------:R-:W-:Y:S02]  /*e1f0*/  HADD2.F32 R54, -RZ, R14.H1_H1 ;  /* 0x3000000eff367230 */ /* 0x000fe40000004100 */
[-C--:B------:R-:W-:Y:S01]  /*e200*/  FFMA.FTZ R14, R36, R53.reuse, -R57 ;  /* 0x00000035240e7223 */ /* 0x080fe20000010839 */
[----:B------:R-:W-:Y:S02]  /*e210*/  HADD2.F32 R51, -RZ, R51.H1_H1 ;  /* 0x30000033ff337230 */ /* 0x000fe40000004100 */
[----:B------:R-:W-:Y:S01]  /*e220*/  FFMA.FTZ R36, R50, R53, R55 ;  /* 0x0000003532247223 */ /* 0x000fe20000010037 */
[----:B------:R-:W-:Y:S01]  /*e230*/  FMUL.FTZ R50, R49, R52 ;  /* 0x0000003431327220 */ /* 0x000fe20000410000 */
[----:B------:R-:W-:Y:S01]  /*e240*/  F2FP.F16.E4M3.UNPACK_B R57, R13 ;  /* 0x0000000dff39723e */ /* 0x000fe200020006ff */
[----:B------:R-:W-:-:S02]  /*e250*/  HADD2.F32 R59, -RZ, R58.H0_H0 ;  /* 0x2000003aff3b7230 */ /* 0x000fc40000004100 */
[C---:B------:R-:W-:Y:S01]  /*e260*/  FMUL.FTZ R56, R51.reuse, R52 ;  /* 0x0000003433387220 */ /* 0x040fe20000410000 */
[-C--:B------:R-:W-:Y:S01]  /*e270*/  FFMA.FTZ R63, R51, R54.reuse, R50 ;  /* 0x00000036333f7223 */ /* 0x080fe20000010032 */
[----:B------:R-:W-:Y:S01]  /*e280*/  F2FP.F16.E4M3.UNPACK_B R51, R39.H1 ;  /* 0x00000027ff33723e */ /* 0x000fe200030006ff */
[----:B------:R-:W-:Y:S02]  /*e290*/  HADD2.F32 R58, -RZ, R58.H1_H1 ;  /* 0x3000003aff3a7230 */ /* 0x000fe40000004100 */
[----:B------:R-:W-:Y:S01]  /*e2a0*/  FFMA.FTZ R61, R49, R54, -R56 ;  /* 0x00000036313d7223 */ /* 0x000fe20000010838 */
[-C--:B------:R-:W-:Y:S01]  /*e2b0*/  F2FP.F16.E4M3.UNPACK_B R49, R15.reuse ;  /* 0x0000000fff31723e */ /* 0x080fe200020006ff */
[--C-:B------:R-:W-:Y:S01]  /*e2c0*/  HADD2.F32 R60, -RZ, R57.reuse.H0_H0 ;  /* 0x20000039ff3c7230 */ /* 0x100fe20000004100 */
[----:B------:R-:W-:Y:S01]  /*e2d0*/  F2FP.F16.E4M3.UNPACK_B R15, R15.H1 ;  /* 0x0000000fff0f723e */ /* 0x000fe200030006ff */
[----:B------:R-:W-:Y:S01]  /*e2e0*/  HADD2.F32 R57, -RZ, R57.H1_H1 ;  /* 0x30000039ff397230 */ /* 0x000fe20000004100 */
[----:B------:R-:W-:-:S02]  /*e2f0*/  F2FP.F16.E4M3.UNPACK_B R13, R12 ;  /* 0x0000000cff0d723e */ /* 0x000fc400020006ff */
[----:B------:R-:W-:Y:S01]  /*e300*/  F2FP.F16.E4M3.UNPACK_B R54, R12.H1 ;  /* 0x0000000cff36723e */ /* 0x000fe200030006ff */
[----:B------:R-:W-:Y:S01]  /*e310*/  HADD2.F32 R12, -RZ, R51.H0_H0 ;  /* 0x20000033ff0c7230 */ /* 0x000fe20000004100 */
[----:B------:R-:W-:Y:S01]  /*e320*/  F2FP.F16.E4M3.UNPACK_B R52, R39 ;  /* 0x00000027ff34723e */ /* 0x000fe200020006ff */
        /* <DEDUP_REMOVED lines=8> */
[--C-:B------:R-:W-:Y:S02]  /*e3b0*/  HADD2.F32 R53, -RZ, R52.reuse.H0_H0 ;  /* 0x20000034ff357230 */ /* 0x100fe40000004100 */
[-C--:B------:R-:W-:Y:S01]  /*e3c0*/  FMUL.FTZ R50, R51, R58.reuse ;  /* 0x0000003a33327220 */ /* 0x080fe20000410000 */
[--C-:B------:R-:W-:Y:S02]  /*e3d0*/  HADD2.F32 R39, -RZ, R49.reuse.H0_H0 ;  /* 0x20000031ff277230 */ /* 0x100fe40000004100 */
[----:B------:R-:W-:Y:S01]  /*e3e0*/  FMUL.FTZ R58, R15, R58 ;  /* 0x0000003a0f3a7220 */ /* 0x000fe20000410000 */
[----:B------:R-:W-:Y:S02]  /*e3f0*/  HADD2.F32 R52, -RZ, R52.H1_H1 ;  /* 0x30000034ff347230 */ /* 0x000fe40000004100 */
[----:B------:R-:W-:Y:S01]  /*e400*/  FFMA.FTZ R59, R12, R55, R59 ;  /* 0x000000370c3b7223 */ /* 0x000fe2000001003b */
[----:B------:R-:W-:-:S02]  /*e410*/  HADD2.F32 R49, -RZ, R49.H1_H1 ;  /* 0x30000031ff317230 */ /* 0x000fc40000004100 */
[-C--:B------:R-:W-:Y:S01]  /*e420*/  FMUL.FTZ R62, R53, R60.reuse ;  /* 0x0000003c353e7220 */ /* 0x080fe20000410000 */
[----:B------:R-:W-:Y:S02]  /*e430*/  HADD2.F32 R54, -RZ, R54.H1_H1 ;  /* 0x30000036ff367230 */ /* 0x000fe40000004100 */
[CC--:B------:R-:W-:Y:S01]  /*e440*/  FMUL.FTZ R12, R52.reuse, R57.reuse ;  /* 0x00000039340c7220 */ /* 0x0c0fe20000410000 */
[--C-:B------:R-:W-:Y:S02]  /*e450*/  HADD2.F32 R56, -RZ, R13.reuse.H0_H0 ;  /* 0x2000000dff387230 */ /* 0x100fe40000004100 */
[----:B------:R-:W-:Y:S01]  /*e460*/  FMUL.FTZ R60, R39, R60 ;  /* 0x0000003c273c7220 */ /* 0x000fe20000410000 */
[----:B------:R-:W-:Y:S02]  /*e470*/  HADD2.F32 R13, -RZ, R13.H1_H1 ;  /* 0x3000000dff0d7230 */ /* 0x000fe40000004100 */
[----:B------:R-:W-:Y:S01]  /*e480*/  FMUL.FTZ R57, R49, R57 ;  /* 0x0000003931397220 */ /* 0x000fe20000410000 */
[-C--:B------:R-:W-:Y:S01]  /*e490*/  FFMA.FTZ R50, R15, R54.reuse, -R50 ;  /* 0x000000360f327223 */ /* 0x080fe20000010832 */
[----:B------:R-:W-:Y:S01]  /*e4a0*/  FFMA.FTZ R58, R51, R54, R58 ;  /* 0x00000036333a7223 */ /* 0x000fe2000001003a */
[-C--:B------:R-:W-:Y:S01]  /*e4b0*/  FFMA.FTZ R62, R39, R56.reuse, -R62 ;  /* 0x00000038273e7223 */ /* 0x080fe2000001083e */
[----:B------:R-:W-:Y:S01]  /*e4c0*/  FFMA.FTZ R60, R53, R56, R60 ;  /* 0x00000038353c7223 */ /* 0x000fe2000001003c */
[-C--:B------:R-:W-:Y:S01]  /*e4d0*/  FFMA.FTZ R49, R49, R13.reuse, -R12 ;  /* 0x0000000d31317223 */ /* 0x080fe2000001080c */
[----:B------:R-:W-:Y:S01]  /*e4e0*/  FFMA.FTZ R57, R52, R13, R57 ;  /* 0x0000000d34397223 */ /* 0x000fe20000010039 */
[----:B------:R-:W-:Y:S01]  /*e4f0*/  F2FP.SATFINITE.E4M3.F32.PACK_AB_MERGE_C R36, R63, R36, RZ ;  /* 0x000000243f24723e */ /* 0x000fe200048070ff */
[----:B------:R-:W-:Y:S01]  /*e500*/  IMAD.MOV.U32 R12, RZ, RZ, R46 ;  /* 0x000000ffff0c7224 */ /* 0x000fe200078e002e */
[----:B------:R-:W-:-:S02]  /*e510*/  F2FP.SATFINITE.E4M3.F32.PACK_AB_MERGE_C R50, R50, R69, RZ ;  /* 0x000000453232723e */ /* 0x000fc400048070ff */
[----:B------:R-:W-:Y:S02]  /*e520*/  F2FP.SATFINITE.E4M3.F32.PACK_AB_MERGE_C R58, R58, R59, RZ ;  /* 0x0000003b3a3a723e */ /* 0x000fe400048070ff */
[----:B------:R-:W-:Y:S01]  /*e530*/  F2FP.SATFINITE.E4M3.F32.PACK_AB_MERGE_C R13, R42, R47, R14 ;  /* 0x0000002f2a0d723e */ /* 0x000fe2000480700e */
[----:B------:R-:W-:Y:S01]  /*e540*/  IMAD.MOV.U32 R14, RZ, RZ, R43 ;  /* 0x000000ffff0e7224 */ /* 0x000fe200078e002b */
[----:B------:R-:W-:Y:S01]  /*e550*/  F2FP.SATFINITE.E4M3.F32.PACK_AB_MERGE_C R37, R37, R48, R36 ;  /* 0x000000302525723e */ /* 0x000fe20004807024 */
[----:B------:R-:W-:Y:S01]  /*e560*/  IMAD.MOV.U32 R36, RZ, RZ, R45 ;  /* 0x000000ffff247224 */ /* 0x000fe200078e002d */
[----:B------:R-:W-:Y:S02]  /*e570*/  F2FP.SATFINITE.E4M3.F32.PACK_AB_MERGE_C R15, R49, R62, R50 ;  /* 0x0000003e310f723e */ /* 0x000fe40004807032 */
[----:B------:R-:W-:-:S07]  /*e580*/  F2FP.SATFINITE.E4M3.F32.PACK_AB_MERGE_C R39, R57, R60, R58 ;  /* 0x0000003c3927723e */ /* 0x000fce000480703a */
.L_x_521:
[----:B------:R-:W-:Y:S05]  /*e590*/  BSYNC B2 ;  /* 0x0000000000027941 */ /* 0x000fea0003800000 */
.L_x_520:
[----:B------:R-:W-:Y:S01]  /*e5a0*/  ISETP.GE.AND P2, PT, R11, R128, PT ;  /* 0x000000800b00720c */ /* 0x000fe20003f46270 */
[----:B0-----:R0:W-:-:S12]  /*e5b0*/  ST.E.128 desc[UR50][R40.64], R12 ;  /* 0x0000000c28007985 */ /* 0x0011d8000c101d32 */
[----:B------:R-:W-:-:S04]  /*e5c0*/  @!P2 IADD3 R42, P4, R11, R44, RZ ;  /* 0x0000002c0b2aa210 */ /* 0x000fc80007f9e0ff */
[----:B------:R-:W-:-:S05]  /*e5d0*/  @!P2 LEA.HI.X.SX32 R43, R11, R120, 0x1, P4 ;  /* 0x000000780b2ba211 */ /* 0x000fca00020f0eff */
[----:B-1----:R0:W-:Y:S04]  /*e5e0*/  @!P2 ST.E.128 desc[UR50][R42.64], R36 ;  /* 0x000000242a00a985 */ /* 0x0021e8000c101d32 */
.L_x_519:
[----:B------:R-:W-:Y:S05]  /*e5f0*/  BSYNC B1 ;  /* 0x0000000000017941 */ /* 0x000fea0003800000 */
.L_x_518:
[----:B------:R-:W-:-:S13]  /*e600*/  ISETP.NE.AND P2, PT, R30, RZ, PT ;  /* 0x000000ff1e00720c */ /* 0x000fda0003f45270 */
[----:B------:R-:W-:Y:S05]  /*e610*/  @!P2 BRA `(.L_x_470) ;  /* 0x000000140090a947 */ /* 0x000fea0003800000 */
[----:B----4-:R-:W4:Y:S01]  /*e620*/  LDL R11, [R1] ;  /* 0x00000000010b7983 */ /* 0x010f220000100800 */
[----:B0-----:R-:W-:Y:S01]  /*e630*/  IADD3 R40, P2, R27, R44, RZ ;  /* 0x0000002c1b287210 */ /* 0x001fe20007f5e0ff */
[----:B------:R-:W-:Y:S03]  /*e640*/  BSSY B1, `(.L_x_522) ;  /* 0x00000eb000017945 */ /* 0x000fe60003800000 */
[----:B-1----:R-:W-:Y:S02]  /*e650*/  IADD3.X R41, R120, R110, RZ, P2, !PT ;  /* 0x0000006e78297210 */ /* 0x002fe400017fe4ff */
[----:B------:R-:W-:Y:S02]  /*e660*/  ISETP.GE.AND P2, PT, R4, R117, PT ;  /* 0x000000750400720c */ /* 0x000fe40003f46270 */
[----:B----4-:R-:W-:-:S04]  /*e670*/  LOP3.LUT P4, RZ, R11, 0x1, RZ, 0xc0, !PT ;  /* 0x000000010bff7812 */ /* 0x010fc8000788c0ff */
[----:B------:R-:W-:-:S04]  /*e680*/  SEL R142, R118, R142, !P4 ;  /* 0x0000008e768e7207 */ /* 0x000fc80006000000 */
        /* <DEDUP_REMOVED lines=18> */
[--C-:B------:R-:W-:Y:S01]  /*e7b0*/  SHF.R.U32.HI R43, RZ, 0x8, R81.reuse ;  /* 0x00000008ff2b7819 */ /* 0x100fe20000011651 */
[----:B0-----:R-:W-:Y:S01]  /*e7c0*/  IMAD.MOV.U32 R47, RZ, RZ, R12 ;  /* 0x000000ffff2f7224 */ /* 0x001fe200078e000c */
[----:B------:R-:W-:Y:S01]  /*e7d0*/  SHF.R.U32.HI R56, RZ, 0x10, R81 ;  /* 0x00000010ff387819 */ /* 0x000fe20000011651 */
[----:B-1----:R-:W-:Y:S01]  /*e7e0*/  IMAD.MOV.U32 R49, RZ, RZ, R36 ;  /* 0x000000ffff317224 */ /* 0x002fe200078e0024 */
[----:B------:R-:W-:Y:S01]  /*e7f0*/  SHF.R.U32.HI R51, RZ, 0x8, R65 ;  /* 0x00000008ff337819 */ /* 0x000fe20000011641 */
[----:B------:R-:W-:Y:S01]  /*e800*/  IMAD.SHL.U32 R12, R43, 0x100, RZ ;  /* 0x000001002b0c7824 */ /* 0x000fe200078e00ff */
[----:B------:R-:W-:Y:S01]  /*e810*/  SHF.R.U32.HI R53, RZ, 0x8, R67 ;  /* 0x00000008ff357819 */ /* 0x000fe20000011643 */
[----:B------:R-:W-:Y:S01]  /*e820*/  IMAD.MOV.U32 R43, RZ, RZ, R14 ;  /* 0x000000ffff2b7224 */ /* 0x000fe200078e000e */
[----:B------:R-:W-:Y:S01]  /*e830*/  LOP3.LUT R45, R81, 0xff0000ff, RZ, 0xc0, !PT ;  /* 0xff0000ff512d7812 */ /* 0x000fe200078ec0ff */
[----:B------:R-:W-:Y:S01]  /*e840*/  IMAD.SHL.U32 R51, R51, 0x100, RZ ;  /* 0x0000010033337824 */ /* 0x000fe200078e00ff */
[--C-:B------:R-:W-:Y:S01]  /*e850*/  SHF.R.U32.HI R54, RZ, 0x8, R83.reuse ;  /* 0x00000008ff367819 */ /* 0x100fe20000011653 */
[----:B------:R-:W-:Y:S01]  /*e860*/  IMAD.SHL.U32 R53, R53, 0x100, RZ ;  /* 0x0000010035357824 */ /* 0x000fe200078e00ff */
[----:B------:R-:W-:Y:S01]  /*e870*/  MOV R42, R13 ;  /* 0x0000000d002a7202 */ /* 0x000fe20000000f00 */
[----:B------:R-:W-:Y:S01]  /*e880*/  IMAD.U32 R13, R56, 0x10000, RZ ;  /* 0x00010000380d7824 */ /* 0x000fe200078e00ff */
[----:B------:R-:W-:-:S02]  /*e890*/  SHF.R.U32.HI R52, RZ, 0x10, R83 ;  /* 0x00000010ff347819 */ /* 0x000fc40000011653 */
[----:B------:R-:W-:Y:S02]  /*e8a0*/  LOP3.LUT R12, R45, 0xff00, R12, 0xf8, !PT ;  /* 0x0000ff002d0c7812 */ /* 0x000fe400078ef80c */
[----:B------:R-:W-:Y:S02]  /*e8b0*/  LOP3.LUT R48, R65, 0xff0000ff, RZ, 0xc0, !PT ;  /* 0xff0000ff41307812 */ /* 0x000fe400078ec0ff */
[----:B------:R-:W-:Y:S02]  /*e8c0*/  LOP3.LUT R50, R67, 0xff0000ff, RZ, 0xc0, !PT ;  /* 0xff0000ff43327812 */ /* 0x000fe400078ec0ff */
[----:B------:R-:W-:Y:S02]  /*e8d0*/  LOP3.LUT R46, R83, 0xff0000ff, RZ, 0xc0, !PT ;  /* 0xff0000ff532e7812 */ /* 0x000fe400078ec0ff */
[----:B------:R-:W-:Y:S02]  /*e8e0*/  SHF.L.U32 R45, R54, 0x8, RZ ;  /* 0x00000008362d7819 */ /* 0x000fe400000006ff */
[----:B------:R-:W-:Y:S01]  /*e8f0*/  LOP3.LUT R14, R12, 0xff0000, R13, 0xf8, !PT ;  /* 0x00ff00000c0e7812 */ /* 0x000fe200078ef80d */
[----:B------:R-:W-:Y:S01]  /*e900*/  IMAD.U32 R12, R52, 0x10000, RZ ;  /* 0x00010000340c7824 */ /* 0x000fe200078e00ff */
[----:B------:R-:W-:-:S02]  /*e910*/  LOP3.LUT R36, R48, 0xff00, R51, 0xf8, !PT ;  /* 0x0000ff0030247812 */ /* 0x000fc400078ef833 */
[----:B------:R-:W-:Y:S02]  /*e920*/  LOP3.LUT R54, R50, 0xff00, R53, 0xf8, !PT ;  /* 0x0000ff0032367812 */ /* 0x000fe400078ef835 */
[----:B------:R-:W-:Y:S02]  /*e930*/  LOP3.LUT R45, R46, 0xff00, R45, 0xf8, !PT ;  /* 0x0000ff002e2d7812 */ /* 0x000fe400078ef82d */
[----:B------:R-:W-:Y:S02]  /*e940*/  F2FP.F16.E4M3.UNPACK_B R53, R141.H1 ;  /* 0x0000008dff35723e */ /* 0x000fe400030006ff */
[----:B------:R-:W-:Y:S02]  /*e950*/  F2FP.F16.E4M3.UNPACK_B R50, R49.H1 ;  /* 0x00000031ff32723e */ /* 0x000fe400030006ff */
[----:B------:R-:W-:Y:S01]  /*e960*/  F2FP.F16.E4M3.UNPACK_B R48, R47.H1 ;  /* 0x0000002fff30723e */ /* 0x000fe200030006ff */
[----:B------:R-:W-:Y:S01]  /*e970*/  HADD2.F32 R13, -RZ, R53.H0_H0 ;  /* 0x20000035ff0d7230 */ /* 0x000fe20000004100 */
[----:B------:R-:W-:Y:S01]  /*e980*/  LOP3.LUT R12, R45, 0xff0000, R12, 0xf8, !PT ;  /* 0x00ff00002d0c7812 */ /* 0x000fe200078ef80c */
[----:B------:R-:W-:Y:S01]  /*e990*/  HADD2.F32 R46, -RZ, R50.H0_H0 ;  /* 0x20000032ff2e7230 */ /* 0x000fe20000004100 */
[----:B------:R-:W-:Y:S01]  /*e9a0*/  F2FP.F16.E4M3.UNPACK_B R51, R139.H1 ;  /* 0x0000008bff33723e */ /* 0x000fe200030006ff */
[--C-:B------:R-:W-:Y:S01]  /*e9b0*/  HADD2.F32 R45, -RZ, R48.reuse.H0_H0 ;  /* 0x20000030ff2d7230 */ /* 0x100fe20000004100 */
[----:B------:R-:W-:Y:S01]  /*e9c0*/  SHF.R.U32.HI R57, RZ, 0x10, R67 ;  /* 0x00000010ff397819 */ /* 0x000fe20000011643 */
[----:B------:R-:W-:-:S02]  /*e9d0*/  HADD2.F32 R48, -RZ, R48.H1_H1 ;  /* 0x30000030ff307230 */ /* 0x000fc40000004100 */
[CC--:B------:R-:W-:Y:S01]  /*e9e0*/  FMUL.FTZ R56, R46.reuse, R13.reuse ;  /* 0x0000000d2e387220 */ /* 0x0c0fe20000410000 */
[----:B------:R-:W-:Y:S02]  /*e9f0*/  HADD2.F32 R52, -RZ, R51.H0_H0 ;  /* 0x20000033ff347230 */ /* 0x000fe40000004100 */
[----:B------:R-:W-:Y:S01]  /*ea00*/  FMUL.FTZ R59, R45, R13 ;  /* 0x0000000d2d3b7220 */ /* 0x000fe20000410000 */
[----:B------:R-:W-:Y:S01]  /*ea10*/  IMAD.U32 R57, R57, 0x10000, RZ ;  /* 0x0001000039397824 */ /* 0x000fe200078e00ff */
[----:B------:R-:W-:Y:S01]  /*ea20*/  SHF.R.U32.HI R55, RZ, 0x10, R65 ;  /* 0x00000010ff377819 */ /* 0x000fe20000011641 */
[-C--:B------:R-:W-:Y:S01]  /*ea30*/  FFMA.FTZ R45, R45, R52.reuse, -R56 ;  /* 0x000000342d2d7223 */ /* 0x080fe20000010838 */
[----:B------:R-:W-:Y:S01]  /*ea40*/  FFMA.FTZ R46, R46, R52, R59 ;  /* 0x000000342e2e7223 */ /* 0x000fe2000001003b */
[----:B------:R-:W-:Y:S01]  /*ea50*/  HADD2.F32 R52, -RZ, R53.H1_H1 ;  /* 0x30000035ff347230 */ /* 0x000fe20000004100 */
[----:B------:R-:W-:Y:S01]  /*ea60*/  LOP3.LUT R13, R54, 0xff0000, R57, 0xf8, !PT ;  /* 0x00ff0000360d7812 */ /* 0x000fe200078ef839 */
[----:B------:R-:W-:Y:S01]  /*ea70*/  HADD2.F32 R53, -RZ, R50.H1_H1 ;  /* 0x30000032ff357230 */ /* 0x000fe20000004100 */
[----:B------:R-:W-:Y:S01]  /*ea80*/  SHF.L.U32 R55, R55, 0x10, RZ ;  /* 0x0000001037377819 */ /* 0x000fe200000006ff */
[----:B------:R-:W-:Y:S01]  /*ea90*/  HADD2.F32 R54, -RZ, R51.H1_H1 ;  /* 0x30000033ff367230 */ /* 0x000fe20000004100 */
[----:B------:R-:W-:Y:S01]  /*eaa0*/  F2FP.F16.E4M3.UNPACK_B R141, R141 ;  /* 0x0000008dff8d723e */ /* 0x000fe200020006ff */
[----:B------:R-:W-:Y:S01]  /*eab0*/  FMUL.FTZ R56, R48, R52 ;  /* 0x0000003430387220 */ /* 0x000fe20000410000 */
[----:B------:R-:W-:-:S02]  /*eac0*/  F2FP.F16.E4M3.UNPACK_B R50, R49 ;  /* 0x00000031ff32723e */ /* 0x000fc400020006ff */
[----:B------:R-:W-:Y:S01]  /*ead0*/  F2FP.F16.E4M3.UNPACK_B R51, R47 ;  /* 0x0000002fff33723e */ /* 0x000fe200020006ff */
[C---:B------:R-:W-:Y:S01]  /*eae0*/  FMUL.FTZ R47, R53.reuse, R52 ;  /* 0x00000034352f7220 */ /* 0x040fe20000410000 */
[----:B------:R-:W-:Y:S01]  /*eaf0*/  LOP3.LUT R36, R36, 0xff0000, R55, 0xf8, !PT ;  /* 0x00ff000024247812 */ /* 0x000fe200078ef837 */
[----:B------:R-:W-:Y:S01]  /*eb00*/  HADD2.F32 R55, -RZ, R141.H0_H0 ;  /* 0x2000008dff377230 */ /* 0x000fe20000004100 */
[----:B------:R-:W-:Y:S01]  /*eb10*/  F2FP.F16.E4M3.UNPACK_B R139, R139 ;  /* 0x0000008bff8b723e */ /* 0x000fe200020006ff */
[----:B------:R-:W-:Y:S02]  /*eb20*/  HADD2.F32 R52, -RZ, R50.H0_H0 ;  /* 0x20000032ff347230 */ /* 0x000fe40000004100 */
[-C--:B------:R-:W-:Y:S01]  /*eb30*/  FFMA.FTZ R48, R48, R54.reuse, -R47 ;  /* 0x0000003630307223 */ /* 0x080fe2000001082f */
[----:B------:R-:W-:Y:S02]  /*eb40*/  HADD2.F32 R49, -RZ, R51.H0_H0 ;  /* 0x20000033ff317230 */ /* 0x000fe40000004100 */
[----:B------:R-:W-:Y:S01]  /*eb50*/  FFMA.FTZ R47, R53, R54, R56 ;  /* 0x00000036352f7223 */ /* 0x000fe20000010038 */
[----:B------:R-:W-:-:S02]  /*eb60*/  HADD2.F32 R54, -RZ, R139.H0_H0 ;  /* 0x2000008bff367230 */ /* 0x000fc40000004100 */
[CC--:B------:R-:W-:Y:S01]  /*eb70*/  FMUL.FTZ R58, R52.reuse, R55.reuse ;  /* 0x00000037343a7220 */ /* 0x0c0fe20000410000 */
[----:B------:R-:W-:Y:S02]  /*eb80*/  HADD2.F32 R56, -RZ, R141.H1_H1 ;  /* 0x3000008dff387230 */ /* 0x000fe40000004100 */
[C---:B------:R-:W-:Y:S01]  /*eb90*/  FMUL.FTZ R55, R49.reuse, R55 ;  /* 0x0000003731377220 */ /* 0x040fe20000410000 */
[----:B------:R-:W-:Y:S02]  /*eba0*/  HADD2.F32 R53, -RZ, R50.H1_H1 ;  /* 0x30000032ff357230 */ /* 0x000fe40000004100 */
[-C--:B------:R-:W-:Y:S01]  /*ebb0*/  FFMA.FTZ R49, R49, R54.reuse, -R58 ;  /* 0x0000003631317223 */ /* 0x080fe2000001083a */
[----:B------:R-:W-:Y:S02]  /*ebc0*/  HADD2.F32 R51, -RZ, R51.H1_H1 ;  /* 0x30000033ff337230 */ /* 0x000fe40000004100 */
[----:B------:R-:W-:Y:S01]  /*ebd0*/  FFMA.FTZ R50, R52, R54, R55 ;  /* 0x0000003634327223 */ /* 0x000fe20000010037 */
[----:B------:R-:W-:-:S02]  /*ebe0*/  HADD2.F32 R52, -RZ, R139.H1_H1 ;  /* 0x3000008bff347230 */ /* 0x000fc40000004100 */
[----:B------:R-:W-:Y:S01]  /*ebf0*/  FMUL.FTZ R58, R53, R56 ;  /* 0x00000038353a7220 */ /* 0x000fe20000410000 */
[----:B------:R-:W-:Y:S01]  /*ec00*/  F2FP.F16.E4M3.UNPACK_B R57, R140.H1 ;  /* 0x0000008cff39723e */ /* 0x000fe200030006ff */
[C---:B------:R-:W-:Y:S01]  /*ec10*/  FMUL.FTZ R62, R51.reuse, R56 ;  /* 0x00000038333e7220 */ /* 0x040fe20000410000 */
[----:B------:R-:W-:Y:S01]  /*ec20*/  F2FP.F16.E4M3.UNPACK_B R54, R38.H1 ;  /* 0x00000026ff36723e */ /* 0x000fe200030006ff */
[-C--:B------:R-:W-:Y:S01]  /*ec30*/  FFMA.FTZ R60, R51, R52.reuse, -R58 ;  /* 0x00000034333c7223 */ /* 0x080fe2000001083a */
[----:B------:R-:W-:Y:S01]  /*ec40*/  F2FP.F16.E4M3.UNPACK_B R51, R43.H1 ;  /* 0x0000002bff33723e */ /* 0x000fe200030006ff */
[----:B------:R-:W-:Y:S01]  /*ec50*/  HADD2.F32 R58, -RZ, R57.H0_H0 ;  /* 0x20000039ff3a7230 */ /* 0x000fe20000004100 */
[----:B------:R-:W-:Y:S01]  /*ec60*/  F2FP.F16.E4M3.UNPACK_B R56, R129.H1 ;  /* 0x00000081ff38723e */ /* 0x000fe200030006ff */
[----:B------:R-:W-:Y:S02]  /*ec70*/  HADD2.F32 R55, -RZ, R54.H0_H0 ;  /* 0x20000036ff377230 */ /* 0x000fe40000004100 */
[----:B------:R-:W-:Y:S01]  /*ec80*/  FFMA.FTZ R59, R53, R52, R62 ;  /* 0x00000034353b7223 */ /* 0x000fe2000001003e */
[----:B------:R-:W-:Y:S01]  /*ec90*/  HADD2.F32 R52, -RZ, R51.H0_H0 ;  /* 0x20000033ff347230 */ /* 0x000fe20000004100 */
[----:B------:R-:W-:Y:S01]  /*eca0*/  F2FP.F16.E4M3.UNPACK_B R140, R140 ;  /* 0x0000008cff8c723e */ /* 0x000fe200020006ff */
[----:B------:R-:W-:-:S02]  /*ecb0*/  HADD2.F32 R53, -RZ, R56.H0_H0 ;  /* 0x20000038ff357230 */ /* 0x000fc40000004100 */
[CC--:B------:R-:W-:Y:S01]  /*ecc0*/  FMUL.FTZ R61, R55.reuse, R58.reuse ;  /* 0x0000003a373d7220 */ /* 0x0c0fe20000410000 */
[----:B------:R-:W-:Y:S02]  /*ecd0*/  HADD2.F32 R57, -RZ, R57.H1_H1 ;  /* 0x30000039ff397230 */ /* 0x000fe40000004100 */
[C---:B------:R-:W-:Y:S01]  /*ece0*/  FMUL.FTZ R62, R52.reuse, R58 ;  /* 0x0000003a343e7220 */ /* 0x040fe20000410000 */
[----:B------:R-:W-:Y:S02]  /*ecf0*/  HADD2.F32 R54, -RZ, R54.H1_H1 ;  /* 0x30000036ff367230 */ /* 0x000fe40000004100 */
[----:B------:R-:W-:Y:S01]  /*ed00*/  FFMA.FTZ R58, R52, R53, -R61 ;  /* 0x00000035343a7223 */ /* 0x000fe2000001083d */
[----:B------:R-:W-:Y:S01]  /*ed10*/  HADD2.F32 R51, -RZ, R51.H1_H1 ;  /* 0x30000033ff337230 */ /* 0x000fe20000004100 */
[----:B------:R-:W-:Y:S01]  /*ed20*/  F2FP.F16.E4M3.UNPACK_B R43, R43 ;  /* 0x0000002bff2b723e */ /* 0x000fe200020006ff */
[----:B------:R-:W-:Y:S02]  /*ed30*/  HADD2.F32 R56, -RZ, R56.H1_H1 ;  /* 0x30000038ff387230 */ /* 0x000fe40000004100 */
[----:B------:R-:W-:Y:S01]  /*ed40*/  FMUL.FTZ R52, R54, R57 ;  /* 0x0000003936347220 */ /* 0x000fe20000410000 */
[----:B------:R-:W-:Y:S01]  /*ed50*/  FFMA.FTZ R62, R55, R53, R62 ;  /* 0x00000035373e7223 */ /* 0x000fe2000001003e */
[----:B------:R-:W-:Y:S01]  /*ed60*/  FMUL.FTZ R57, R51, R57 ;  /* 0x0000003933397220 */ /* 0x000fe20000410000 */
[----:B------:R-:W-:-:S02]  /*ed70*/  HADD2.F32 R55, -RZ, R140.H0_H0 ;  /* 0x2000008cff377230 */ /* 0x000fc40000004100 */
[----:B------:R-:W-:Y:S01]  /*ed80*/  FFMA.FTZ R63, R51, R56, -R52 ;  /* 0x00000038333f7223 */ /* 0x000fe20000010834 */
[----:B------:R-:W-:Y:S01]  /*ed90*/  F2FP.F16.E4M3.UNPACK_B R51, R38 ;  /* 0x00000026ff33723e */ /* 0x000fe200020006ff */
[----:B------:R-:W-:Y:S01]  /*eda0*/  HADD2.F32 R140, -RZ, R140.H1_H1 ;  /* 0x3000008cff8c7230 */ /* 0x000fe20000004100 */
[----:B------:R-:W-:Y:S01]  /*edb0*/  F2FP.F16.E4M3.UNPACK_B R129, R129 ;  /* 0x00000081ff81723e */ /* 0x000fe200020006ff */
[----:B------:R-:W-:Y:S02]  /*edc0*/  HADD2.F32 R38, -RZ, R43.H0_H0 ;  /* 0x2000002bff267230 */ /* 0x000fe40000004100 */
[----:B------:R-:W-:Y:S01]  /*edd0*/  FFMA.FTZ R65, R54, R56, R57 ;  /* 0x0000003836417223 */ /* 0x000fe20000010039 */
[--C-:B------:R-:W-:Y:S01]  /*ede0*/  HADD2.F32 R52, -RZ, R51.reuse.H0_H0 ;  /* 0x20000033ff347230 */ /* 0x100fe20000004100 */
[----:B------:R-:W-:Y:S01]  /*edf0*/  F2FP.SATFINITE.E4M3.F32.PACK_AB_MERGE_C R45, R48, R45, RZ ;  /* 0x0000002d302d723e */ /* 0x000fe200048070ff */
[----:B------:R-:W-:Y:S01]  /*ee00*/  HADD2.F32 R51, -RZ, R51.H1_H1 ;  /* 0x30000033ff337230 */ /* 0x000fe20000004100 */
[----:B------:R-:W-:Y:S01]  /*ee10*/  F2FP.SATFINITE.E4M3.F32.PACK_AB_MERGE_C R47, R47, R46, RZ ;  /* 0x0000002e2f2f723e */ /* 0x000fe200048070ff */
[----:B------:R-:W-:-:S02]  /*ee20*/  HADD2.F32 R43, -RZ, R43.H1_H1 ;  /* 0x3000002bff2b7230 */ /* 0x000fc40000004100 */
[-C--:B------:R-:W-:Y:S01]  /*ee30*/  FMUL.FTZ R57, R52, R55.reuse ;  /* 0x0000003734397220 */ /* 0x080fe20000410000 */
[--C-:B------:R-:W-:Y:S02]  /*ee40*/  HADD2.F32 R53, -RZ, R129.reuse.H0_H0 ;  /* 0x20000081ff357230 */ /* 0x100fe40000004100 */
[-C--:B------:R-:W-:Y:S01]  /*ee50*/  FMUL.FTZ R56, R51, R140.reuse ;  /* 0x0000008c33387220 */ /* 0x080fe20000410000 */
[----:B------:R-:W-:Y:S02]  /*ee60*/  HADD2.F32 R54, -RZ, R129.H1_H1 ;  /* 0x30000081ff367230 */ /* 0x000fe40000004100 */
[C---:B------:R-:W-:Y:S01]  /*ee70*/  FMUL.FTZ R55, R38.reuse, R55 ;  /* 0x0000003726377220 */ /* 0x040fe20000410000 */
[----:B------:R-:W-:Y:S01]  /*ee80*/  FMUL.FTZ R140, R43, R140 ;  /* 0x0000008c2b8c7220 */ /* 0x000fe20000410000 */
[-C--:B------:R-:W-:Y:S01]  /*ee90*/  FFMA.FTZ R57, R38, R53.reuse, -R57 ;  /* 0x0000003526397223 */ /* 0x080fe20000010839 */
[----:B------:R-:W-:Y:S01]  /*eea0*/  F2FP.F16.E4M3.UNPACK_B R48, R42 ;  /* 0x0000002aff30723e */ /* 0x000fe200020006ff */
[----:B------:R-:W-:Y:S01]  /*eeb0*/  FFMA.FTZ R38, R52, R53, R55 ;  /* 0x0000003534267223 */ /* 0x000fe20000010037 */
[-C--:B------:R-:W-:Y:S01]  /*eec0*/  FFMA.FTZ R61, R51, R54.reuse, R140 ;  /* 0x00000036333d7223 */ /* 0x080fe2000001008c */
[----:B------:R-:W-:Y:S01]  /*eed0*/  F2FP.F16.E4M3.UNPACK_B R51, R37 ;  /* 0x00000025ff33723e */ /* 0x000fe200020006ff */
[----:B------:R-:W-:Y:S01]  /*eee0*/  FFMA.FTZ R56, R43, R54, -R56 ;  /* 0x000000362b387223 */ /* 0x000fe20000010838 */
[----:B------:R-:W-:-:S02]  /*eef0*/  F2FP.F16.E4M3.UNPACK_B R55, R36 ;  /* 0x00000024ff37723e */ /* 0x000fc400020006ff */
[----:B------:R-:W-:Y:S01]  /*ef00*/  F2FP.SATFINITE.E4M3.F32.PACK_AB_MERGE_C R46, R60, R49, R45 ;  /* 0x000000313c2e723e */ /* 0x000fe2000480702d */
[----:B------:R-:W-:Y:S01]  /*ef10*/  HADD2.F32 R49, -RZ, R51.H0_H0 ;  /* 0x20000033ff317230 */ /* 0x000fe20000004100 */
[----:B------:R-:W-:Y:S01]  /*ef20*/  F2FP.SATFINITE.E4M3.F32.PACK_AB_MERGE_C R45, R59, R50, R47 ;  /* 0x000000323b2d723e */ /* 0x000fe2000480702f */
[----:B------:R-:W-:Y:S01]  /*ef30*/  HADD2.F32 R50, -RZ, R55.H0_H0 ;  /* 0x20000037ff327230 */ /* 0x000fe20000004100 */
[----:B------:R-:W-:Y:S01]  /*ef40*/  F2FP.SATFINITE.E4M3.F32.PACK_AB_MERGE_C R43, R63, R58, RZ ;  /* 0x0000003a3f2b723e */ /* 0x000fe200048070ff */
[--C-:B------:R-:W-:Y:S01]  /*ef50*/  HADD2.F32 R47, -RZ, R48.reuse.H0_H0 ;  /* 0x20000030ff2f7230 */ /* 0x100fe20000004100 */
[----:B------:R-:W-:Y:S01]  /*ef60*/  F2FP.F16.E4M3.UNPACK_B R53, R14 ;  /* 0x0000000eff35723e */ /* 0x000fe200020006ff */
[----:B------:R-:W-:Y:S01]  /*ef70*/  HADD2.F32 R52, -RZ, R51.H1_H1 ;  /* 0x30000033ff347230 */ /* 0x000fe20000004100 */
[----:B------:R-:W-:Y:S01]  /*ef80*/  F2FP.SATFINITE.E4M3.F32.PACK_AB_MERGE_C R43, R56, R57, R43 ;  /* 0x00000039382b723e */ /* 0x000fe2000480702b */
[-C--:B------:R-:W-:Y:S01]  /*ef90*/  FMUL.FTZ R56, R49, R50.reuse ;  /* 0x0000003231387220 */ /* 0x080fe20000410000 */
[----:B------:R-:W-:Y:S01]  /*efa0*/  FMUL.FTZ R58, R47, R50 ;  /* 0x000000322f3a7220 */ /* 0x000fe20000410000 */
[----:B------:R-:W-:Y:S01]  /*efb0*/  HADD2.F32 R54, -RZ, R53.H0_H0 ;  /* 0x20000035ff367230 */ /* 0x000fe20000004100 */
[----:B------:R-:W-:Y:S01]  /*efc0*/  F2FP.F16.E4M3.UNPACK_B R51, R37.H1 ;  /* 0x00000025ff33723e */ /* 0x000fe200030006ff */
[----:B------:R-:W-:Y:S01]  /*efd0*/  HADD2.F32 R55, -RZ, R55.H1_H1 ;  /* 0x30000037ff377230 */ /* 0x000fe20000004100 */
[----:B------:R-:W-:Y:S01]  /*efe0*/  F2FP.F16.E4M3.UNPACK_B R14, R14.H1 ;  /* 0x0000000eff0e723e */ /* 0x000fe200030006ff */
[----:B------:R-:W-:-:S02]  /*eff0*/  HADD2.F32 R50, -RZ, R48.H1_H1 ;  /* 0x30000030ff327230 */ /* 0x000fc40000004100 */
[-C--:B------:R-:W-:Y:S01]  /*f000*/  FFMA.FTZ R47, R47, R54.reuse, -R56 ;  /* 0x000000362f2f7223 */ /* 0x080fe20000010838 */
[----:B------:R-:W-:Y:S01]  /*f010*/  FFMA.FTZ R48, R49, R54, R58 ;  /* 0x0000003631307223 */ /* 0x000fe2000001003a */
[----:B------:R-:W-:Y:S02]  /*f020*/  HADD2.F32 R53, -RZ, R53.H1_H1 ;  /* 0x30000035ff357230 */ /* 0x000fe40000004100 */
[-C--:B------:R-:W-:Y:S01]  /*f030*/  FMUL.FTZ R57, R52, R55.reuse ;  /* 0x0000003734397220 */ /* 0x080fe20000410000 */
[C---:B------:R-:W-:Y:S01]  /*f040*/  FMUL.FTZ R55, R50.reuse, R55 ;  /* 0x0000003732377220 */ /* 0x040fe20000410000 */
[----:B------:R-:W-:Y:S02]  /*f050*/  F2FP.F16.E4M3.UNPACK_B R54, R36.H1 ;  /* 0x00000024ff36723e */ /* 0x000fe400030006ff */
[----:B------:R-:W-:Y:S01]  /*f060*/  F2FP.F16.E4M3.UNPACK_B R49, R42.H1 ;  /* 0x0000002aff31723e */ /* 0x000fe200030006ff */
[-C--:B------:R-:W-:Y:S01]  /*f070*/  FFMA.FTZ R42, R50, R53.reuse, -R57 ;  /* 0x00000035322a7223 */ /* 0x080fe20000010839 */
[----:B------:R-:W-:Y:S01]  /*f080*/  FFMA.FTZ R37, R52, R53, R55 ;  /* 0x0000003534257223 */ /* 0x000fe20000010037 */
[----:B------:R-:W-:Y:S01]  /*f090*/  HADD2.F32 R50, -RZ, R51.H0_H0 ;  /* 0x20000033ff327230 */ /* 0x000fe20000004100 */
[----:B------:R-:W-:Y:S01]  /*f0a0*/  F2FP.SATFINITE.E4M3.F32.PACK_AB_MERGE_C R62, R65, R62, RZ ;  /* 0x0000003e413e723e */ /* 0x000fe200048070ff */
[----:B------:R-:W-:Y:S01]  /*f0b0*/  HADD2.F32 R55, -RZ, R54.H0_H0 ;  /* 0x20000036ff377230 */ /* 0x000fe20000004100 */
[----:B------:R-:W-:Y:S01]  /*f0c0*/  F2FP.F16.E4M3.UNPACK_B R56, R13.H1 ;  /* 0x0000000dff38723e */ /* 0x000fe200030006ff */
[----:B------:R-:W-:Y:S01]  /*f0d0*/  HADD2.F32 R36, -RZ, R49.H0_H0 ;  /* 0x20000031ff247230 */ /* 0x000fe20000004100 */
[----:B------:R-:W-:Y:S01]  /*f0e0*/  F2FP.SATFINITE.E4M3.F32.PACK_AB_MERGE_C R38, R61, R38, R62 ;  /* 0x000000263d26723e */ /* 0x000fe2000480703e */
[----:B------:R-:W-:-:S02]  /*f0f0*/  HADD2.F32 R51, -RZ, R51.H1_H1 ;  /* 0x30000033ff337230 */ /* 0x000fc40000004100 */
[-C--:B------:R-:W-:Y:S01]  /*f100*/  FMUL.FTZ R57, R50, R55.reuse ;  /* 0x0000003732397220 */ /* 0x080fe20000410000 */
[----:B------:R-:W-:Y:S02]  /*f110*/  HADD2.F32 R54, -RZ, R54.H1_H1 ;  /* 0x30000036ff367230 */ /* 0x000fe40000004100 */
[----:B------:R-:W-:Y:S01]  /*f120*/  FMUL.FTZ R55, R36, R55 ;  /* 0x0000003724377220 */ /* 0x000fe20000410000 */
[----:B------:R-:W-:Y:S02]  /*f130*/  HADD2.F32 R49, -RZ, R49.H1_H1 ;  /* 0x30000031ff317230 */ /* 0x000fe40000004100 */
[--C-:B------:R-:W-:Y:S02]  /*f140*/  HADD2.F32 R53, -RZ, R14.reuse.H0_H0 ;  /* 0x2000000eff357230 */ /* 0x100fe40000004100 */
[----:B------:R-:W-:Y:S02]  /*f150*/  HADD2.F32 R52, -RZ, R14.H1_H1 ;  /* 0x3000000eff347230 */ /* 0x000fe40000004100 */
[-C--:B------:R-:W-:Y:S01]  /*f160*/  FMUL.FTZ R14, R51, R54.reuse ;  /* 0x00000036330e7220 */ /* 0x080fe20000410000 */
[C---:B------:R-:W-:Y:S01]  /*f170*/  FMUL.FTZ R54, R49.reuse, R54 ;  /* 0x0000003631367220 */ /* 0x040fe20000410000 */
[----:B------:R-:W-:Y:S01]  /*f180*/  FFMA.FTZ R60, R50, R53, R55 ;  /* 0x00000035323c7223 */ /* 0x000fe20000010037 */
[----:B------:R-:W-:Y:S01]  /*f190*/  F2FP.F16.E4M3.UNPACK_B R55, R13 ;  /* 0x0000000dff37723e */ /* 0x000fe200020006ff */
[-C--:B------:R-:W-:Y:S01]  /*f1a0*/  FFMA.FTZ R62, R49, R52.reuse, -R14 ;  /* 0x00000034313e7223 */ /* 0x080fe2000001080e */
[----:B------:R-:W-:Y:S01]  /*f1b0*/  F2FP.F16.E4M3.UNPACK_B R14, R15 ;  /* 0x0000000fff0e723e */ /* 0x000fe200020006ff */
[----:B------:R-:W-:Y:S01]  /*f1c0*/  FFMA.FTZ R59, R36, R53, -R57 ;  /* 0x00000035243b7223 */ /* 0x000fe20000010839 */
[-C--:B------:R-:W-:Y:S01]  /*f1d0*/  F2FP.F16.E4M3.UNPACK_B R49, R39.reuse ;  /* 0x00000027ff31723e */ /* 0x080fe200020006ff */
[----:B------:R-:W-:Y:S01]  /*f1e0*/  FFMA.FTZ R61, R51, R52, R54 ;  /* 0x00000034333d7223 */ /* 0x000fe20000010036 */
[----:B------:R-:W-:Y:S01]  /*f1f0*/  F2FP.F16.E4M3.UNPACK_B R50, R39.H1 ;  /* 0x00000027ff32723e */ /* 0x000fe200030006ff */
[----:B------:R-:W-:Y:S01]  /*f200*/  HADD2.F32 R36, -RZ, R14.H0_H0 ;  /* 0x2000000eff247230 */ /* 0x000fe20000004100 */
[----:B------:R-:W-:Y:S01]  /*f210*/  F2FP.F16.E4M3.UNPACK_B R15, R15.H1 ;  /* 0x0000000fff0f723e */ /* 0x000fe200030006ff */
[----:B------:R-:W-:Y:S01]  /*f220*/  HADD2.F32 R51, -RZ, R49.H0_H0 ;  /* 0x20000031ff337230 */ /* 0x000fe20000004100 */
[-C--:B------:R-:W-:Y:S01]  /*f230*/  F2FP.F16.E4M3.UNPACK_B R13, R12.reuse ;  /* 0x0000000cff0d723e */ /* 0x080fe200020006ff */
[----:B------:R-:W-:Y:S01]  /*f240*/  HADD2.F32 R57, -RZ, R55.H0_H0 ;  /* 0x20000037ff397230 */ /* 0x000fe20000004100 */
[----:B------:R-:W-:Y:S01]  /*f250*/  F2FP.F16.E4M3.UNPACK_B R52, R12.H1 ;  /* 0x0000000cff34723e */ /* 0x000fe200030006ff */
[----:B------:R-:W-:Y:S01]  /*f260*/  HADD2.F32 R12, -RZ, R50.H0_H0 ;  /* 0x20000032ff0c7230 */ /* 0x000fe20000004100 */
[----:B------:R-:W-:Y:S01]  /*f270*/  F2FP.SATFINITE.E4M3.F32.PACK_AB_MERGE_C R59, R62, R59, RZ ;  /* 0x0000003b3e3b723e */ /* 0x000fe200048070ff */
[----:B------:R-:W-:-:S02]  /*f280*/  HADD2.F32 R58, -RZ, R56.H0_H0 ;  /* 0x20000038ff3a7230 */ /* 0x000fc40000004100 */
[-C--:B------:R-:W-:Y:S01]  /*f290*/  FMUL.FTZ R63, R51, R57.reuse ;  /* 0x00000039333f7220 */ /* 0x080fe20000410000 */
[----:B------:R-:W-:Y:S02]  /*f2a0*/  HADD2.F32 R39, -RZ, R15.H0_H0 ;  /* 0x2000000fff277230 */ /* 0x000fe40000004100 */
[----:B------:R-:W-:Y:S01]  /*f2b0*/  FMUL.FTZ R64, R36, R57 ;  /* 0x0000003924407220 */ /* 0x000fe20000410000 */
        /* <DEDUP_REMOVED lines=18> */
[----:B------:R-:W-:Y:S02]  /*f3e0*/  HADD2.F32 R13, -RZ, R13.H1_H1 ;  /* 0x3000000dff0d7230 */ /* 0x000fe40000004100 */
[----:B------:R-:W-:Y:S01]  /*f3f0*/  FMUL.FTZ R12, R14, R55 ;  /* 0x000000370e0c7220 */ /* 0x000fe20000410000 */
[----:B------:R-:W-:Y:S01]  /*f400*/  F2FP.SATFINITE.E4M3.F32.PACK_AB_MERGE_C R47, R42, R47, R59 ;  /* 0x0000002f2a2f723e */ /* 0x000fe2000480703b */
[-C--:B------:R-:W-:Y:S01]  /*f410*/  FFMA.FTZ R15, R15, R52.reuse, -R36 ;  /* 0x000000340f0f7223 */ /* 0x080fe20000010824 */
[----:B------:R-:W-:Y:S01]  /*f420*/  FFMA.FTZ R50, R50, R52, R51 ;  /* 0x0000003432327223 */ /* 0x000fe20000010033 */
[-C--:B------:R-:W-:Y:S01]  /*f430*/  FFMA.FTZ R14, R14, R13.reuse, -R39 ;  /* 0x0000000d0e0e7223 */ /* 0x080fe20000010827 */
[----:B------:R-:W-:Y:S01]  /*f440*/  FFMA.FTZ R13, R49, R13, R12 ;  /* 0x0000000d310d7223 */ /* 0x000fe2000001000c */
[----:B------:R-:W-:Y:S01]  /*f450*/  F2FP.SATFINITE.E4M3.F32.PACK_AB_MERGE_C R60, R61, R60, RZ ;  /* 0x0000003c3d3c723e */ /* 0x000fe200048070ff */
[----:B------:R-:W-:Y:S01]  /*f460*/  IMAD.MOV.U32 R12, RZ, RZ, R46 ;  /* 0x000000ffff0c7224 */ /* 0x000fe200078e002e */
[----:B------:R-:W-:Y:S01]  /*f470*/  F2FP.SATFINITE.E4M3.F32.PACK_AB_MERGE_C R15, R15, R66, RZ ;  /* 0x000000420f0f723e */ /* 0x000fe200048070ff */
[----:B------:R-:W-:Y:S01]  /*f480*/  IMAD.MOV.U32 R36, RZ, RZ, R45 ;  /* 0x000000ffff247224 */ /* 0x000fe200078e002d */
[----:B------:R-:W-:-:S02]  /*f490*/  F2FP.SATFINITE.E4M3.F32.PACK_AB_MERGE_C R50, R50, R57, RZ ;  /* 0x000000393232723e */ /* 0x000fc400048070ff */
[----:B------:R-:W-:Y:S02]  /*f4a0*/  F2FP.SATFINITE.E4M3.F32.PACK_AB_MERGE_C R15, R14, R63, R15 ;  /* 0x0000003f0e0f723e */ /* 0x000fe4000480700f */
[----:B------:R-:W-:Y:S01]  /*f4b0*/  F2FP.SATFINITE.E4M3.F32.PACK_AB_MERGE_C R39, R13, R64, R50 ;  /* 0x000000400d27723e */ /* 0x000fe20004807032 */
[----:B------:R-:W-:Y:S01]  /*f4c0*/  IMAD.MOV.U32 R13, RZ, RZ, R47 ;  /* 0x000000ffff0d7224 */ /* 0x000fe200078e002f */
[----:B------:R-:W-:Y:S02]  /*f4d0*/  F2FP.SATFINITE.E4M3.F32.PACK_AB_MERGE_C R37, R37, R48, R60 ;  /* 0x000000302525723e */ /* 0x000fe4000480703c */
[----:B------:R-:W-:-:S07]  /*f4e0*/  MOV R14, R43 ;  /* 0x0000002b000e7202 */ /* 0x000fce0000000f00 */
.L_x_523:
[----:B------:R-:W-:Y:S05]  /*f4f0*/  BSYNC B1 ;  /* 0x0000000000017941 */ /* 0x000fea0003800000 */
.L_x_522:
[----:B0-----:R0:W-:Y:S01]  /*f500*/  ST.E.128 desc[UR50][R40.64], R12 ;  /* 0x0000000c28007985 */ /* 0x0011e2000c101d32 */
[----:B------:R-:W-:-:S13]  /*f510*/  ISETP.GE.AND P2, PT, R11, R128, PT ;  /* 0x000000800b00720c */ /* 0x000fda0003f46270 */
[----:B------:R-:W-:Y:S05]  /*f520*/  @P2 BRA `(.L_x_470) ;  /* 0x0000000400cc2947 */ /* 0x000fea0003800000 */
[----:B0-----:R-:W-:-:S04]  /*f530*/  IADD3 R12, P2, R11, R44, RZ ;  /* 0x0000002c0b0c7210 */ /* 0x001fc80007f5e0ff */
[----:B------:R-:W-:-:S05]  /*f540*/  LEA.HI.X.SX32 R13, R11, R120, 0x1, P2 ;  /* 0x000000780b0d7211 */ /* 0x000fca00010f0eff */
[----:B-1----:R0:W-:Y:S01]  /*f550*/  ST.E.128 desc[UR50][R12.64], R36 ;  /* 0x000000240c007985 */ /* 0x0021e2000c101d32 */
[----:B------:R-:W-:Y:S05]  /*f560*/  BRA `(.L_x_470) ;  /* 0x0000000400bc7947 */ /* 0x000fea0003800000 */
.L_x_435:
[----:B------:R-:W-:-:S06]  /*f570*/  UISETP.NE.AND UP0, UPT, UR48, 0x3, UPT ;  /* 0x000000033000788c */ /* 0x000fcc000bf05270 */
[----:B------:R-:W-:-:S13]  /*f580*/  PLOP3.LUT P1, PT, PT, PT, UP0, 0x80, 0x0 ;  /* 0x000000000000781c */ /* 0x000fda0003f2f008 */
[----:B------:R-:W-:Y:S05]  /*f590*/  @!P1 BRA `(.L_x_524) ;  /* 0x0000000000049947 */ /* 0x000fea0003800000 */
[----:B------:R-:W-:Y:S01]  /*f5a0*/  BPT.TRAP 0x1 ;  /* 0x000000040000795c */ /* 0x000fe20000300000 */
.L_x_524:
[----:B------:R-:W-:Y:S01]  /*f5b0*/  IMAD R91, R19, 0x8, R18 ;  /* 0x00000008135b7824 */ /* 0x000fe200078e0212 */
[----:B------:R-:W-:Y:S01]  /*f5c0*/  SHF.L.U32 R92, R196, 0x1f, RZ ;  /* 0x0000001fc45c7819 */ /* 0x000fe200000006ff */
[----:B------:R-:W-:Y:S01]  /*f5d0*/  BSSY B1, `(.L_x_525) ;  /* 0x0000004000017945 */ /* 0x000fe20003800000 */
[----:B------:R-:W-:Y:S02]  /*f5e0*/  SHF.R.S32.HI R88, RZ, 0x1f, R35 ;  /* 0x0000001fff587819 */ /* 0x000fe40000011423 */
[----:B------:R-:W1:Y:S02]  /*f5f0*/  SYNCS.PHASECHK.TRANS64.TRYWAIT P2, [R91+URZ+0x29890], R92 ;  /* 0x0298905c5b0075a7 */ /* 0x000e64000804017f */
[----:B-1----:R-:W-:Y:S05]  /*f600*/  @!P2 BRA `(.L_x_526) ;  /* 0x000001c40048a947 */ /* 0x002fea0003800000 */
.L_x_794:
[----:B------:R-:W-:Y:S05]  /*f610*/  BSYNC B1 ;  /* 0x0000000000017941 */ /* 0x000fea0003800000 */
.L_x_525:
[----:B------:R-:W-:Y:S01]  /*f620*/  ULDC.64 UR4, c[0x0][0x300] ;  /* 0x0000c00000047ab9 */ /* 0x000fe20000000a00 */
[----:B-----5:R-:W-:Y:S01]  /*f630*/  SHF.R.S32.HI R89, RZ, 0x1f, R34 ;  /* 0x0000001fff597819 */ /* 0x020fe20000011422 */
[----:B------:R-:W-:Y:S01]  /*f640*/  IMAD R14, R88, UR4, RZ ;  /* 0x00000004580e7c24 */ /* 0x000fe2000f8e02ff */
[----:B------:R-:W-:Y:S01]  /*f650*/  ULDC.64 UR6, c[0x0][0x2e8] ;  /* 0x0000ba0000067ab9 */ /* 0x000fe20000000a00 */
[----:B0-----:R-:W-:-:S04]  /*f660*/  IMAD.WIDE.U32 R12, R35, UR4, RZ ;  /* 0x00000004230c7c25 */ /* 0x001fc8000f8e00ff */
[----:B------:R-:W-:Y:S01]  /*f670*/  IMAD R11, R35, UR5, R14 ;  /* 0x00000005230b7c24 */ /* 0x000fe2000f8e020e */
[----:B------:R-:W-:Y:S01]  /*f680*/  ULDC.64 UR4, c[0x0][0x310] ;  /* 0x0000c40000047ab9 */ /* 0x000fe20000000a00 */
[----:B------:R-:W-:Y:S02]  /*f690*/  IMAD R90, R24, -0xa0, R2 ;  /* 0xffffff60185a7824 */ /* 0x000fe400078e0202 */
[----:B------:R-:W-:Y:S02]  /*f6a0*/  IMAD R15, R89, UR4, RZ ;  /* 0x00000004590f7c24 */ /* 0x000fe4000f8e02ff */
[----:B------:R-:W-:Y:S01]  /*f6b0*/  IMAD.IADD R13, R13, 0x1, R11 ;  /* 0x000000010d0d7824 */ /* 0x000fe200078e020b */
[----:B------:R-:W-:Y:S01]  /*f6c0*/  VIMNMX R90, R90, 0xa0, PT ;  /* 0x000000a05a5a7848 */ /* 0x000fe20003fe0100 */
[C---:B------:R-:W-:Y:S02]  /*f6d0*/  IMAD R15, R34.reuse, UR5, R15 ;  /* 0x00000005220f7c24 */ /* 0x040fe4000f8e020f */
[----:B------:R-:W-:Y:S01]  /*f6e0*/  IMAD.WIDE.U32 R12, R34, UR4, R12 ;  /* 0x00000004220c7c25 */ /* 0x000fe2000f8e000c */
[----:B------:R-:W-:-:S03]  /*f6f0*/  ULDC.64 UR4, c[0x0][0x308] ;  /* 0x0000c20000047ab9 */ /* 0x000fc60000000a00 */
[----:B------:R-:W-:Y:S02]  /*f700*/  IMAD.IADD R13, R13, 0x1, R15 ;  /* 0x000000010d0d7824 */ /* 0x000fe400078e020f */
[----:B------:R-:W-:Y:S02]  /*f710*/  IMAD.IADD R49, R90, 0x1, -R195 ;  /* 0x000000015a317824 */ /* 0x000fe400078e0ac3 */
[----:B------:R-:W-:Y:S01]  /*f720*/  IMAD.WIDE.U32 R12, R169, UR4, R12 ;  /* 0x00000004a90c7c25 */ /* 0x000fe2000f8e000c */
[----:B------:R-:W-:-:S03]  /*f730*/  UMOV UR4, 0xffffffff ;  /* 0xffffffff00047882 */ /* 0x000fc60000000000 */
[----:B------:R-:W-:Y:S01]  /*f740*/  IMAD R46, R169, UR5, R13 ;  /* 0x00000005a92e7c24 */ /* 0x000fe2000f8e020d */
[----:B------:R-:W-:-:S04]  /*f750*/  IADD3 R44, P2, R12, UR6, RZ ;  /* 0x000000060c2c7c10 */ /* 0x000fc8000ff5e0ff */
[----:B------:R-:W-:Y:S02]  /*f760*/  IADD3.X R46, R46, UR7, RZ, P2, !PT ;  /* 0x000000072e2e7c10 */ /* 0x000fe400097fe4ff */
[----:B------:R-:W-:Y:S01]  /*f770*/  ISETP.GE.AND P2, PT, R49, 0x1, PT ;  /* 0x000000013100780c */ /* 0x000fe20003f46270 */
[----:B------:R-:W-:-:S12]  /*f780*/  BRA.DIV UR4, `(.L_x_527) ;  /* 0x000001c204fc7947 */ /* 0x000fd8000b800000 */
[----:B------:R0:W2:Y:S04]  /*f790*/  SHFL.IDX PT, R45, R46, RZ, 0x1e1f ;  /* 0x001e1fff2e2d7589 */ /* 0x0000a800000e0000 */
[----:B------:R0:W3:Y:S02]  /*f7a0*/  SHFL.IDX PT, R47, R44, RZ, 0x1e1f ;  /* 0x001e1fff2c2f7589 */ /* 0x0000e400000e0000 */
.L_x_798:
[----:B------:R-:W-:Y:S04]  /*f7b0*/  BSSY B1, `(.L_x_528) ;  /* 0x0000023000017945 */ /* 0x000fe80003800000 */
[----:B------:R-:W-:Y:S05]  /*f7c0*/  @!P2 BRA `(.L_x_529) ;  /* 0x000000000084a947 */ /* 0x000fea0003800000 */
[----:B------:R-:W-:Y:S02]  /*f7d0*/  ULDC UR4, c[0x0][0x2f4] ;  /* 0x0000bd0000047ab9 */ /* 0x000fe40000000800 */
[----:B------:R-:W-:-:S13]  /*f7e0*/  ISETP.GE.AND P5, PT, R16, UR4, PT ;  /* 0x0000000410007c0c */ /* 0x000fda000bfa6270 */
[----:B------:R-:W4:Y:S01]  /*f7f0*/  @!P5 LDS.128 R12, [R37+0x1a400] ;  /* 0x01a40000250cd984 */ /* 0x000f220000000c00 */
[----:B---3--:R-:W-:-:S04]  /*f800*/  @!P5 IADD3 R42, P2, R16, R47, RZ ;  /* 0x0000002f102ad210 */ /* 0x008fc80007f5e0ff */
[----:B--2---:R-:W-:Y:S02]  /*f810*/  @!P5 IADD3.X R43, R45, R17, RZ, P2, !PT ;  /* 0x000000112d2bd210 */ /* 0x004fe400017fe4ff */
[----:B------:R-:W-:-:S13]  /*f820*/  ISETP.GE.AND P2, PT, R168, UR4, PT ;  /* 0x00000004a8007c0c */ /* 0x000fda000bf46270 */
[----:B------:R-:W-:-:S05]  /*f830*/  @!P2 IADD3 R40, P4, R168, R47, RZ ;  /* 0x0000002fa828a210 */ /* 0x000fca0007f9e0ff */
[----:B------:R-:W-:Y:S01]  /*f840*/  @!P2 IMAD.X R41, R45, 0x1, R194, P4 ;  /* 0x000000012d29a824 */ /* 0x000fe200020e06c2 */
[----:B------:R-:W-:-:S13]  /*f850*/  ISETP.GE.AND P4, PT, R192, UR4, PT ;  /* 0x00000004c0007c0c */ /* 0x000fda000bf86270 */
[----:B------:R-:W-:Y:S01]  /*f860*/  @!P4 IADD3 R38, P6, R192, R47, RZ ;  /* 0x0000002fc026c210 */ /* 0x000fe20007fde0ff */
[----:B----4-:R2:W-:Y:S01]  /*f870*/  @!P5 ST.E.128 desc[UR50][R42.64], R12 ;  /* 0x0000000c2a00d985 */ /* 0x0105e2000c101d32 */
[----:B------:R-:W-:-:S03]  /*f880*/  ISETP.GE.AND P5, PT, R3, UR4, PT ;  /* 0x0000000403007c0c */ /* 0x000fc6000bfa6270 */
[----:B------:R-:W-:-:S10]  /*f890*/  @!P4 IMAD.X R39, R45, 0x1, R204, P6 ;  /* 0x000000012d27c824 */ /* 0x000fd400030e06cc */
[----:B------:R-:W3:Y:S01]  /*f8a0*/  @!P5 LDS.128 R12, [R36+0x1a400] ;  /* 0x01a40000240cd984 */ /* 0x000ee20000000c00 */
[----:B------:R-:W-:-:S05]  /*f8b0*/  @!P5 IMAD.SHL.U32 R48, R170, 0x10, RZ ;  /* 0x00000010aa30d824 */ /* 0x000fca00078e00ff */
[----:B--2---:R-:W-:-:S04]  /*f8c0*/  @!P5 IADD3 R42, P6, R48, R47, RZ ;  /* 0x0000002f302ad210 */ /* 0x004fc80007fde0ff */
[----:B------:R-:W-:-:S05]  /*f8d0*/  @!P5 LEA.HI.X.SX32 R43, R48, R45, 0x1, P6 ;  /* 0x0000002d302bd211 */ /* 0x000fca00030f0eff */
[----:B---3--:R2:W-:Y:S01]  /*f8e0*/  @!P5 ST.E.128 desc[UR50][R42.64], R12 ;  /* 0x0000000c2a00d985 */ /* 0x0085e2000c101d32 */
[----:B------:R-:W-:-:S13]  /*f8f0*/  ISETP.GE.AND P5, PT, R4, UR4, PT ;  /* 0x0000000404007c0c */ /* 0x000fda000bfa6270 */
[----:B------:R-:W3:Y:S01]  /*f900*/  @!P5 LDS.128 R12, [R37+0x1cc00] ;  /* 0x01cc0000250cd984 */ /* 0x000ee20000000c00 */
[----:B------:R-:W-:-:S05]  /*f910*/  @!P5 IMAD.SHL.U32 R48, R171, 0x10, RZ ;  /* 0x00000010ab30d824 */ /* 0x000fca00078e00ff */
[----:B--2---:R-:W-:-:S04]  /*f920*/  @!P5 IADD3 R42, P6, R48, R47, RZ ;  /* 0x0000002f302ad210 */ /* 0x004fc80007fde0ff */
[----:B------:R-:W-:-:S05]  /*f930*/  @!P5 LEA.HI.X.SX32 R43, R48, R45, 0x1, P6 ;  /* 0x0000002d302bd211 */ /* 0x000fca00030f0eff */
[----:B---3--:R2:W-:Y:S01]  /*f940*/  @!P5 ST.E.128 desc[UR50][R42.64], R12 ;  /* 0x0000000c2a00d985 */ /* 0x0085e2000c101d32 */
[----:B------:R-:W-:-:S03]  /*f950*/  ISETP.GE.AND P5, PT, R193, UR4, PT ;  /* 0x00000004c1007c0c */ /* 0x000fc6000bfa6270 */
[----:B------:R-:W3:Y:S10]  /*f960*/  @!P2 LDS.128 R12, [R36+0x1cc00] ;  /* 0x01cc0000240ca984 */ /* 0x000ef40000000c00 */
[----:B--2---:R-:W-:-:S04]  /*f970*/  @!P5 IADD3 R42, P6, R193, R47, RZ ;  /* 0x0000002fc12ad210 */ /* 0x004fc80007fde0ff */
[----:B------:R-:W-:Y:S01]  /*f980*/  @!P5 IADD3.X R43, R45, R203, RZ, P6, !PT ;  /* 0x000000cb2d2bd210 */ /* 0x000fe200037fe4ff */
[----:B---3--:R-:W-:Y:S04]  /*f990*/  @!P2 ST.E.128 desc[UR50][R40.64], R12 ;  /* 0x0000000c2800a985 */ /* 0x008fe8000c101d32 */
[----:B------:R-:W2:Y:S04]  /*f9a0*/  @!P4 LDS.128 R12, [R37+0x1f400] ;  /* 0x01f40000250cc984 */ /* 0x000ea80000000c00 */
[----:B--2---:R-:W-:Y:S04]  /*f9b0*/  @!P4 ST.E.128 desc[UR50][R38.64], R12 ;  /* 0x0000000c2600c985 */ /* 0x004fe8000c101d32 */
[----:B------:R-:W2:Y:S04]  /*f9c0*/  @!P5 LDS.128 R12, [R36+0x1f400] ;  /* 0x01f40000240cd984 */ /* 0x000ea80000000c00 */
[----:B--2---:R4:W-:Y:S02]  /*f9d0*/  @!P5 ST.E.128 desc[UR50][R42.64], R12 ;  /* 0x0000000c2a00d985 */ /* 0x0049e4000c101d32 */
.L_x_529:
[----:B------:R-:W-:Y:S05]  /*f9e0*/  BSYNC B1 ;  /* 0x0000000000017941 */ /* 0x000fea0003800000 */
.L_x_528:
[----:B------:R-:W-:-:S03]  /*f9f0*/  UMOV UR4, 0xffffffff ;  /* 0xffffffff00047882 */ /* 0x000fc60000000000 */
[----:B------:R-:W-:Y:S05]  /*fa00*/  BRA.DIV UR4, `(.L_x_530) ;  /* 0x000001c204a87947 */ /* 0x000fea000b800000 */
[----:B--2---:R2:W0:Y:S04]  /*fa10*/  SHFL.IDX PT, R45, R46, 0x1, 0x1e1f ;  /* 0x003e1f002e2d7f89 */ /* 0x00442800000e0000 */
[----:B---3--:R2:W3:Y:S02]  /*fa20*/  SHFL.IDX PT, R47, R44, 0x1, 0x1e1f ;  /* 0x003e1f002c2f7f89 */ /* 0x0084e400000e0000 */
.L_x_802:
[----:B------:R-:W-:-:S13]  /*fa30*/  ISETP.GE.AND P2, PT, R49, 0x81, PT ;  /* 0x000000813100780c */ /* 0x000fda0003f46270 */
[----:B------:R-:W-:Y:S05]  /*fa40*/  @!P2 BRA `(.L_x_470) ;  /* 0x000000000084a947 */ /* 0x000fea0003800000 */
[----:B------:R-:W-:Y:S02]  /*fa50*/  ULDC UR4, c[0x0][0x2f4] ;  /* 0x0000bd0000047ab9 */ /* 0x000fe40000000800 */
[----:B------:R-:W-:-:S13]  /*fa60*/  ISETP.GE.AND P5, PT, R16, UR4, PT ;  /* 0x0000000410007c0c */ /* 0x000fda000bfa6270 */
[----:B----4-:R-:W4:Y:S01]  /*fa70*/  @!P5 LDS.128 R12, [R37+0x1c400] ;  /* 0x01c40000250cd984 */ /* 0x010f220000000c00 */
[----:B---3--:R-:W-:-:S05]  /*fa80*/  @!P5 IADD3 R42, P2, R16, R47, RZ ;  /* 0x0000002f102ad210 */ /* 0x008fca0007f5e0ff */
[----:B0-----:R-:W-:Y:S01]  /*fa90*/  @!P5 IMAD.X R43, R45, 0x1, R17, P2 ;  /* 0x000000012d2bd824 */ /* 0x001fe200010e0611 */
        /* <DEDUP_REMOVED lines=9> */
[----:B--2---:R-:W-:-:S05]  /*fb30*/  @!P5 IMAD.SHL.U32 R44, R170, 0x10, RZ ;  /* 0x00000010aa2cd824 */ /* 0x004fca00078e00ff */
[----:B0-----:R-:W-:-:S04]  /*fb40*/  @!P5 IADD3 R42, P6, R44, R47, RZ ;  /* 0x0000002f2c2ad210 */ /* 0x001fc80007fde0ff */
[----:B------:R-:W-:-:S05]  /*fb50*/  @!P5 LEA.HI.X.SX32 R43, R44, R45, 0x1, P6 ;  /* 0x0000002d2c2bd211 */ /* 0x000fca00030f0eff */
[----:B---3--:R0:W-:Y:S01]  /*fb60*/  @!P5 ST.E.128 desc[UR50][R42.64], R12 ;  /* 0x0000000c2a00d985 */ /* 0x0081e2000c101d32 */
[----:B------:R-:W-:-:S13]  /*fb70*/  ISETP.GE.AND P5, PT, R4, UR4, PT ;  /* 0x0000000404007c0c */ /* 0x000fda000bfa6270 */
[----:B------:R-:W2:Y:S01]  /*fb80*/  @!P5 LDS.128 R12, [R37+0x1ec00] ;  /* 0x01ec0000250cd984 */ /* 0x000ea20000000c00 */
[----:B------:R-:W-:-:S04]  /*fb90*/  @!P5 SHF.L.U32 R44, R171, 0x4, RZ ;  /* 0x00000004ab2cd819 */ /* 0x000fc800000006ff */
[----:B0-----:R-:W-:-:S04]  /*fba0*/  @!P5 IADD3 R42, P6, R44, R47, RZ ;  /* 0x0000002f2c2ad210 */ /* 0x001fc80007fde0ff */
[----:B------:R-:W-:-:S05]  /*fbb0*/  @!P5 LEA.HI.X.SX32 R43, R44, R45, 0x1, P6 ;  /* 0x0000002d2c2bd211 */ /* 0x000fca00030f0eff */
[----:B--2---:R0:W-:Y:S01]  /*fbc0*/  @!P5 ST.E.128 desc[UR50][R42.64], R12 ;  /* 0x0000000c2a00d985 */ /* 0x0041e2000c101d32 */
[----:B------:R-:W-:-:S03]  /*fbd0*/  ISETP.GE.AND P5, PT, R193, UR4, PT ;  /* 0x00000004c1007c0c */ /* 0x000fc6000bfa6270 */
[----:B------:R-:W2:Y:S10]  /*fbe0*/  @!P2 LDS.128 R12, [R36+0x1ec00] ;  /* 0x01ec0000240ca984 */ /* 0x000eb40000000c00 */
[----:B0-----:R-:W-:-:S05]  /*fbf0*/  @!P5 IADD3 R42, P6, R193, R47, RZ ;  /* 0x0000002fc12ad210 */ /* 0x001fca0007fde0ff */
[----:B------:R-:W-:Y:S01]  /*fc00*/  @!P5 IMAD.X R43, R45, 0x1, R203, P6 ;  /* 0x000000012d2bd824 */ /* 0x000fe200030e06cb */
[----:B--2---:R-:W-:Y:S04]  /*fc10*/  @!P2 ST.E.128 desc[UR50][R40.64], R12 ;  /* 0x0000000c2800a985 */ /* 0x004fe8000c101d32 */
[----:B------:R-:W0:Y:S04]  /*fc20*/  @!P4 LDS.128 R12, [R37+0x21400] ;  /* 0x02140000250cc984 */ /* 0x000e280000000c00 */
[----:B0-----:R-:W-:Y:S04]  /*fc30*/  @!P4 ST.E.128 desc[UR50][R38.64], R12 ;  /* 0x0000000c2600c985 */ /* 0x001fe8000c101d32 */
[----:B------:R-:W0:Y:S04]  /*fc40*/  @!P5 LDS.128 R12, [R36+0x21400] ;  /* 0x02140000240cd984 */ /* 0x000e280000000c00 */
[----:B0-----:R0:W-:Y:S02]  /*fc50*/  @!P5 ST.E.128 desc[UR50][R42.64], R12 ;  /* 0x0000000c2a00d985 */ /* 0x0011e4000c101d32 */
.L_x_470:
[----:B------:R-:W-:Y:S05]  /*fc60*/  BSYNC B0 ;  /* 0x0000000000007941 */ /* 0x000fea0003800000 */
.L_x_434:
[----:B----4-:R-:W4:Y:S01]  /*fc70*/  S2R R11, SR_TID.X ;  /* 0x00000000000b7919 */ /* 0x010f220000002100 */
[----:B------:R-:W-:Y:S01]  /*fc80*/  @!PT LDS RZ, [RZ] ;  /* 0x00000000fffff984 */ /* 0x000fe20000000800 */
[----:B------:R-:W-:Y:S01]  /*fc90*/  @!PT LDS RZ, [RZ] ;  /* 0x00000000fffff984 */ /* 0x000fe20000000800 */
[----:B------:R-:W-:Y:S01]  /*fca0*/  @!PT LDS RZ, [RZ] ;  /* 0x00000000fffff984 */ /* 0x000fe20000000800 */
[----:B------:R-:W-:Y:S01]  /*fcb0*/  @!PT LDS RZ, [RZ] ;  /* 0x00000000fffff984 */ /* 0x000fe20000000800 */
[----:B------:R5:W-:Y:S06]  /*fcc0*/  MEMBAR.ALL.CTA ;  /* 0x0000000000007992 */ /* 0x000bec0000008000 */
[----:B-----5:R-:W5:Y:S01]  /*fcd0*/  FENCE.VIEW.ASYNC.S ;  /* 0x00000000000073c6 */ /* 0x020f620000000000 */
[----:B------:R-:W-:Y:S05]  /*fce0*/  WARPSYNC.ALL ;  /* 0x0000000000007948 */ /* 0x000fea0003800000 */
[----:B------:R-:W-:Y:S01]  /*fcf0*/  BSSY B0, `(.L_x_531) ;  /* 0x0000008000007945 */ /* 0x000fe20003800000 */
[----:B-----5:R0:W-:Y:S01]  /*fd00*/  BAR.SYNC.DEFER_BLOCKING R158, 0x80 ;  /* 0x0002009e0000751d */ /* 0x0201e20000010000 */
[----:B----4-:R-:W-:-:S13]  /*fd10*/  LOP3.LUT P2, RZ, R11, 0x7f, RZ, 0xc0, !PT ;  /* 0x0000007f0bff7812 */ /* 0x010fda000784c0ff */
[----:B------:R-:W-:-:S05]  /*fd20*/  @!P2 VIADD R11, R91, 0x298a0 ;  /* 0x000298a05b0ba836 */ /* 0x000fca0000000000 */
[----:B------:R-:W-:-:S04]  /*fd30*/  @!P2 PRMT R11, RZ, 0x654, R11 ;  /* 0x00000654ff0ba816 */ /* 0x000fc8000000000b */
[----:B------:R4:W-:Y:S01]  /*fd40*/  @!P2 SYNCS.ARRIVE.TRANS64.RED.A1T0 RZ, [R11+URZ], RZ ;  /* 0x000000ff0bffa9a7 */ /* 0x0009e2000810043f */
[----:B0-----:R-:W-:Y:S05]  /*fd50*/  @!P1 BRA `(.L_x_532) ;  /* 0x0000000000049947 */ /* 0x001fea0003800000 */
[----:B------:R-:W-:Y:S01]  /*fd60*/  BPT.TRAP 0x1 ;  /* 0x000000040000795c */ /* 0x000fe20000300000 */
.L_x_532:
[----:B------:R-:W-:Y:S05]  /*fd70*/  BSYNC B0 ;  /* 0x0000000000007941 */ /* 0x000fea0003800000 */
.L_x_531:
[----:B------:R-:W0:Y:S01]  /*fd80*/  SYNCS.PHASECHK.TRANS64.TRYWAIT P1, [R91+URZ+0x298b0], R92 ;  /* 0x0298b05c5b0075a7 */ /* 0x000e22000802017f */
[----:B------:R-:W-:Y:S04]  /*fd90*/  BSSY B0, `(.L_x_533) ;  /* 0x0000002000007945 */ /* 0x000fe80003800000 */
[----:B0-----:R-:W-:Y:S05]  /*fda0*/  @!P1 BRA `(.L_x_534) ;  /* 0x000001c0000c9947 */ /* 0x001fea0003800000 */
.L_x_803:
[----:B------:R-:W-:Y:S05]  /*fdb0*/  BSYNC B0 ;  /* 0x0000000000007941 */ /* 0x000fea0003800000 */
.L_x_533:
[----:B------:R-:W-:Y:S01]  /*fdc0*/  ULDC.64 UR4, c[0x0][0x328] ;  /* 0x0000ca0000047ab9 */ /* 0x000fe20000000a00 */
[----:B------:R-:W-:Y:S01]  /*fdd0*/  ULDC.64 UR6, c[0x0][0x318] ;  /* 0x0000c60000067ab9 */ /* 0x000fe20000000a00 */
[----:B------:R-:W-:Y:S01]  /*fde0*/  IMAD R88, R88, UR4, RZ ;  /* 0x0000000458587c24 */ /* 0x000fe2000f8e02ff */
[----:B------:R-:W-:Y:S01]  /*fdf0*/  IADD3 R90, -R195, R90, RZ ;  /* 0x0000005ac35a7210 */ /* 0x000fe20007ffe1ff */
[C---:B------:R-:W-:Y:S01]  /*fe00*/  IMAD.WIDE.U32 R12, R35.reuse, UR4, RZ ;  /* 0x00000004230c7c25 */ /* 0x040fe2000f8e00ff */
[----:B------:R-:W-:Y:S03]  /*fe10*/  BSSY B0, `(.L_x_535) ;  /* 0x000002c000007945 */ /* 0x000fe60003800000 */
[----:B------:R-:W-:Y:S01]  /*fe20*/  IMAD R35, R35, UR5, R88 ;  /* 0x0000000523237c24 */ /* 0x000fe2000f8e0258 */
[----:B------:R-:W-:Y:S02]  /*fe30*/  ULDC.64 UR4, c[0x0][0x338] ;  /* 0x0000ce0000047ab9 */ /* 0x000fe40000000a00 */
[----:B------:R-:W-:-:S02]  /*fe40*/  IMAD R89, R89, UR4, RZ ;  /* 0x0000000459597c24 */ /* 0x000fc4000f8e02ff */
[----:B------:R-:W-:Y:S02]  /*fe50*/  IMAD.IADD R13, R13, 0x1, R35 ;  /* 0x000000010d0d7824 */ /* 0x000fe400078e0223 */
[C---:B------:R-:W-:Y:S02]  /*fe60*/  IMAD R89, R34.reuse, UR5, R89 ;  /* 0x0000000522597c24 */ /* 0x040fe4000f8e0259 */
[----:B------:R-:W-:Y:S01]  /*fe70*/  IMAD.WIDE.U32 R12, R34, UR4, R12 ;  /* 0x00000004220c7c25 */ /* 0x000fe2000f8e000c */
[----:B------:R-:W-:-:S03]  /*fe80*/  ULDC.64 UR4, c[0x0][0x330] ;  /* 0x0000cc0000047ab9 */ /* 0x000fc60000000a00 */
[----:B------:R-:W-:Y:S02]  /*fe90*/  IMAD.IADD R13, R13, 0x1, R89 ;  /* 0x000000010d0d7824 */ /* 0x000fe400078e0259 */
[----:B------:R-:W-:-:S04]  /*fea0*/  IMAD.WIDE.U32 R12, R169, UR4, R12 ;  /* 0x00000004a90c7c25 */ /* 0x000fc8000f8e000c */
[----:B----4-:R-:W-:Y:S01]  /*feb0*/  IMAD R11, R169, UR5, R13 ;  /* 0x00000005a90b7c24 */ /* 0x010fe2000f8e020d */
[----:B------:R-:W-:-:S04]  /*fec0*/  IADD3 R40, P1, R12, UR6, RZ ;  /* 0x000000060c287c10 */ /* 0x000fc8000ff3e0ff */
[----:B------:R-:W-:Y:S01]  /*fed0*/  IADD3.X R41, R11, UR7, RZ, P1, !PT ;  /* 0x000000070b297c10 */ /* 0x000fe20008ffe4ff */
[----:B------:R-:W-:Y:S01]  /*fee0*/  IMAD R11, R19, 0x5000, R216 ;  /* 0x00005000130b7824 */ /* 0x000fe200078e02d8 */
[----:B------:R-:W-:Y:S01]  /*fef0*/  ISETP.GE.AND P1, PT, R90, 0x1, PT ;  /* 0x000000015a00780c */ /* 0x000fe20003f26270 */
[----:B------:R0:W4:Y:S02]  /*ff00*/  SHFL.IDX PT, R43, R40, RZ, 0x1e1f ;  /* 0x001e1fff282b7589 */ /* 0x00012400000e0000 */
[C---:B------:R-:W-:Y:S01]  /*ff10*/  IMAD.IADD R42, R18.reuse, 0x1, R11 ;  /* 0x00000001122a7824 */ /* 0x040fe200078e020b */
[CC--:B--2---:R-:W-:Y:S02]  /*ff20*/  IADD3 R44, R18.reuse, R11.reuse, R123 ;  /* 0x0000000b122c7210 */ /* 0x0c4fe40007ffe07b */
[CC--:B------:R-:W-:Y:S02]  /*ff30*/  IADD3 R45, R18.reuse, R11.reuse, R122 ;  /* 0x0000000b122d7210 */ /* 0x0c0fe40007ffe07a */
[----:B------:R-:W-:-:S02]  /*ff40*/  IADD3 R46, R18, R11, R130 ;  /* 0x0000000b122e7210 */ /* 0x000fc40007ffe082 */
[----:B------:R0:W2:Y:S03]  /*ff50*/  SHFL.IDX PT, R11, R41, RZ, 0x1e1f ;  /* 0x001e1fff290b7589 */ /* 0x0000a600000e0000 */
[----:B------:R-:W-:Y:S05]  /*ff60*/  @!P1 BRA `(.L_x_536) ;  /* 0x0000000000589947 */ /* 0x000fea0003800000 */
[----:B------:R-:W-:Y:S02]  /*ff70*/  ISETP.NE.AND P5, PT, R6, RZ, PT ;  /* 0x000000ff0600720c */ /* 0x000fe40003fa5270 */
[----:B------:R-:W-:-:S11]  /*ff80*/  ISETP.NE.AND P4, PT, R7, RZ, PT ;  /* 0x000000ff0700720c */ /* 0x000fd60003f85270 */
[----:B-1--4-:R-:W-:Y:S02]  /*ff90*/  @P5 IADD3 R36, P1, R16, R43, RZ ;  /* 0x0000002b10245210 */ /* 0x012fe40007f3e0ff */
[----:B------:R-:W-:-:S03]  /*ffa0*/  @P4 IMAD.SHL.U32 R12, R170, 0x10, RZ ;  /* 0x00000010aa0c4824 */ /* 0x000fc600078e00ff */
[----:B--2---:R-:W-:Y:S02]  /*ffb0*/  @P5 IMAD.X R37, R11, 0x1, R17, P1 ;  /* 0x000000010b255824 */ /* 0x004fe400008e0611 */
[----:B------:R-:W-:-:S04]  /*ffc0*/  @P4 IADD3 R38, P1, R12, R43, RZ ;  /* 0x0000002b0c264210 */ /* 0x000fc80007f3e0ff */
[----:B------:R-:W-:Y:S02]  /*ffd0*/  @P4 LEA.HI.X.SX32 R39, R12, R11, 0x1, P1 ;  /* 0x0000000b0c274211 */ /* 0x000fe400008f0eff */
[----:B------:R-:W-:-:S13]  /*ffe0*/  ISETP.NE.AND P1, PT, R8, RZ, PT ;  /* 0x000000ff0800720c */ /* 0x000fda0003f25270 */
[----:B------:R-:W-:-:S05]  /*fff0*/  @P1 IMAD.SHL.U32 R12, R171, 0x10, RZ ;  /* 0x00000010ab0c1824 */ /* 0x000fca00078e00ff */
[----:B------:R-:W-:-:S04]  /*10000*/  @P1 IADD3 R34, P6, R12, R43, RZ ;  /* 0x0000002b0c221210 */ /* 0x000fc80007fde0ff */
[----:B------:R-:W-:Y:S02]  /*10010*/  @P1 LEA.HI.X.SX32 R35, R12, R11, 0x1, P6 ;  /* 0x0000000b0c231211 */ /* 0x000fe400030f0eff */
[----:B------:R-:W1:Y:S04]  /*10020*/  @P5 LDS.128 R12, [R42+0xa400] ;  /* 0x00a400002a0c5984 */ /* 0x000e680000000c00 */
[----:B-1----:R1:W-:Y:S01]  /*10030*/  @P5 ST.E.128 desc[UR50][R36.64], R12 ;  /* 0x0000000c24005985 */ /* 0x0023e2000c101d32 */
[----:B------:R-:W-:-:S03]  /*10040*/  ISETP.NE.AND P5, PT, R9, RZ, PT ;  /* 0x000000ff0900720c */ /* 0x000fc60003fa5270 */
[----:B------:R-:W2:Y:S10]  /*10050*/  @P4 LDS.128 R12, [R44+0xa400] ;  /* 0x00a400002c0c4984 */ /* 0x000eb40000000c00 */
[----:B-1----:R-:W-:-:S04]  /*10060*/  @P5 IADD3 R36, P6, R168, R43, RZ ;  /* 0x0000002ba8245210 */ /* 0x002fc80007fde0ff */
[----:B------:R-:W-:Y:S01]  /*10070*/  @P5 IADD3.X R37, R11, R194, RZ, P6, !PT ;  /* 0x000000c20b255210 */ /* 0x000fe200037fe4ff */
[----:B--2---:R-:W-:Y:S04]  /*10080*/  @P4 ST.E.128 desc[UR50][R38.64], R12 ;  /* 0x0000000c26004985 */ /* 0x004fe8000c101d32 */
[----:B------:R-:W1:Y:S04]  /*10090*/  @P1 LDS.128 R12, [R45+0xa400] ;  /* 0x00a400002d0c1984 */ /* 0x000e680000000c00 */
[----:B-1----:R-:W-:Y:S04]  /*100a0*/  @P1 ST.E.128 desc[UR50][R34.64], R12 ;  /* 0x0000000c22001985 */ /* 0x002fe8000c101d32 */
[----:B------:R-:W1:Y:S04]  /*100b0*/  @P5 LDS.128 R12, [R46+0xa400] ;  /* 0x00a400002e0c5984 */ /* 0x000e680000000c00 */
[----:B-1----:R1:W-:Y:S02]  /*100c0*/  @P5 ST.E.128 desc[UR50][R36.64], R12 ;  /* 0x0000000c24005985 */ /* 0x0023e4000c101d32 */
.L_x_536:
[----:B------:R-:W-:Y:S05]  /*100d0*/  BSYNC B0 ;  /* 0x0000000000007941 */ /* 0x000fea0003800000 */
.L_x_535:
[----:B------:R-:W-:Y:S01]  /*100e0*/  ISETP.GE.AND P1, PT, R90, 0x81, PT ;  /* 0x000000815a00780c */ /* 0x000fe20003f26270 */
[----:B0-----:R-:W0:Y:S01]  /*100f0*/  SHFL.IDX PT, R41, R41, 0x1, 0x1e1f ;  /* 0x003e1f0029297f89 */ /* 0x001e2200000e0000 */
[----:B------:R-:W-:Y:S03]  /*10100*/  BSSY B0, `(.L_x_537) ;  /* 0x0000019000007945 */ /* 0x000fe60003800000 */
[----:B--2---:R2:W0:Y:S08]  /*10110*/  SHFL.IDX PT, R11, R40, 0x1, 0x1e1f ;  /* 0x003e1f00280b7f89 */ /* 0x00443000000e0000 */
[----:B--2---:R-:W-:Y:S05]  /*10120*/  @!P1 BRA `(.L_x_538) ;  /* 0x0000000000589947 */ /* 0x004fea0003800000 */
[----:B------:R-:W-:Y:S02]  /*10130*/  ISETP.NE.AND P5, PT, R6, RZ, PT ;  /* 0x000000ff0600720c */ /* 0x000fe40003fa5270 */
[----:B------:R-:W-:-:S11]  /*10140*/  ISETP.NE.AND P4, PT, R7, RZ, PT ;  /* 0x000000ff0700720c */ /* 0x000fd60003f85270 */
[----:B01----:R-:W-:Y:S02]  /*10150*/  @P5 IADD3 R36, P1, R16, R11, RZ ;  /* 0x0000000b10245210 */ /* 0x003fe40007f3e0ff */
[----:B------:R-:W-:-:S03]  /*10160*/  @P4 IMAD.SHL.U32 R12, R170, 0x10, RZ ;  /* 0x00000010aa0c4824 */ /* 0x000fc600078e00ff */
[----:B------:R-:W-:Y:S02]  /*10170*/  @P5 IMAD.X R37, R41, 0x1, R17, P1 ;  /* 0x0000000129255824 */ /* 0x000fe400008e0611 */
[----:B------:R-:W-:-:S04]  /*10180*/  @P4 IADD3 R38, P1, R12, R11, RZ ;  /* 0x0000000b0c264210 */ /* 0x000fc80007f3e0ff */
[----:B------:R-:W-:Y:S02]  /*10190*/  @P4 LEA.HI.X.SX32 R39, R12, R41, 0x1, P1 ;  /* 0x000000290c274211 */ /* 0x000fe400008f0eff */
[----:B------:R-:W-:-:S13]  /*101a0*/  ISETP.NE.AND P1, PT, R8, RZ, PT ;  /* 0x000000ff0800720c */ /* 0x000fda0003f25270 */
[----:B------:R-:W-:-:S05]  /*101b0*/  @P1 IMAD.SHL.U32 R12, R171, 0x10, RZ ;  /* 0x00000010ab0c1824 */ /* 0x000fca00078e00ff */
[----:B------:R-:W-:-:S04]  /*101c0*/  @P1 IADD3 R34, P6, R12, R11, RZ ;  /* 0x0000000b0c221210 */ /* 0x000fc80007fde0ff */
[----:B------:R-:W-:Y:S02]  /*101d0*/  @P1 LEA.HI.X.SX32 R35, R12, R41, 0x1, P6 ;  /* 0x000000290c231211 */ /* 0x000fe400030f0eff */
[----:B------:R-:W0:Y:S04]  /*101e0*/  @P5 LDS.128 R12, [R42+0xe400] ;  /* 0x00e400002a0c5984 */ /* 0x000e280000000c00 */
[----:B0-----:R0:W-:Y:S01]  /*101f0*/  @P5 ST.E.128 desc[UR50][R36.64], R12 ;  /* 0x0000000c24005985 */ /* 0x0011e2000c101d32 */
[----:B------:R-:W-:-:S03]  /*10200*/  ISETP.NE.AND P5, PT, R9, RZ, PT ;  /* 0x000000ff0900720c */ /* 0x000fc60003fa5270 */
[----:B------:R-:W1:Y:S10]  /*10210*/  @P4 LDS.128 R12, [R44+0xe400] ;  /* 0x00e400002c0c4984 */ /* 0x000e740000000c00 */
[----:B0-----:R-:W-:-:S05]  /*10220*/  @P5 IADD3 R36, P6, R168, R11, RZ ;  /* 0x0000000ba8245210 */ /* 0x001fca0007fde0ff */
[----:B------:R-:W-:Y:S01]  /*10230*/  @P5 IMAD.X R37, R41, 0x1, R194, P6 ;  /* 0x0000000129255824 */ /* 0x000fe200030e06c2 */
[----:B-1----:R-:W-:Y:S04]  /*10240*/  @P4 ST.E.128 desc[UR50][R38.64], R12 ;  /* 0x0000000c26004985 */ /* 0x002fe8000c101d32 */
[----:B------:R-:W0:Y:S04]  /*10250*/  @P1 LDS.128 R12, [R45+0xe400] ;  /* 0x00e400002d0c1984 */ /* 0x000e280000000c00 */
[----:B0-----:R-:W-:Y:S04]  /*10260*/  @P1 ST.E.128 desc[UR50][R34.64], R12 ;  /* 0x0000000c22001985 */ /* 0x001fe8000c101d32 */
[----:B------:R-:W0:Y:S04]  /*10270*/  @P5 LDS.128 R12, [R46+0xe400] ;  /* 0x00e400002e0c5984 */ /* 0x000e280000000c00 */
[----:B0-----:R2:W-:Y:S02]  /*10280*/  @P5 ST.E.128 desc[UR50][R36.64], R12 ;  /* 0x0000000c24005985 */ /* 0x0015e4000c101d32 */
.L_x_538:
[----:B------:R-:W-:Y:S05]  /*10290*/  BSYNC B0 ;  /* 0x0000000000007941 */ /* 0x000fea0003800000 */
.L_x_537:
[----:B0-----:R-:W5:Y:S01]  /*102a0*/  LDL R11, [R1] ;  /* 0x00000000010b7983 */ /* 0x001f620000100800 */
[----:B------:R-:W-:Y:S01]  /*102b0*/  VIADD R19, R19, 0x1 ;  /* 0x0000000113137836 */ /* 0x000fe20000000000 */
[----:B-1----:R-:W-:Y:S01]  /*102c0*/  @!P2 IADD3 R91, R91, 0x298c0, RZ ;  /* 0x000298c05b5ba810 */ /* 0x002fe20007ffe0ff */
[----:B------:R-:W-:Y:S01]  /*102d0*/  @!PT LDS RZ, [RZ] ;  /* 0x00000000fffff984 */ /* 0x000fe20000000800 */
[----:B------:R-:W-:Y:S01]  /*102e0*/  @!PT LDS RZ, [RZ] ;  /* 0x00000000fffff984 */ /* 0x000fe20000000800 */
[----:B------:R-:W-:Y:S01]  /*102f0*/  @!PT LDS RZ, [RZ] ;  /* 0x00000000fffff984 */ /* 0x000fe20000000800 */
[----:B------:R-:W-:Y:S01]  /*10300*/  @!PT LDS RZ, [RZ] ;  /* 0x00000000fffff984 */ /* 0x000fe20000000800 */
[----:B------:R0:W-:Y:S06]  /*10310*/  MEMBAR.ALL.CTA ;  /* 0x0000000000007992 */ /* 0x0001ec0000008000 */
[----:B0-----:R-:W0:Y:S02]  /*10320*/  FENCE.VIEW.ASYNC.S ;  /* 0x00000000000073c6 */ /* 0x001e240000000000 */
[----:B0-----:R0:W-:Y:S01]  /*10330*/  BAR.SYNC.DEFER_BLOCKING R158, 0x80 ;  /* 0x0002009e0000751d */ /* 0x0011e20000010000 */
[----:B------:R-:W-:-:S02]  /*10340*/  ISETP.NE.AND P1, PT, R19, 0x2, PT ;  /* 0x000000021300780c */ /* 0x000fc40003f25270 */
[----:B------:R-:W-:Y:S02]  /*10350*/  @!P2 PRMT R91, RZ, 0x654, R91 ;  /* 0x00000654ff5ba816 */ /* 0x000fe4000000005b */
[----:B------:R-:W-:Y:S02]  /*10360*/  SEL R19, R19, RZ, P1 ;  /* 0x000000ff13137207 */ /* 0x000fe40000800000 */
[----:B------:R0:W-:Y:S01]  /*10370*/  @!P2 SYNCS.ARRIVE.TRANS64.RED.A1T0 RZ, [R91+URZ], RZ ;  /* 0x000000ff5bffa9a7 */ /* 0x0001e2000810043f */
[----:B-----5:R-:W-:Y:S02]  /*10380*/  LOP3.LUT P4, RZ, R11, 0x2, RZ, 0xc0, !PT ;  /* 0x000000020bff7812 */ /* 0x020fe4000788c0ff */
[----:B------:R-:W-:-:S04]  /*10390*/  SEL R11, RZ, 0x1, P1 ;  /* 0x00000001ff0b7807 */ /* 0x000fc80000800000 */
[----:B------:R-:W-:-:S07]  /*103a0*/  LOP3.LUT R196, R196, R11, RZ, 0x3c, !PT ;  /* 0x0000000bc4c47212 */ /* 0x000fce00078e3cff */
[----:B0-----:R-:W-:Y:S05]  /*103b0*/  @P4 BRA `(.L_x_539) ;  /* 0xffffff2400fc4947 */ /* 0x001fea000383ffff */
[----:B--2---:R-:W0:Y:S01]  /*103c0*/  S2R R12, SR_TID.X ;  /* 0x00000000000c7919 */ /* 0x004e220000002100 */
[----:B------:R-:W-:Y:S02]  /*103d0*/  PLOP3.LUT P0, PT, PT, PT, PT, 0x8, 0x0 ;  /* 0x000000000000781c */ /* 0x000fe40003f0e170 */
[----:B0-----:R-:W-:-:S04]  /*103e0*/  SHF.R.U32.HI R12, RZ, 0x7, R12 ;  /* 0x00000007ff0c7819 */ /* 0x001fc8000001160c */
[----:B------:R-:W-:-:S13]  /*103f0*/  ISETP.NE.AND P4, PT, R12, 0x1, PT ;  /* 0x000000010c00780c */ /* 0x000fda0003f85270 */
[----:B------:R-:W-:Y:S06]  /*10400*/  @!P4 BAR.ARV 0x9, 0x100 ;  /* 0x024400000000cb1d */ /* 0x000fec0000002000 */
.L_x_429:
[----:B------:R-:W-:Y:S05]  /*10410*/  @P0 BRA `(.L_x_540) ;  /* 0x00000000000c0947 */ /* 0x000fea0003800000 */
[----:B------:R-:W1:Y:S01]  /*10420*/  FENCE.VIEW.ASYNC.G ;  /* 0x00000000000073c6 */ /* 0x000e620000000100 */
[----:B------:R-:W-:Y:S05]  /*10430*/  WARPSYNC.ALL ;  /* 0x0000000000007948 */ /* 0x000fea0003800000 */
[----:B-1----:R-:W-:Y:S06]  /*10440*/  BAR.ARV 0xc, 0x180 ;  /* 0x0306000000007b1d */ /* 0x002fec0000002000 */
.L_x_540:
[----:B------:R-:W2:Y:S01]  /*10450*/  LDL R0, [R1] ;  /* 0x0000000001007983 */ /* 0x000ea20000100800 */
[----:B------:R-:W-:Y:S01]  /*10460*/  ULDC.64 UR6, c[0x0][0x998] ;  /* 0x0002660000067ab9 */ /* 0x000fe20000000a00 */
[----:B------:R-:W-:Y:S01]  /*10470*/  ULDC.64 UR4, c[0x0][0x990] ;  /* 0x0002640000047ab9 */ /* 0x000fe20000000a00 */
[----:B------:R-:W-:Y:S02]  /*10480*/  ISETP.NE.U32.AND P1, PT, RZ, UR6, PT ;  /* 0x00000006ff007c0c */ /* 0x000fe4000bf25070 */
[----:B------:R-:W-:Y:S02]  /*10490*/  ISETP.NE.U32.AND P0, PT, RZ, UR4, PT ;  /* 0x00000004ff007c0c */ /* 0x000fe4000bf05070 */
[----:B------:R-:W-:Y:S02]  /*104a0*/  ISETP.NE.AND.EX P1, PT, RZ, UR7, PT, P1 ;  /* 0x00000007ff007c0c */ /* 0x000fe4000bf25310 */
[----:B------:R-:W-:-:S11]  /*104b0*/  ISETP.NE.AND.EX P0, PT, RZ, UR5, PT, P0 ;  /* 0x00000005ff007c0c */ /* 0x000fd6000bf05300 */
[----:B------:R-:W1:Y:S08]  /*104c0*/  @P1 LDC.64 R8, c[0x0][0x9b8] ;  /* 0x00026e00ff081b82 */ /* 0x000e700000000a00 */
[----:B0-----:R-:W0:Y:S08]  /*104d0*/  @P0 LDC.64 R6, c[0x0][0x9a8] ;  /* 0x00026a00ff060b82 */ /* 0x001e300000000a00 */
[----:B------:R-:W3:Y:S08]  /*104e0*/  @P0 LDC.64 R10, c[0x0][0x9b0] ;  /* 0x00026c00ff0a0b82 */ /* 0x000ef00000000a00 */
[----:B------:R-:W4:Y:S01]  /*104f0*/  @P1 LDC.64 R12, c[0x0][0x9c0] ;  /* 0x00027000ff0c1b82 */ /* 0x000f220000000a00 */
[----:B-1----:R-:W-:-:S02]  /*10500*/  @P1 IMAD R2, R222, R8, RZ ;  /* 0x00000008de021224 */ /* 0x002fc400078e02ff */
[----:B------:R-:W-:-:S04]  /*10510*/  @P1 IMAD.WIDE.U32 R4, R214, R8, RZ ;  /* 0x00000008d6041225 */ /* 0x000fc800078e00ff */
[C---:B------:R-:W-:Y:S02]  /*10520*/  @P1 IMAD R9, R214.reuse, R9, R2 ;  /* 0x00000009d6091224 */ /* 0x040fe400078e0202 */
[----:B0-----:R-:W-:-:S04]  /*10530*/  @P0 IMAD.WIDE.U32 R2, R214, R6, RZ ;  /* 0x00000006d6020225 */ /* 0x001fc800078e00ff */
[----:B------:R-:W-:Y:S01]  /*10540*/  @P1 IMAD.IADD R5, R5, 0x1, R9 ;  /* 0x0000000105051824 */ /* 0x000fe200078e0209 */
[----:B--2---:R-:W-:Y:S01]  /*10550*/  LOP3.LUT P4, RZ, R0, 0x4, RZ, 0xc0, !PT ;  /* 0x0000000400ff7812 */ /* 0x004fe2000788c0ff */
[----:B------:R-:W-:-:S04]  /*10560*/  @P0 IMAD R0, R222, R6, RZ ;  /* 0x00000006de000224 */ /* 0x000fc800078e02ff */
[----:B------:R-:W-:Y:S01]  /*10570*/  @P0 IMAD R7, R214, R7, R0 ;  /* 0x00000007d6070224 */ /* 0x000fe200078e0200 */
[----:B------:R-:W-:-:S03]  /*10580*/  MOV R0, 0x3f800000 ;  /* 0x3f80000000007802 */ /* 0x000fc60000000f00 */
[----:B------:R-:W-:Y:S02]  /*10590*/  @P0 IMAD.IADD R3, R3, 0x1, R7 ;  /* 0x0000000103030824 */ /* 0x000fe400078e0207 */
[----:B----4-:R-:W-:-:S04]  /*105a0*/  @P1 IMAD.WIDE.U32 R6, R169, R12, R4 ;  /* 0x0000000ca9061225 */ /* 0x010fc800078e0004 */
[----:B---3--:R-:W-:Y:S01]  /*105b0*/  @P0 IMAD.WIDE.U32 R2, R169, R10, R2 ;  /* 0x0000000aa9020225 */ /* 0x008fe200078e0002 */
[----:B------:R-:W-:-:S03]  /*105c0*/  @P1 LEA R8, P3, R6, UR6, 0x2 ;  /* 0x0000000606081c11 */ /* 0x000fc6000f8610ff */
[C---:B------:R-:W-:Y:S01]  /*105d0*/  @P0 IMAD R5, R169.reuse, R11, R3 ;  /* 0x0000000ba9050224 */ /* 0x040fe200078e0203 */
[C---:B------:R-:W-:Y:S01]  /*105e0*/  @P0 LEA R4, P2, R2.reuse, UR4, 0x2 ;  /* 0x0000000402040c11 */ /* 0x040fe2000f8410ff */
[----:B------:R-:W-:Y:S01]  /*105f0*/  @P1 IMAD R3, R169, R13, R7 ;  /* 0x0000000da9031224 */ /* 0x000fe200078e0207 */
[----:B------:R-:W-:Y:S02]  /*10600*/  ULDC UR4, c[0x0][0x988] ;  /* 0x0002620000047ab9 */ /* 0x000fe40000000800 */
[----:B------:R-:W-:Y:S02]  /*10610*/  @P0 LEA.HI.X R5, R2, UR5, R5, 0x2, P2 ;  /* 0x0000000502050c11 */ /* 0x000fe400090f1405 */
[----:B------:R-:W-:Y:S01]  /*10620*/  @P1 LEA.HI.X R9, R6, UR7, R3, 0x2, P3 ;  /* 0x0000000706091c11 */ /* 0x000fe200098f1403 */
[----:B------:R-:W-:-:S04]  /*10630*/  IMAD.MOV.U32 R3, RZ, RZ, 0x3f800000 ;  /* 0x3f800000ff037424 */ /* 0x000fc800078e00ff */
[----:B------:R-:W2:Y:S04]  /*10640*/  @P1 LDG.E R0, desc[UR50][R8.64] ;  /* 0x0000003208001981 */ /* 0x000ea8000c1e1900 */
[----:B------:R-:W2:Y:S01]  /*10650*/  @P0 LDG.E R3, desc[UR50][R4.64] ;  /* 0x0000003204030981 */ /* 0x000ea2000c1e1900 */
[----:B------:R-:W-:Y:S01]  /*10660*/  BSSY B0, `(.L_x_541) ;  /* 0x0000022000007945 */ /* 0x000fe20003800000 */
[----:B------:R-:W-:Y:S02]  /*10670*/  IMAD.MOV.U32 R6, RZ, RZ, RZ ;  /* 0x000000ffff067224 */ /* 0x000fe400078e00ff */
[----:B--2---:R-:W-:-:S04]  /*10680*/  FMUL.FTZ R0, R3, R0 ;  /* 0x0000000003007220 */ /* 0x004fc80000410000 */
[----:B------:R-:W-:Y:S01]  /*10690*/  FMUL.FTZ R2, R0, UR4 ;  /* 0x0000000400027c20 */ /* 0x000fe20008410000 */
[----:B------:R-:W-:Y:S06]  /*106a0*/  @!P4 BRA `(.L_x_542) ;  /* 0x000000000074c947 */ /* 0x000fec0003800000 */
[----:B------:R-:W-:Y:S01]  /*106b0*/  ISETP.NE.AND P0, PT, R219, RZ, PT ;  /* 0x000000ffdb00720c */ /* 0x000fe20003f05270 */
[----:B------:R-:W-:-:S03]  /*106c0*/  ULDC UR4, c[0x0][0x9f0] ;  /* 0x00027c0000047ab9 */ /* 0x000fc60000000800 */
[----:B------:R-:W-:-:S04]  /*106d0*/  SEL R9, R219, UR4, P0 ;  /* 0x00000004db097c07 */ /* 0x000fc80008000000 */
[-C--:B------:R-:W-:Y:S02]  /*106e0*/  IABS R6, R9.reuse ;  /* 0x0000000900067213 */ /* 0x080fe40000000000 */
[----:B------:R-:W-:Y:S02]  /*106f0*/  IADD3 R0, R147, -0x1, R9 ;  /* 0xffffffff93007810 */ /* 0x000fe40007ffe009 */
[----:B------:R-:W0:Y:S01]  /*10700*/  I2F.RP R3, R6 ;  /* 0x0000000600037306 */ /* 0x000e220000209400 */
[-C--:B------:R-:W-:Y:S02]  /*10710*/  IABS R10, R9.reuse ;  /* 0x00000009000a7213 */ /* 0x080fe40000000000 */
        /* <DEDUP_REMOVED lines=20> */
[----:B------:R-:W-:-:S04]  /*10860*/  @!P1 LOP3.LUT R5, RZ, R9, RZ, 0x33, !PT ;  /* 0x00000009ff059212 */ /* 0x000fc800078e33ff */
[----:B------:R-:W-:-:S07]  /*10870*/  MOV R6, R5 ;  /* 0x0000000500067202 */ /* 0x000fce0000000f00 */
.L_x_542:
[----:B------:R-:W-:Y:S05]  /*10880*/  BSYNC B0 ;  /* 0x0000000000007941 */ /* 0x000fea0003800000 */
.L_x_541:
[-C--:B------:R-:W-:Y:S01]  /*10890*/  IMAD R211, R226, R6.reuse, RZ ;  /* 0x00000006e2d37224 */ /* 0x080fe200078e02ff */
[----:B------:R-:W-:Y:S01]  /*108a0*/  PLOP3.LUT P0, PT, PT, PT, PT, 0x80, 0x0 ;  /* 0x000000000000781c */ /* 0x000fe20003f0f070 */
[----:B------:R-:W-:Y:S01]  /*108b0*/  IMAD.MOV.U32 R14, RZ, RZ, RZ ;  /* 0x000000ffff0e7224 */ /* 0x000fe200078e00ff */
[----:B------:R-:W-:Y:S02]  /*108c0*/  CS2R R88, SRZ ;  /* 0x0000000000587805 */ /* 0x000fe4000001ff00 */
[----:B------:R-:W-:Y:S02]  /*108d0*/  CS2R R10, SRZ ;  /* 0x00000000000a7805 */ /* 0x000fe4000001ff00 */
[----:B------:R-:W-:Y:S02]  /*108e0*/  VIADDMNMX R147, R211, R6, R147, PT ;  /* 0x00000006d3937246 */ /* 0x000fe40003800193 */
[----:B------:R-:W-:Y:S02]  /*108f0*/  CS2R R110, SRZ ;  /* 0x00000000006e7805 */ /* 0x000fe4000001ff00 */
[----:B------:R-:W-:-:S02]  /*10900*/  CS2R R52, SRZ ;  /* 0x0000000000347805 */ /* 0x000fc4000001ff00 */
[----:B------:R-:W-:Y:S02]  /*10910*/  CS2R R98, SRZ ;  /* 0x0000000000627805 */ /* 0x000fe4000001ff00 */
[----:B------:R-:W-:Y:S01]  /*10920*/  ISETP.GT.AND P1, PT, R147, R211, PT ;  /* 0x000000d39300720c */ /* 0x000fe20003f24270 */
[----:B------:R-:W-:Y:S01]  /*10930*/  IMAD.MOV.U32 R69, RZ, RZ, RZ ;  /* 0x000000ffff457224 */ /* 0x000fe200078e00ff */
[----:B------:R-:W-:Y:S01]  /*10940*/  CS2R R36, SRZ ;  /* 0x0000000000247805 */ /* 0x000fe2000001ff00 */
[----:B------:R-:W-:Y:S01]  /*10950*/  IMAD.MOV.U32 R63, RZ, RZ, RZ ;  /* 0x000000ffff3f7224 */ /* 0x000fe200078e00ff */
[----:B------:R-:W-:Y:S02]  /*10960*/  CS2R R114, SRZ ;  /* 0x0000000000727805 */ /* 0x000fe4000001ff00 */
[----:B------:R-:W-:Y:S01]  /*10970*/  CS2R R56, SRZ ;  /* 0x0000000000387805 */ /* 0x000fe2000001ff00 */
[----:B------:R-:W-:Y:S01]  /*10980*/  IMAD.MOV.U32 R119, RZ, RZ, RZ ;  /* 0x000000ffff777224 */ /* 0x000fe200078e00ff */
[----:B------:R-:W-:-:S02]  /*10990*/  CS2R R112, SRZ ;  /* 0x0000000000707805 */ /* 0x000fc4000001ff00 */
[----:B------:R-:W-:Y:S02]  /*109a0*/  CS2R R60, SRZ ;  /* 0x00000000003c7805 */ /* 0x000fe4000001ff00 */
[----:B------:R-:W-:Y:S02]  /*109b0*/  CS2R R84, SRZ ;  /* 0x0000000000547805 */ /* 0x000fe4000001ff00 */
[----:B------:R-:W-:Y:S02]  /*109c0*/  MOV R117, RZ ;  /* 0x000000ff00757202 */ /* 0x000fe40000000f00 */
[----:B------:R-:W-:Y:S02]  /*109d0*/  CS2R R44, SRZ ;  /* 0x00000000002c7805 */ /* 0x000fe4000001ff00 */
[----:B------:R-:W-:Y:S01]  /*109e0*/  CS2R R40, SRZ ;  /* 0x0000000000287805 */ /* 0x000fe2000001ff00 */
[----:B------:R-:W-:Y:S01]  /*109f0*/  IMAD.MOV.U32 R0, RZ, RZ, RZ ;  /* 0x000000ffff007224 */ /* 0x000fe200078e00ff */
[----:B------:R-:W-:-:S02]  /*10a00*/  CS2R R48, SRZ ;  /* 0x0000000000307805 */ /* 0x000fc4000001ff00 */
[----:B------:R-:W-:Y:S01]  /*10a10*/  CS2R R108, SRZ ;  /* 0x00000000006c7805 */ /* 0x000fe2000001ff00 */
[----:B------:R-:W-:Y:S01]  /*10a20*/  IMAD.MOV.U32 R82, RZ, RZ, RZ ;  /* 0x000000ffff527224 */ /* 0x000fe200078e00ff */
[----:B------:R-:W-:Y:S01]  /*10a30*/  CS2R R92, SRZ ;  /* 0x00000000005c7805 */ /* 0x000fe2000001ff00 */
[----:B------:R-:W-:Y:S01]  /*10a40*/  IMAD.MOV.U32 R121, RZ, RZ, RZ ;  /* 0x000000ffff797224 */ /* 0x000fe200078e00ff */
[----:B------:R-:W-:Y:S01]  /*10a50*/  MOV R94, RZ ;  /* 0x000000ff005e7202 */ /* 0x000fe20000000f00 */
[----:B------:R-:W-:Y:S01]  /*10a60*/  IMAD.MOV.U32 R39, RZ, RZ, RZ ;  /* 0x000000ffff277224 */ /* 0x000fe200078e00ff */
[----:B------:R-:W-:Y:S02]  /*10a70*/  CS2R R80, SRZ ;  /* 0x0000000000507805 */ /* 0x000fe4000001ff00 */
[----:B------:R-:W-:Y:S02]  /*10a80*/  CS2R R24, SRZ ;  /* 0x0000000000187805 */ /* 0x000fe4000001ff00 */
[----:B------:R-:W-:Y:S01]  /*10a90*/  CS2R R90, SRZ ;  /* 0x00000000005a7805 */ /* 0x000fe2000001ff00 */
[----:B------:R-:W-:Y:S01]  /*10aa0*/  IMAD.MOV.U32 R43, RZ, RZ, RZ ;  /* 0x000000ffff2b7224 */ /* 0x000fe200078e00ff */
[----:B------:R-:W-:Y:S01]  /*10ab0*/  CS2R R76, SRZ ;  /* 0x00000000004c7805 */ /* 0x000fe2000001ff00 */
[----:B------:R-:W-:Y:S01]  /*10ac0*/  IMAD.MOV.U32 R4, RZ, RZ, RZ ;  /* 0x000000ffff047224 */ /* 0x000fe200078e00ff */
[----:B------:R-:W-:Y:S01]  /*10ad0*/  MOV R35, RZ ;  /* 0x000000ff00237202 */ /* 0x000fe20000000f00 */
[----:B------:R-:W-:Y:S01]  /*10ae0*/  IMAD.MOV.U32 R97, RZ, RZ, RZ ;  /* 0x000000ffff617224 */ /* 0x000fe200078e00ff */
[----:B------:R-:W-:Y:S01]  /*10af0*/  CS2R R72, SRZ ;  /* 0x0000000000487805 */ /* 0x000fe2000001ff00 */
[----:B------:R-:W-:Y:S01]  /*10b00*/  IMAD.MOV.U32 R64, RZ, RZ, RZ ;  /* 0x000000ffff407224 */ /* 0x000fe200078e00ff */
[----:B------:R-:W-:Y:S01]  /*10b10*/  CS2R R8, SRZ ;  /* 0x0000000000087805 */ /* 0x000fe2000001ff00 */
[----:B------:R-:W-:Y:S01]  /*10b20*/  IMAD.MOV.U32 R12, RZ, RZ, RZ ;  /* 0x000000ffff0c7224 */ /* 0x000fe200078e00ff */
[----:B------:R-:W-:Y:S01]  /*10b30*/  CS2R R6, SRZ ;  /* 0x0000000000067805 */ /* 0x000fe2000001ff00 */
[----:B------:R-:W-:Y:S01]  /*10b40*/  IMAD.MOV.U32 R78, RZ, RZ, RZ ;  /* 0x000000ffff4e7224 */ /* 0x000fe200078e00ff */
[----:B------:R-:W-:Y:S01]  /*10b50*/  MOV R74, RZ ;  /* 0x000000ff004a7202 */ /* 0x000fe20000000f00 */
[----:B------:R-:W-:-:S02]  /*10b60*/  IMAD.MOV.U32 R55, RZ, RZ, RZ ;  /* 0x000000ffff377224 */ /* 0x000fc400078e00ff */
[----:B------:R-:W-:Y:S01]  /*10b70*/  IMAD.MOV.U32 R86, RZ, RZ, RZ ;  /* 0x000000ffff567224 */ /* 0x000fe200078e00ff */
[----:B------:R-:W-:Y:S06]  /*10b80*/  @!P1 BRA `(.L_x_543) ;  /* 0x000000e400309947 */ /* 0x000fec0003800000 */
[----:B------:R-:W-:-:S03]  /*10b90*/  UMOV UR4, 0xffffffff ;  /* 0xffffffff00047882 */ /* 0x000fc60000000000 */
[----:B------:R-:W-:Y:S05]  /*10ba0*/  BRA.DIV UR4, `(.L_x_544) ;  /* 0x000001b204a07947 */ /* 0x000fea000b800000 */
[----:B------:R-:W0:Y:S02]  /*10bb0*/  S2R R0, SR_TID.X ;  /* 0x0000000000007919 */ /* 0x000e240000002100 */
[----:B0-----:R-:W-:-:S05]  /*10bc0*/  VIADD R3, R0, 0xffffff80 ;  /* 0xffffff8000037836 */ /* 0x001fca0000000000 */
[----:B------:R-:W-:-:S04]  /*10bd0*/  SHF.R.S32.HI R0, RZ, 0x1f, R3 ;  /* 0x0000001fff007819 */ /* 0x000fc80000011403 */
[----:B------:R-:W-:-:S04]  /*10be0*/  LEA.HI R0, R0, R3, RZ, 0x7 ;  /* 0x0000000300007211 */ /* 0x000fc800078f38ff */
[----:B------:R-:W-:-:S05]  /*10bf0*/  SHF.R.S32.HI R0, RZ, 0x7, R0 ;  /* 0x00000007ff007819 */ /* 0x000fca0000011400 */
[----:B------:R0:W1:Y:S02]  /*10c00*/  SHFL.IDX PT, R212, R0, RZ, 0x1f ;  /* 0x00001fff00d47589 */ /* 0x00006400000e0000 */
.L_x_806:
[----:B01----:R-:W-:Y:S01]  /*10c10*/  LEA.HI R0, R212, R212, RZ, 0x1 ;  /* 0x000000d4d4007211 */ /* 0x003fe200078f08ff */
[----:B------:R-:W-:-:S03]  /*10c20*/  ULOP3.LUT UP0, URZ, UR39, 0x9f, URZ, 0xc0, !UPT ;  /* 0x0000009f273f7892 */ /* 0x000fc6000f80c03f */
[----:B------:R-:W-:-:S03]  /*10c30*/  LOP3.LUT R3, R0, 0x3e, RZ, 0xc0, !PT ;  /* 0x0000003e00037812 */ /* 0x000fc600078ec0ff */
[----:B------:R-:W-:Y:S02]  /*10c40*/  PLOP3.LUT P0, PT, PT, PT, UP0, 0x80, 0x0 ;  /* 0x000000000000781c */ /* 0x000fe40003f0f008 */
[----:B------:R-:W-:-:S05]  /*10c50*/  IMAD.IADD R3, R212, 0x1, -R3 ;  /* 0x00000001d4037824 */ /* 0x000fca00078e0a03 */
[----:B------:R-:W-:-:S04]  /*10c60*/  LEA R3, R3, UR39, 0xc ;  /* 0x0000002703037c11 */ /* 0x000fc8000f8e60ff */
[----:B------:R-:W-:-:S04]  /*10c70*/  SHF.R.U32.HI R3, RZ, 0x4, R3 ;  /* 0x00000004ff037819 */ /* 0x000fc80000011603 */
[----:B------:R-:W-:Y:S01]  /*10c80*/  LOP3.LUT R44, R3, 0x3fff, RZ, 0xc0, !PT ;  /* 0x00003fff032c7812 */ /* 0x000fe200078ec0ff */
[----:B------:R-:W-:Y:S06]  /*10c90*/  @!P0 BRA `(.L_x_545) ;  /* 0x0000000000408947 */ /* 0x000fec0003800000 */
[----:B------:R-:W-:Y:S01]  /*10ca0*/  MOV R0, 0x0 ;  /* 0x0000000000007802 */ /* 0x000fe20000000f00 */
[----:B------:R-:W-:Y:S01]  /*10cb0*/  ULDC.64 UR4, c[0x4][0xc8] ;  /* 0x0100320000047ab9 */ /* 0x000fe20000000a00 */
[----:B------:R-:W-:Y:S01]  /*10cc0*/  ULDC.64 UR6, c[0x4][0xd0] ;  /* 0x0100340000067ab9 */ /* 0x000fe20000000a00 */
[----:B------:R-:W-:Y:S01]  /*10cd0*/  IMAD.U32 R4, RZ, RZ, UR4 ;  /* 0x00000004ff047e24 */ /* 0x000fe2000f8e00ff */
[----:B------:R0:W1:Y:S01]  /*10ce0*/  LDC.64 R14, c[0x4][R0] ;  /* 0x01000000000e7b82 */ /* 0x0000620000000a00 */
[----:B------:R-:W-:Y:S01]  /*10cf0*/  IMAD.U32 R5, RZ, RZ, UR5 ;  /* 0x00000005ff057e24 */ /* 0x000fe2000f8e00ff */
[----:B------:R-:W-:Y:S01]  /*10d00*/  ULDC.64 UR4, c[0x4][0x38] ;  /* 0x01000e0000047ab9 */ /* 0x000fe20000000a00 */
[----:B------:R-:W-:Y:S01]  /*10d10*/  MOV R6, UR6 ;  /* 0x0000000600067c02 */ /* 0x000fe20008000f00 */
[----:B------:R-:W-:Y:S01]  /*10d20*/  IMAD.U32 R7, RZ, RZ, UR7 ;  /* 0x00000007ff077e24 */ /* 0x000fe2000f8e00ff */
[----:B------:R-:W-:Y:S01]  /*10d30*/  MOV R12, 0x1 ;  /* 0x00000001000c7802 */ /* 0x000fe20000000f00 */
[----:B------:R-:W-:-:S02]  /*10d40*/  IMAD.U32 R10, RZ, RZ, UR4 ;  /* 0x00000004ff0a7e24 */ /* 0x000fc4000f8e00ff */
[----:B------:R-:W-:Y:S02]  /*10d50*/  IMAD.U32 R11, RZ, RZ, UR5 ;  /* 0x00000005ff0b7e24 */ /* 0x000fe4000f8e00ff */
[----:B------:R-:W-:Y:S02]  /*10d60*/  IMAD.MOV.U32 R8, RZ, RZ, 0x70 ;  /* 0x00000070ff087424 */ /* 0x000fe400078e00ff */
[----:B0-----:R-:W-:-:S07]  /*10d70*/  IMAD.MOV.U32 R13, RZ, RZ, RZ ;  /* 0x000000ffff0d7224 */ /* 0x001fce00078e00ff */
[----:B------:R-:W-:-:S07]  /*10d80*/  LEPC R20, `(.L_x_545) ;  /* 0x000000001014794e */ /* 0x000fce0000000000 */
[----:B-1---5:R-:W-:Y:S05]  /*10d90*/  CALL.ABS.NOINC R14 ;  /* 0x000000000e007343 */ /* 0x022fea0003c00000 */
.L_x_545:
[----:B------:R-:W-:Y:S02]  /*10da0*/  ULDC UR4, c[0x0][0x3f4] ;  /* 0x0000fd0000047ab9 */ /* 0x000fe40000000800 */
[----:B------:R-:W-:-:S13]  /*10db0*/  ISETP.LT.AND P0, PT, RZ, UR4, PT ;  /* 0x00000004ff007c0c */ /* 0x000fda000bf01270 */
[----:B------:R-:W-:Y:S05]  /*10dc0*/  @P0 BRA `(.L_x_546) ;  /* 0x0000000000400947 */ /* 0x000fea0003800000 */
[----:B------:R-:W-:-:S04]  /*10dd0*/  ULEA.HI UR4, UR37, UR37, URZ, 0x1 ;  /* 0x0000002525047291 */ /* 0x000fc8000f8f083f */
[----:B------:R-:W-:-:S04]  /*10de0*/  ULOP3.LUT UR4, UR4, 0xfffffffe, URZ, 0xc0, !UPT ;  /* 0xfffffffe04047892 */ /* 0x000fc8000f8ec03f */
[----:B------:R-:W-:-:S06]  /*10df0*/  UIADD3 UR4, UR37, -UR4, URZ ;  /* 0x8000000425047290 */ /* 0x000fcc000fffe03f */
[----:B------:R-:W-:-:S05]  /*10e00*/  IMAD.U32 R3, RZ, RZ, UR4 ;  /* 0x00000004ff037e24 */ /* 0x000fca000f8e00ff */
[----:B------:R-:W-:-:S04]  /*10e10*/  SHF.L.U32 R3, R3, 0x1f, RZ ;  /* 0x0000001f03037819 */ /* 0x000fc800000006ff */
[----:B------:R0:W1:Y:S03]  /*10e20*/  SYNCS.PHASECHK.TRANS64.TRYWAIT P0, [R18+URZ+0x29800], R3 ;  /* 0x02980003120075a7 */ /* 0x000066000800017f */
[----:B-1----:R-:W-:Y:S05]  /*10e30*/  @!P0 NANOSLEEP.SYNCS 0x989680 ;  /* 0x009896800000895d */ /* 0x002fea0003900000 */
[----:B------:R-:W1:Y:S01]  /*10e40*/  @!P0 SYNCS.PHASECHK.TRANS64 P0, [R18+URZ+0x29800], R3 ;  /* 0x02980003120085a7 */ /* 0x000e62000800007f */
[----:B------:R-:W-:Y:S04]  /*10e50*/  BSSY B0, `(.L_x_547) ;  /* 0x0000006000007945 */ /* 0x000fe80003800000 */
[----:B-1----:R-:W-:Y:S05]  /*10e60*/  @P0 BRA `(.L_x_548) ;  /* 0x0000000000100947 */ /* 0x002fea0003800000 */
.L_x_549:
[----:B-1----:R1:W2:Y:S02]  /*10e70*/  SYNCS.PHASECHK.TRANS64.TRYWAIT P0, [R18+URZ+0x29800], R3 ;  /* 0x02980003120075a7 */ /* 0x0022a4000800017f */
[----:B--2---:R-:W-:Y:S05]  /*10e80*/  @!P0 NANOSLEEP.SYNCS 0x989680 ;  /* 0x009896800000895d */ /* 0x004fea0003900000 */
[----:B------:R-:W2:Y:S02]  /*10e90*/  @!P0 SYNCS.PHASECHK.TRANS64 P0, [R18+URZ+0x29800], R3 ;  /* 0x02980003120085a7 */ /* 0x000ea4000800007f */
[----:B--2---:R-:W-:Y:S05]  /*10ea0*/  @!P0 BRA `(.L_x_549) ;  /* 0xfffffffc00f08947 */ /* 0x004fea000383ffff */
.L_x_548:
[----:B------:R-:W-:Y:S05]  /*10eb0*/  BSYNC B0 ;  /* 0x0000000000007941 */ /* 0x000fea0003800000 */
.L_x_547:
[----:B------:R-:W-:Y:S05]  /*10ec0*/  BRA `(.L_x_550) ;  /* 0x0000006c00207947 */ /* 0x000fea0003800000 */
.L_x_546:
[----:B------:R-:W0:Y:S01]  /*10ed0*/  LDC.64 R24, c[0x0][0x3e8] ;  /* 0x0000fa00ff187b82 */ /* 0x000e220000000a00 */
[----:B------:R-:W-:Y:S01]  /*10ee0*/  ULOP3.LUT UP0, URZ, UR39, 0x1bf, URZ, 0xc0, !UPT ;  /* 0x000001bf273f7892 */ /* 0x000fe2000f80c03f */
[----:B-----5:R-:W-:Y:S01]  /*10ef0*/  SHF.R.S32.HI R0, RZ, 0x1f, R138 ;  /* 0x0000001fff007819 */ /* 0x020fe2000001148a */
[----:B------:R-:W-:Y:S01]  /*10f00*/  ULDC.64 UR4, c[0x0][0x3f8] ;  /* 0x0000fe0000047ab9 */ /* 0x000fe20000000a00 */
[----:B------:R-:W-:-:S03]  /*10f10*/  ULDC.64 UR6, c[0x0][0x408] ;  /* 0x0001020000067ab9 */ /* 0x000fc60000000a00 */
[----:B------:R-:W-:Y:S01]  /*10f20*/  PLOP3.LUT P0, PT, PT, PT, UP0, 0x80, 0x0 ;  /* 0x000000000000781c */ /* 0x000fe20003f0f008 */
[----:B------:R-:W1:Y:S01]  /*10f30*/  LDC.64 R4, c[0x0][0x400] ;  /* 0x00010000ff047b82 */ /* 0x000e620000000a00 */
[C---:B------:R-:W-:Y:S02]  /*10f40*/  IMAD R3, R0.reuse, UR4, RZ ;  /* 0x0000000400037c24 */ /* 0x040fe4000f8e02ff */
[----:B------:R-:W-:Y:S02]  /*10f50*/  IMAD R7, R0, UR6, RZ ;  /* 0x0000000600077c24 */ /* 0x000fe4000f8e02ff */
[C---:B------:R-:W-:Y:S02]  /*10f60*/  IMAD R3, R138.reuse, UR5, R3 ;  /* 0x000000058a037c24 */ /* 0x040fe4000f8e0203 */
[C---:B------:R-:W-:Y:S02]  /*10f70*/  IMAD R7, R138.reuse, UR7, R7 ;  /* 0x000000078a077c24 */ /* 0x040fe4000f8e0207 */
[----:B0-----:R-:W-:-:S04]  /*10f80*/  IMAD.WIDE.U32 R24, R138, UR4, R24 ;  /* 0x000000048a187c25 */ /* 0x001fc8000f8e0018 */
[----:B------:R-:W-:Y:S02]  /*10f90*/  IMAD.IADD R26, R3, 0x1, R25 ;  /* 0x00000001031a7824 */ /* 0x000fe400078e0219 */
[----:B-1----:R-:W-:-:S04]  /*10fa0*/  IMAD.WIDE.U32 R138, R138, UR6, R4 ;  /* 0x000000068a8a7c25 */ /* 0x002fc8000f8e0004 */
[----:B------:R-:W-:Y:S01]  /*10fb0*/  IMAD.IADD R37, R7, 0x1, R139 ;  /* 0x0000000107257824 */ /* 0x000fe200078e028b */
[----:B------:R-:W-:Y:S06]  /*10fc0*/  @!P0 BRA `(.L_x_551) ;  /* 0x0000000000408947 */ /* 0x000fec0003800000 */
[----:B------:R-:W-:Y:S01]  /*10fd0*/  MOV R0, 0x0 ;  /* 0x0000000000007802 */ /* 0x000fe20000000f00 */
[----:B------:R-:W-:Y:S01]  /*10fe0*/  ULDC.64 UR4, c[0x4][0xc8] ;  /* 0x0100320000047ab9 */ /* 0x000fe20000000a00 */
[----:B------:R-:W-:Y:S01]  /*10ff0*/  ULDC.64 UR6, c[0x4][0xd0] ;  /* 0x0100340000067ab9 */ /* 0x000fe20000000a00 */
[----:B------:R-:W-:Y:S01]  /*11000*/  MOV R4, UR4 ;  /* 0x0000000400047c02 */ /* 0x000fe20008000f00 */
        /* <DEDUP_REMOVED lines=12> */
.L_x_551:
[----:B------:R-:W-:Y:S01]  /*110d0*/  ULDC.U8 UR4, c[0x0][0x410] ;  /* 0x0001040000047ab9 */ /* 0x000fe20000000000 */
[----:B------:R-:W-:Y:S01]  /*110e0*/  BSSY B0, `(.L_x_552) ;  /* 0x000069e000007945 */ /* 0x000fe20003800000 */
[----:B------:R-:W-:Y:S01]  /*110f0*/  ISETP.NE.AND P0, PT, RZ, UR4, PT ;  /* 0x00000004ff007c0c */ /* 0x000fe2000bf05270 */
[----:B------:R-:W-:-:S12]  /*11100*/  IMAD R5, R137, 0x80, R195 ;  /* 0x0000008089057824 */ /* 0x000fd800078e02c3 */
[----:B------:R-:W-:Y:S05]  /*11110*/  @!P0 BRA `(.L_x_553) ;  /* 0x0000003400388947 */ /* 0x000fea0003800000 */
[----:B------:R-:W-:-:S03]  /*11120*/  UMOV UR4, 0xffffffff ;  /* 0xffffffff00047882 */ /* 0x000fc60000000000 */
[----:B------:R-:W-:Y:S05]  /*11130*/  BRA.DIV UR4, `(.L_x_554) ;  /* 0x000001ae047c7947 */ /* 0x000fea000b800000 */
[----:B------:R0:W1:Y:S04]  /*11140*/  SHFL.IDX PT, R3, R24, RZ, 0x1e1f ;  /* 0x001e1fff18037589 */ /* 0x00006800000e0000 */
[----:B------:R0:W2:Y:S04]  /*11150*/  SHFL.IDX PT, R14, R138, RZ, 0x1e1f ;  /* 0x001e1fff8a0e7589 */ /* 0x0000a800000e0000 */
[----:B------:R0:W3:Y:S04]  /*11160*/  SHFL.IDX PT, R0, R26, RZ, 0x1e1f ;  /* 0x001e1fff1a007589 */ /* 0x0000e800000e0000 */
[----:B------:R0:W4:Y:S02]  /*11170*/  SHFL.IDX PT, R4, R37, RZ, 0x1e1f ;  /* 0x001e1fff25047589 */ /* 0x00012400000e0000 */
.L_x_812:
[----:B------:R-:W-:Y:S01]  /*11180*/  ULDC UR4, c[0x0][0x448] ;  /* 0x0001120000047ab9 */ /* 0x000fe20000000800 */
[----:B------:R-:W-:Y:S01]  /*11190*/  BSSY B1, `(.L_x_555) ;  /* 0x000004d000017945 */ /* 0x000fe20003800000 */
[----:B------:R-:W-:Y:S01]  /*111a0*/  IMAD R152, R152, UR4, RZ ;  /* 0x0000000498987c24 */ /* 0x000fe2000f8e02ff */
[----:B------:R-:W-:Y:S02]  /*111b0*/  CS2R R8, SRZ ;  /* 0x0000000000087805 */ /* 0x000fe4000001ff00 */
[----:B------:R-:W-:Y:S02]  /*111c0*/  CS2R R20, SRZ ;  /* 0x0000000000147805 */ /* 0x000fe4000001ff00 */
[----:B0-----:R-:W-:Y:S02]  /*111d0*/  CS2R R24, SRZ ;  /* 0x0000000000187805 */ /* 0x001fe4000001ff00 */
[----:B------:R-:W-:Y:S02]  /*111e0*/  CS2R R30, SRZ ;  /* 0x00000000001e7805 */ /* 0x000fe4000001ff00 */
[----:B------:R-:W-:-:S02]  /*111f0*/  ISETP.GE.AND P0, PT, R5, R152, PT ;  /* 0x000000980500720c */ /* 0x000fc40003f06270 */
        /* <DEDUP_REMOVED lines=8> */
[----:B------:R-:W-:Y:S06]  /*11280*/  @P0 BRA `(.L_x_556) ;  /* 0x0000000000f40947 */ /* 0x000fec0003800000 */
[----:B------:R-:W-:Y:S01]  /*11290*/  ULDC UR4, c[0x0][0x3f4] ;  /* 0x0000fd0000047ab9 */ /* 0x000fe20000000800 */
[----:B------:R-:W-:Y:S02]  /*112a0*/  SHF.R.S32.HI R5, RZ, 0x1f, R197 ;  /* 0x0000001fff057819 */ /* 0x000fe400000114c5 */
[----:B------:R-:W-:Y:S02]  /*112b0*/  CS2R R32, SRZ ;  /* 0x0000000000207805 */ /* 0x000fe4000001ff00 */
[----:B------:R-:W-:Y:S02]  /*112c0*/  ISETP.GE.AND P4, PT, R197, UR4, PT ;  /* 0x00000004c5007c0c */ /* 0x000fe4000bf86270 */
[----:B------:R-:W-:Y:S02]  /*112d0*/  CS2R R34, SRZ ;  /* 0x0000000000227805 */ /* 0x000fe4000001ff00 */
[----:B------:R-:W-:Y:S02]  /*112e0*/  ISETP.GE.AND P3, PT, R199, UR4, PT ;  /* 0x00000004c7007c0c */ /* 0x000fe4000bf66270 */
[----:B------:R-:W-:-:S07]  /*112f0*/  ISETP.GE.AND P2, PT, R200, UR4, PT ;  /* 0x00000004c8007c0c */ /* 0x000fce000bf46270 */
[C---:B--2---:R-:W-:Y:S02]  /*11300*/  @!P4 IADD3 R8, P1, R197.reuse, R14, RZ ;  /* 0x0000000ec508c210 */ /* 0x044fe40007f3e0ff */
[----:B-1----:R-:W-:-:S03]  /*11310*/  @!P4 IADD3 R6, P0, R197, R3, RZ ;  /* 0x00000003c506c210 */ /* 0x002fc60007f1e0ff */
[----:B----4-:R-:W-:Y:S01]  /*11320*/  @!P4 IMAD.X R9, R4, 0x1, R5, P1 ;  /* 0x000000010409c824 */ /* 0x010fe200008e0605 */
[----:B---3--:R-:W-:Y:S02]  /*11330*/  @!P4 IADD3.X R7, R0, R5, RZ, P0, !PT ;  /* 0x000000050007c210 */ /* 0x008fe400007fe4ff */
[----:B------:R-:W-:Y:S02]  /*11340*/  ISETP.GE.AND P1, PT, R198, UR4, PT ;  /* 0x00000004c6007c0c */ /* 0x000fe4000bf26270 */
[----:B------:R-:W5:Y:S01]  /*11350*/  @!P4 LD.E.64 R34, desc[UR50][R8.64] ;  /* 0x000000320822c980 */ /* 0x000f62000c101b00 */
[----:B------:R-:W-:-:S03]  /*11360*/  SHF.R.S32.HI R5, RZ, 0x1f, R199 ;  /* 0x0000001fff057819 */ /* 0x000fc600000114c7 */
[----:B------:R0:W5:Y:S01]  /*11370*/  @!P4 LD.E.64 R32, desc[UR50][R6.64] ;  /* 0x000000320620c980 */ /* 0x000162000c101b00 */
[CC--:B------:R-:W-:Y:S02]  /*11380*/  @!P3 IADD3 R10, P4, R199.reuse, R3.reuse, RZ ;  /* 0x00000003c70ab210 */ /* 0x0c0fe40007f9e0ff */
[-C--:B------:R-:W-:Y:S02]  /*11390*/  @!P3 IADD3 R42, P5, R199, R14.reuse, RZ ;  /* 0x0000000ec72ab210 */ /* 0x080fe40007fbe0ff */
[----:B------:R-:W-:Y:S01]  /*113a0*/  SHF.R.S32.HI R13, RZ, 0x1f, R200 ;  /* 0x0000001fff0d7819 */ /* 0x000fe200000114c8 */
[--C-:B------:R-:W-:Y:S01]  /*113b0*/  @!P3 IMAD.X R11, R0, 0x1, R5.reuse, P4 ;  /* 0x00000001000bb824 */ /* 0x100fe200020e0605 */
[----:B------:R-:W-:Y:S01]  /*113c0*/  ISETP.GE.AND P0, PT, R22, UR4, PT ;  /* 0x0000000416007c0c */ /* 0x000fe2000bf06270 */
[----:B------:R-:W-:Y:S01]  /*113d0*/  @!P3 IMAD.X R43, R4, 0x1, R5, P5 ;  /* 0x00000001042bb824 */ /* 0x000fe200028e0605 */
[C---:B------:R-:W-:Y:S02]  /*113e0*/  @!P2 IADD3 R46, P4, R200.reuse, R3, RZ ;  /* 0x00000003c82ea210 */ /* 0x040fe40007f9e0ff */
[----:B------:R-:W-:-:S02]  /*113f0*/  @!P2 IADD3 R48, P5, R200, R14, RZ ;  /* 0x0000000ec830a210 */ /* 0x000fc40007fbe0ff */
[----:B------:R-:W-:Y:S01]  /*11400*/  SHF.R.S32.HI R15, RZ, 0x1f, R198 ;  /* 0x0000001fff0f7819 */ /* 0x000fe200000114c6 */
[----:B------:R-:W-:Y:S01]  /*11410*/  @!P2 IMAD.X R47, R0, 0x1, R13, P4 ;  /* 0x00000001002fa824 */ /* 0x000fe200020e060d */
[----:B------:R-:W-:Y:S02]  /*11420*/  @!P1 IADD3 R50, P4, R198, R3, RZ ;  /* 0x00000003c6329210 */ /* 0x000fe40007f9e0ff */
[----:B------:R-:W-:Y:S02]  /*11430*/  @!P2 IADD3.X R49, R4, R13, RZ, P5, !PT ;  /* 0x0000000d0431a210 */ /* 0x000fe40002ffe4ff */
[----:B------:R-:W-:Y:S01]  /*11440*/  @!P1 IADD3 R52, P5, R198, R14, RZ ;  /* 0x0000000ec6349210 */ /* 0x000fe20007fbe0ff */
[--C-:B------:R-:W-:Y:S01]  /*11450*/  @!P1 IMAD.X R51, R0, 0x1, R15.reuse, P4 ;  /* 0x0000000100339824 */ /* 0x100fe200020e060f */
[----:B------:R-:W-:Y:S02]  /*11460*/  ISETP.GE.AND P4, PT, R201, UR4, PT ;  /* 0x00000004c9007c0c */ /* 0x000fe4000bf86270 */
[----:B------:R-:W-:Y:S01]  /*11470*/  @!P0 SHF.R.S32.HI R5, RZ, 0x1f, R22 ;  /* 0x0000001fff058819 */ /* 0x000fe20000011416 */
[----:B------:R-:W-:Y:S01]  /*11480*/  @!P1 IMAD.X R53, R4, 0x1, R15, P5 ;  /* 0x0000000104359824 */ /* 0x000fe200028e060f */
[----:B0-----:R-:W-:-:S05]  /*11490*/  @!P0 IADD3 R6, P5, R22, R3, RZ ;  /* 0x0000000316068210 */ /* 0x001fca0007fbe0ff */
[----:B------:R-:W-:Y:S01]  /*114a0*/  @!P0 IMAD.X R7, R0, 0x1, R5, P5 ;  /* 0x0000000100078824 */ /* 0x000fe200028e0605 */
[----:B------:R-:W-:Y:S02]  /*114b0*/  @!P0 IADD3 R40, P5, R22, R14, RZ ;  /* 0x0000000e16288210 */ /* 0x000fe40007fbe0ff */
[----:B------:R-:W-:-:S03]  /*114c0*/  SHF.R.S32.HI R9, RZ, 0x1f, R201 ;  /* 0x0000001fff097819 */ /* 0x000fc600000114c9 */
[----:B------:R-:W-:Y:S01]  /*114d0*/  @!P0 IMAD.X R41, R4, 0x1, R5, P5 ;  /* 0x0000000104298824 */ /* 0x000fe200028e0605 */
[C---:B------:R-:W-:Y:S02]  /*114e0*/  @!P4 IADD3 R54, P5, R201.reuse, R3, RZ ;  /* 0x00000003c936c210 */ /* 0x040fe40007fbe0ff */
[----:B------:R-:W-:Y:S02]  /*114f0*/  CS2R R30, SRZ ;  /* 0x00000000001e7805 */ /* 0x000fe4000001ff00 */
[----:B------:R-:W-:Y:S02]  /*11500*/  @!P4 IADD3.X R55, R0, R9, RZ, P5, !PT ;  /* 0x000000090037c210 */ /* 0x000fe40002ffe4ff */
[----:B------:R-:W-:Y:S02]  /*11510*/  @!P4 IADD3 R14, P5, R201, R14, RZ ;  /* 0x0000000ec90ec210 */ /* 0x000fe40007fbe0ff */
[----:B------:R0:W5:Y:S01]  /*11520*/  @!P3 LD.E.64 R30, desc[UR50][R10.64] ;  /* 0x000000320a1eb980 */ /* 0x000162000c101b00 */
[----:B------:R-:W-:-:S02]  /*11530*/  CS2R R28, SRZ ;  /* 0x00000000001c7805 */ /* 0x000fc4000001ff00 */
[----:B------:R-:W-:Y:S02]  /*11540*/  CS2R R24, SRZ ;  /* 0x0000000000187805 */ /* 0x000fe4000001ff00 */
[----:B------:R-:W-:Y:S01]  /*11550*/  CS2R R26, SRZ ;  /* 0x00000000001a7805 */ /* 0x000fe2000001ff00 */
[----:B------:R-:W-:Y:S01]  /*11560*/  @!P4 IMAD.X R15, R4, 0x1, R9, P5 ;  /* 0x00000001040fc824 */ /* 0x000fe200028e0609 */
[----:B------:R-:W-:Y:S02]  /*11570*/  CS2R R20, SRZ ;  /* 0x0000000000147805 */ /* 0x000fe4000001ff00 */
[----:B------:R-:W-:Y:S02]  /*11580*/  CS2R R12, SRZ ;  /* 0x00000000000c7805 */ /* 0x000fe4000001ff00 */
[----:B------:R-:W-:Y:S02]  /*11590*/  CS2R R36, SRZ ;  /* 0x0000000000247805 */ /* 0x000fe4000001ff00 */
[----:B------:R-:W-:-:S02]  /*115a0*/  CS2R R38, SRZ ;  /* 0x0000000000267805 */ /* 0x000fc4000001ff00 */
[----:B------:R-:W-:Y:S02]  /*115b0*/  CS2R R8, SRZ ;  /* 0x0000000000087805 */ /* 0x000fe4000001ff00 */
[----:B0-----:R-:W-:Y:S01]  /*115c0*/  CS2R R10, SRZ ;  /* 0x00000000000a7805 */ /* 0x001fe2000001ff00 */
[----:B------:R0:W5:Y:S04]  /*115d0*/  @!P3 LD.E.64 R28, desc[UR50][R42.64] ;  /* 0x000000322a1cb980 */ /* 0x000168000c101b00 */
[----:B------:R0:W5:Y:S04]  /*115e0*/  @!P2 LD.E.64 R24, desc[UR50][R46.64] ;  /* 0x000000322e18a980 */ /* 0x000168000c101b00 */
[----:B------:R0:W5:Y:S04]  /*115f0*/  @!P2 LD.E.64 R26, desc[UR50][R48.64] ;  /* 0x00000032301aa980 */ /* 0x000168000c101b00 */
[----:B------:R0:W5:Y:S04]  /*11600*/  @!P1 LD.E.64 R20, desc[UR50][R50.64] ;  /* 0x0000003232149980 */ /* 0x000168000c101b00 */
[----:B------:R0:W5:Y:S04]  /*11610*/  @!P1 LD.E.64 R12, desc[UR50][R52.64] ;  /* 0x00000032340c9980 */ /* 0x000168000c101b00 */
[----:B------:R0:W5:Y:S04]  /*11620*/  @!P0 LD.E.64 R36, desc[UR50][R6.64] ;  /* 0x0000003206248980 */ /* 0x000168000c101b00 */
[----:B------:R0:W5:Y:S04]  /*11630*/  @!P0 LD.E.64 R38, desc[UR50][R40.64] ;  /* 0x0000003228268980 */ /* 0x000168000c101b00 */
[----:B------:R0:W5:Y:S04]  /*11640*/  @!P4 LD.E.64 R8, desc[UR50][R54.64] ;  /* 0x000000323608c980 */ /* 0x000168000c101b00 */
[----:B------:R0:W5:Y:S02]  /*11650*/  @!P4 LD.E.64 R10, desc[UR50][R14.64] ;  /* 0x000000320e0ac980 */ /* 0x000164000c101b00 */
.L_x_556:
[----:B------:R-:W-:Y:S05]  /*11660*/  BSYNC B1 ;  /* 0x0000000000017941 */ /* 0x000fea0003800000 */
.L_x_555:
[----:B------:R-:W-:Y:S01]  /*11670*/  ULEA.HI UR4, UR37, UR37, URZ, 0x1 ;  /* 0x0000002525047291 */ /* 0x000fe2000f8f083f */
[----:B---3--:R-:W-:Y:S01]  /*11680*/  IMAD R0, R137, -0x80, R152 ;  /* 0xffffff8089007824 */ /* 0x008fe200078e0298 */
[----:B------:R-:W-:Y:S02]  /*11690*/  BSSY B1, `(.L_x_557) ;  /* 0x0000009000017945 */ /* 0x000fe40003800000 */
[----:B------:R-:W-:Y:S02]  /*116a0*/  ULOP3.LUT UR4, UR4, 0xfffffffe, URZ, 0xc0, !UPT ;  /* 0xfffffffe04047892 */ /* 0x000fe4000f8ec03f */
[----:B------:R-:W-:Y:S02]  /*116b0*/  VIMNMX R0, R0, 0x80, PT ;  /* 0x0000008000007848 */ /* 0x000fe40003fe0100 */
[----:B------:R-:W-:Y:S02]  /*116c0*/  UIADD3 UR4, UR37, -UR4, URZ ;  /* 0x8000000425047290 */ /* 0x000fe4000fffe03f */
[----:B------:R-:W-:-:S04]  /*116d0*/  ISETP.GE.AND P1, PT, R195, R0, PT ;  /* 0x00000000c300720c */ /* 0x000fc80003f26270 */
[----:B-1----:R-:W-:-:S05]  /*116e0*/  IMAD.U32 R3, RZ, RZ, UR4 ;  /* 0x00000004ff037e24 */ /* 0x002fca000f8e00ff */
[----:B------:R-:W-:-:S04]  /*116f0*/  SHF.L.U32 R3, R3, 0x1f, RZ ;  /* 0x0000001f03037819 */ /* 0x000fc800000006ff */
[----:B------:R-:W1:Y:S02]  /*11700*/  SYNCS.PHASECHK.TRANS64.TRYWAIT P0, [R18+URZ+0x29800], R3 ;  /* 0x02980003120075a7 */ /* 0x000e64000800017f */
[----:B-1----:R-:W-:Y:S05]  /*11710*/  @!P0 BRA `(.L_x_558) ;  /* 0x000001a800748947 */ /* 0x002fea0003800000 */
.L_x_813:
[----:B------:R-:W-:Y:S05]  /*11720*/  BSYNC B1 ;  /* 0x0000000000017941 */ /* 0x000fea0003800000 */
.L_x_557:
[----:B------:R-:W-:Y:S05]  /*11730*/  @P1 BRA `(.L_x_559) ;  /* 0x0000006000e01947 */ /* 0x000fea0003800000 */
[----:B------:R-:W3:Y:S01]  /*11740*/  LDC R0, c[0x0][0x3f4] ;  /* 0x0000fd00ff007b82 */ /* 0x000ee20000000800 */
[----:B------:R-:W-:Y:S01]  /*11750*/  BSSY B1, `(.L_x_560) ;  /* 0x000007f000017945 */ /* 0x000fe20003800000 */
[-C--:B---3--:R-:W-:Y:S02]  /*11760*/  ISETP.GE.AND P0, PT, R22, R0.reuse, PT ;  /* 0x000000001600720c */ /* 0x088fe40003f06270 */
[-C--:B------:R-:W-:Y:S02]  /*11770*/  ISETP.GE.AND P1, PT, R197, R0.reuse, PT ;  /* 0x00000000c500720c */ /* 0x080fe40003f26270 */
[-C--:B------:R-:W-:Y:S02]  /*11780*/  ISETP.GE.AND P2, PT, R199, R0.reuse, PT ;  /* 0x00000000c700720c */ /* 0x080fe40003f46270 */
[-C--:B------:R-:W-:Y:S02]  /*11790*/  ISETP.GE.AND P3, PT, R200, R0.reuse, PT ;  /* 0x00000000c800720c */ /* 0x080fe40003f66270 */
[----:B------:R-:W-:-:S02]  /*117a0*/  ISETP.GE.AND P4, PT, R198, R0, PT ;  /* 0x00000000c600720c */ /* 0x000fc40003f86270 */
[----:B------:R-:W-:Y:S01]  /*117b0*/  ISETP.GE.AND P5, PT, R201, R0, PT ;  /* 0x00000000c900720c */ /* 0x000fe20003fa6270 */
[----:B------:R-:W-:Y:S02]  /*117c0*/  IMAD.IADD R0, R18, 0x1, R213 ;  /* 0x0000000112007824 */ /* 0x000fe400078e02d5 */
[----:B------:R-:W-:Y:S10]  /*117d0*/  @P0 BRA `(.L_x_561) ;  /* 0x0000000400d80947 */ /* 0x000ff40003800000 */
[----:B0---4-:R-:W0:Y:S01]  /*117e0*/  LDS.128 R4, [R0+0x14400] ;  /* 0x0144000000047984 */ /* 0x011e220000000c00 */
[----:B--2--5:R-:W-:Y:S02]  /*117f0*/  SHF.R.U32.HI R14, RZ, 0x8, R36 ;  /* 0x00000008ff0e7819 */ /* 0x024fe40000011624 */
[----:B-1----:R-:W-:Y:S02]  /*11800*/  LOP3.LUT R3, R36, 0xff, RZ, 0xc0, !PT ;  /* 0x000000ff24037812 */ /* 0x002fe400078ec0ff */
[----:B------:R-:W-:Y:S02]  /*11810*/  LOP3.LUT R14, R14, 0xff, RZ, 0xc0, !PT ;  /* 0x000000ff0e0e7812 */ /* 0x000fe400078ec0ff */
[----:B------:R-:W-:Y:S02]  /*11820*/  SHF.R.U32.HI R40, RZ, 0x8, R37 ;  /* 0x00000008ff287819 */ /* 0x000fe40000011625 */
[----:B------:R-:W-:Y:S02]  /*11830*/  SHF.R.U32.HI R43, RZ, 0x8, R39 ;  /* 0x00000008ff2b7819 */ /* 0x000fe40000011627 */
[----:B------:R-:W-:-:S02]  /*11840*/  PRMT R3, R14, 0x7604, R3 ;  /* 0x000076040e037816 */ /* 0x000fc40000000003 */
[----:B------:R-:W-:Y:S02]  /*11850*/  LOP3.LUT R15, R37, 0xff, RZ, 0xc0, !PT ;  /* 0x000000ff250f7812 */ /* 0x000fe400078ec0ff */
[----:B------:R-:W-:Y:S02]  /*11860*/  LOP3.LUT R40, R40, 0xff, RZ, 0xc0, !PT ;  /* 0x000000ff28287812 */ /* 0x000fe400078ec0ff */
[----:B------:R-:W-:Y:S02]  /*11870*/  SHF.R.U32.HI R46, RZ, 0x10, R37 ;  /* 0x00000010ff2e7819 */ /* 0x000fe40000011625 */
[----:B------:R-:W-:Y:S02]  /*11880*/  SHF.R.U32.HI R14, RZ, 0x8, R38 ;  /* 0x00000008ff0e7819 */ /* 0x000fe40000011626 */
[----:B------:R-:W-:Y:S02]  /*11890*/  LOP3.LUT R42, R39, 0xff, RZ, 0xc0, !PT ;  /* 0x000000ff272a7812 */ /* 0x000fe400078ec0ff */
[----:B------:R-:W-:-:S02]  /*118a0*/  LOP3.LUT R43, R43, 0xff, RZ, 0xc0, !PT ;  /* 0x000000ff2b2b7812 */ /* 0x000fc400078ec0ff */
[----:B------:R-:W-:Y:S02]  /*118b0*/  SHF.R.U32.HI R45, RZ, 0x10, R39 ;  /* 0x00000010ff2d7819 */ /* 0x000fe40000011627 */
[----:B------:R-:W-:Y:S02]  /*118c0*/  PRMT R15, R40, 0x7604, R15 ;  /* 0x00007604280f7816 */ /* 0x000fe4000000000f */
[----:B------:R-:W-:Y:S01]  /*118d0*/  LOP3.LUT R41, R14, 0xff, RZ, 0xc0, !PT ;  /* 0x000000ff0e297812 */ /* 0x000fe200078ec0ff */
[----:B------:R-:W-:Y:S01]  /*118e0*/  IMAD.U32 R14, R46, 0x10000, RZ ;  /* 0x000100002e0e7824 */ /* 0x000fe200078e00ff */
[----:B------:R-:W-:Y:S02]  /*118f0*/  LOP3.LUT R40, R38, 0xff, RZ, 0xc0, !PT ;  /* 0x000000ff26287812 */ /* 0x000fe400078ec0ff */
[----:B------:R-:W-:Y:S02]  /*11900*/  PRMT R42, R43, 0x7604, R42 ;  /* 0x000076042b2a7816 */ /* 0x000fe4000000002a */
[----:B------:R-:W-:-:S02]  /*11910*/  SHF.L.U32 R45, R45, 0x10, RZ ;  /* 0x000000102d2d7819 */ /* 0x000fc400000006ff */
[----:B------:R-:W-:Y:S02]  /*11920*/  PRMT R43, R41, 0x7604, R40 ;  /* 0x00007604292b7816 */ /* 0x000fe40000000028 */
[----:B------:R-:W-:Y:S02]  /*11930*/  LOP3.LUT R41, R15, 0xff0000, R14, 0xf8, !PT ;  /* 0x00ff00000f297812 */ /* 0x000fe400078ef80e */
[----:B------:R-:W-:Y:S02]  /*11940*/  LOP3.LUT R45, R42, 0xff0000, R45, 0xf8, !PT ;  /* 0x00ff00002a2d7812 */ /* 0x000fe400078ef82d */
[----:B------:R-:W-:Y:S02]  /*11950*/  LOP3.LUT R43, R43, 0xff0000, R38, 0xf8, !PT ;  /* 0x00ff00002b2b7812 */ /* 0x000fe400078ef826 */
[----:B------:R-:W-:Y:S02]  /*11960*/  LOP3.LUT R45, R45, 0xff000000, R39, 0xf8, !PT ;  /* 0xff0000002d2d7812 */ /* 0x000fe400078ef827 */
[----:B------:R-:W-:-:S02]  /*11970*/  LOP3.LUT R41, R41, 0xff000000, R37, 0xf8, !PT ;  /* 0xff00000029297812 */ /* 0x000fc400078ef825 */
[----:B------:R-:W-:Y:S02]  /*11980*/  LOP3.LUT R15, R3, 0xff0000, R36, 0xf8, !PT ;  /* 0x00ff0000030f7812 */ /* 0x000fe400078ef824 */
[----:B------:R-:W-:Y:S02]  /*11990*/  LOP3.LUT R43, R43, 0xff000000, R38, 0xf8, !PT ;  /* 0xff0000002b2b7812 */ /* 0x000fe400078ef826 */
[-C--:B0-----:R-:W-:Y:S02]  /*119a0*/  F2FP.F16.E4M3.UNPACK_B R3, R6.reuse.H1 ;  /* 0x00000006ff03723e */ /* 0x081fe400030006ff */
[----:B------:R-:W-:Y:S02]  /*119b0*/  F2FP.F16.E4M3.UNPACK_B R42, R45 ;  /* 0x0000002dff2a723e */ /* 0x000fe400020006ff */
[----:B------:R-:W-:Y:S01]  /*119c0*/  F2FP.F16.E4M3.UNPACK_B R38, R41 ;  /* 0x00000029ff26723e */ /* 0x000fe200020006ff */
[--C-:B------:R-:W-:Y:S01]  /*119d0*/  HADD2.F32 R14, -RZ, R3.reuse.H1_H1 ;  /* 0x30000003ff0e7230 */ /* 0x100fe20000004100 */
[----:B------:R-:W-:Y:S01]  /*119e0*/  F2FP.F16.E4M3.UNPACK_B R6, R6 ;  /* 0x00000006ff06723e */ /* 0x000fe200020006ff */
[----:B------:R-:W-:Y:S01]  /*119f0*/  HADD2.F32 R46, -RZ, R42.H1_H1 ;  /* 0x3000002aff2e7230 */ /* 0x000fe20000004100 */
[----:B------:R-:W-:Y:S01]  /*11a00*/  LOP3.LUT R40, R15, 0xff000000, R36, 0xf8, !PT ;  /* 0xff0000000f287812 */ /* 0x000fe200078ef824 */
[----:B------:R-:W-:Y:S01]  /*11a10*/  HADD2.F32 R39, -RZ, R38.H1_H1 ;  /* 0x30000026ff277230 */ /* 0x000fe20000004100 */
[-C--:B------:R-:W-:Y:S01]  /*11a20*/  F2FP.F16.E4M3.UNPACK_B R36, R7.reuse ;  /* 0x00000007ff24723e */ /* 0x080fe200020006ff */
[----:B------:R-:W-:Y:S01]  /*11a30*/  HADD2.F32 R15, -RZ, R3.H0_H0 ;  /* 0x20000003ff0f7230 */ /* 0x000fe20000004100 */
[----:B------:R-:W-:Y:S01]  /*11a40*/  F2FP.F16.E4M3.UNPACK_B R37, R7.H1 ;  /* 0x00000007ff25723e */ /* 0x000fe200030006ff */
[C---:B------:R-:W-:Y:S01]  /*11a50*/  FMUL.FTZ R48, R14.reuse, R46 ;  /* 0x0000002e0e307220 */ /* 0x040fe20000410000 */
[----:B------:R-:W-:Y:S01]  /*11a60*/  FMUL.FTZ R47, R14, R39 ;  /* 0x000000270e2f7220 */ /* 0x000fe20000410000 */
[-C--:B------:R-:W-:Y:S01]  /*11a70*/  F2FP.F16.E4M3.UNPACK_B R7, R5.reuse ;  /* 0x00000005ff07723e */ /* 0x080fe200020006ff */
[----:B------:R-:W-:Y:S01]  /*11a80*/  HADD2.F32 R42, -RZ, R42.H0_H0 ;  /* 0x2000002aff2a7230 */ /* 0x000fe20000004100 */
[----:B------:R-:W-:Y:S01]  /*11a90*/  F2FP.F16.E4M3.UNPACK_B R14, R5.H1 ;  /* 0x00000005ff0e723e */ /* 0x000fe200030006ff */
[----:B------:R-:W-:-:S02]  /*11aa0*/  HADD2.F32 R5, -RZ, R6.H1_H1 ;  /* 0x30000006ff057230 */ /* 0x000fc40000004100 */
[C---:B------:R-:W-:Y:S01]  /*11ab0*/  FFMA.FTZ R50, R15.reuse, R39, -R48 ;  /* 0x000000270f327223 */ /* 0x040fe20000010830 */
[----:B------:R-:W-:Y:S02]  /*11ac0*/  HADD2.F32 R38, -RZ, R38.H0_H0 ;  /* 0x20000026ff267230 */ /* 0x000fe40000004100 */
[----:B------:R-:W-:Y:S01]  /*11ad0*/  FFMA.FTZ R51, R15, R46, R47 ;  /* 0x0000002e0f337223 */ /* 0x000fe2000001002f */
[----:B------:R-:W-:Y:S01]  /*11ae0*/  HADD2.F32 R6, -RZ, R6.H0_H0 ;  /* 0x20000006ff067230 */ /* 0x000fe20000004100 */
[----:B------:R-:W-:Y:S01]  /*11af0*/  F2FP.F16.E4M3.UNPACK_B R45, R45.H1 ;  /* 0x0000002dff2d723e */ /* 0x000fe200030006ff */
[C---:B------:R-:W-:Y:S01]  /*11b00*/  FMUL.FTZ R15, R5.reuse, R42 ;  /* 0x0000002a050f7220 */ /* 0x040fe20000410000 */
[----:B------:R-:W-:Y:S01]  /*11b10*/  F2FP.F16.E4M3.UNPACK_B R41, R41.H1 ;  /* 0x00000029ff29723e */ /* 0x000fe200030006ff */
[-C--:B------:R-:W-:Y:S01]  /*11b20*/  FMUL.FTZ R49, R5, R38.reuse ;  /* 0x0000002605317220 */ /* 0x080fe20000410000 */
[----:B------:R-:W-:Y:S02]  /*11b30*/  HADD2.F32 R5, -RZ, R36.H1_H1 ;  /* 0x30000024ff057230 */ /* 0x000fe40000004100 */
[----:B------:R-:W-:Y:S01]  /*11b40*/  FFMA.FTZ R47, R6, R38, -R15 ;  /* 0x00000026062f7223 */ /* 0x000fe2000001080f */
[----:B------:R-:W-:-:S02]  /*11b50*/  HADD2.F32 R39, -RZ, R45.H0_H0 ;  /* 0x2000002dff277230 */ /* 0x000fc40000004100 */
[----:B------:R-:W-:Y:S01]  /*11b60*/  FFMA.FTZ R48, R6, R42, R49 ;  /* 0x0000002a06307223 */ /* 0x000fe20000010031 */
[----:B------:R-:W-:Y:S01]  /*11b70*/  HADD2.F32 R15, -RZ, R41.H0_H0 ;  /* 0x20000029ff0f7230 */ /* 0x000fe20000004100 */
[----:B------:R-:W-:Y:S01]  /*11b80*/  F2FP.F16.E4M3.UNPACK_B R3, R4 ;  /* 0x00000004ff03723e */ /* 0x000fe200020006ff */
[----:B------:R-:W-:Y:S02]  /*11b90*/  HADD2.F32 R36, -RZ, R36.H0_H0 ;  /* 0x20000024ff247230 */ /* 0x000fe40000004100 */
[C---:B------:R-:W-:Y:S01]  /*11ba0*/  FMUL.FTZ R49, R5.reuse, R39 ;  /* 0x0000002705317220 */ /* 0x040fe20000410000 */
[----:B------:R-:W-:Y:S02]  /*11bb0*/  HADD2.F32 R45, -RZ, R45.H1_H1 ;  /* 0x3000002dff2d7230 */ /* 0x000fe40000004100 */
[-C--:B------:R-:W-:Y:S01]  /*11bc0*/  FMUL.FTZ R5, R5, R15.reuse ;  /* 0x0000000f05057220 */ /* 0x080fe20000410000 */
[----:B------:R-:W-:Y:S02]  /*11bd0*/  HADD2.F32 R6, -RZ, R37.H1_H1 ;  /* 0x30000025ff067230 */ /* 0x000fe40000004100 */
[----:B------:R-:W-:Y:S01]  /*11be0*/  FFMA.FTZ R49, R36, R15, -R49 ;  /* 0x0000000f24317223 */ /* 0x000fe20000010831 */
[----:B------:R-:W-:-:S02]  /*11bf0*/  HADD2.F32 R41, -RZ, R41.H1_H1 ;  /* 0x30000029ff297230 */ /* 0x000fc40000004100 */
[----:B------:R-:W-:Y:S01]  /*11c00*/  FFMA.FTZ R52, R36, R39, R5 ;  /* 0x0000002724347223 */ /* 0x000fe20000010005 */
[----:B------:R-:W-:Y:S02]  /*11c10*/  HADD2.F32 R37, -RZ, R37.H0_H0 ;  /* 0x20000025ff257230 */ /* 0x000fe40000004100 */
[C---:B------:R-:W-:Y:S01]  /*11c20*/  FMUL.FTZ R38, R6.reuse, R45 ;  /* 0x0000002d06267220 */ /* 0x040fe20000410000 */
[----:B------:R-:W-:Y:S01]  /*11c30*/  F2FP.F16.E4M3.UNPACK_B R5, R43 ;  /* 0x0000002bff05723e */ /* 0x000fe200020006ff */
[-C--:B------:R-:W-:Y:S01]  /*11c40*/  FMUL.FTZ R36, R6, R41.reuse ;  /* 0x0000002906247220 */ /* 0x080fe20000410000 */
[----:B------:R-:W-:Y:S01]  /*11c50*/  F2FP.F16.E4M3.UNPACK_B R4, R4.H1 ;  /* 0x00000004ff04723e */ /* 0x000fe200030006ff */
[C---:B------:R-:W-:Y:S01]  /*11c60*/  FFMA.FTZ R53, R37.reuse, R41, -R38 ;  /* 0x0000002925357223 */ /* 0x040fe20000010826 */
[-C--:B------:R-:W-:Y:S01]  /*11c70*/  F2FP.F16.E4M3.UNPACK_B R15, R40.reuse ;  /* 0x00000028ff0f723e */ /* 0x080fe200020006ff */
[----:B------:R-:W-:Y:S01]  /*11c80*/  FFMA.FTZ R54, R37, R45, R36 ;  /* 0x0000002d25367223 */ /* 0x000fe20000010024 */
[--C-:B------:R-:W-:Y:S01]  /*11c90*/  HADD2.F32 R38, -RZ, R5.reuse.H1_H1 ;  /* 0x30000005ff267230 */ /* 0x100fe20000004100 */
[----:B------:R-:W-:Y:S01]  /*11ca0*/  F2FP.F16.E4M3.UNPACK_B R40, R40.H1 ;  /* 0x00000028ff28723e */ /* 0x000fe200030006ff */
[----:B------:R-:W-:Y:S01]  /*11cb0*/  HADD2.F32 R37, -RZ, R5.H0_H0 ;  /* 0x20000005ff257230 */ /* 0x000fe20000004100 */
[----:B------:R-:W-:Y:S01]  /*11cc0*/  F2FP.F16.E4M3.UNPACK_B R43, R43.H1 ;  /* 0x0000002bff2b723e */ /* 0x000fe200030006ff */
[----:B------:R-:W-:-:S02]  /*11cd0*/  HADD2.F32 R6, -RZ, R4.H1_H1 ;  /* 0x30000004ff067230 */ /* 0x000fc40000004100 */
[----:B------:R-:W-:Y:S02]  /*11ce0*/  HADD2.F32 R36, -RZ, R15.H1_H1 ;  /* 0x3000000fff247230 */ /* 0x000fe40000004100 */
[----:B------:R-:W-:Y:S02]  /*11cf0*/  HADD2.F32 R5, -RZ, R4.H0_H0 ;  /* 0x20000004ff057230 */ /* 0x000fe40000004100 */
[C---:B------:R-:W-:Y:S01]  /*11d00*/  FMUL.FTZ R42, R6.reuse, R38 ;  /* 0x00000026062a7220 */ /* 0x040fe20000410000 */
[----:B------:R-:W-:Y:S02]  /*11d10*/  HADD2.F32 R4, -RZ, R3.H1_H1 ;  /* 0x30000003ff047230 */ /* 0x000fe40000004100 */
[-C--:B------:R-:W-:Y:S01]  /*11d20*/  FMUL.FTZ R46, R6, R36.reuse ;  /* 0x00000024062e7220 */ /* 0x080fe20000410000 */
[----:B------:R-:W-:Y:S02]  /*11d30*/  HADD2.F32 R15, -RZ, R15.H0_H0 ;  /* 0x2000000fff0f7230 */ /* 0x000fe40000004100 */
[----:B------:R-:W-:Y:S01]  /*11d40*/  FFMA.FTZ R42, R5, R36, -R42 ;  /* 0x00000024052a7223 */ /* 0x000fe2000001082a */
[----:B------:R-:W-:-:S02]  /*11d50*/  HADD2.F32 R3, -RZ, R3.H0_H0 ;  /* 0x20000003ff037230 */ /* 0x000fc40000004100 */
[C---:B------:R-:W-:Y:S01]  /*11d60*/  FMUL.FTZ R6, R4.reuse, R37 ;  /* 0x0000002504067220 */ /* 0x040fe20000410000 */
[----:B------:R-:W-:Y:S01]  /*11d70*/  FFMA.FTZ R39, R5, R38, R46 ;  /* 0x0000002605277223 */ /* 0x000fe2000001002e */
[-C--:B------:R-:W-:Y:S01]  /*11d80*/  FMUL.FTZ R4, R4, R15.reuse ;  /* 0x0000000f04047220 */ /* 0x080fe20000410000 */
[----:B------:R-:W-:Y:S02]  /*11d90*/  HADD2.F32 R5, -RZ, R40.H1_H1 ;  /* 0x30000028ff057230 */ /* 0x000fe40000004100 */
[C---:B------:R-:W-:Y:S01]  /*11da0*/  FFMA.FTZ R36, R3.reuse, R15, -R6 ;  /* 0x0000000f03247223 */ /* 0x040fe20000010806 */
[--C-:B------:R-:W-:Y:S02]  /*11db0*/  HADD2.F32 R15, -RZ, R43.reuse.H1_H1 ;  /* 0x3000002bff0f7230 */ /* 0x100fe40000004100 */
[----:B------:R-:W-:Y:S01]  /*11dc0*/  FFMA.FTZ R37, R3, R37, R4 ;  /* 0x0000002503257223 */ /* 0x000fe20000010004 */
[----:B------:R-:W-:Y:S02]  /*11dd0*/  HADD2.F32 R4, -RZ, R14.H1_H1 ;  /* 0x3000000eff047230 */ /* 0x000fe40000004100 */
[----:B------:R-:W-:-:S02]  /*11de0*/  HADD2.F32 R6, -RZ, R43.H0_H0 ;  /* 0x2000002bff067230 */ /* 0x000fc40000004100 */
[--C-:B------:R-:W-:Y:S02]  /*11df0*/  HADD2.F32 R3, -RZ, R7.reuse.H1_H1 ;  /* 0x30000007ff037230 */ /* 0x100fe40000004100 */
[C---:B------:R-:W-:Y:S01]  /*11e00*/  FMUL.FTZ R41, R4.reuse, R15 ;  /* 0x0000000f04297220 */ /* 0x040fe20000410000 */
[----:B------:R-:W-:Y:S02]  /*11e10*/  HADD2.F32 R40, -RZ, R40.H0_H0 ;  /* 0x20000028ff287230 */ /* 0x000fe40000004100 */
[-C--:B------:R-:W-:Y:S01]  /*11e20*/  FMUL.FTZ R38, R4, R5.reuse ;  /* 0x0000000504267220 */ /* 0x080fe20000410000 */
[----:B------:R-:W-:Y:S02]  /*11e30*/  HADD2.F32 R14, -RZ, R14.H0_H0 ;  /* 0x2000000eff0e7230 */ /* 0x000fe40000004100 */
[C---:B------:R-:W-:Y:S01]  /*11e40*/  FMUL.FTZ R4, R3.reuse, R6 ;  /* 0x0000000603047220 */ /* 0x040fe20000410000 */
[----:B------:R-:W-:Y:S02]  /*11e50*/  HADD2.F32 R7, -RZ, R7.H0_H0 ;  /* 0x20000007ff077230 */ /* 0x000fe40000004100 */
[-C--:B------:R-:W-:Y:S01]  /*11e60*/  FMUL.FTZ R3, R3, R40.reuse ;  /* 0x0000002803037220 */ /* 0x080fe20000410000 */
[C---:B------:R-:W-:Y:S01]  /*11e70*/  FFMA.FTZ R41, R14.reuse, R5, -R41 ;  /* 0x000000050e297223 */ /* 0x040fe20000010829 */
[----:B------:R-:W-:Y:S01]  /*11e80*/  FFMA.FTZ R38, R14, R15, R38 ;  /* 0x0000000f0e267223 */ /* 0x000fe20000010026 */
[C---:B------:R-:W-:Y:S01]  /*11e90*/  FFMA.FTZ R5, R7.reuse, R40, -R4 ;  /* 0x0000002807057223 */ /* 0x040fe20000010804 */
[----:B------:R-:W-:Y:S01]  /*11ea0*/  FFMA.FTZ R14, R7, R6, R3 ;  /* 0x00000006070e7223 */ /* 0x000fe20000010003 */
[----:B------:R-:W-:-:S02]  /*11eb0*/  F2FP.SATFINITE.E4M3.F32.PACK_AB_MERGE_C R6, R51, R50, RZ ;  /* 0x000000323306723e */ /* 0x000fc400048070ff */
[----:B------:R-:W-:Y:S02]  /*11ec0*/  F2FP.SATFINITE.E4M3.F32.PACK_AB_MERGE_C R7, R54, R53, RZ ;  /* 0x000000353607723e */ /* 0x000fe400048070ff */
[----:B------:R-:W-:Y:S02]  /*11ed0*/  F2FP.SATFINITE.E4M3.F32.PACK_AB_MERGE_C R4, R39, R42, RZ ;  /* 0x0000002a2704723e */ /* 0x000fe400048070ff */
[----:B------:R-:W-:Y:S02]  /*11ee0*/  F2FP.SATFINITE.E4M3.F32.PACK_AB_MERGE_C R38, R38, R41, RZ ;  /* 0x000000292626723e */ /* 0x000fe400048070ff */
[----:B------:R-:W-:Y:S02]  /*11ef0*/  F2FP.SATFINITE.E4M3.F32.PACK_AB_MERGE_C R6, R48, R47, R6 ;  /* 0x0000002f3006723e */ /* 0x000fe40004807006 */
[----:B------:R-:W-:Y:S02]  /*11f00*/  F2FP.SATFINITE.E4M3.F32.PACK_AB_MERGE_C R7, R52, R49, R7 ;  /* 0x000000313407723e */ /* 0x000fe40004807007 */
[----:B------:R-:W-:-:S02]  /*11f10*/  F2FP.SATFINITE.E4M3.F32.PACK_AB_MERGE_C R4, R37, R36, R4 ;  /* 0x000000242504723e */ /* 0x000fc40004807004 */
[----:B------:R-:W-:-:S05]  /*11f20*/  F2FP.SATFINITE.E4M3.F32.PACK_AB_MERGE_C R5, R14, R5, R38 ;  /* 0x000000050e05723e */ /* 0x000fca0004807026 */
[----:B------:R3:W-:Y:S02]  /*11f30*/  STS.128 [R0+0x14400], R4 ;  /* 0x0144000400007388 */ /* 0x0007e40000000c00 */
.L_x_561:
[----:B------:R-:W-:Y:S05]  /*11f40*/  BSYNC B1 ;  /* 0x0000000000017941 */ /* 0x000fea0003800000 */
.L_x_560:
[----:B------:R-:W-:Y:S04]  /*11f50*/  BSSY B1, `(.L_x_562) ;  /* 0x000007d000017945 */ /* 0x000fe80003800000 */
[----:B------:R-:W-:Y:S05]  /*11f60*/  @P1 BRA `(.L_x_563) ;  /* 0x0000000400ec1947 */ /* 0x000fea0003800000 */
[----:B0-----:R-:W3:Y:S01]  /*11f70*/  LDL R51, [R1+0x14] ;  /* 0x0000140001337983 */ /* 0x001ee20000100800 */
[----:B-----5:R-:W-:Y:S02]  /*11f80*/  SHF.R.U32.HI R15, RZ, 0x8, R33 ;  /* 0x00000008ff0f7819 */ /* 0x020fe40000011621 */
[----:B------:R-:W-:Y:S02]  /*11f90*/  SHF.R.U32.HI R40, RZ, 0x8, R35 ;  /* 0x00000008ff287819 */ /* 0x000fe40000011623 */
[----:B------:R-:W-:Y:S02]  /*11fa0*/  SHF.R.U32.HI R37, RZ, 0x8, R34 ;  /* 0x00000008ff257819 */ /* 0x000fe40000011622 */
[----:B------:R-:W-:Y:S02]  /*11fb0*/  LOP3.LUT R36, R33, 0xff, RZ, 0xc0, !PT ;  /* 0x000000ff21247812 */ /* 0x000fe400078ec0ff */
[----:B------:R-:W-:Y:S02]  /*11fc0*/  LOP3.LUT R41, R35, 0xff, RZ, 0xc0, !PT ;  /* 0x000000ff23297812 */ /* 0x000fe400078ec0ff */
[----:B------:R-:W-:-:S02]  /*11fd0*/  LOP3.LUT R15, R15, 0xff, RZ, 0xc0, !PT ;  /* 0x000000ff0f0f7812 */ /* 0x000fc400078ec0ff */
[----:B------:R-:W-:Y:S02]  /*11fe0*/  LOP3.LUT R40, R40, 0xff, RZ, 0xc0, !PT ;  /* 0x000000ff28287812 */ /* 0x000fe400078ec0ff */
[----:B-1----:R-:W-:Y:S02]  /*11ff0*/  SHF.R.U32.HI R3, RZ, 0x8, R32 ;  /* 0x00000008ff037819 */ /* 0x002fe40000011620 */
[----:B------:R-:W-:Y:S02]  /*12000*/  LOP3.LUT R38, R37, 0xff, RZ, 0xc0, !PT ;  /* 0x000000ff25267812 */ /* 0x000fe400078ec0ff */
[----:B------:R-:W-:Y:S02]  /*12010*/  PRMT R37, R15, 0x7604, R36 ;  /* 0x000076040f257816 */ /* 0x000fe40000000024 */
[----:B------:R-:W-:Y:S02]  /*12020*/  PRMT R41, R40, 0x7604, R41 ;  /* 0x0000760428297816 */ /* 0x000fe40000000029 */
[----:B------:R-:W-:-:S02]  /*12030*/  SHF.R.U32.HI R36, RZ, 0x10, R33 ;  /* 0x00000010ff247819 */ /* 0x000fc40000011621 */
[----:B------:R-:W-:Y:S02]  /*12040*/  SHF.R.U32.HI R40, RZ, 0x10, R35 ;  /* 0x00000010ff287819 */ /* 0x000fe40000011623 */
[----:B--2---:R-:W-:Y:S02]  /*12050*/  LOP3.LUT R14, R32, 0xff, RZ, 0xc0, !PT ;  /* 0x000000ff200e7812 */ /* 0x004fe400078ec0ff */
[----:B------:R-:W-:Y:S02]  /*12060*/  LOP3.LUT R39, R34, 0xff, RZ, 0xc0, !PT ;  /* 0x000000ff22277812 */ /* 0x000fe400078ec0ff */
[----:B------:R-:W-:Y:S02]  /*12070*/  LOP3.LUT R3, R3, 0xff, RZ, 0xc0, !PT ;  /* 0x000000ff03037812 */ /* 0x000fe400078ec0ff */
[----:B------:R-:W-:Y:S02]  /*12080*/  SHF.R.U32.HI R15, RZ, 0x10, R34 ;  /* 0x00000010ff0f7819 */ /* 0x000fe40000011622 */
[----:B------:R-:W-:-:S02]  /*12090*/  LOP3.LUT R36, R36, 0xff, RZ, 0xc0, !PT ;  /* 0x000000ff24247812 */ /* 0x000fc400078ec0ff */
[----:B------:R-:W-:Y:S02]  /*120a0*/  LOP3.LUT R40, R40, 0xff, RZ, 0xc0, !PT ;  /* 0x000000ff28287812 */ /* 0x000fe400078ec0ff */
[----:B------:R-:W-:Y:S02]  /*120b0*/  PRMT R14, R3, 0x7604, R14 ;  /* 0x00007604030e7816 */ /* 0x000fe4000000000e */
[----:B------:R-:W-:Y:S02]  /*120c0*/  PRMT R39, R38, 0x7604, R39 ;  /* 0x0000760426277816 */ /* 0x000fe40000000027 */
[----:B------:R-:W-:Y:S02]  /*120d0*/  SHF.R.U32.HI R3, RZ, 0x10, R32 ;  /* 0x00000010ff037819 */ /* 0x000fe40000011620 */
[----:B------:R-:W-:Y:S02]  /*120e0*/  LOP3.LUT R38, R15, 0xff, RZ, 0xc0, !PT ;  /* 0x000000ff0f267812 */ /* 0x000fe400078ec0ff */
[----:B------:R-:W-:-:S02]  /*120f0*/  PRMT R37, R36, 0x7054, R37 ;  /* 0x0000705424257816 */ /* 0x000fc40000000025 */
[----:B------:R-:W-:Y:S02]  /*12100*/  PRMT R41, R40, 0x7054, R41 ;  /* 0x0000705428297816 */ /* 0x000fe40000000029 */
[----:B------:R-:W-:Y:S02]  /*12110*/  LOP3.LUT R3, R3, 0xff, RZ, 0xc0, !PT ;  /* 0x000000ff03037812 */ /* 0x000fe400078ec0ff */
[----:B------:R-:W-:Y:S02]  /*12120*/  PRMT R39, R38, 0x7054, R39 ;  /* 0x0000705426277816 */ /* 0x000fe40000000027 */
[----:B------:R-:W-:Y:S02]  /*12130*/  LOP3.LUT R41, R41, 0xff000000, R35, 0xf8, !PT ;  /* 0xff00000029297812 */ /* 0x000fe400078ef823 */
[----:B------:R-:W-:Y:S02]  /*12140*/  LOP3.LUT R37, R37, 0xff000000, R33, 0xf8, !PT ;  /* 0xff00000025257812 */ /* 0x000fe400078ef821 */
[----:B------:R-:W-:-:S02]  /*12150*/  PRMT R15, R3, 0x7054, R14 ;  /* 0x00007054030f7816 */ /* 0x000fc4000000000e */
[----:B------:R-:W-:Y:S02]  /*12160*/  LOP3.LUT R39, R39, 0xff000000, R34, 0xf8, !PT ;  /* 0xff00000027277812 */ /* 0x000fe400078ef822 */
[----:B------:R-:W-:Y:S02]  /*12170*/  F2FP.F16.E4M3.UNPACK_B R38, R41 ;  /* 0x00000029ff26723e */ /* 0x000fe400020006ff */
[----:B------:R-:W-:Y:S02]  /*12180*/  F2FP.F16.E4M3.UNPACK_B R34, R37 ;  /* 0x00000025ff22723e */ /* 0x000fe400020006ff */
[----:B------:R-:W-:Y:S01]  /*12190*/  LOP3.LUT R36, R15, 0xff000000, R32, 0xf8, !PT ;  /* 0xff0000000f247812 */ /* 0x000fe200078ef820 */
[----:B------:R-:W-:Y:S01]  /*121a0*/  HADD2.F32 R40, -RZ, R38.H1_H1 ;  /* 0x30000026ff287230 */ /* 0x000fe20000004100 */
[----:B------:R-:W-:Y:S01]  /*121b0*/  F2FP.F16.E4M3.UNPACK_B R41, R41.H1 ;  /* 0x00000029ff29723e */ /* 0x000fe200030006ff */
[----:B------:R-:W-:Y:S01]  /*121c0*/  HADD2.F32 R35, -RZ, R34.H1_H1 ;  /* 0x30000022ff237230 */ /* 0x000fe20000004100 */
[----:B------:R-:W-:Y:S01]  /*121d0*/  F2FP.F16.E4M3.UNPACK_B R37, R37.H1 ;  /* 0x00000025ff25723e */ /* 0x000fe200030006ff */
[----:B------:R-:W-:-:S02]  /*121e0*/  HADD2.F32 R38, -RZ, R38.H0_H0 ;  /* 0x20000026ff267230 */ /* 0x000fc40000004100 */
[----:B------:R-:W-:Y:S01]  /*121f0*/  HADD2.F32 R34, -RZ, R34.H0_H0 ;  /* 0x20000022ff227230 */ /* 0x000fe20000004100 */
[----:B---34-:R-:W0:Y:S02]  /*12200*/  LDS.128 R4, [R51] ;  /* 0x0000000033047984 */ /* 0x018e240000000c00 */
[-C--:B0-----:R-:W-:Y:S02]  /*12210*/  F2FP.F16.E4M3.UNPACK_B R3, R6.reuse.H1 ;  /* 0x00000006ff03723e */ /* 0x081fe400030006ff */
[----:B------:R-:W-:Y:S02]  /*12220*/  F2FP.F16.E4M3.UNPACK_B R6, R6 ;  /* 0x00000006ff06723e */ /* 0x000fe400020006ff */
[-C--:B------:R-:W-:Y:S01]  /*12230*/  F2FP.F16.E4M3.UNPACK_B R32, R7.reuse ;  /* 0x00000007ff20723e */ /* 0x080fe200020006ff */
[--C-:B------:R-:W-:Y:S01]  /*12240*/  HADD2.F32 R14, -RZ, R3.reuse.H1_H1 ;  /* 0x30000003ff0e7230 */ /* 0x100fe20000004100 */
[----:B------:R-:W-:Y:S01]  /*12250*/  F2FP.F16.E4M3.UNPACK_B R33, R7.H1 ;  /* 0x00000007ff21723e */ /* 0x000fe200030006ff */
[----:B------:R-:W-:Y:S01]  /*12260*/  HADD2.F32 R15, -RZ, R3.H0_H0 ;  /* 0x20000003ff0f7230 */ /* 0x000fe20000004100 */
[----:B------:R-:W-:-:S02]  /*12270*/  F2FP.F16.E4M3.UNPACK_B R7, R5 ;  /* 0x00000005ff07723e */ /* 0x000fc400020006ff */
[CC--:B------:R-:W-:Y:S01]  /*12280*/  FMUL.FTZ R42, R14.reuse, R40.reuse ;  /* 0x000000280e2a7220 */ /* 0x0c0fe20000410000 */
[----:B------:R-:W-:Y:S01]  /*12290*/  FMUL.FTZ R43, R14, R35 ;  /* 0x000000230e2b7220 */ /* 0x000fe20000410000 */
[----:B------:R-:W-:Y:S01]  /*122a0*/  F2FP.F16.E4M3.UNPACK_B R14, R5.H1 ;  /* 0x00000005ff0e723e */ /* 0x000fe200030006ff */
[--C-:B------:R-:W-:Y:S02]  /*122b0*/  HADD2.F32 R5, -RZ, R6.reuse.H1_H1 ;  /* 0x30000006ff057230 */ /* 0x100fe40000004100 */
[C---:B------:R-:W-:Y:S01]  /*122c0*/  FFMA.FTZ R45, R15.reuse, R35, -R42 ;  /* 0x000000230f2d7223 */ /* 0x040fe2000001082a */
[----:B------:R-:W-:Y:S01]  /*122d0*/  FFMA.FTZ R46, R15, R40, R43 ;  /* 0x000000280f2e7223 */ /* 0x000fe2000001002b */
[----:B------:R-:W-:Y:S01]  /*122e0*/  HADD2.F32 R6, -RZ, R6.H0_H0 ;  /* 0x20000006ff067230 */ /* 0x000fe20000004100 */
[----:B------:R-:W-:Y:S01]  /*122f0*/  F2FP.F16.E4M3.UNPACK_B R3, R4 ;  /* 0x00000004ff03723e */ /* 0x000fe200020006ff */
[C---:B------:R-:W-:Y:S01]  /*12300*/  FMUL.FTZ R15, R5.reuse, R38 ;  /* 0x00000026050f7220 */ /* 0x040fe20000410000 */
[----:B------:R-:W-:Y:S01]  /*12310*/  FMUL.FTZ R43, R5, R34 ;  /* 0x00000022052b7220 */ /* 0x000fe20000410000 */
[----:B------:R-:W-:Y:S01]  /*12320*/  HADD2.F32 R5, -RZ, R32.H1_H1 ;  /* 0x30000020ff057230 */ /* 0x000fe20000004100 */
[----:B------:R-:W-:Y:S01]  /*12330*/  F2FP.F16.E4M3.UNPACK_B R4, R4.H1 ;  /* 0x00000004ff04723e */ /* 0x000fe200030006ff */
[----:B------:R-:W-:-:S02]  /*12340*/  HADD2.F32 R35, -RZ, R41.H0_H0 ;  /* 0x20000029ff237230 */ /* 0x000fc40000004100 */
[C---:B------:R-:W-:Y:S01]  /*12350*/  FFMA.FTZ R42, R6.reuse, R34, -R15 ;  /* 0x00000022062a7223 */ /* 0x040fe2000001080f */
[----:B------:R-:W-:Y:S02]  /*12360*/  HADD2.F32 R15, -RZ, R37.H0_H0 ;  /* 0x20000025ff0f7230 */ /* 0x000fe40000004100 */
[----:B------:R-:W-:Y:S01]  /*12370*/  FFMA.FTZ R43, R6, R38, R43 ;  /* 0x00000026062b7223 */ /* 0x000fe2000001002b */
[----:B------:R-:W-:Y:S02]  /*12380*/  HADD2.F32 R32, -RZ, R32.H0_H0 ;  /* 0x20000020ff207230 */ /* 0x000fe40000004100 */
[C---:B------:R-:W-:Y:S01]  /*12390*/  FMUL.FTZ R47, R5.reuse, R35 ;  /* 0x00000023052f7220 */ /* 0x040fe20000410000 */
[----:B------:R-:W-:Y:S02]  /*123a0*/  HADD2.F32 R41, -RZ, R41.H1_H1 ;  /* 0x30000029ff297230 */ /* 0x000fe40000004100 */
[----:B------:R-:W-:Y:S01]  /*123b0*/  FMUL.FTZ R5, R5, R15 ;  /* 0x0000000f05057220 */ /* 0x000fe20000410000 */
[----:B------:R-:W-:-:S02]  /*123c0*/  HADD2.F32 R6, -RZ, R33.H1_H1 ;  /* 0x30000021ff067230 */ /* 0x000fc40000004100 */
[C---:B------:R-:W-:Y:S01]  /*123d0*/  FFMA.FTZ R47, R32.reuse, R15, -R47 ;  /* 0x0000000f202f7223 */ /* 0x040fe2000001082f */
[----:B------:R-:W-:Y:S02]  /*123e0*/  HADD2.F32 R37, -RZ, R37.H1_H1 ;  /* 0x30000025ff257230 */ /* 0x000fe40000004100 */
[----:B------:R-:W-:Y:S01]  /*123f0*/  FFMA.FTZ R48, R32, R35, R5 ;  /* 0x0000002320307223 */ /* 0x000fe20000010005 */
[----:B------:R-:W-:Y:S02]  /*12400*/  HADD2.F32 R33, -RZ, R33.H0_H0 ;  /* 0x20000021ff217230 */ /* 0x000fe40000004100 */
[C---:B------:R-:W-:Y:S01]  /*12410*/  FMUL.FTZ R34, R6.reuse, R41 ;  /* 0x0000002906227220 */ /* 0x040fe20000410000 */
[----:B------:R-:W-:Y:S01]  /*12420*/  F2FP.F16.E4M3.UNPACK_B R5, R39 ;  /* 0x00000027ff05723e */ /* 0x000fe200020006ff */
[-C--:B------:R-:W-:Y:S01]  /*12430*/  FMUL.FTZ R32, R6, R37.reuse ;  /* 0x0000002506207220 */ /* 0x080fe20000410000 */
[----:B------:R-:W-:Y:S01]  /*12440*/  F2FP.F16.E4M3.UNPACK_B R15, R36 ;  /* 0x00000024ff0f723e */ /* 0x000fe200020006ff */
[----:B------:R-:W-:Y:S01]  /*12450*/  FFMA.FTZ R49, R33, R37, -R34 ;  /* 0x0000002521317223 */ /* 0x000fe20000010822 */
[----:B------:R-:W-:-:S02]  /*12460*/  HADD2.F32 R6, -RZ, R4.H1_H1 ;  /* 0x30000004ff067230 */ /* 0x000fc40000004100 */
[----:B------:R-:W-:Y:S01]  /*12470*/  FFMA.FTZ R50, R33, R41, R32 ;  /* 0x0000002921327223 */ /* 0x000fe20000010020 */
[--C-:B------:R-:W-:Y:S01]  /*12480*/  HADD2.F32 R34, -RZ, R5.reuse.H1_H1 ;  /* 0x30000005ff227230 */ /* 0x100fe20000004100 */
[----:B------:R-:W-:Y:S01]  /*12490*/  F2FP.F16.E4M3.UNPACK_B R36, R36.H1 ;  /* 0x00000024ff24723e */ /* 0x000fe200030006ff */
[----:B------:R-:W-:Y:S01]  /*124a0*/  HADD2.F32 R33, -RZ, R5.H0_H0 ;  /* 0x20000005ff217230 */ /* 0x000fe20000004100 */
[----:B------:R-:W-:Y:S01]  /*124b0*/  F2FP.F16.E4M3.UNPACK_B R39, R39.H1 ;  /* 0x00000027ff27723e */ /* 0x000fe200030006ff */
[----:B------:R-:W-:Y:S02]  /*124c0*/  HADD2.F32 R32, -RZ, R15.H1_H1 ;  /* 0x3000000fff207230 */ /* 0x000fe40000004100 */
[----:B------:R-:W-:Y:S01]  /*124d0*/  FMUL.FTZ R38, R6, R34 ;  /* 0x0000002206267220 */ /* 0x000fe20000410000 */
[----:B------:R-:W-:Y:S02]  /*124e0*/  HADD2.F32 R5, -RZ, R4.H0_H0 ;  /* 0x20000004ff057230 */ /* 0x000fe40000004100 */
[----:B------:R-:W-:-:S02]  /*124f0*/  HADD2.F32 R4, -RZ, R3.H1_H1 ;  /* 0x30000003ff047230 */ /* 0x000fc40000004100 */
[-C--:B------:R-:W-:Y:S01]  /*12500*/  FMUL.FTZ R40, R6, R32.reuse ;  /* 0x0000002006287220 */ /* 0x080fe20000410000 */
[----:B------:R-:W-:Y:S02]  /*12510*/  HADD2.F32 R15, -RZ, R15.H0_H0 ;  /* 0x2000000fff0f7230 */ /* 0x000fe40000004100 */
[C---:B------:R-:W-:Y:S01]  /*12520*/  FFMA.FTZ R38, R5.reuse, R32, -R38 ;  /* 0x0000002005267223 */ /* 0x040fe20000010826 */
[----:B------:R-:W-:Y:S02]  /*12530*/  HADD2.F32 R3, -RZ, R3.H0_H0 ;  /* 0x20000003ff037230 */ /* 0x000fe40000004100 */
[C---:B------:R-:W-:Y:S01]  /*12540*/  FMUL.FTZ R6, R4.reuse, R33 ;  /* 0x0000002104067220 */ /* 0x040fe20000410000 */
[----:B------:R-:W-:Y:S01]  /*12550*/  FFMA.FTZ R35, R5, R34, R40 ;  /* 0x0000002205237223 */ /* 0x000fe20000010028 */
[-C--:B------:R-:W-:Y:S01]  /*12560*/  FMUL.FTZ R4, R4, R15.reuse ;  /* 0x0000000f04047220 */ /* 0x080fe20000410000 */
[----:B------:R-:W-:Y:S02]  /*12570*/  HADD2.F32 R5, -RZ, R36.H1_H1 ;  /* 0x30000024ff057230 */ /* 0x000fe40000004100 */
[----:B------:R-:W-:Y:S01]  /*12580*/  FFMA.FTZ R32, R3, R15, -R6 ;  /* 0x0000000f03207223 */ /* 0x000fe20000010806 */
[----:B------:R-:W-:-:S02]  /*12590*/  HADD2.F32 R15, -RZ, R39.H1_H1 ;  /* 0x30000027ff0f7230 */ /* 0x000fc40000004100 */
[----:B------:R-:W-:Y:S01]  /*125a0*/  FFMA.FTZ R33, R3, R33, R4 ;  /* 0x0000002103217223 */ /* 0x000fe20000010004 */
[----:B------:R-:W-:Y:S02]  /*125b0*/  HADD2.F32 R4, -RZ, R14.H1_H1 ;  /* 0x3000000eff047230 */ /* 0x000fe40000004100 */
[----:B------:R-:W-:Y:S02]  /*125c0*/  HADD2.F32 R6, -RZ, R39.H0_H0 ;  /* 0x20000027ff067230 */ /* 0x000fe40000004100 */
[----:B------:R-:W-:Y:S02]  /*125d0*/  HADD2.F32 R3, -RZ, R7.H1_H1 ;  /* 0x30000007ff037230 */ /* 0x000fe40000004100 */
[C---:B------:R-:W-:Y:S01]  /*125e0*/  FMUL.FTZ R37, R4.reuse, R15 ;  /* 0x0000000f04257220 */ /* 0x040fe20000410000 */
[----:B------:R-:W-:Y:S02]  /*125f0*/  HADD2.F32 R36, -RZ, R36.H0_H0 ;  /* 0x20000024ff247230 */ /* 0x000fe40000004100 */
[----:B------:R-:W-:Y:S01]  /*12600*/  FMUL.FTZ R34, R4, R5 ;  /* 0x0000000504227220 */ /* 0x000fe20000410000 */
[----:B------:R-:W-:-:S02]  /*12610*/  HADD2.F32 R14, -RZ, R14.H0_H0 ;  /* 0x2000000eff0e7230 */ /* 0x000fc40000004100 */
[C---:B------:R-:W-:Y:S01]  /*12620*/  FMUL.FTZ R4, R3.reuse, R6 ;  /* 0x0000000603047220 */ /* 0x040fe20000410000 */
[----:B------:R-:W-:Y:S02]  /*12630*/  HADD2.F32 R7, -RZ, R7.H0_H0 ;  /* 0x20000007ff077230 */ /* 0x000fe40000004100 */
[-C--:B------:R-:W-:Y:S01]  /*12640*/  FMUL.FTZ R3, R3, R36.reuse ;  /* 0x0000002403037220 */ /* 0x080fe20000410000 */
[C---:B------:R-:W-:Y:S01]  /*12650*/  FFMA.FTZ R37, R14.reuse, R5, -R37 ;  /* 0x000000050e257223 */ /* 0x040fe20000010825 */
[----:B------:R-:W-:Y:S01]  /*12660*/  FFMA.FTZ R34, R14, R15, R34 ;  /* 0x0000000f0e227223 */ /* 0x000fe20000010022 */
[C---:B------:R-:W-:Y:S01]  /*12670*/  FFMA.FTZ R5, R7.reuse, R36, -R4 ;  /* 0x0000002407057223 */ /* 0x040fe20000010804 */
[----:B------:R-:W-:Y:S01]  /*12680*/  FFMA.FTZ R14, R7, R6, R3 ;  /* 0x00000006070e7223 */ /* 0x000fe20000010003 */
[----:B------:R-:W-:Y:S02]  /*12690*/  F2FP.SATFINITE.E4M3.F32.PACK_AB_MERGE_C R6, R46, R45, RZ ;  /* 0x0000002d2e06723e */ /* 0x000fe400048070ff */
[----:B------:R-:W-:-:S02]  /*126a0*/  F2FP.SATFINITE.E4M3.F32.PACK_AB_MERGE_C R7, R50, R49, RZ ;  /* 0x000000313207723e */ /* 0x000fc400048070ff */
[----:B------:R-:W-:Y:S02]  /*126b0*/  F2FP.SATFINITE.E4M3.F32.PACK_AB_MERGE_C R4, R35, R38, RZ ;  /* 0x000000262304723e */ /* 0x000fe400048070ff */
[----:B------:R-:W-:Y:S02]  /*126c0*/  F2FP.SATFINITE.E4M3.F32.PACK_AB_MERGE_C R34, R34, R37, RZ ;  /* 0x000000252222723e */ /* 0x000fe400048070ff */
[----:B------:R-:W-:Y:S02]  /*126d0*/  F2FP.SATFINITE.E4M3.F32.PACK_AB_MERGE_C R6, R43, R42, R6 ;  /* 0x0000002a2b06723e */ /* 0x000fe40004807006 */
[----:B------:R-:W-:Y:S02]  /*126e0*/  F2FP.SATFINITE.E4M3.F32.PACK_AB_MERGE_C R7, R48, R47, R7 ;  /* 0x0000002f3007723e */ /* 0x000fe40004807007 */
[----:B------:R-:W-:Y:S02]  /*126f0*/  F2FP.SATFINITE.E4M3.F32.PACK_AB_MERGE_C R4, R33, R32, R4 ;  /* 0x000000202104723e */ /* 0x000fe40004807004 */
[----:B------:R-:W-:-:S05]  /*12700*/  F2FP.SATFINITE.E4M3.F32.PACK_AB_MERGE_C R5, R14, R5, R34 ;  /* 0x000000050e05723e */ /* 0x000fca0004807022 */
[----:B------:R0:W-:Y:S02]  /*12710*/  STS.128 [R51], R4 ;  /* 0x0000000433007388 */ /* 0x0001e40000000c00 */
.L_x_563:
[----:B------:R-:W-:Y:S05]  /*12720*/  BSYNC B1 ;  /* 0x0000000000017941 */ /* 0x000fea0003800000 */
.L_x_562:
[----:B------:R-:W-:Y:S04]  /*12730*/  BSSY B1, `(.L_x_564) ;  /* 0x0000078000017945 */ /* 0x000fe80003800000 */
[----:B------:R-:W-:Y:S05]  /*12740*/  @P2 BRA `(.L_x_565) ;  /* 0x0000000400d82947 */ /* 0x000fea0003800000 */
[----:B0--34-:R-:W0:Y:S01]  /*12750*/  LDS.128 R4, [R0+0x16400] ;  /* 0x0164000000047984 */ /* 0x019e220000000c00 */
        /* <DEDUP_REMOVED lines=10> */
[----:B------:R-:W-:Y:S02]  /*12800*/  SHF.R.U32.HI R37, RZ, 0x10, R29 ;  /* 0x00000010ff257819 */ /* 0x000fe4000001161d */
[----:B------:R-:W-:-:S02]  /*12810*/  LOP3.LUT R34, R29, 0xff, RZ, 0xc0, !PT ;  /* 0x000000ff1d227812 */ /* 0x000fc400078ec0ff */
[----:B------:R-:W-:Y:S01]  /*12820*/  LOP3.LUT R35, R35, 0xff, RZ, 0xc0, !PT ;  /* 0x000000ff23237812 */ /* 0x000fe200078ec0ff */
[----:B------:R-:W-:Y:S01]  /*12830*/  IMAD.U32 R37, R37, 0x10000, RZ ;  /* 0x0001000025257824 */ /* 0x000fe200078e00ff */
[----:B------:R-:W-:Y:S02]  /*12840*/  PRMT R15, R32, 0x7604, R15 ;  /* 0x00007604200f7816 */ /* 0x000fe4000000000f */
[----:B------:R-:W-:Y:S01]  /*12850*/  LOP3.LUT R33, R14, 0xff, RZ, 0xc0, !PT ;  /* 0x000000ff0e217812 */ /* 0x000fe200078ec0ff */
[----:B------:R-:W-:Y:S01]  /*12860*/  IMAD.U32 R14, R36, 0x10000, RZ ;  /* 0x00010000240e7824 */ /* 0x000fe200078e00ff */
[----:B------:R-:W-:Y:S02]  /*12870*/  LOP3.LUT R32, R28, 0xff, RZ, 0xc0, !PT ;  /* 0x000000ff1c207812 */ /* 0x000fe400078ec0ff */
[----:B------:R-:W-:Y:S02]  /*12880*/  PRMT R34, R35, 0x7604, R34 ;  /* 0x0000760423227816 */ /* 0x000fe40000000022 */
[----:B------:R-:W-:-:S02]  /*12890*/  PRMT R35, R33, 0x7604, R32 ;  /* 0x0000760421237816 */ /* 0x000fc40000000020 */
[----:B------:R-:W-:Y:S02]  /*128a0*/  LOP3.LUT R33, R15, 0xff0000, R14, 0xf8, !PT ;  /* 0x00ff00000f217812 */ /* 0x000fe400078ef80e */
[----:B------:R-:W-:Y:S02]  /*128b0*/  LOP3.LUT R37, R34, 0xff0000, R37, 0xf8, !PT ;  /* 0x00ff000022257812 */ /* 0x000fe400078ef825 */
[----:B------:R-:W-:Y:S02]  /*128c0*/  LOP3.LUT R33, R33, 0xff000000, R31, 0xf8, !PT ;  /* 0xff00000021217812 */ /* 0x000fe400078ef81f */
[----:B------:R-:W-:Y:S02]  /*128d0*/  LOP3.LUT R37, R37, 0xff000000, R29, 0xf8, !PT ;  /* 0xff00000025257812 */ /* 0x000fe400078ef81d */
[----:B------:R-:W-:Y:S02]  /*128e0*/  LOP3.LUT R15, R3, 0xff0000, R30, 0xf8, !PT ;  /* 0x00ff0000030f7812 */ /* 0x000fe400078ef81e */
[----:B0-----:R-:W-:-:S02]  /*128f0*/  F2FP.F16.E4M3.UNPACK_B R3, R6.H1 ;  /* 0x00000006ff03723e */ /* 0x001fc400030006ff */
[----:B------:R-:W-:Y:S02]  /*12900*/  F2FP.F16.E4M3.UNPACK_B R34, R37 ;  /* 0x00000025ff22723e */ /* 0x000fe400020006ff */
[----:B------:R-:W-:Y:S01]  /*12910*/  F2FP.F16.E4M3.UNPACK_B R31, R33 ;  /* 0x00000021ff1f723e */ /* 0x000fe200020006ff */
[----:B------:R-:W-:Y:S01]  /*12920*/  HADD2.F32 R14, -RZ, R3.H1_H1 ;  /* 0x30000003ff0e7230 */ /* 0x000fe20000004100 */
[--C-:B------:R-:W-:Y:S01]  /*12930*/  LOP3.LUT R35, R35, 0xff0000, R28.reuse, 0xf8, !PT ;  /* 0x00ff000023237812 */ /* 0x100fe200078ef81c */
[--C-:B------:R-:W-:Y:S01]  /*12940*/  HADD2.F32 R36, -RZ, R34.reuse.H1_H1 ;  /* 0x30000022ff247230 */ /* 0x100fe20000004100 */
[----:B------:R-:W-:Y:S01]  /*12950*/  F2FP.F16.E4M3.UNPACK_B R6, R6 ;  /* 0x00000006ff06723e */ /* 0x000fe200020006ff */
[----:B------:R-:W-:Y:S01]  /*12960*/  HADD2.F32 R32, -RZ, R31.H1_H1 ;  /* 0x3000001fff207230 */ /* 0x000fe20000004100 */
[----:B------:R-:W-:Y:S01]  /*12970*/  LOP3.LUT R35, R35, 0xff000000, R28, 0xf8, !PT ;  /* 0xff00000023237812 */ /* 0x000fe200078ef81c */
[----:B------:R-:W-:Y:S01]  /*12980*/  HADD2.F32 R34, -RZ, R34.H0_H0 ;  /* 0x20000022ff227230 */ /* 0x000fe20000004100 */
[----:B------:R-:W-:Y:S01]  /*12990*/  LOP3.LUT R30, R15, 0xff000000, R30, 0xf8, !PT ;  /* 0xff0000000f1e7812 */ /* 0x000fe200078ef81e */
[C---:B------:R-:W-:Y:S01]  /*129a0*/  FMUL.FTZ R38, R14.reuse, R36 ;  /* 0x000000240e267220 */ /* 0x040fe20000410000 */
[-C--:B------:R-:W-:Y:S01]  /*129b0*/  F2FP.F16.E4M3.UNPACK_B R28, R7.reuse ;  /* 0x00000007ff1c723e */ /* 0x080fe200020006ff */
[----:B------:R-:W-:Y:S01]  /*129c0*/  FMUL.FTZ R39, R14, R32 ;  /* 0x000000200e277220 */ /* 0x000fe20000410000 */
[----:B------:R-:W-:Y:S01]  /*129d0*/  F2FP.F16.E4M3.UNPACK_B R29, R7.H1 ;  /* 0x00000007ff1d723e */ /* 0x000fe200030006ff */
[----:B------:R-:W-:Y:S01]  /*129e0*/  HADD2.F32 R15, -RZ, R3.H0_H0 ;  /* 0x20000003ff0f7230 */ /* 0x000fe20000004100 */
[-C--:B------:R-:W-:Y:S01]  /*129f0*/  F2FP.F16.E4M3.UNPACK_B R7, R5.reuse ;  /* 0x00000005ff07723e */ /* 0x080fe200020006ff */
[----:B------:R-:W-:Y:S01]  /*12a00*/  HADD2.F32 R31, -RZ, R31.H0_H0 ;  /* 0x2000001fff1f7230 */ /* 0x000fe20000004100 */
[----:B------:R-:W-:Y:S01]  /*12a10*/  F2FP.F16.E4M3.UNPACK_B R14, R5.H1 ;  /* 0x00000005ff0e723e */ /* 0x000fe200030006ff */
[----:B------:R-:W-:-:S02]  /*12a20*/  HADD2.F32 R5, -RZ, R6.H1_H1 ;  /* 0x30000006ff057230 */ /* 0x000fc40000004100 */
[C---:B------:R-:W-:Y:S01]  /*12a30*/  FFMA.FTZ R38, R15.reuse, R32, -R38 ;  /* 0x000000200f267223 */ /* 0x040fe20000010826 */
        /* <DEDUP_REMOVED lines=71> */
.L_x_565:
[----:B------:R-:W-:Y:S05]  /*12eb0*/  BSYNC B1 ;  /* 0x0000000000017941 */ /* 0x000fea0003800000 */
.L_x_564:
        /* <DEDUP_REMOVED lines=43> */
[----:B---34-:R-:W0:Y:S02]  /*13170*/  LDS.128 R4, [R41+0x2000] ;  /* 0x0020000029047984 */ /* 0x018e240000000c00 */
        /* <DEDUP_REMOVED lines=80> */
[----:B------:R0:W-:Y:S02]  /*13680*/  STS.128 [R41+0x2000], R4 ;  /* 0x0020000429007388 */ /* 0x0001e40000000c00 */
.L_x_567:
[----:B------:R-:W-:Y:S05]  /*13690*/  BSYNC B1 ;  /* 0x0000000000017941 */ /* 0x000fea0003800000 */
.L_x_566:
        /* <DEDUP_REMOVED lines=29> */
[--C-:B------:R-:W-:Y:S02]  /*13870*/  LOP3.LUT R27, R27, 0xff0000, R12.reuse, 0xf8, !PT ;  /* 0x00ff00001b1b7812 */ /* 0x100fe400078ef80c */
[----:B------:R-:W-:Y:S01]  /*13880*/  F2FP.F16.E4M3.UNPACK_B R26, R29 ;  /* 0x0000001dff1a723e */ /* 0x000fe200020006ff */
[--C-:B------:R-:W-:Y:S01]  /*13890*/  HADD2.F32 R13, -RZ, R3.reuse.H0_H0 ;  /* 0x20000003ff0d7230 */ /* 0x100fe20000004100 */
[----:B------:R-:W-:Y:S02]  /*138a0*/  F2FP.F16.E4M3.UNPACK_B R21, R25 ;  /* 0x00000019ff15723e */ /* 0x000fe400020006ff */
[----:B------:R-:W-:Y:S01]  /*138b0*/  LOP3.LUT R27, R27, 0xff000000, R12, 0xf8, !PT ;  /* 0xff0000001b1b7812 */ /* 0x000fe200078ef80c */
[----:B------:R-:W-:Y:S01]  /*138c0*/  HADD2.F32 R12, -RZ, R3.H1_H1 ;  /* 0x30000003ff0c7230 */ /* 0x000fe20000004100 */
[----:B------:R-:W-:Y:S01]  /*138d0*/  F2FP.F16.E4M3.UNPACK_B R6, R6 ;  /* 0x00000006ff06723e */ /* 0x000fe200020006ff */
[--C-:B------:R-:W-:Y:S01]  /*138e0*/  HADD2.F32 R28, -RZ, R26.reuse.H1_H1 ;  /* 0x3000001aff1c7230 */ /* 0x100fe20000004100 */
[----:B------:R-:W-:Y:S01]  /*138f0*/  LOP3.LUT R20, R15, 0xff000000, R20, 0xf8, !PT ;  /* 0xff0000000f147812 */ /* 0x000fe200078ef814 */
[--C-:B------:R-:W-:Y:S01]  /*13900*/  HADD2.F32 R24, -RZ, R21.reuse.H1_H1 ;  /* 0x30000015ff187230 */ /* 0x100fe20000004100 */
        /* <DEDUP_REMOVED lines=81> */
.L_x_569:
[----:B------:R-:W-:Y:S05]  /*13e20*/  BSYNC B1 ;  /* 0x0000000000017941 */ /* 0x000fea0003800000 */
.L_x_568:
[----:B------:R-:W-:Y:S05]  /*13e30*/  @P5 BRA `(.L_x_559) ;  /* 0x0000003c00205947 */ /* 0x000fea0003800000 */
[----:B-----5:R-:W4:Y:S01]  /*13e40*/  LDL R31, [R1+0x14] ;  /* 0x00001400011f7983 */ /* 0x020f220000100800 */
[----:B------:R-:W-:Y:S02]  /*13e50*/  SHF.R.U32.HI R12, RZ, 0x8, R9 ;  /* 0x00000008ff0c7819 */ /* 0x000fe40000011609 */
[----:B------:R-:W-:Y:S02]  /*13e60*/  SHF.R.U32.HI R20, RZ, 0x8, R11 ;  /* 0x00000008ff147819 */ /* 0x000fe4000001160b */
[----:B------:R-:W-:Y:S02]  /*13e70*/  LOP3.LUT R13, R9, 0xff, RZ, 0xc0, !PT ;  /* 0x000000ff090d7812 */ /* 0x000fe400078ec0ff */
[----:B------:R-:W-:Y:S02]  /*13e80*/  LOP3.LUT R21, R11, 0xff, RZ, 0xc0, !PT ;  /* 0x000000ff0b157812 */ /* 0x000fe400078ec0ff */
[----:B------:R-:W-:Y:S02]  /*13e90*/  LOP3.LUT R12, R12, 0xff, RZ, 0xc0, !PT ;  /* 0x000000ff0c0c7812 */ /* 0x000fe400078ec0ff */
[----:B------:R-:W-:-:S02]  /*13ea0*/  LOP3.LUT R20, R20, 0xff, RZ, 0xc0, !PT ;  /* 0x000000ff14147812 */ /* 0x000fc400078ec0ff */
[----:B0--3--:R-:W-:Y:S02]  /*13eb0*/  SHF.R.U32.HI R0, RZ, 0x8, R8 ;  /* 0x00000008ff007819 */ /* 0x009fe40000011608 */
[----:B--2---:R-:W-:Y:S02]  /*13ec0*/  SHF.R.U32.HI R14, RZ, 0x8, R10 ;  /* 0x00000008ff0e7819 */ /* 0x004fe4000001160a */
[----:B------:R-:W-:Y:S02]  /*13ed0*/  PRMT R13, R12, 0x7604, R13 ;  /* 0x000076040c0d7816 */ /* 0x000fe4000000000d */
[----:B------:R-:W-:Y:S02]  /*13ee0*/  PRMT R21, R20, 0x7604, R21 ;  /* 0x0000760414157816 */ /* 0x000fe40000000015 */
[----:B------:R-:W-:Y:S02]  /*13ef0*/  SHF.R.U32.HI R12, RZ, 0x10, R9 ;  /* 0x00000010ff0c7819 */ /* 0x000fe40000011609 */
[----:B------:R-:W-:-:S02]  /*13f00*/  SHF.R.U32.HI R20, RZ, 0x10, R11 ;  /* 0x00000010ff147819 */ /* 0x000fc4000001160b */
[----:B-1----:R-:W-:Y:S02]  /*13f10*/  LOP3.LUT R3, R8, 0xff, RZ, 0xc0, !PT ;  /* 0x000000ff08037812 */ /* 0x002fe400078ec0ff */
[----:B------:R-:W-:Y:S02]  /*13f20*/  LOP3.LUT R15, R10, 0xff, RZ, 0xc0, !PT ;  /* 0x000000ff0a0f7812 */ /* 0x000fe400078ec0ff */
[----:B------:R-:W-:Y:S02]  /*13f30*/  LOP3.LUT R0, R0, 0xff, RZ, 0xc0, !PT ;  /* 0x000000ff00007812 */ /* 0x000fe400078ec0ff */
[----:B------:R-:W-:Y:S02]  /*13f40*/  LOP3.LUT R14, R14, 0xff, RZ, 0xc0, !PT ;  /* 0x000000ff0e0e7812 */ /* 0x000fe400078ec0ff */
[----:B------:R-:W-:Y:S02]  /*13f50*/  LOP3.LUT R12, R12, 0xff, RZ, 0xc0, !PT ;  /* 0x000000ff0c0c7812 */ /* 0x000fe400078ec0ff */
[----:B------:R-:W-:-:S02]  /*13f60*/  LOP3.LUT R20, R20, 0xff, RZ, 0xc0, !PT ;  /* 0x000000ff14147812 */ /* 0x000fc400078ec0ff */
[----:B------:R-:W-:Y:S02]  /*13f70*/  PRMT R3, R0, 0x7604, R3 ;  /* 0x0000760400037816 */ /* 0x000fe40000000003 */
[----:B------:R-:W-:Y:S02]  /*13f80*/  PRMT R15, R14, 0x7604, R15 ;  /* 0x000076040e0f7816 */ /* 0x000fe4000000000f */
[----:B------:R-:W-:Y:S02]  /*13f90*/  SHF.R.U32.HI R0, RZ, 0x10, R8 ;  /* 0x00000010ff007819 */ /* 0x000fe40000011608 */
[----:B------:R-:W-:Y:S02]  /*13fa0*/  SHF.R.U32.HI R14, RZ, 0x10, R10 ;  /* 0x00000010ff0e7819 */ /* 0x000fe4000001160a */
[----:B------:R-:W-:Y:S02]  /*13fb0*/  PRMT R13, R12, 0x7054, R13 ;  /* 0x000070540c0d7816 */ /* 0x000fe4000000000d */
[----:B------:R-:W-:-:S02]  /*13fc0*/  PRMT R21, R20, 0x7054, R21 ;  /* 0x0000705414157816 */ /* 0x000fc40000000015 */
[----:B------:R-:W-:Y:S02]  /*13fd0*/  LOP3.LUT R0, R0, 0xff, RZ, 0xc0, !PT ;  /* 0x000000ff00007812 */ /* 0x000fe400078ec0ff */
[----:B------:R-:W-:Y:S02]  /*13fe0*/  LOP3.LUT R14, R14, 0xff, RZ, 0xc0, !PT ;  /* 0x000000ff0e0e7812 */ /* 0x000fe400078ec0ff */
[----:B------:R-:W-:Y:S02]  /*13ff0*/  LOP3.LUT R21, R21, 0xff000000, R11, 0xf8, !PT ;  /* 0xff00000015157812 */ /* 0x000fe400078ef80b */
[----:B------:R-:W-:Y:S02]  /*14000*/  LOP3.LUT R13, R13, 0xff000000, R9, 0xf8, !PT ;  /* 0xff0000000d0d7812 */ /* 0x000fe400078ef809 */
[----:B------:R-:W-:Y:S02]  /*14010*/  PRMT R3, R0, 0x7054, R3 ;  /* 0x0000705400037816 */ /* 0x000fe40000000003 */
[----:B------:R-:W-:-:S02]  /*14020*/  PRMT R15, R14, 0x7054, R15 ;  /* 0x000070540e0f7816 */ /* 0x000fc4000000000f */
[----:B------:R-:W-:Y:S02]  /*14030*/  F2FP.F16.E4M3.UNPACK_B R24, R21 ;  /* 0x00000015ff18723e */ /* 0x000fe400020006ff */
[----:B------:R-:W-:Y:S02]  /*14040*/  F2FP.F16.E4M3.UNPACK_B R14, R13 ;  /* 0x0000000dff0e723e */ /* 0x000fe400020006ff */
[----:B------:R-:W-:Y:S01]  /*14050*/  LOP3.LUT R12, R3, 0xff000000, R8, 0xf8, !PT ;  /* 0xff000000030c7812 */ /* 0x000fe200078ef808 */
[----:B------:R-:W-:Y:S01]  /*14060*/  HADD2.F32 R25, -RZ, R24.H1_H1 ;  /* 0x30000018ff197230 */ /* 0x000fe20000004100 */
[----:B------:R-:W-:Y:S01]  /*14070*/  LOP3.LUT R20, R15, 0xff000000, R10, 0xf8, !PT ;  /* 0xff0000000f147812 */ /* 0x000fe200078ef80a */
[----:B------:R-:W-:Y:S01]  /*14080*/  HADD2.F32 R15, -RZ, R14.H1_H1 ;  /* 0x3000000eff0f7230 */ /* 0x000fe20000004100 */
[----:B------:R-:W-:Y:S01]  /*14090*/  F2FP.F16.E4M3.UNPACK_B R21, R21.H1 ;  /* 0x00000015ff15723e */ /* 0x000fe200030006ff */
[----:B------:R-:W-:Y:S01]  /*140a0*/  HADD2.F32 R24, -RZ, R24.H0_H0 ;  /* 0x20000018ff187230 */ /* 0x000fe20000004100 */
[----:B------:R-:W-:Y:S01]  /*140b0*/  F2FP.F16.E4M3.UNPACK_B R13, R13.H1 ;  /* 0x0000000dff0d723e */ /* 0x000fe200030006ff */
[----:B------:R-:W-:Y:S01]  /*140c0*/  HADD2.F32 R14, -RZ, R14.H0_H0 ;  /* 0x2000000eff0e7230 */ /* 0x000fe20000004100 */
[----:B----4-:R-:W0:Y:S02]  /*140d0*/  LDS.128 R4, [R31+0x4000] ;  /* 0x004000001f047984 */ /* 0x010e240000000c00 */
[----:B0-----:R-:W-:-:S02]  /*140e0*/  F2FP.F16.E4M3.UNPACK_B R0, R6.H1 ;  /* 0x00000006ff00723e */ /* 0x001fc400030006ff */
[----:B------:R-:W-:Y:S02]  /*140f0*/  F2FP.F16.E4M3.UNPACK_B R3, R6 ;  /* 0x00000006ff03723e */ /* 0x000fe400020006ff */
[-C--:B------:R-:W-:Y:S01]  /*14100*/  F2FP.F16.E4M3.UNPACK_B R10, R7.reuse ;  /* 0x00000007ff0a723e */ /* 0x080fe200020006ff */
[--C-:B------:R-:W-:Y:S01]  /*14110*/  HADD2.F32 R9, -RZ, R0.reuse.H1_H1 ;  /* 0x30000000ff097230 */ /* 0x100fe20000004100 */
[----:B------:R-:W-:Y:S01]  /*14120*/  F2FP.F16.E4M3.UNPACK_B R11, R7.H1 ;  /* 0x00000007ff0b723e */ /* 0x000fe200030006ff */
[----:B------:R-:W-:Y:S01]  /*14130*/  HADD2.F32 R8, -RZ, R0.H0_H0 ;  /* 0x20000000ff087230 */ /* 0x000fe20000004100 */
[-C--:B------:R-:W-:Y:S02]  /*14140*/  F2FP.F16.E4M3.UNPACK_B R6, R5.reuse ;  /* 0x00000005ff06723e */ /* 0x080fe400020006ff */
[----:B------:R-:W-:Y:S01]  /*14150*/  F2FP.F16.E4M3.UNPACK_B R7, R5.H1 ;  /* 0x00000005ff07723e */ /* 0x000fe200030006ff */
[C---:B------:R-:W-:Y:S01]  /*14160*/  FMUL.FTZ R27, R9.reuse, R25 ;  /* 0x00000019091b7220 */ /* 0x040fe20000410000 */
[-C--:B------:R-:W-:Y:S01]  /*14170*/  FMUL.FTZ R26, R9, R15.reuse ;  /* 0x0000000f091a7220 */ /* 0x080fe20000410000 */
[--C-:B------:R-:W-:Y:S01]  /*14180*/  HADD2.F32 R5, -RZ, R3.reuse.H1_H1 ;  /* 0x30000003ff057230 */ /* 0x100fe20000004100 */
[----:B------:R-:W-:Y:S01]  /*14190*/  F2FP.F16.E4M3.UNPACK_B R0, R4 ;  /* 0x00000004ff00723e */ /* 0x000fe200020006ff */
[C---:B------:R-:W-:Y:S01]  /*141a0*/  FFMA.FTZ R27, R8.reuse, R15, -R27 ;  /* 0x0000000f081b7223 */ /* 0x040fe2000001081b */
[----:B------:R-:W-:Y:S01]  /*141b0*/  FFMA.FTZ R26, R8, R25, R26 ;  /* 0x00000019081a7223 */ /* 0x000fe2000001001a */
[----:B------:R-:W-:-:S02]  /*141c0*/  HADD2.F32 R3, -RZ, R3.H0_H0 ;  /* 0x20000003ff037230 */ /* 0x000fc40000004100 */
[C---:B------:R-:W-:Y:S01]  /*141d0*/  FMUL.FTZ R8, R5.reuse, R24 ;  /* 0x0000001805087220 */ /* 0x040fe20000410000 */
[----:B------:R-:W-:Y:S01]  /*141e0*/  FMUL.FTZ R15, R5, R14 ;  /* 0x0000000e050f7220 */ /* 0x000fe20000410000 */
[--C-:B------:R-:W-:Y:S01]  /*141f0*/  HADD2.F32 R5, -RZ, R10.reuse.H1_H1 ;  /* 0x3000000aff057230 */ /* 0x100fe20000004100 */
[----:B------:R-:W-:Y:S01]  /*14200*/  F2FP.F16.E4M3.UNPACK_B R4, R4.H1 ;  /* 0x00000004ff04723e */ /* 0x000fe200030006ff */
[----:B------:R-:W-:Y:S02]  /*14210*/  HADD2.F32 R9, -RZ, R21.H0_H0 ;  /* 0x20000015ff097230 */ /* 0x000fe40000004100 */
[C---:B------:R-:W-:Y:S01]  /*14220*/  FFMA.FTZ R25, R3.reuse, R14, -R8 ;  /* 0x0000000e03197223 */ /* 0x040fe20000010808 */
[----:B------:R-:W-:Y:S01]  /*14230*/  FFMA.FTZ R24, R3, R24, R15 ;  /* 0x0000001803187223 */ /* 0x000fe2000001000f */
[----:B------:R-:W-:Y:S02]  /*14240*/  HADD2.F32 R8, -RZ, R13.H0_H0 ;  /* 0x2000000dff087230 */ /* 0x000fe40000004100 */
[----:B------:R-:W-:-:S02]  /*14250*/  HADD2.F32 R10, -RZ, R10.H0_H0 ;  /* 0x2000000aff0a7230 */ /* 0x000fc40000004100 */
[CC--:B------:R-:W-:Y:S01]  /*14260*/  FMUL.FTZ R15, R5.reuse, R9.reuse ;  /* 0x00000009050f7220 */ /* 0x0c0fe20000410000 */
[----:B------:R-:W-:Y:S02]  /*14270*/  HADD2.F32 R14, -RZ, R21.H1_H1 ;  /* 0x30000015ff0e7230 */ /* 0x000fe40000004100 */
[-C--:B------:R-:W-:Y:S01]  /*14280*/  FMUL.FTZ R5, R5, R8.reuse ;  /* 0x0000000805057220 */ /* 0x080fe20000410000 */
[----:B------:R-:W-:Y:S02]  /*14290*/  HADD2.F32 R3, -RZ, R11.H1_H1 ;  /* 0x3000000bff037230 */ /* 0x000fe40000004100 */
[C---:B------:R-:W-:Y:S01]  /*142a0*/  FFMA.FTZ R21, R10.reuse, R8, -R15 ;  /* 0x000000080a157223 */ /* 0x040fe2000001080f */
[----:B------:R-:W-:Y:S02]  /*142b0*/  HADD2.F32 R8, -RZ, R13.H1_H1 ;  /* 0x3000000dff087230 */ /* 0x000fe40000004100 */
[----:B------:R-:W-:Y:S01]  /*142c0*/  FFMA.FTZ R28, R10, R9, R5 ;  /* 0x000000090a1c7223 */ /* 0x000fe20000010005 */
[----:B------:R-:W-:-:S02]  /*142d0*/  HADD2.F32 R11, -RZ, R11.H0_H0 ;  /* 0x2000000bff0b7230 */ /* 0x000fc40000004100 */
[C---:B------:R-:W-:Y:S01]  /*142e0*/  FMUL.FTZ R30, R3.reuse, R14 ;  /* 0x0000000e031e7220 */ /* 0x040fe20000410000 */
[----:B------:R-:W-:Y:S01]  /*142f0*/  F2FP.F16.E4M3.UNPACK_B R9, R20 ;  /* 0x00000014ff09723e */ /* 0x000fe200020006ff */
[-C--:B------:R-:W-:Y:S01]  /*14300*/  FMUL.FTZ R10, R3, R8.reuse ;  /* 0x00000008030a7220 */ /* 0x080fe20000410000 */
[----:B------:R-:W-:Y:S02]  /*14310*/  HADD2.F32 R5, -RZ, R4.H1_H1 ;  /* 0x30000004ff057230 */ /* 0x000fe40000004100 */
[C---:B------:R-:W-:Y:S01]  /*14320*/  FFMA.FTZ R30, R11.reuse, R8, -R30 ;  /* 0x000000080b1e7223 */ /* 0x040fe2000001081e */
[----:B------:R-:W-:Y:S01]  /*14330*/  F2FP.F16.E4M3.UNPACK_B R8, R12 ;  /* 0x0000000cff08723e */ /* 0x000fe200020006ff */
[----:B------:R-:W-:Y:S01]  /*14340*/  FFMA.FTZ R29, R11, R14, R10 ;  /* 0x0000000e0b1d7223 */ /* 0x000fe2000001000a */
[--C-:B------:R-:W-:Y:S01]  /*14350*/  HADD2.F32 R13, -RZ, R9.reuse.H1_H1 ;  /* 0x30000009ff0d7230 */ /* 0x100fe20000004100 */
[----:B------:R-:W-:Y:S01]  /*14360*/  F2FP.F16.E4M3.UNPACK_B R12, R12.H1 ;  /* 0x0000000cff0c723e */ /* 0x000fe200030006ff */
[----:B------:R-:W-:Y:S01]  /*14370*/  HADD2.F32 R10, -RZ, R9.H0_H0 ;  /* 0x20000009ff0a7230 */ /* 0x000fe20000004100 */
[----:B------:R-:W-:Y:S01]  /*14380*/  F2FP.F16.E4M3.UNPACK_B R20, R20.H1 ;  /* 0x00000014ff14723e */ /* 0x000fe200030006ff */
[----:B------:R-:W-:-:S02]  /*14390*/  HADD2.F32 R9, -RZ, R8.H1_H1 ;  /* 0x30000008ff097230 */ /* 0x000fc40000004100 */
[C---:B------:R-:W-:Y:S01]  /*143a0*/  FMUL.FTZ R11, R5.reuse, R13 ;  /* 0x0000000d050b7220 */ /* 0x040fe20000410000 */
[----:B------:R-:W-:Y:S02]  /*143b0*/  HADD2.F32 R3, -RZ, R0.H1_H1 ;  /* 0x30000000ff037230 */ /* 0x000fe40000004100 */
        /* <DEDUP_REMOVED lines=10> */
[----:B------:R-:W-:-:S02]  /*14460*/  HADD2.F32 R4, -RZ, R12.H1_H1 ;  /* 0x3000000cff047230 */ /* 0x000fc40000004100 */
[--C-:B------:R-:W-:Y:S02]  /*14470*/  HADD2.F32 R3, -RZ, R7.reuse.H1_H1 ;  /* 0x30000007ff037230 */ /* 0x100fe40000004100 */
[--C-:B------:R-:W-:Y:S02]  /*14480*/  HADD2.F32 R8, -RZ, R20.reuse.H1_H1 ;  /* 0x30000014ff087230 */ /* 0x100fe40000004100 */
[----:B------:R-:W-:Y:S02]  /*14490*/  HADD2.F32 R9, -RZ, R20.H0_H0 ;  /* 0x20000014ff097230 */ /* 0x000fe40000004100 */
[C---:B------:R-:W-:Y:S01]  /*144a0*/  FMUL.FTZ R13, R3.reuse, R4 ;  /* 0x00000004030d7220 */ /* 0x040fe20000410000 */
[----:B------:R-:W-:Y:S02]  /*144b0*/  HADD2.F32 R0, -RZ, R6.H1_H1 ;  /* 0x30000006ff007230 */ /* 0x000fe40000004100 */
        /* <DEDUP_REMOVED lines=18> */
[----:B------:R0:W-:Y:S01]  /*145e0*/  STS.128 [R31+0x4000], R4 ;  /* 0x004000041f007388 */ /* 0x0001e20000000c00 */
[----:B------:R-:W-:Y:S05]  /*145f0*/  BRA `(.L_x_559) ;  /* 0x0000003400307947 */ /* 0x000fea0003800000 */
.L_x_553:
[----:B------:R-:W-:-:S03]  /*14600*/  UMOV UR4, 0xffffffff ;  /* 0xffffffff00047882 */ /* 0x000fc60000000000 */
[----:B------:R-:W-:Y:S05]  /*14610*/  BRA.DIV UR4, `(.L_x_570) ;  /* 0x0000017a04c87947 */ /* 0x000fea000b800000 */
[----:B------:R0:W1:Y:S04]  /*14620*/  SHFL.IDX PT, R21, R24, RZ, 0x1e1f ;  /* 0x001e1fff18157589 */ /* 0x00006800000e0000 */
[----:B------:R0:W2:Y:S04]  /*14630*/  SHFL.IDX PT, R39, R138, RZ, 0x1e1f ;  /* 0x001e1fff8a277589 */ /* 0x0000a800000e0000 */
[----:B------:R0:W3:Y:S04]  /*14640*/  SHFL.IDX PT, R3, R26, RZ, 0x1e1f ;  /* 0x001e1fff1a037589 */ /* 0x0000e800000e0000 */
[----:B------:R-:W4:Y:S02]  /*14650*/  SHFL.IDX PT, R37, R37, RZ, 0x1e1f ;  /* 0x001e1fff25257589 */ /* 0x000f2400000e0000 */
.L_x_819:
[----:B------:R-:W-:Y:S01]  /*14660*/  ULDC UR4, c[0x0][0x448] ;  /* 0x0001120000047ab9 */ /* 0x000fe20000000800 */
[----:B------:R-:W-:Y:S01]  /*14670*/  BSSY B1, `(.L_x_571) ;  /* 0x0000038000017945 */ /* 0x000fe20003800000 */
[----:B------:R-:W-:Y:S01]  /*14680*/  IMAD R0, R152, UR4, RZ ;  /* 0x0000000498007c24 */ /* 0x000fe2000f8e02ff */
[----:B------:R-:W-:Y:S02]  /*14690*/  CS2R R28, SRZ ;  /* 0x00000000001c7805 */ /* 0x000fe4000001ff00 */
[----:B------:R-:W-:Y:S02]  /*146a0*/  CS2R R30, SRZ ;  /* 0x00000000001e7805 */ /* 0x000fe4000001ff00 */
[----:B------:R-:W-:Y:S02]  /*146b0*/  CS2R R6, SRZ ;  /* 0x0000000000067805 */ /* 0x000fe4000001ff00 */
        /* <DEDUP_REMOVED lines=8> */
[----:B0-----:R-:W-:Y:S02]  /*14740*/  CS2R R24, SRZ ;  /* 0x0000000000187805 */ /* 0x001fe4000001ff00 */
[----:B------:R-:W-:Y:S01]  /*14750*/  CS2R R26, SRZ ;  /* 0x00000000001a7805 */ /* 0x000fe2000001ff00 */
[----:B------:R-:W-:Y:S06]  /*14760*/  @P0 BRA `(.L_x_572) ;  /* 0x0000000000a00947 */ /* 0x000fec0003800000 */
[C---:B------:R-:W-:Y:S01]  /*14770*/  IADD3 R4, R16.reuse, 0x20, RZ ;  /* 0x0000002010047810 */ /* 0x040fe20007ffe0ff */
[----:B------:R-:W-:Y:S01]  /*14780*/  ULDC UR4, c[0x0][0x3f4] ;  /* 0x0000fd0000047ab9 */ /* 0x000fe20000000800 */
[C---:B------:R-:W-:Y:S01]  /*14790*/  VIADD R5, R16.reuse, 0x40 ;  /* 0x0000004010057836 */ /* 0x040fe20000000000 */
[----:B------:R-:W-:Y:S02]  /*147a0*/  ISETP.GE.AND P2, PT, R16, UR4, PT ;  /* 0x0000000410007c0c */ /* 0x000fe4000bf46270 */
[----:B------:R-:W-:Y:S02]  /*147b0*/  CS2R R32, SRZ ;  /* 0x0000000000207805 */ /* 0x000fe4000001ff00 */
[----:B------:R-:W-:Y:S02]  /*147c0*/  ISETP.GE.AND P1, PT, R4, UR4, PT ;  /* 0x0000000404007c0c */ /* 0x000fe4000bf26270 */
[----:B------:R-:W-:Y:S02]  /*147d0*/  CS2R R34, SRZ ;  /* 0x0000000000227805 */ /* 0x000fe4000001ff00 */
[----:B------:R-:W-:-:S02]  /*147e0*/  ISETP.GE.AND P0, PT, R5, UR4, PT ;  /* 0x0000000405007c0c */ /* 0x000fc4000bf06270 */
[----:B------:R-:W-:Y:S02]  /*147f0*/  CS2R R28, SRZ ;  /* 0x00000000001c7805 */ /* 0x000fe4000001ff00 */
[----:B------:R-:W-:Y:S02]  /*14800*/  CS2R R30, SRZ ;  /* 0x00000000001e7805 */ /* 0x000fe4000001ff00 */
[----:B------:R-:W-:Y:S02]  /*14810*/  CS2R R12, SRZ ;  /* 0x00000000000c7805 */ /* 0x000fe4000001ff00 */
[----:B------:R-:W-:Y:S02]  /*14820*/  CS2R R14, SRZ ;  /* 0x00000000000e7805 */ /* 0x000fe4000001ff00 */
[----:B-1----:R-:W-:Y:S01]  /*14830*/  @!P2 IADD3 R40, P3, R16, R21, RZ ;  /* 0x000000151028a210 */ /* 0x002fe20007f7e0ff */
[----:B------:R-:W-:Y:S02]  /*14840*/  @!P1 IMAD.SHL.U32 R46, R170, 0x10, RZ ;  /* 0x00000010aa2e9824 */ /* 0x000fe400078e00ff */
[----:B------:R-:W-:-:S02]  /*14850*/  @!P0 IMAD.SHL.U32 R48, R171, 0x10, RZ ;  /* 0x00000010ab308824 */ /* 0x000fc400078e00ff */
[----:B---3--:R-:W-:Y:S01]  /*14860*/  @!P2 IMAD.X R41, R3, 0x1, R17, P3 ;  /* 0x000000010329a824 */ /* 0x008fe200018e0611 */
[----:B------:R-:W-:Y:S02]  /*14870*/  @!P1 SHF.R.S32.HI R4, RZ, 0x1f, R46 ;  /* 0x0000001fff049819 */ /* 0x000fe4000001142e */
[C---:B------:R-:W-:Y:S02]  /*14880*/  @!P1 IADD3 R42, P5, R46.reuse, R21, RZ ;  /* 0x000000152e2a9210 */ /* 0x040fe40007fbe0ff */
[----:B--2---:R-:W-:Y:S02]  /*14890*/  @!P1 IADD3 R46, P4, R46, R39, RZ ;  /* 0x000000272e2e9210 */ /* 0x004fe40007f9e0ff */
[----:B------:R-:W-:Y:S02]  /*148a0*/  CS2R R24, SRZ ;  /* 0x0000000000187805 */ /* 0x000fe4000001ff00 */
[----:B------:R-:W-:Y:S02]  /*148b0*/  @!P0 IADD3 R38, P3, R48, R21, RZ ;  /* 0x0000001530268210 */ /* 0x000fe40007f7e0ff */
[----:B------:R-:W-:-:S02]  /*148c0*/  CS2R R26, SRZ ;  /* 0x00000000001a7805 */ /* 0x000fc4000001ff00 */
[----:B------:R-:W-:Y:S01]  /*148d0*/  @!P0 SHF.R.S32.HI R6, RZ, 0x1f, R48 ;  /* 0x0000001fff068819 */ /* 0x000fe20000011430 */
[----:B----4-:R-:W-:Y:S01]  /*148e0*/  @!P1 IMAD.X R47, R37, 0x1, R4, P4 ;  /* 0x00000001252f9824 */ /* 0x010fe200020e0604 */
[C---:B------:R-:W-:Y:S02]  /*148f0*/  @!P1 IADD3.X R43, R3.reuse, R4, RZ, P5, !PT ;  /* 0x00000004032b9210 */ /* 0x040fe40002ffe4ff */
[----:B------:R-:W-:Y:S02]  /*14900*/  CS2R R8, SRZ ;  /* 0x0000000000087805 */ /* 0x000fe4000001ff00 */
[-C--:B------:R-:W-:Y:S02]  /*14910*/  @!P0 IADD3 R48, P5, R48, R39.reuse, RZ ;  /* 0x0000002730308210 */ /* 0x080fe40007fbe0ff */
[----:B------:R-:W-:Y:S02]  /*14920*/  CS2R R10, SRZ ;  /* 0x00000000000a7805 */ /* 0x000fe4000001ff00 */
[----:B------:R-:W-:Y:S01]  /*14930*/  @!P2 IADD3 R20, P4, R16, R39, RZ ;  /* 0x000000271014a210 */ /* 0x000fe20007f9e0ff */
[--C-:B------:R-:W-:Y:S01]  /*14940*/  @!P0 IMAD.X R39, R3, 0x1, R6.reuse, P3 ;  /* 0x0000000103278824 */ /* 0x100fe200018e0606 */
[----:B------:R-:W-:Y:S01]  /*14950*/  CS2R R4, SRZ ;  /* 0x0000000000047805 */ /* 0x000fe2000001ff00 */
[C---:B------:R-:W-:Y:S01]  /*14960*/  @!P0 IMAD.X R49, R37.reuse, 0x1, R6, P5 ;  /* 0x0000000125318824 */ /* 0x040fe200028e0606 */
[----:B------:R-:W-:Y:S01]  /*14970*/  CS2R R6, SRZ ;  /* 0x0000000000067805 */ /* 0x000fe2000001ff00 */
[----:B------:R-:W-:Y:S01]  /*14980*/  @!P2 IMAD.X R21, R37, 0x1, R17, P4 ;  /* 0x000000012515a824 */ /* 0x000fe200020e0611 */
[----:B------:R0:W5:Y:S04]  /*14990*/  @!P2 LD.E.128 R32, desc[UR50][R40.64] ;  /* 0x000000322820a980 */ /* 0x000168000c101d00 */
[----:B------:R0:W5:Y:S04]  /*149a0*/  @!P2 LD.E.128 R28, desc[UR50][R20.64] ;  /* 0x00000032141ca980 */ /* 0x000168000c101d00 */
[----:B------:R0:W5:Y:S04]  /*149b0*/  @!P1 LD.E.128 R12, desc[UR50][R42.64] ;  /* 0x000000322a0c9980 */ /* 0x000168000c101d00 */
[----:B------:R0:W5:Y:S04]  /*149c0*/  @!P1 LD.E.128 R4, desc[UR50][R46.64] ;  /* 0x000000322e049980 */ /* 0x000168000c101d00 */
[----:B------:R0:W5:Y:S04]  /*149d0*/  @!P0 LD.E.128 R24, desc[UR50][R38.64] ;  /* 0x0000003226188980 */ /* 0x000168000c101d00 */
[----:B------:R0:W5:Y:S02]  /*149e0*/  @!P0 LD.E.128 R8, desc[UR50][R48.64] ;  /* 0x0000003230088980 */ /* 0x000164000c101d00 */
.L_x_572:
[----:B------:R-:W-:Y:S05]  /*149f0*/  BSYNC B1 ;  /* 0x0000000000017941 */ /* 0x000fea0003800000 */
.L_x_571:
[----:B------:R-:W-:Y:S01]  /*14a00*/  ULEA.HI UR4, UR37, UR37, URZ, 0x1 ;  /* 0x0000002525047291 */ /* 0x000fe2000f8f083f */
[----:B------:R-:W-:Y:S01]  /*14a10*/  IMAD R0, R137, -0x80, R0 ;  /* 0xffffff8089007824 */ /* 0x000fe200078e0200 */
[----:B------:R-:W-:Y:S02]  /*14a20*/  BSSY B1, `(.L_x_573) ;  /* 0x0000009000017945 */ /* 0x000fe40003800000 */
[----:B------:R-:W-:Y:S02]  /*14a30*/  ULOP3.LUT UR4, UR4, 0xfffffffe, URZ, 0xc0, !UPT ;  /* 0xfffffffe04047892 */ /* 0x000fe4000f8ec03f */
[----:B------:R-:W-:Y:S02]  /*14a40*/  VIMNMX R0, R0, 0x80, PT ;  /* 0x0000008000007848 */ /* 0x000fe40003fe0100 */
[----:B------:R-:W-:Y:S02]  /*14a50*/  UIADD3 UR4, UR37, -UR4, URZ ;  /* 0x8000000425047290 */ /* 0x000fe4000fffe03f */
[----:B------:R-:W-:-:S04]  /*14a60*/  ISETP.GE.AND P1, PT, R195, R0, PT ;  /* 0x00000000c300720c */ /* 0x000fc80003f26270 */
[----:B---3--:R-:W-:-:S04]  /*14a70*/  MOV R3, UR4 ;  /* 0x0000000400037c02 */ /* 0x008fc80008000f00 */
[----:B------:R-:W-:-:S04]  /*14a80*/  SHF.L.U32 R3, R3, 0x1f, RZ ;  /* 0x0000001f03037819 */ /* 0x000fc800000006ff */
[----:B------:R-:W3:Y:S02]  /*14a90*/  SYNCS.PHASECHK.TRANS64.TRYWAIT P0, [R18+URZ+0x29800], R3 ;  /* 0x02980003120075a7 */ /* 0x000ee4000800017f */
[----:B---3--:R-:W-:Y:S05]  /*14aa0*/  @!P0 BRA `(.L_x_574) ;  /* 0x0000017800188947 */ /* 0x008fea0003800000 */
.L_x_820:
[----:B------:R-:W-:Y:S05]  /*14ab0*/  BSYNC B1 ;  /* 0x0000000000017941 */ /* 0x000fea0003800000 */
.L_x_573:
[----:B------:R-:W-:Y:S05]  /*14ac0*/  @P1 BRA `(.L_x_559) ;  /* 0x0000002c00fc1947 */ /* 0x000fea0003800000 */
[----:B---3--:R-:W3:Y:S01]  /*14ad0*/  LDC R3, c[0x0][0x3f4] ;  /* 0x0000fd00ff037b82 */ /* 0x008ee20000000800 */
[C---:B------:R-:W-:Y:S01]  /*14ae0*/  VIADD R0, R16.reuse, 0x20 ;  /* 0x0000002010007836 */ /* 0x040fe20000000000 */
[----:B------:R-:W-:Y:S01]  /*14af0*/  BSSY B1, `(.L_x_575) ;  /* 0x0000102000017945 */ /* 0x000fe20003800000 */
[C---:B0-----:R-:W-:Y:S01]  /*14b00*/  VIADD R20, R16.reuse, 0x40 ;  /* 0x0000004010147836 */ /* 0x041fe20000000000 */
[-C--:B---3--:R-:W-:Y:S02]  /*14b10*/  ISETP.GE.AND P0, PT, R16, R3.reuse, PT ;  /* 0x000000031000720c */ /* 0x088fe40003f06270 */
[-C--:B------:R-:W-:Y:S02]  /*14b20*/  ISETP.GE.AND P1, PT, R0, R3.reuse, PT ;  /* 0x000000030000720c */ /* 0x080fe40003f26270 */
[----:B------:R-:W-:-:S09]  /*14b30*/  ISETP.GE.AND P2, PT, R20, R3, PT ;  /* 0x000000031400720c */ /* 0x000fd20003f46270 */
[----:B------:R-:W-:Y:S05]  /*14b40*/  @P0 BRA `(.L_x_576) ;  /* 0x0000000c00f00947 */ /* 0x000fea0003800000 */
[----:B------:R-:W3:Y:S01]  /*14b50*/  LDL R65, [R1+0x44] ;  /* 0x0000440001417983 */ /* 0x000ee20000100800 */
[----:B-1----:R-:W0:Y:S01]  /*14b60*/  S2R R21, SR_TID.X ;  /* 0x0000000000157919 */ /* 0x002e220000002100 */
[----:B-----5:R-:W-:Y:S02]  /*14b70*/  SHF.R.U32.HI R0, RZ, 0x8, R32 ;  /* 0x00000008ff007819 */ /* 0x020fe40000011620 */
[----:B------:R-:W-:Y:S01]  /*14b80*/  LOP3.LUT R20, R32, 0xff, RZ, 0xc0, !PT ;  /* 0x000000ff20147812 */ /* 0x000fe200078ec0ff */
[----:B0-----:R-:W-:-:S05]  /*14b90*/  VIADD R21, R21, 0xffffff80 ;  /* 0xffffff8015157836 */ /* 0x001fca0000000000 */
[----:B------:R-:W-:-:S04]  /*14ba0*/  LEA.HI R40, R21, R21, RZ, 0x1 ;  /* 0x0000001515287211 */ /* 0x000fc800078f08ff */
[----:B------:R-:W-:-:S05]  /*14bb0*/  LOP3.LUT R40, R40, 0xfffffffe, RZ, 0xc0, !PT ;  /* 0xfffffffe28287812 */ /* 0x000fca00078ec0ff */
[----:B------:R-:W-:Y:S01]  /*14bc0*/  IMAD.IADD R40, R21, 0x1, -R40 ;  /* 0x0000000115287824 */ /* 0x000fe200078e0a28 */
[----:B------:R-:W-:-:S04]  /*14bd0*/  LOP3.LUT R21, R0, 0xff, RZ, 0xc0, !PT ;  /* 0x000000ff00157812 */ /* 0x000fc800078ec0ff */
[----:B------:R-:W-:Y:S02]  /*14be0*/  LEA.HI R0, R3, R40, RZ, 0x1c ;  /* 0x0000002803007211 */ /* 0x000fe400078fe0ff */
[----:B------:R-:W-:Y:S02]  /*14bf0*/  PRMT R45, R21, 0x7604, R20 ;  /* 0x00007604152d7816 */ /* 0x000fe40000000014 */
[----:B------:R-:W-:-:S04]  /*14c00*/  SHF.R.S32.HI R21, RZ, 0x1f, R0 ;  /* 0x0000001fff157819 */ /* 0x000fc80000011400 */
[----:B------:R-:W-:Y:S02]  /*14c10*/  LEA.HI R20, R21, R0, RZ, 0x2 ;  /* 0x0000000015147211 */ /* 0x000fe400078f10ff */
[----:B------:R-:W-:-:S03]  /*14c20*/  SHF.L.U32 R0, R0, 0x4, RZ ;  /* 0x0000000400007819 */ /* 0x000fc600000006ff */
[----:B------:R-:W-:Y:S01]  /*14c30*/  IMAD.SHL.U32 R20, R20, 0x800, RZ ;  /* 0x0000080014147824 */ /* 0x000fe200078e00ff */
[----:B------:R-:W-:Y:S02]  /*14c40*/  LOP3.LUT R21, R205, 0x30, R0, 0xf8, !PT ;  /* 0x00000030cd157812 */ /* 0x000fe400078ef800 */
[----:B----4-:R-:W-:Y:S02]  /*14c50*/  SHF.R.U32.HI R37, RZ, 0x8, R33 ;  /* 0x00000008ff257819 */ /* 0x010fe40000011621 */
[----:B--2---:R-:W-:Y:S02]  /*14c60*/  SHF.R.U32.HI R39, RZ, 0x8, R34 ;  /* 0x00000008ff277819 */ /* 0x004fe40000011622 */
[----:B------:R-:W-:Y:S02]  /*14c70*/  LOP3.LUT R21, R21, R206, RZ, 0x3c, !PT ;  /* 0x000000ce15157212 */ /* 0x000fe400078e3cff */
[----:B------:R-:W-:Y:S02]  /*14c80*/  LOP3.LUT R20, R20, 0xffffe000, RZ, 0xc0, !PT ;  /* 0xffffe00014147812 */ /* 0x000fe400078ec0ff */
[----:B------:R-:W-:-:S02]  /*14c90*/  LOP3.LUT R36, R33, 0xff, RZ, 0xc0, !PT ;  /* 0x000000ff21247812 */ /* 0x000fc400078ec0ff */
[----:B------:R-:W-:Y:S02]  /*14ca0*/  LOP3.LUT R38, R34, 0xff, RZ, 0xc0, !PT ;  /* 0x000000ff22267812 */ /* 0x000fe400078ec0ff */
[----:B------:R-:W-:Y:S02]  /*14cb0*/  LOP3.LUT R37, R37, 0xff, RZ, 0xc0, !PT ;  /* 0x000000ff25257812 */ /* 0x000fe400078ec0ff */
[----:B------:R-:W-:Y:S02]  /*14cc0*/  LOP3.LUT R39, R39, 0xff, RZ, 0xc0, !PT ;  /* 0x000000ff27277812 */ /* 0x000fe400078ec0ff */
[----:B------:R-:W-:Y:S02]  /*14cd0*/  IADD3 R21, R21, R207, R20 ;  /* 0x000000cf15157210 */ /* 0x000fe40007ffe014 */
[----:B------:R-:W-:Y:S02]  /*14ce0*/  PRMT R46, R37, 0x7604, R36 ;  /* 0x00007604252e7816 */ /* 0x000fe40000000024 */
[----:B------:R-:W-:Y:S01]  /*14cf0*/  PRMT R47, R39, 0x7604, R38 ;  /* 0x00007604272f7816 */ /* 0x000fe20000000026 */
[----:B------:R-:W-:Y:S01]  /*14d00*/  IMAD.IADD R0, R18, 0x1, R21 ;  /* 0x0000000112007824 */ /* 0x000fe200078e0215 */
[----:B------:R-:W-:-:S02]  /*14d10*/  SHF.R.U32.HI R37, RZ, 0x8, R35 ;  /* 0x00000008ff257819 */ /* 0x000fc40000011623 */
[----:B------:R-:W-:Y:S02]  /*14d20*/  SHF.R.U32.HI R39, RZ, 0x8, R28 ;  /* 0x00000008ff277819 */ /* 0x000fe4000001161c */
[----:B------:R-:W-:Y:S02]  /*14d30*/  SHF.R.U32.HI R40, RZ, 0x8, R29 ;  /* 0x00000008ff287819 */ /* 0x000fe4000001161d */
[----:B------:R-:W-:Y:S02]  /*14d40*/  LOP3.LUT R36, R35, 0xff, RZ, 0xc0, !PT ;  /* 0x000000ff23247812 */ /* 0x000fe400078ec0ff */
[----:B------:R-:W-:Y:S02]  /*14d50*/  LOP3.LUT R38, R28, 0xff, RZ, 0xc0, !PT ;  /* 0x000000ff1c267812 */ /* 0x000fe400078ec0ff */
[----:B------:R-:W-:Y:S02]  /*14d60*/  LOP3.LUT R37, R37, 0xff, RZ, 0xc0, !PT ;  /* 0x000000ff25257812 */ /* 0x000fe400078ec0ff */
[----:B------:R-:W-:-:S02]  /*14d70*/  LOP3.LUT R39, R39, 0xff, RZ, 0xc0, !PT ;  /* 0x000000ff27277812 */ /* 0x000fc400078ec0ff */
[----:B------:R-:W-:Y:S02]  /*14d80*/  LOP3.LUT R21, R40, 0xff, RZ, 0xc0, !PT ;  /* 0x000000ff28157812 */ /* 0x000fe400078ec0ff */
[----:B------:R-:W0:Y:S01]  /*14d90*/  LDS.128 R40, [R0+0x14400] ;  /* 0x0144000000287984 */ /* 0x000e220000000c00 */
[----:B------:R-:W-:Y:S02]  /*14da0*/  PRMT R48, R37, 0x7604, R36 ;  /* 0x0000760425307816 */ /* 0x000fe40000000024 */
[----:B------:R-:W-:Y:S02]  /*14db0*/  PRMT R51, R39, 0x7604, R38 ;  /* 0x0000760427337816 */ /* 0x000fe40000000026 */
[----:B------:R-:W-:Y:S02]  /*14dc0*/  SHF.R.U32.HI R53, RZ, 0x8, R31 ;  /* 0x00000008ff357819 */ /* 0x000fe4000001161f */
[----:B------:R-:W-:Y:S02]  /*14dd0*/  SHF.R.U32.HI R50, RZ, 0x8, R30 ;  /* 0x00000008ff327819 */ /* 0x000fe4000001161e */
[----:B------:R-:W-:-:S02]  /*14de0*/  LOP3.LUT R20, R29, 0xff, RZ, 0xc0, !PT ;  /* 0x000000ff1d147812 */ /* 0x000fc400078ec0ff */
[----:B------:R-:W-:Y:S02]  /*14df0*/  LOP3.LUT R52, R31, 0xff, RZ, 0xc0, !PT ;  /* 0x000000ff1f347812 */ /* 0x000fe400078ec0ff */
[----:B------:R-:W-:Y:S02]  /*14e00*/  LOP3.LUT R53, R53, 0xff, RZ, 0xc0, !PT ;  /* 0x000000ff35357812 */ /* 0x000fe400078ec0ff */
[----:B------:R-:W-:Y:S02]  /*14e10*/  LOP3.LUT R49, R30, 0xff, RZ, 0xc0, !PT ;  /* 0x000000ff1e317812 */ /* 0x000fe400078ec0ff */
[----:B------:R-:W-:Y:S02]  /*14e20*/  LOP3.LUT R50, R50, 0xff, RZ, 0xc0, !PT ;  /* 0x000000ff32327812 */ /* 0x000fe400078ec0ff */
[----:B------:R-:W-:Y:S02]  /*14e30*/  PRMT R20, R21, 0x7604, R20 ;  /* 0x0000760415147816 */ /* 0x000fe40000000014 */
[----:B------:R-:W-:-:S02]  /*14e40*/  SHF.R.U32.HI R21, RZ, 0x10, R33 ;  /* 0x00000010ff157819 */ /* 0x000fc40000011621 */
[----:B------:R-:W-:Y:S02]  /*14e50*/  PRMT R52, R53, 0x7604, R52 ;  /* 0x0000760435347816 */ /* 0x000fe40000000034 */
[----:B------:R-:W-:Y:S02]  /*14e60*/  PRMT R57, R50, 0x7604, R49 ;  /* 0x0000760432397816 */ /* 0x000fe40000000031 */
[----:B------:R-:W-:Y:S02]  /*14e70*/  SHF.R.U32.HI R53, RZ, 0x10, R29 ;  /* 0x00000010ff357819 */ /* 0x000fe4000001161d */
[----:B------:R-:W-:Y:S01]  /*14e80*/  SHF.R.U32.HI R49, RZ, 0x10, R35 ;  /* 0x00000010ff317819 */ /* 0x000fe20000011623 */
[----:B------:R-:W-:Y:S01]  /*14e90*/  IMAD.U32 R21, R21, 0x10000, RZ ;  /* 0x0001000015157824 */ /* 0x000fe200078e00ff */
[----:B------:R-:W-:Y:S02]  /*14ea0*/  SHF.L.U32 R53, R53, 0x10, RZ ;  /* 0x0000001035357819 */ /* 0x000fe400000006ff */
[----:B------:R-:W-:Y:S01]  /*14eb0*/  SHF.R.U32.HI R59, RZ, 0x10, R31 ;  /* 0x00000010ff3b7819 */ /* 0x000fe2000001161f */
[----:B------:R-:W-:Y:S01]  /*14ec0*/  IMAD.U32 R49, R49, 0x10000, RZ ;  /* 0x0001000031317824 */ /* 0x000fe200078e00ff */
[----:B------:R-:W-:-:S02]  /*14ed0*/  LOP3.LUT R55, R20, 0xff0000, R53, 0xf8, !PT ;  /* 0x00ff000014377812 */ /* 0x000fc400078ef835 */
[----:B------:R-:W-:Y:S01]  /*14ee0*/  LOP3.LUT R21, R46, 0xff0000, R21, 0xf8, !PT ;  /* 0x00ff00002e157812 */ /* 0x000fe200078ef815 */
[----:B------:R-:W-:Y:S01]  /*14ef0*/  IMAD.U32 R59, R59, 0x10000, RZ ;  /* 0x000100003b3b7824 */ /* 0x000fe200078e00ff */
[----:B------:R-:W-:Y:S02]  /*14f00*/  LOP3.LUT R49, R48, 0xff0000, R49, 0xf8, !PT ;  /* 0x00ff000030317812 */ /* 0x000fe400078ef831 */
[----:B------:R-:W-:Y:S02]  /*14f10*/  LOP3.LUT R45, R45, 0xff0000, R32, 0xf8, !PT ;  /* 0x00ff00002d2d7812 */ /* 0x000fe400078ef820 */
[----:B------:R-:W-:Y:S02]  /*14f20*/  LOP3.LUT R47, R47, 0xff0000, R34, 0xf8, !PT ;  /* 0x00ff00002f2f7812 */ /* 0x000fe400078ef822 */
[----:B------:R-:W-:Y:S02]  /*14f30*/  LOP3.LUT R55, R55, 0xff000000, R29, 0xf8, !PT ;  /* 0xff00000037377812 */ /* 0x000fe400078ef81d */
[----:B------:R-:W-:-:S02]  /*14f40*/  LOP3.LUT R53, R21, 0xff000000, R33, 0xf8, !PT ;  /* 0xff00000015357812 */ /* 0x000fc400078ef821 */
[----:B------:R-:W-:Y:S02]  /*14f50*/  LOP3.LUT R59, R52, 0xff0000, R59, 0xf8, !PT ;  /* 0x00ff0000343b7812 */ /* 0x000fe400078ef83b */
[----:B------:R-:W-:Y:S02]  /*14f60*/  LOP3.LUT R45, R45, 0xff000000, R32, 0xf8, !PT ;  /* 0xff0000002d2d7812 */ /* 0x000fe400078ef820 */
[----:B------:R-:W-:Y:S02]  /*14f70*/  LOP3.LUT R54, R49, 0xff000000, R35, 0xf8, !PT ;  /* 0xff00000031367812 */ /* 0x000fe400078ef823 */
[----:B------:R-:W-:Y:S02]  /*14f80*/  LOP3.LUT R20, R47, 0xff000000, R34, 0xf8, !PT ;  /* 0xff0000002f147812 */ /* 0x000fe400078ef822 */
[----:B------:R-:W-:Y:S02]  /*14f90*/  F2FP.F16.E4M3.UNPACK_B R35, R55 ;  /* 0x00000037ff23723e */ /* 0x000fe400020006ff */
[----:B0-----:R-:W-:-:S02]  /*14fa0*/  F2FP.F16.E4M3.UNPACK_B R32, R41 ;  /* 0x00000029ff20723e */ /* 0x001fc400020006ff */
[----:B------:R-:W-:Y:S02]  /*14fb0*/  F2FP.F16.E4M3.UNPACK_B R34, R53 ;  /* 0x00000035ff22723e */ /* 0x000fe400020006ff */
[----:B------:R-:W-:Y:S01]  /*14fc0*/  LOP3.LUT R59, R59, 0xff000000, R31, 0xf8, !PT ;  /* 0xff0000003b3b7812 */ /* 0x000fe200078ef81f */
[----:B------:R-:W-:Y:S01]  /*14fd0*/  HADD2.F32 R56, -RZ, R35.H0_H0 ;  /* 0x20000023ff387230 */ /* 0x000fe20000004100 */
[----:B------:R-:W-:Y:S01]  /*14fe0*/  LOP3.LUT R51, R51, 0xff0000, R28, 0xf8, !PT ;  /* 0x00ff000033337812 */ /* 0x000fe200078ef81c */
[----:B------:R-:W-:Y:S01]  /*14ff0*/  HADD2.F32 R29, -RZ, R32.H0_H0 ;  /* 0x20000020ff1d7230 */ /* 0x000fe20000004100 */
[----:B------:R-:W-:Y:S02]  /*15000*/  LOP3.LUT R21, R57, 0xff0000, R30, 0xf8, !PT ;  /* 0x00ff000039157812 */ /* 0x000fe400078ef81e */
[----:B------:R-:W-:Y:S02]  /*15010*/  LOP3.LUT R57, R51, 0xff000000, R28, 0xf8, !PT ;  /* 0xff00000033397812 */ /* 0x000fe400078ef81c */
[----:B------:R-:W-:-:S02]  /*15020*/  F2FP.F16.E4M3.UNPACK_B R49, R40 ;  /* 0x00000028ff31723e */ /* 0x000fc400020006ff */
[----:B------:R-:W-:Y:S01]  /*15030*/  F2FP.F16.E4M3.UNPACK_B R50, R40.H1 ;  /* 0x00000028ff32723e */ /* 0x000fe200030006ff */
[----:B------:R-:W-:Y:S01]  /*15040*/  FMUL.FTZ R40, R29, R56 ;  /* 0x000000381d287220 */ /* 0x000fe20000410000 */
[-C--:B------:R-:W-:Y:S02]  /*15050*/  F2FP.F16.E4M3.UNPACK_B R51, R43.reuse ;  /* 0x0000002bff33723e */ /* 0x080fe400020006ff */
[----:B------:R-:W-:Y:S02]  /*15060*/  F2FP.F16.E4M3.UNPACK_B R52, R43.H1 ;  /* 0x0000002bff34723e */ /* 0x000fe400030006ff */
[----:B------:R-:W-:Y:S02]  /*15070*/  F2FP.F16.E4M3.UNPACK_B R41, R41.H1 ;  /* 0x00000029ff29723e */ /* 0x000fe400030006ff */
[----:B------:R-:W-:Y:S01]  /*15080*/  F2FP.F16.E4M3.UNPACK_B R55, R55.H1 ;  /* 0x00000037ff37723e */ /* 0x000fe200030006ff */
[----:B------:R-:W-:Y:S01]  /*15090*/  HADD2.F32 R32, -RZ, R32.H1_H1 ;  /* 0x30000020ff207230 */ /* 0x000fe20000004100 */
[----:B------:R-:W-:Y:S01]  /*150a0*/  F2FP.F16.E4M3.UNPACK_B R53, R53.H1 ;  /* 0x00000035ff35723e */ /* 0x000fe200030006ff */
[----:B---3--:R-:W0:Y:S02]  /*150b0*/  LDS.128 R36, [R65+0x14400] ;  /* 0x0144000041247984 */ /* 0x008e240000000c00 */
[----:B0-----:R-:W-:-:S02]  /*150c0*/  F2FP.F16.E4M3.UNPACK_B R31, R37 ;  /* 0x00000025ff1f723e */ /* 0x001fc400020006ff */
[-C--:B------:R-:W-:Y:S02]  /*150d0*/  F2FP.F16.E4M3.UNPACK_B R47, R39.reuse ;  /* 0x00000027ff2f723e */ /* 0x080fe400020006ff */
[----:B------:R-:W-:Y:S02]  /*150e0*/  F2FP.F16.E4M3.UNPACK_B R48, R39.H1 ;  /* 0x00000027ff30723e */ /* 0x000fe400030006ff */
[-C--:B------:R-:W-:Y:S02]  /*150f0*/  F2FP.F16.E4M3.UNPACK_B R39, R36.reuse ;  /* 0x00000024ff27723e */ /* 0x080fe400020006ff */
[----:B------:R-:W-:Y:S01]  /*15100*/  F2FP.F16.E4M3.UNPACK_B R46, R36.H1 ;  /* 0x00000024ff2e723e */ /* 0x000fe200030006ff */
[----:B------:R-:W-:Y:S02]  /*15110*/  HADD2.F32 R36, -RZ, R34.H0_H0 ;  /* 0x20000022ff247230 */ /* 0x000fe40000004100 */
[----:B------:R-:W-:-:S03]  /*15120*/  HADD2.F32 R33, -RZ, R31.H0_H0 ;  /* 0x2000001fff217230 */ /* 0x000fc60000004100 */
[-C--:B------:R-:W-:Y:S02]  /*15130*/  FMUL.FTZ R43, R29, R36.reuse ;  /* 0x000000241d2b7220 */ /* 0x080fe40000410000 */
[C---:B------:R-:W-:Y:S02]  /*15140*/  FFMA.FTZ R29, R33.reuse, R36, -R40 ;  /* 0x00000024211d7223 */ /* 0x040fe40000010828 */
[----:B------:R-:W-:Y:S01]  /*15150*/  FFMA.FTZ R33, R33, R56, R43 ;  /* 0x0000003821217223 */ /* 0x000fe2000001002b */
[----:B------:R-:W-:Y:S01]  /*15160*/  HADD2.F32 R43, -RZ, R35.H1_H1 ;  /* 0x30000023ff2b7230 */ /* 0x000fe20000004100 */
[----:B------:R-:W-:Y:S01]  /*15170*/  F2FP.F16.E4M3.UNPACK_B R37, R37.H1 ;  /* 0x00000025ff25723e */ /* 0x000fe200030006ff */
[----:B------:R-:W-:Y:S02]  /*15180*/  HADD2.F32 R36, -RZ, R34.H1_H1 ;  /* 0x30000022ff247230 */ /* 0x000fe40000004100 */
[----:B------:R-:W-:Y:S02]  /*15190*/  HADD2.F32 R56, -RZ, R55.H0_H0 ;  /* 0x20000037ff387230 */ /* 0x000fe40000004100 */
[----:B------:R-:W-:-:S02]  /*151a0*/  HADD2.F32 R34, -RZ, R41.H0_H0 ;  /* 0x20000029ff227230 */ /* 0x000fc40000004100 */
[CC--:B------:R-:W-:Y:S01]  /*151b0*/  FMUL.FTZ R58, R32.reuse, R43.reuse ;  /* 0x0000002b203a7220 */ /* 0x0c0fe20000410000 */
[----:B------:R-:W-:Y:S02]  /*151c0*/  HADD2.F32 R31, -RZ, R31.H1_H1 ;  /* 0x3000001fff1f7230 */ /* 0x000fe40000004100 */
[----:B------:R-:W-:Y:S02]  /*151d0*/  HADD2.F32 R40, -RZ, R53.H0_H0 ;  /* 0x20000035ff287230 */ /* 0x000fe40000004100 */
[----:B------:R-:W-:Y:S01]  /*151e0*/  FMUL.FTZ R60, R32, R36 ;  /* 0x00000024203c7220 */ /* 0x000fe20000410000 */
[----:B------:R-:W-:Y:S02]  /*151f0*/  HADD2.F32 R35, -RZ, R37.H0_H0 ;  /* 0x20000025ff237230 */ /* 0x000fe40000004100 */
[C---:B------:R-:W-:Y:S01]  /*15200*/  FMUL.FTZ R62, R34.reuse, R56 ;  /* 0x00000038223e7220 */ /* 0x040fe20000410000 */
[C---:B------:R-:W-:Y:S01]  /*15210*/  FFMA.FTZ R32, R31.reuse, R36, -R58 ;  /* 0x000000241f207223 */ /* 0x040fe2000001083a */
[-C--:B------:R-:W-:Y:S01]  /*15220*/  FMUL.FTZ R61, R34, R40.reuse ;  /* 0x00000028223d7220 */ /* 0x080fe20000410000 */
[----:B------:R-:W-:Y:S01]  /*15230*/  FFMA.FTZ R34, R31, R43, R60 ;  /* 0x0000002b1f227223 */ /* 0x000fe2000001003c */
[----:B------:R-:W-:Y:S01]  /*15240*/  F2FP.F16.E4M3.UNPACK_B R58, R59 ;  /* 0x0000003bff3a723e */ /* 0x000fe200020006ff */
[C---:B------:R-:W-:Y:S01]  /*15250*/  FFMA.FTZ R31, R35.reuse, R40, -R62 ;  /* 0x00000028231f7223 */ /* 0x040fe2000001083e */
[----:B------:R-:W-:Y:S01]  /*15260*/  F2FP.F16.E4M3.UNPACK_B R43, R54 ;  /* 0x00000036ff2b723e */ /* 0x000fe200020006ff */
[----:B------:R-:W-:Y:S01]  /*15270*/  FFMA.FTZ R35, R35, R56, R61 ;  /* 0x0000003823237223 */ /* 0x000fe2000001003d */
[----:B------:R-:W-:-:S02]  /*15280*/  HADD2.F32 R53, -RZ, R53.H1_H1 ;  /* 0x30000035ff357230 */ /* 0x000fc40000004100 */
[----:B------:R-:W-:Y:S02]  /*15290*/  HADD2.F32 R56, -RZ, R55.H1_H1 ;  /* 0x30000037ff387230 */ /* 0x000fe40000004100 */
[----:B------:R-:W-:Y:S02]  /*152a0*/  HADD2.F32 R36, -RZ, R41.H1_H1 ;  /* 0x30000029ff247230 */ /* 0x000fe40000004100 */
[----:B------:R-:W-:Y:S02]  /*152b0*/  HADD2.F32 R60, -RZ, R58.H0_H0 ;  /* 0x2000003aff3c7230 */ /* 0x000fe40000004100 */
[----:B------:R-:W-:Y:S02]  /*152c0*/  HADD2.F32 R40, -RZ, R51.H0_H0 ;  /* 0x20000033ff287230 */ /* 0x000fe40000004100 */
[----:B------:R-:W-:Y:S02]  /*152d0*/  HADD2.F32 R55, -RZ, R43.H0_H0 ;  /* 0x2000002bff377230 */ /* 0x000fe40000004100 */
[----:B------:R-:W-:Y:S01]  /*152e0*/  FMUL.FTZ R62, R36, R56 ;  /* 0x00000038243e7220 */ /* 0x000fe20000410000 */
[----:B------:R-:W-:-:S02]  /*152f0*/  HADD2.F32 R37, -RZ, R37.H1_H1 ;  /* 0x30000025ff257230 */ /* 0x000fc40000004100 */
[----:B------:R-:W-:Y:S01]  /*15300*/  FMUL.FTZ R61, R36, R53 ;  /* 0x00000035243d7220 */ /* 0x000fe20000410000 */
[----:B------:R-:W-:Y:S02]  /*15310*/  HADD2.F32 R41, -RZ, R47.H0_H0 ;  /* 0x2000002fff297230 */ /* 0x000fe40000004100 */
[C---:B------:R-:W-:Y:S01]  /*15320*/  FMUL.FTZ R64, R40.reuse, R60 ;  /* 0x0000003c28407220 */ /* 0x040fe20000410000 */
[----:B------:R-:W-:Y:S01]  /*15330*/  FMUL.FTZ R63, R40, R55 ;  /* 0x00000037283f7220 */ /* 0x000fe20000410000 */
[C---:B------:R-:W-:Y:S01]  /*15340*/  FFMA.FTZ R36, R37.reuse, R53, -R62 ;  /* 0x0000003525247223 */ /* 0x040fe2000001083e */
[----:B------:R-:W-:Y:S01]  /*15350*/  FFMA.FTZ R40, R37, R56, R61 ;  /* 0x0000003825287223 */ /* 0x000fe2000001003d */
[C---:B------:R-:W-:Y:S01]  /*15360*/  FFMA.FTZ R37, R41.reuse, R55, -R64 ;  /* 0x0000003729257223 */ /* 0x040fe20000010840 */
[----:B------:R-:W-:Y:S01]  /*15370*/  F2FP.F16.E4M3.UNPACK_B R59, R59.H1 ;  /* 0x0000003bff3b723e */ /* 0x000fe200030006ff */
[----:B------:R-:W-:Y:S01]  /*15380*/  FFMA.FTZ R41, R41, R60, R63 ;  /* 0x0000003c29297223 */ /* 0x000fe2000001003f */
[----:B------:R-:W-:Y:S01]  /*15390*/  F2FP.F16.E4M3.UNPACK_B R54, R54.H1 ;  /* 0x00000036ff36723e */ /* 0x000fe200030006ff */
[----:B------:R-:W-:-:S02]  /*153a0*/  HADD2.F32 R60, -RZ, R58.H1_H1 ;  /* 0x3000003aff3c7230 */ /* 0x000fc40000004100 */
[----:B------:R-:W-:Y:S02]  /*153b0*/  HADD2.F32 R51, -RZ, R51.H1_H1 ;  /* 0x30000033ff337230 */ /* 0x000fe40000004100 */
[----:B------:R-:W-:Y:S02]  /*153c0*/  HADD2.F32 R56, -RZ, R43.H1_H1 ;  /* 0x3000002bff387230 */ /* 0x000fe40000004100 */
[----:B------:R-:W-:Y:S02]  /*153d0*/  HADD2.F32 R62, -RZ, R59.H0_H0 ;  /* 0x2000003bff3e7230 */ /* 0x000fe40000004100 */
[----:B------:R-:W-:Y:S02]  /*153e0*/  HADD2.F32 R53, -RZ, R52.H0_H0 ;  /* 0x20000034ff357230 */ /* 0x000fe40000004100 */
[C---:B------:R-:W-:Y:S01]  /*153f0*/  FMUL.FTZ R64, R51.reuse, R60 ;  /* 0x0000003c33407220 */ /* 0x040fe20000410000 */
[----:B------:R-:W-:Y:S02]  /*15400*/  HADD2.F32 R58, -RZ, R54.H0_H0 ;  /* 0x20000036ff3a7230 */ /* 0x000fe40000004100 */
[----:B------:R-:W-:Y:S01]  /*15410*/  FMUL.FTZ R51, R51, R56 ;  /* 0x0000003833337220 */ /* 0x000fe20000410000 */
[----:B------:R-:W-:-:S02]  /*15420*/  HADD2.F32 R47, -RZ, R47.H1_H1 ;  /* 0x3000002fff2f7230 */ /* 0x000fc40000004100 */
[C---:B------:R-:W-:Y:S01]  /*15430*/  FMUL.FTZ R68, R53.reuse, R62 ;  /* 0x0000003e35447220 */ /* 0x040fe20000410000 */
[----:B------:R-:W-:Y:S02]  /*15440*/  HADD2.F32 R43, -RZ, R48.H0_H0 ;  /* 0x20000030ff2b7230 */ /* 0x000fe40000004100 */
[----:B------:R-:W-:Y:S01]  /*15450*/  FMUL.FTZ R53, R53, R58 ;  /* 0x0000003a35357220 */ /* 0x000fe20000410000 */
[----:B------:R-:W-:Y:S01]  /*15460*/  F2FP.F16.E4M3.UNPACK_B R55, R57.H1 ;  /* 0x00000039ff37723e */ /* 0x000fe200030006ff */
[----:B------:R-:W-:Y:S01]  /*15470*/  FFMA.FTZ R66, R47, R60, R51 ;  /* 0x0000003c2f427223 */ /* 0x000fe20000010033 */
[----:B------:R-:W-:Y:S01]  /*15480*/  F2FP.F16.E4M3.UNPACK_B R51, R45.H1 ;  /* 0x0000002dff33723e */ /* 0x000fe200030006ff */
[----:B------:R-:W-:Y:S01]  /*15490*/  FFMA.FTZ R62, R43, R62, R53 ;  /* 0x0000003e2b3e7223 */ /* 0x000fe20000010035 */
[----:B------:R-:W-:Y:S01]  /*154a0*/  FFMA.FTZ R64, R47, R56, -R64 ;  /* 0x000000382f407223 */ /* 0x000fe20000010840 */
[----:B------:R-:W-:Y:S02]  /*154b0*/  HADD2.F32 R53, -RZ, R54.H1_H1 ;  /* 0x30000036ff357230 */ /* 0x000fe40000004100 */
[----:B------:R-:W-:-:S02]  /*154c0*/  HADD2.F32 R59, -RZ, R59.H1_H1 ;  /* 0x3000003bff3b7230 */ /* 0x000fc40000004100 */
[----:B------:R-:W-:Y:S02]  /*154d0*/  HADD2.F32 R52, -RZ, R52.H1_H1 ;  /* 0x30000034ff347230 */ /* 0x000fe40000004100 */
[----:B------:R-:W-:Y:S02]  /*154e0*/  HADD2.F32 R56, -RZ, R55.H0_H0 ;  /* 0x20000037ff387230 */ /* 0x000fe40000004100 */
[----:B------:R-:W-:Y:S02]  /*154f0*/  HADD2.F32 R47, -RZ, R50.H0_H0 ;  /* 0x20000032ff2f7230 */ /* 0x000fe40000004100 */
[----:B------:R-:W-:Y:S02]  /*15500*/  HADD2.F32 R54, -RZ, R51.H0_H0 ;  /* 0x20000033ff367230 */ /* 0x000fe40000004100 */
[----:B------:R-:W-:Y:S01]  /*15510*/  FFMA.FTZ R68, R43, R58, -R68 ;  /* 0x0000003a2b447223 */ /* 0x000fe20000010844 */
[----:B------:R-:W-:Y:S02]  /*15520*/  HADD2.F32 R48, -RZ, R48.H1_H1 ;  /* 0x30000030ff307230 */ /* 0x000fe40000004100 */
[C---:B------:R-:W-:Y:S01]  /*15530*/  FMUL.FTZ R61, R52.reuse, R59 ;  /* 0x0000003b343d7220 */ /* 0x040fe20000410000 */
[----:B------:R-:W-:Y:S01]  /*15540*/  FMUL.FTZ R58, R52, R53 ;  /* 0x00000035343a7220 */ /* 0x000fe20000410000 */
[----:B------:R-:W-:-:S02]  /*15550*/  HADD2.F32 R43, -RZ, R46.H0_H0 ;  /* 0x2000002eff2b7230 */ /* 0x000fc40000004100 */
[C---:B------:R-:W-:Y:S01]  /*15560*/  FMUL.FTZ R52, R47.reuse, R56 ;  /* 0x000000382f347220 */ /* 0x040fe20000410000 */
[-C--:B------:R-:W-:Y:S01]  /*15570*/  FMUL.FTZ R47, R47, R54.reuse ;  /* 0x000000362f2f7220 */ /* 0x080fe20000410000 */
[----:B------:R-:W-:Y:S02]  /*15580*/  HADD2.F32 R55, -RZ, R55.H1_H1 ;  /* 0x30000037ff377230 */ /* 0x000fe40000004100 */
[----:B------:R-:W-:Y:S01]  /*15590*/  HADD2.F32 R50, -RZ, R50.H1_H1 ;  /* 0x30000032ff327230 */ /* 0x000fe20000004100 */
[----:B------:R-:W-:Y:S01]  /*155a0*/  F2FP.F16.E4M3.UNPACK_B R57, R57 ;  /* 0x00000039ff39723e */ /* 0x000fe200020006ff */
[----:B------:R-:W-:Y:S02]  /*155b0*/  HADD2.F32 R51, -RZ, R51.H1_H1 ;  /* 0x30000033ff337230 */ /* 0x000fe40000004100 */
[C---:B------:R-:W-:Y:S01]  /*155c0*/  FFMA.FTZ R61, R48.reuse, R53, -R61 ;  /* 0x00000035303d7223 */ /* 0x040fe2000001083d */
[----:B------:R-:W-:Y:S01]  /*155d0*/  FFMA.FTZ R63, R48, R59, R58 ;  /* 0x0000003b303f7223 */ /* 0x000fe2000001003a */
[C---:B------:R-:W-:Y:S01]  /*155e0*/  FFMA.FTZ R53, R43.reuse, R54, -R52 ;  /* 0x000000362b357223 */ /* 0x040fe20000010834 */
[----:B------:R-:W-:Y:S01]  /*155f0*/  FFMA.FTZ R58, R43, R56, R47 ;  /* 0x000000382b3a7223 */ /* 0x000fe2000001002f */
[----:B------:R-:W-:-:S02]  /*15600*/  HADD2.F32 R46, -RZ, R46.H1_H1 ;  /* 0x3000002eff2e7230 */ /* 0x000fc40000004100 */
[C---:B------:R-:W-:Y:S01]  /*15610*/  FMUL.FTZ R43, R50.reuse, R55 ;  /* 0x00000037322b7220 */ /* 0x040fe20000410000 */
[----:B------:R-:W-:Y:S01]  /*15620*/  F2FP.F16.E4M3.UNPACK_B R47, R45 ;  /* 0x0000002dff2f723e */ /* 0x000fe200020006ff */
[-C--:B------:R-:W-:Y:S01]  /*15630*/  FMUL.FTZ R50, R50, R51.reuse ;  /* 0x0000003332327220 */ /* 0x080fe20000410000 */
[----:B------:R-:W-:Y:S02]  /*15640*/  HADD2.F32 R48, -RZ, R57.H0_H0 ;  /* 0x20000039ff307230 */ /* 0x000fe40000004100 */
[----:B------:R-:W-:Y:S02]  /*15650*/  HADD2.F32 R45, -RZ, R49.H0_H0 ;  /* 0x20000031ff2d7230 */ /* 0x000fe40000004100 */
[C---:B------:R-:W-:Y:S01]  /*15660*/  FFMA.FTZ R60, R46.reuse, R51, -R43 ;  /* 0x000000332e3c7223 */ /* 0x040fe2000001082b */
[----:B------:R-:W-:Y:S01]  /*15670*/  FFMA.FTZ R55, R46, R55, R50 ;  /* 0x000000372e377223 */ /* 0x000fe20000010032 */
[----:B------:R-:W-:Y:S02]  /*15680*/  HADD2.F32 R46, -RZ, R47.H0_H0 ;  /* 0x2000002fff2e7230 */ /* 0x000fe40000004100 */
[----:B------:R-:W-:-:S02]  /*15690*/  HADD2.F32 R43, -RZ, R39.H0_H0 ;  /* 0x20000027ff2b7230 */ /* 0x000fc40000004100 */
[----:B------:R-:W-:Y:S01]  /*156a0*/  FMUL.FTZ R52, R45, R48 ;  /* 0x000000302d347220 */ /* 0x000fe20000410000 */
[----:B------:R-:W-:Y:S01]  /*156b0*/  LOP3.LUT R28, R21, 0xff000000, R30, 0xf8, !PT ;  /* 0xff000000151c7812 */ /* 0x000fe200078ef81e */
[----:B------:R-:W-:Y:S01]  /*156c0*/  FMUL.FTZ R54, R45, R46 ;  /* 0x0000002e2d367220 */ /* 0x000fe20000410000 */
[----:B------:R-:W-:Y:S01]  /*156d0*/  F2FP.F16.E4M3.UNPACK_B R30, R42 ;  /* 0x0000002aff1e723e */ /* 0x000fe200020006ff */
[----:B------:R-:W-:Y:S01]  /*156e0*/  FFMA.FTZ R52, R43, R46, -R52 ;  /* 0x0000002e2b347223 */ /* 0x000fe20000010834 */
[----:B------:R-:W-:Y:S01]  /*156f0*/  HADD2.F32 R50, -RZ, R57.H1_H1 ;  /* 0x30000039ff327230 */ /* 0x000fe20000004100 */
[----:B------:R-:W-:Y:S01]  /*15700*/  F2FP.F16.E4M3.UNPACK_B R42, R42.H1 ;  /* 0x0000002aff2a723e */ /* 0x000fe200030006ff */
[----:B------:R-:W-:Y:S02]  /*15710*/  HADD2.F32 R49, -RZ, R49.H1_H1 ;  /* 0x30000031ff317230 */ /* 0x000fe40000004100 */
[----:B------:R-:W-:Y:S01]  /*15720*/  HADD2.F32 R46, -RZ, R47.H1_H1 ;  /* 0x3000002fff2e7230 */ /* 0x000fe20000004100 */
[----:B------:R-:W-:Y:S01]  /*15730*/  F2FP.F16.E4M3.UNPACK_B R47, R28.H1 ;  /* 0x0000001cff2f723e */ /* 0x000fe200030006ff */
[----:B------:R-:W-:Y:S01]  /*15740*/  HADD2.F32 R39, -RZ, R39.H1_H1 ;  /* 0x30000027ff277230 */ /* 0x000fe20000004100 */
[----:B------:R-:W-:Y:S01]  /*15750*/  F2FP.F16.E4M3.UNPACK_B R21, R38 ;  /* 0x00000026ff15723e */ /* 0x000fe200020006ff */
[----:B------:R-:W-:Y:S01]  /*15760*/  FMUL.FTZ R56, R49, R50 ;  /* 0x0000003231387220 */ /* 0x000fe20000410000 */
[----:B------:R-:W-:Y:S01]  /*15770*/  F2FP.F16.E4M3.UNPACK_B R38, R38.H1 ;  /* 0x00000026ff26723e */ /* 0x000fe200030006ff */
[----:B------:R-:W-:Y:S01]  /*15780*/  FFMA.FTZ R54, R43, R48, R54 ;  /* 0x000000302b367223 */ /* 0x000fe20000010036 */
[----:B------:R-:W-:Y:S01]  /*15790*/  F2FP.F16.E4M3.UNPACK_B R45, R20.H1 ;  /* 0x00000014ff2d723e */ /* 0x000fe200030006ff */
[----:B------:R-:W-:Y:S01]  /*157a0*/  FMUL.FTZ R51, R49, R46 ;  /* 0x0000002e31337220 */ /* 0x000fe20000410000 */
[----:B------:R-:W-:-:S02]  /*157b0*/  HADD2.F32 R48, -RZ, R47.H0_H0 ;  /* 0x2000002fff307230 */ /* 0x000fc40000004100 */
[----:B------:R-:W-:Y:S02]  /*157c0*/  HADD2.F32 R43, -RZ, R42.H0_H0 ;  /* 0x2000002aff2b7230 */ /* 0x000fe40000004100 */
[C---:B------:R-:W-:Y:S01]  /*157d0*/  FFMA.FTZ R49, R39.reuse, R46, -R56 ;  /* 0x0000002e27317223 */ /* 0x040fe20000010838 */
[----:B------:R-:W-:Y:S01]  /*157e0*/  FFMA.FTZ R51, R39, R50, R51 ;  /* 0x0000003227337223 */ /* 0x000fe20000010033 */
[--C-:B------:R-:W-:Y:S02]  /*157f0*/  HADD2.F32 R46, -RZ, R45.reuse.H0_H0 ;  /* 0x2000002dff2e7230 */ /* 0x100fe40000004100 */
[----:B------:R-:W-:Y:S02]  /*15800*/  HADD2.F32 R39, -RZ, R38.H0_H0 ;  /* 0x20000026ff277230 */ /* 0x000fe40000004100 */
[----:B------:R-:W-:Y:S01]  /*15810*/  FMUL.FTZ R50, R43, R48 ;  /* 0x000000302b327220 */ /* 0x000fe20000410000 */
[----:B------:R-:W-:Y:S02]  /*15820*/  HADD2.F32 R45, -RZ, R45.H1_H1 ;  /* 0x3000002dff2d7230 */ /* 0x000fe40000004100 */
[----:B------:R-:W-:-:S02]  /*15830*/  HADD2.F32 R47, -RZ, R47.H1_H1 ;  /* 0x3000002fff2f7230 */ /* 0x000fc40000004100 */
[----:B------:R-:W-:Y:S02]  /*15840*/  HADD2.F32 R42, -RZ, R42.H1_H1 ;  /* 0x3000002aff2a7230 */ /* 0x000fe40000004100 */
[-C--:B------:R-:W-:Y:S01]  /*15850*/  FMUL.FTZ R56, R43, R46.reuse ;  /* 0x0000002e2b387220 */ /* 0x080fe20000410000 */
[C---:B------:R-:W-:Y:S01]  /*15860*/  FFMA.FTZ R50, R39.reuse, R46, -R50 ;  /* 0x0000002e27327223 */ /* 0x040fe20000010832 */
[----:B------:R-:W-:Y:S02]  /*15870*/  HADD2.F32 R38, -RZ, R38.H1_H1 ;  /* 0x30000026ff267230 */ /* 0x000fe40000004100 */
[C---:B------:R-:W-:Y:S01]  /*15880*/  FMUL.FTZ R43, R42.reuse, R47 ;  /* 0x0000002f2a2b7220 */ /* 0x040fe20000410000 */
[-C--:B------:R-:W-:Y:S01]  /*15890*/  FMUL.FTZ R46, R42, R45.reuse ;  /* 0x0000002d2a2e7220 */ /* 0x080fe20000410000 */
[----:B------:R-:W-:Y:S02]  /*158a0*/  F2FP.F16.E4M3.UNPACK_B R42, R28 ;  /* 0x0000001cff2a723e */ /* 0x000fe400020006ff */
[----:B------:R-:W-:Y:S01]  /*158b0*/  F2FP.F16.E4M3.UNPACK_B R20, R20 ;  /* 0x00000014ff14723e */ /* 0x000fe200020006ff */
[----:B------:R-:W-:Y:S01]  /*158c0*/  FFMA.FTZ R57, R38, R45, -R43 ;  /* 0x0000002d26397223 */ /* 0x000fe2000001082b */
[----:B------:R-:W-:Y:S01]  /*158d0*/  FFMA.FTZ R56, R39, R48, R56 ;  /* 0x0000003027387223 */ /* 0x000fe20000010038 */
[----:B------:R-:W-:-:S02]  /*158e0*/  HADD2.F32 R43, -RZ, R42.H0_H0 ;  /* 0x2000002aff2b7230 */ /* 0x000fc40000004100 */
[----:B------:R-:W-:Y:S01]  /*158f0*/  FFMA.FTZ R59, R38, R47, R46 ;  /* 0x0000002f263b7223 */ /* 0x000fe2000001002e */
[----:B------:R-:W-:Y:S02]  /*15900*/  HADD2.F32 R28, -RZ, R30.H0_H0 ;  /* 0x2000001eff1c7230 */ /* 0x000fe40000004100 */
[----:B------:R-:W-:Y:S02]  /*15910*/  HADD2.F32 R39, -RZ, R20.H0_H0 ;  /* 0x20000014ff277230 */ /* 0x000fe40000004100 */
[----:B------:R-:W-:Y:S02]  /*15920*/  HADD2.F32 R42, -RZ, R42.H1_H1 ;  /* 0x3000002aff2a7230 */ /* 0x000fe40000004100 */
[----:B------:R-:W-:Y:S02]  /*15930*/  HADD2.F32 R30, -RZ, R30.H1_H1 ;  /* 0x3000001eff1e7230 */ /* 0x000fe40000004100 */
[----:B------:R-:W-:Y:S02]  /*15940*/  HADD2.F32 R38, -RZ, R20.H1_H1 ;  /* 0x30000014ff267230 */ /* 0x000fe40000004100 */
[----:B------:R-:W-:Y:S01]  /*15950*/  FMUL.FTZ R45, R28, R43 ;  /* 0x0000002b1c2d7220 */ /* 0x000fe20000410000 */
[----:B------:R-:W-:-:S02]  /*15960*/  HADD2.F32 R20, -RZ, R21.H0_H0 ;  /* 0x20000015ff147230 */ /* 0x000fc40000004100 */
[-C--:B------:R-:W-:Y:S01]  /*15970*/  FMUL.FTZ R28, R28, R39.reuse ;  /* 0x000000271c1c7220 */ /* 0x080fe20000410000 */
[----:B------:R-:W-:Y:S02]  /*15980*/  HADD2.F32 R21, -RZ, R21.H1_H1 ;  /* 0x30000015ff157230 */ /* 0x000fe40000004100 */
[C---:B------:R-:W-:Y:S01]  /*15990*/  FMUL.FTZ R46, R30.reuse, R42 ;  /* 0x0000002a1e2e7220 */ /* 0x040fe20000410000 */
[-C--:B------:R-:W-:Y:S01]  /*159a0*/  FMUL.FTZ R47, R30, R38.reuse ;  /* 0x000000261e2f7220 */ /* 0x080fe20000410000 */
[C---:B------:R-:W-:Y:S01]  /*159b0*/  FFMA.FTZ R30, R20.reuse, R39, -R45 ;  /* 0x00000027141e7223 */ /* 0x040fe2000001082d */
[----:B------:R-:W-:Y:S01]  /*159c0*/  FFMA.FTZ R20, R20, R43, R28 ;  /* 0x0000002b14147223 */ /* 0x000fe2000001001c */
[C---:B------:R-:W-:Y:S01]  /*159d0*/  FFMA.FTZ R39, R21.reuse, R38, -R46 ;  /* 0x0000002615277223 */ /* 0x040fe2000001082e */
[----:B------:R-:W-:Y:S01]  /*159e0*/  F2FP.SATFINITE.E4M3.F32.PACK_AB_MERGE_C R31, R36, R31, RZ ;  /* 0x0000001f241f723e */ /* 0x000fe200048070ff */
[----:B------:R-:W-:Y:S01]  /*159f0*/  FFMA.FTZ R47, R21, R42, R47 ;  /* 0x0000002a152f7223 */ /* 0x000fe2000001002f */
[----:B------:R-:W-:-:S02]  /*15a00*/  F2FP.SATFINITE.E4M3.F32.PACK_AB_MERGE_C R61, R61, R68, RZ ;  /* 0x000000443d3d723e */ /* 0x000fc400048070ff */
[----:B------:R-:W-:Y:S02]  /*15a10*/  F2FP.SATFINITE.E4M3.F32.PACK_AB_MERGE_C R35, R40, R35, RZ ;  /* 0x000000232823723e */ /* 0x000fe400048070ff */
[----:B------:R-:W-:Y:S02]  /*15a20*/  F2FP.SATFINITE.E4M3.F32.PACK_AB_MERGE_C R28, R60, R53, RZ ;  /* 0x000000353c1c723e */ /* 0x000fe400048070ff */
[----:B------:R-:W-:Y:S02]  /*15a30*/  F2FP.SATFINITE.E4M3.F32.PACK_AB_MERGE_C R50, R57, R50, RZ ;  /* 0x000000323932723e */ /* 0x000fe400048070ff */
[----:B------:R-:W-:Y:S02]  /*15a40*/  F2FP.SATFINITE.E4M3.F32.PACK_AB_MERGE_C R62, R63, R62, RZ ;  /* 0x0000003e3f3e723e */ /* 0x000fe400048070ff */
[----:B------:R-:W-:Y:S02]  /*15a50*/  F2FP.SATFINITE.E4M3.F32.PACK_AB_MERGE_C R55, R55, R58, RZ ;  /* 0x0000003a3737723e */ /* 0x000fe400048070ff */
[----:B------:R-:W-:-:S02]  /*15a60*/  F2FP.SATFINITE.E4M3.F32.PACK_AB_MERGE_C R56, R59, R56, RZ ;  /* 0x000000383b38723e */ /* 0x000fc400048070ff */
[----:B------:R-:W-:Y:S02]  /*15a70*/  F2FP.SATFINITE.E4M3.F32.PACK_AB_MERGE_C R29, R32, R29, R31 ;  /* 0x0000001d201d723e */ /* 0x000fe4000480701f */
[----:B------:R-:W-:Y:S02]  /*15a80*/  F2FP.SATFINITE.E4M3.F32.PACK_AB_MERGE_C R31, R64, R37, R61 ;  /* 0x00000025401f723e */ /* 0x000fe4000480703d */
[----:B------:R-:W-:Y:S02]  /*15a90*/  F2FP.SATFINITE.E4M3.F32.PACK_AB_MERGE_C R33, R34, R33, R35 ;  /* 0x000000212221723e */ /* 0x000fe40004807023 */
[----:B------:R-:W-:Y:S02]  /*15aa0*/  F2FP.SATFINITE.E4M3.F32.PACK_AB_MERGE_C R28, R49, R52, R28 ;  /* 0x00000034311c723e */ /* 0x000fe4000480701c */
[----:B------:R-:W-:Y:S02]  /*15ab0*/  F2FP.SATFINITE.E4M3.F32.PACK_AB_MERGE_C R30, R39, R30, R50 ;  /* 0x0000001e271e723e */ /* 0x000fe40004807032 */
[----:B------:R-:W-:-:S02]  /*15ac0*/  F2FP.SATFINITE.E4M3.F32.PACK_AB_MERGE_C R35, R66, R41, R62 ;  /* 0x000000294223723e */ /* 0x000fc4000480703e */
[----:B------:R-:W-:Y:S02]  /*15ad0*/  F2FP.SATFINITE.E4M3.F32.PACK_AB_MERGE_C R32, R51, R54, R55 ;  /* 0x000000363320723e */ /* 0x000fe40004807037 */
[----:B------:R-:W-:Y:S01]  /*15ae0*/  F2FP.SATFINITE.E4M3.F32.PACK_AB_MERGE_C R34, R47, R20, R56 ;  /* 0x000000142f22723e */ /* 0x000fe20004807038 */
[----:B------:R0:W-:Y:S04]  /*15af0*/  STS.128 [R65+0x14400], R28 ;  /* 0x0144001c41007388 */ /* 0x0001e80000000c00 */
[----:B------:R0:W-:Y:S02]  /*15b00*/  STS.128 [R0+0x14400], R32 ;  /* 0x0144002000007388 */ /* 0x0001e40000000c00 */
.L_x_576:
[----:B------:R-:W-:Y:S05]  /*15b10*/  BSYNC B1 ;  /* 0x0000000000017941 */ /* 0x000fea0003800000 */
.L_x_575:
[----:B------:R-:W-:Y:S04]  /*15b20*/  BSSY B1, `(.L_x_577) ;  /* 0x0000101000017945 */ /* 0x000fe80003800000 */
[----:B------:R-:W-:Y:S05]  /*15b30*/  @P1 BRA `(.L_x_578) ;  /* 0x0000000c00fc1947 */ /* 0x000fea0003800000 */
[----:B------:R-:W3:Y:S01]  /*15b40*/  LDL R59, [R1+0x40] ;  /* 0x00004000013b7983 */ /* 0x000ee20000100800 */
[----:B0----5:R-:W-:Y:S02]  /*15b50*/  SHF.R.U32.HI R0, RZ, 0x8, R12 ;  /* 0x00000008ff007819 */ /* 0x021fe4000001160c */
[----:B-1----:R-:W-:Y:S02]  /*15b60*/  LOP3.LUT R21, R12, 0xff, RZ, 0xc0, !PT ;  /* 0x000000ff0c157812 */ /* 0x002fe400078ec0ff */
[----:B------:R-:W-:Y:S02]  /*15b70*/  LOP3.LUT R20, R0, 0xff, RZ, 0xc0, !PT ;  /* 0x000000ff00147812 */ /* 0x000fe400078ec0ff */
[----:B------:R-:W-:Y:S02]  /*15b80*/  LEA.HI R0, R3, R170, RZ, 0x1c ;  /* 0x000000aa03007211 */ /* 0x000fe400078fe0ff */
[----:B----4-:R-:W-:Y:S02]  /*15b90*/  PRMT R37, R20, 0x7604, R21 ;  /* 0x0000760414257816 */ /* 0x010fe40000000015 */
[----:B------:R-:W-:-:S02]  /*15ba0*/  SHF.R.S32.HI R21, RZ, 0x1f, R0 ;  /* 0x0000001fff157819 */ /* 0x000fc40000011400 */
[----:B------:R-:W-:Y:S02]  /*15bb0*/  SHF.R.U32.HI R32, RZ, 0x8, R15 ;  /* 0x00000008ff207819 */ /* 0x000fe4000001160f */
[----:B------:R-:W-:Y:S01]  /*15bc0*/  LEA.HI R20, R21, R0, RZ, 0x2 ;  /* 0x0000000015147211 */ /* 0x000fe200078f10ff */
[----:B------:R-:W-:Y:S01]  /*15bd0*/  IMAD.SHL.U32 R0, R0, 0x10, RZ ;  /* 0x0000001000007824 */ /* 0x000fe200078e00ff */
[----:B------:R-:W-:Y:S02]  /*15be0*/  LOP3.LUT R31, R15, 0xff, RZ, 0xc0, !PT ;  /* 0x000000ff0f1f7812 */ /* 0x000fe400078ec0ff */
[----:B------:R-:W-:Y:S01]  /*15bf0*/  SHF.R.U32.HI R30, RZ, 0x8, R4 ;  /* 0x00000008ff1e7819 */ /* 0x000fe20000011604 */
[----:B------:R-:W-:Y:S01]  /*15c00*/  IMAD.SHL.U32 R20, R20, 0x800, RZ ;  /* 0x0000080014147824 */ /* 0x000fe200078e00ff */
[----:B------:R-:W-:Y:S02]  /*15c10*/  LOP3.LUT R21, R205, 0x30, R0, 0xf8, !PT ;  /* 0x00000030cd157812 */ /* 0x000fe400078ef800 */
[----:B------:R-:W-:-:S02]  /*15c20*/  LOP3.LUT R0, R32, 0xff, RZ, 0xc0, !PT ;  /* 0x000000ff20007812 */ /* 0x000fc400078ec0ff */
[----:B------:R-:W-:Y:S02]  /*15c30*/  SHF.R.U32.HI R28, RZ, 0x8, R13 ;  /* 0x00000008ff1c7819 */ /* 0x000fe4000001160d */
[----:B------:R-:W-:Y:S02]  /*15c40*/  LOP3.LUT R33, R4, 0xff, RZ, 0xc0, !PT ;  /* 0x000000ff04217812 */ /* 0x000fe400078ec0ff */
[----:B------:R-:W-:Y:S02]  /*15c50*/  LOP3.LUT R30, R30, 0xff, RZ, 0xc0, !PT ;  /* 0x000000ff1e1e7812 */ /* 0x000fe400078ec0ff */
[----:B------:R-:W-:Y:S02]  /*15c60*/  PRMT R41, R0, 0x7604, R31 ;  /* 0x0000760400297816 */ /* 0x000fe4000000001f */
[----:B------:R-:W-:Y:S02]  /*15c70*/  LOP3.LUT R21, R21, R206, RZ, 0x3c, !PT ;  /* 0x000000ce15157212 */ /* 0x000fe400078e3cff */
[----:B------:R-:W-:-:S02]  /*15c80*/  LOP3.LUT R20, R20, 0xffffe000, RZ, 0xc0, !PT ;  /* 0xffffe00014147812 */ /* 0x000fc400078ec0ff */
[----:B------:R-:W-:Y:S02]  /*15c90*/  SHF.R.U32.HI R0, RZ, 0x8, R5 ;  /* 0x00000008ff007819 */ /* 0x000fe40000011605 */
[----:B------:R-:W-:Y:S02]  /*15ca0*/  LOP3.LUT R29, R13, 0xff, RZ, 0xc0, !PT ;  /* 0x000000ff0d1d7812 */ /* 0x000fe400078ec0ff */
[----:B------:R-:W-:Y:S02]  /*15cb0*/  LOP3.LUT R28, R28, 0xff, RZ, 0xc0, !PT ;  /* 0x000000ff1c1c7812 */ /* 0x000fe400078ec0ff */
[----:B------:R-:W-:Y:S02]  /*15cc0*/  PRMT R43, R30, 0x7604, R33 ;  /* 0x000076041e2b7816 */ /* 0x000fe40000000021 */
[----:B------:R-:W-:Y:S02]  /*15cd0*/  IADD3 R21, R21, R207, R20 ;  /* 0x000000cf15157210 */ /* 0x000fe40007ffe014 */
[----:B------:R-:W-:-:S02]  /*15ce0*/  LOP3.LUT R33, R5, 0xff, RZ, 0xc0, !PT ;  /* 0x000000ff05217812 */ /* 0x000fc400078ec0ff */
[----:B------:R-:W-:Y:S02]  /*15cf0*/  SHF.R.U32.HI R32, RZ, 0x8, R7 ;  /* 0x00000008ff207819 */ /* 0x000fe40000011607 */
[----:B------:R-:W-:Y:S02]  /*15d00*/  LOP3.LUT R0, R0, 0xff, RZ, 0xc0, !PT ;  /* 0x000000ff00007812 */ /* 0x000fe400078ec0ff */
[----:B------:R-:W-:Y:S02]  /*15d10*/  SHF.R.U32.HI R20, RZ, 0x8, R6 ;  /* 0x00000008ff147819 */ /* 0x000fe40000011606 */
[----:B------:R-:W-:Y:S02]  /*15d20*/  PRMT R36, R28, 0x7604, R29 ;  /* 0x000076041c247816 */ /* 0x000fe4000000001d */
[----:B------:R-:W-:Y:S02]  /*15d30*/  SHF.R.U32.HI R28, RZ, 0x8, R14 ;  /* 0x00000008ff1c7819 */ /* 0x000fe4000001160e */
[----:B------:R-:W-:-:S02]  /*15d40*/  LOP3.LUT R35, R6, 0xff, RZ, 0xc0, !PT ;  /* 0x000000ff06237812 */ /* 0x000fc400078ec0ff */
[----:B------:R-:W-:Y:S02]  /*15d50*/  LOP3.LUT R32, R32, 0xff, RZ, 0xc0, !PT ;  /* 0x000000ff20207812 */ /* 0x000fe400078ec0ff */
[----:B------:R-:W-:Y:S01]  /*15d60*/  PRMT R45, R0, 0x7604, R33 ;  /* 0x00007604002d7816 */ /* 0x000fe20000000021 */
[----:B------:R-:W-:Y:S01]  /*15d70*/  IMAD.IADD R0, R18, 0x1, R21 ;  /* 0x0000000112007824 */ /* 0x000fe200078e0215 */
[----:B------:R-:W-:Y:S02]  /*15d80*/  LOP3.LUT R20, R20, 0xff, RZ, 0xc0, !PT ;  /* 0x000000ff14147812 */ /* 0x000fe400078ec0ff */
[----:B------:R-:W-:Y:S02]  /*15d90*/  LOP3.LUT R47, R7, 0xff, RZ, 0xc0, !PT ;  /* 0x000000ff072f7812 */ /* 0x000fe400078ec0ff */
[----:B------:R-:W-:Y:S02]  /*15da0*/  LOP3.LUT R29, R14, 0xff, RZ, 0xc0, !PT ;  /* 0x000000ff0e1d7812 */ /* 0x000fe400078ec0ff */
[----:B------:R-:W-:-:S02]  /*15db0*/  LOP3.LUT R28, R28, 0xff, RZ, 0xc0, !PT ;  /* 0x000000ff1c1c7812 */ /* 0x000fc400078ec0ff */
[----:B------:R-:W-:Y:S02]  /*15dc0*/  PRMT R49, R20, 0x7604, R35 ;  /* 0x0000760414317816 */ /* 0x000fe40000000023 */
[----:B------:R-:W-:Y:S02]  /*15dd0*/  PRMT R51, R32, 0x7604, R47 ;  /* 0x0000760420337816 */ /* 0x000fe4000000002f */
[----:B------:R-:W0:Y:S01]  /*15de0*/  LDS.128 R32, [R0+0x14400] ;  /* 0x0144000000207984 */ /* 0x000e220000000c00 */
[----:B--2---:R-:W-:Y:S02]  /*15df0*/  PRMT R39, R28, 0x7604, R29 ;  /* 0x000076041c277816 */ /* 0x004fe4000000001d */
[----:B------:R-:W-:Y:S02]  /*15e00*/  SHF.R.U32.HI R21, RZ, 0x10, R13 ;  /* 0x00000010ff157819 */ /* 0x000fe4000001160d */
[----:B------:R-:W-:Y:S02]  /*15e10*/  SHF.R.U32.HI R20, RZ, 0x10, R12 ;  /* 0x00000010ff147819 */ /* 0x000fe4000001160c */
[----:B------:R-:W-:-:S02]  /*15e20*/  LOP3.LUT R21, R21, 0xff, RZ, 0xc0, !PT ;  /* 0x000000ff15157812 */ /* 0x000fc400078ec0ff */
[----:B------:R-:W-:Y:S02]  /*15e30*/  LOP3.LUT R20, R20, 0xff, RZ, 0xc0, !PT ;  /* 0x000000ff14147812 */ /* 0x000fe400078ec0ff */
[----:B------:R-:W-:Y:S02]  /*15e40*/  SHF.R.U32.HI R38, RZ, 0x10, R14 ;  /* 0x00000010ff267819 */ /* 0x000fe4000001160e */
[----:B------:R-:W-:Y:S02]  /*15e50*/  PRMT R21, R21, 0x7054, R36 ;  /* 0x0000705415157816 */ /* 0x000fe40000000024 */
[----:B------:R-:W-:Y:S02]  /*15e60*/  SHF.R.U32.HI R36, RZ, 0x10, R5 ;  /* 0x00000010ff247819 */ /* 0x000fe40000011605 */
[----:B------:R-:W-:Y:S02]  /*15e70*/  PRMT R37, R20, 0x7054, R37 ;  /* 0x0000705414257816 */ /* 0x000fe40000000025 */
[----:B------:R-:W-:-:S02]  /*15e80*/  SHF.R.U32.HI R40, RZ, 0x10, R15 ;  /* 0x00000010ff287819 */ /* 0x000fc4000001160f */
[----:B------:R-:W-:Y:S02]  /*15e90*/  LOP3.LUT R38, R38, 0xff, RZ, 0xc0, !PT ;  /* 0x000000ff26267812 */ /* 0x000fe400078ec0ff */
[----:B------:R-:W-:Y:S02]  /*15ea0*/  SHF.R.U32.HI R20, RZ, 0x10, R4 ;  /* 0x00000010ff147819 */ /* 0x000fe40000011604 */
[----:B------:R-:W-:Y:S02]  /*15eb0*/  LOP3.LUT R36, R36, 0xff, RZ, 0xc0, !PT ;  /* 0x000000ff24247812 */ /* 0x000fe400078ec0ff */
[----:B------:R-:W-:Y:S02]  /*15ec0*/  LOP3.LUT R40, R40, 0xff, RZ, 0xc0, !PT ;  /* 0x000000ff28287812 */ /* 0x000fe400078ec0ff */
[----:B------:R-:W-:Y:S02]  /*15ed0*/  PRMT R39, R38, 0x7054, R39 ;  /* 0x0000705426277816 */ /* 0x000fe40000000027 */
[----:B------:R-:W-:-:S02]  /*15ee0*/  LOP3.LUT R20, R20, 0xff, RZ, 0xc0, !PT ;  /* 0x000000ff14147812 */ /* 0x000fc400078ec0ff */
[----:B------:R-:W-:Y:S02]  /*15ef0*/  SHF.R.U32.HI R38, RZ, 0x10, R6 ;  /* 0x00000010ff267819 */ /* 0x000fe40000011606 */
[----:B------:R-:W-:Y:S02]  /*15f00*/  PRMT R47, R36, 0x7054, R45 ;  /* 0x00007054242f7816 */ /* 0x000fe4000000002d */
[----:B------:R-:W-:Y:S02]  /*15f10*/  PRMT R41, R40, 0x7054, R41 ;  /* 0x0000705428297816 */ /* 0x000fe40000000029 */
[----:B------:R-:W-:Y:S02]  /*15f20*/  PRMT R43, R20, 0x7054, R43 ;  /* 0x00007054142b7816 */ /* 0x000fe4000000002b */
[----:B------:R-:W-:Y:S02]  /*15f30*/  LOP3.LUT R38, R38, 0xff, RZ, 0xc0, !PT ;  /* 0x000000ff26267812 */ /* 0x000fe400078ec0ff */
[----:B------:R-:W-:-:S02]  /*15f40*/  LOP3.LUT R47, R47, 0xff000000, R5, 0xf8, !PT ;  /* 0xff0000002f2f7812 */ /* 0x000fc400078ef805 */
[----:B------:R-:W-:Y:S02]  /*15f50*/  LOP3.LUT R21, R21, 0xff000000, R13, 0xf8, !PT ;  /* 0xff00000015157812 */ /* 0x000fe400078ef80d */
[----:B------:R-:W-:Y:S02]  /*15f60*/  SHF.R.U32.HI R40, RZ, 0x10, R7 ;  /* 0x00000010ff287819 */ /* 0x000fe40000011607 */
[----:B------:R-:W-:Y:S02]  /*15f70*/  LOP3.LUT R45, R41, 0xff000000, R15, 0xf8, !PT ;  /* 0xff000000292d7812 */ /* 0x000fe400078ef80f */
[----:B------:R-:W-:Y:S02]  /*15f80*/  LOP3.LUT R48, R43, 0xff000000, R4, 0xf8, !PT ;  /* 0xff0000002b307812 */ /* 0x000fe400078ef804 */
[----:B------:R-:W-:Y:S02]  /*15f90*/  PRMT R49, R38, 0x7054, R49 ;  /* 0x0000705426317816 */ /* 0x000fe40000000031 */
[----:B------:R-:W-:-:S02]  /*15fa0*/  F2FP.F16.E4M3.UNPACK_B R43, R47 ;  /* 0x0000002fff2b723e */ /* 0x000fc400020006ff */
[----:B0-----:R-:W-:Y:S02]  /*15fb0*/  F2FP.F16.E4M3.UNPACK_B R15, R33 ;  /* 0x00000021ff0f723e */ /* 0x001fe400020006ff */
[----:B------:R-:W-:Y:S01]  /*15fc0*/  LOP3.LUT R42, R37, 0xff000000, R12, 0xf8, !PT ;  /* 0xff000000252a7812 */ /* 0x000fe200078ef80c */
[----:B------:R-:W-:Y:S01]  /*15fd0*/  HADD2.F32 R46, -RZ, R43.H0_H0 ;  /* 0x2000002bff2e7230 */ /* 0x000fe20000004100 */
[----:B------:R-:W-:Y:S02]  /*15fe0*/  F2FP.F16.E4M3.UNPACK_B R20, R21 ;  /* 0x00000015ff14723e */ /* 0x000fe400020006ff */
[----:B------:R-:W-:Y:S02]  /*15ff0*/  LOP3.LUT R40, R40, 0xff, RZ, 0xc0, !PT ;  /* 0x000000ff28287812 */ /* 0x000fe400078ec0ff */
[----:B------:R-:W-:Y:S01]  /*16000*/  LOP3.LUT R12, R39, 0xff000000, R14, 0xf8, !PT ;  /* 0xff000000270c7812 */ /* 0x000fe200078ef80e */
[----:B------:R-:W-:Y:S01]  /*16010*/  HADD2.F32 R41, -RZ, R20.H0_H0 ;  /* 0x20000014ff297230 */ /* 0x000fe20000004100 */
[----:B------:R-:W-:Y:S01]  /*16020*/  LOP3.LUT R5, R49, 0xff000000, R6, 0xf8, !PT ;  /* 0xff00000031057812 */ /* 0x000fe200078ef806 */
[--C-:B------:R-:W-:Y:S01]  /*16030*/  HADD2.F32 R6, -RZ, R15.reuse.H0_H0 ;  /* 0x2000000fff067230 */ /* 0x100fe20000004100 */
[----:B------:R-:W-:Y:S01]  /*16040*/  PRMT R51, R40, 0x7054, R51 ;  /* 0x0000705428337816 */ /* 0x000fe20000000033 */
[----:B------:R-:W-:Y:S01]  /*16050*/  HADD2.F32 R15, -RZ, R15.H1_H1 ;  /* 0x3000000fff0f7230 */ /* 0x000fe20000004100 */
[----:B------:R-:W-:-:S02]  /*16060*/  F2FP.F16.E4M3.UNPACK_B R39, R35 ;  /* 0x00000023ff27723e */ /* 0x000fc400020006ff */
[----:B------:R-:W-:Y:S01]  /*16070*/  F2FP.F16.E4M3.UNPACK_B R40, R35.H1 ;  /* 0x00000023ff28723e */ /* 0x000fe200030006ff */
[----:B------:R-:W-:Y:S01]  /*16080*/  FMUL.FTZ R49, R6, R41 ;  /* 0x0000002906317220 */ /* 0x000fe20000410000 */
[----:B------:R-:W-:Y:S02]  /*16090*/  F2FP.F16.E4M3.UNPACK_B R35, R32.H1 ;  /* 0x00000020ff23723e */ /* 0x000fe400030006ff */
[----:B------:R-:W-:Y:S02]  /*160a0*/  F2FP.F16.E4M3.UNPACK_B R47, R47.H1 ;  /* 0x0000002fff2f723e */ /* 0x000fe400030006ff */
[----:B------:R-:W-:Y:S02]  /*160b0*/  LOP3.LUT R51, R51, 0xff000000, R7, 0xf8, !PT ;  /* 0xff00000033337812 */ /* 0x000fe400078ef807 */
[-C--:B------:R-:W-:Y:S02]  /*160c0*/  F2FP.F16.E4M3.UNPACK_B R7, R34.reuse ;  /* 0x00000022ff07723e */ /* 0x080fe400020006ff */
[----:B------:R-:W-:Y:S01]  /*160d0*/  F2FP.F16.E4M3.UNPACK_B R34, R34.H1 ;  /* 0x00000022ff22723e */ /* 0x000fe200030006ff */
[----:B---3--:R-:W0:Y:S02]  /*160e0*/  LDS.128 R28, [R59+0x14400] ;  /* 0x014400003b1c7984 */ /* 0x008e240000000c00 */
[----:B0-----:R-:W-:-:S02]  /*160f0*/  F2FP.F16.E4M3.UNPACK_B R14, R29 ;  /* 0x0000001dff0e723e */ /* 0x001fc400020006ff */
[-C--:B------:R-:W-:Y:S02]  /*16100*/  F2FP.F16.E4M3.UNPACK_B R37, R31.reuse ;  /* 0x0000001fff25723e */ /* 0x080fe400020006ff */
[----:B------:R-:W-:Y:S01]  /*16110*/  F2FP.F16.E4M3.UNPACK_B R38, R31.H1 ;  /* 0x0000001fff26723e */ /* 0x000fe200030006ff */
[--C-:B------:R-:W-:Y:S01]  /*16120*/  HADD2.F32 R13, -RZ, R14.reuse.H0_H0 ;  /* 0x2000000eff0d7230 */ /* 0x100fe20000004100 */
[-C--:B------:R-:W-:Y:S01]  /*16130*/  F2FP.F16.E4M3.UNPACK_B R31, R28.reuse ;  /* 0x0000001cff1f723e */ /* 0x080fe200020006ff */
[----:B------:R-:W-:Y:S01]  /*16140*/  HADD2.F32 R14, -RZ, R14.H1_H1 ;  /* 0x3000000eff0e7230 */ /* 0x000fe20000004100 */
[----:B------:R-:W-:Y:S02]  /*16150*/  F2FP.F16.E4M3.UNPACK_B R36, R28.H1 ;  /* 0x0000001cff24723e */ /* 0x000fe400030006ff */
[----:B------:R-:W-:Y:S02]  /*16160*/  F2FP.F16.E4M3.UNPACK_B R28, R33.H1 ;  /* 0x00000021ff1c723e */ /* 0x000fe400030006ff */
[----:B------:R-:W-:Y:S01]  /*16170*/  F2FP.F16.E4M3.UNPACK_B R33, R32 ;  /* 0x00000020ff21723e */ /* 0x000fe200020006ff */
[----:B------:R-:W-:Y:S01]  /*16180*/  FMUL.FTZ R32, R6, R46 ;  /* 0x0000002e06207220 */ /* 0x000fe20000410000 */
[----:B------:R-:W-:-:S02]  /*16190*/  F2FP.F16.E4M3.UNPACK_B R29, R29.H1 ;  /* 0x0000001dff1d723e */ /* 0x000fc400030006ff */
[----:B------:R-:W-:Y:S01]  /*161a0*/  F2FP.F16.E4M3.UNPACK_B R4, R30 ;  /* 0x0000001eff04723e */ /* 0x000fe200020006ff */
[C---:B------:R-:W-:Y:S01]  /*161b0*/  FFMA.FTZ R6, R13.reuse, R41, -R32 ;  /* 0x000000290d067223 */ /* 0x040fe20000010820 */
[----:B------:R-:W-:Y:S01]  /*161c0*/  F2FP.F16.E4M3.UNPACK_B R32, R21.H1 ;  /* 0x00000015ff20723e */ /* 0x000fe200030006ff */
[----:B------:R-:W-:Y:S01]  /*161d0*/  FFMA.FTZ R13, R13, R46, R49 ;  /* 0x0000002e0d0d7223 */ /* 0x000fe20000010031 */
[----:B------:R-:W-:Y:S01]  /*161e0*/  HADD2.F32 R41, -RZ, R20.H1_H1 ;  /* 0x30000014ff297230 */ /* 0x000fe20000004100 */
[----:B------:R-:W-:Y:S01]  /*161f0*/  F2FP.F16.E4M3.UNPACK_B R30, R30.H1 ;  /* 0x0000001eff1e723e */ /* 0x000fe200030006ff */
[----:B------:R-:W-:Y:S02]  /*16200*/  HADD2.F32 R46, -RZ, R43.H1_H1 ;  /* 0x3000002bff2e7230 */ /* 0x000fe40000004100 */
[----:B------:R-:W-:Y:S02]  /*16210*/  HADD2.F32 R49, -RZ, R47.H0_H0 ;  /* 0x2000002fff317230 */ /* 0x000fe40000004100 */
[----:B------:R-:W-:Y:S01]  /*16220*/  FMUL.FTZ R55, R15, R41 ;  /* 0x000000290f377220 */ /* 0x000fe20000410000 */
[----:B------:R-:W-:-:S02]  /*16230*/  HADD2.F32 R20, -RZ, R28.H0_H0 ;  /* 0x2000001cff147230 */ /* 0x000fc40000004100 */
[-C--:B------:R-:W-:Y:S01]  /*16240*/  FMUL.FTZ R53, R15, R46.reuse ;  /* 0x0000002e0f357220 */ /* 0x080fe20000410000 */
[----:B------:R-:W-:Y:S02]  /*16250*/  HADD2.F32 R43, -RZ, R32.H0_H0 ;  /* 0x20000020ff2b7230 */ /* 0x000fe40000004100 */
[----:B------:R-:W-:Y:S02]  /*16260*/  HADD2.F32 R21, -RZ, R29.H0_H0 ;  /* 0x2000001dff157230 */ /* 0x000fe40000004100 */
[----:B------:R-:W-:Y:S01]  /*16270*/  FMUL.FTZ R50, R20, R49 ;  /* 0x0000003114327220 */ /* 0x000fe20000410000 */
[----:B------:R-:W-:Y:S01]  /*16280*/  FFMA.FTZ R15, R14, R41, -R53 ;  /* 0x000000290e0f7223 */ /* 0x000fe20000010835 */
[-C--:B------:R-:W-:Y:S01]  /*16290*/  FMUL.FTZ R52, R20, R43.reuse ;  /* 0x0000002b14347220 */ /* 0x080fe20000410000 */
[----:B------:R-:W-:Y:S01]  /*162a0*/  FFMA.FTZ R14, R14, R46, R55 ;  /* 0x0000002e0e0e7223 */ /* 0x000fe20000010037 */
[C---:B------:R-:W-:Y:S01]  /*162b0*/  FFMA.FTZ R20, R21.reuse, R43, -R50 ;  /* 0x0000002b15147223 */ /* 0x040fe20000010832 */
[----:B------:R-:W-:Y:S01]  /*162c0*/  F2FP.F16.E4M3.UNPACK_B R50, R51 ;  /* 0x00000033ff32723e */ /* 0x000fe200020006ff */
[----:B------:R-:W-:Y:S01]  /*162d0*/  FFMA.FTZ R21, R21, R49, R52 ;  /* 0x0000003115157223 */ /* 0x000fe20000010034 */
[----:B------:R-:W-:Y:S01]  /*162e0*/  F2FP.F16.E4M3.UNPACK_B R46, R45 ;  /* 0x0000002dff2e723e */ /* 0x000fe200020006ff */
[----:B------:R-:W-:Y:S01]  /*162f0*/  HADD2.F32 R49, -RZ, R47.H1_H1 ;  /* 0x3000002fff317230 */ /* 0x000fe20000004100 */
[----:B------:R-:W-:Y:S01]  /*16300*/  F2FP.F16.E4M3.UNPACK_B R51, R51.H1 ;  /* 0x00000033ff33723e */ /* 0x000fe200030006ff */
[----:B------:R-:W-:Y:S01]  /*16310*/  HADD2.F32 R28, -RZ, R28.H1_H1 ;  /* 0x3000001cff1c7230 */ /* 0x000fe20000004100 */
[----:B------:R-:W-:Y:S01]  /*16320*/  F2FP.F16.E4M3.UNPACK_B R45, R45.H1 ;  /* 0x0000002dff2d723e */ /* 0x000fe200030006ff */
[----:B------:R-:W-:-:S02]  /*16330*/  HADD2.F32 R43, -RZ, R32.H1_H1 ;  /* 0x30000020ff2b7230 */ /* 0x000fc40000004100 */
[----:B------:R-:W-:Y:S02]  /*16340*/  HADD2.F32 R52, -RZ, R50.H0_H0 ;  /* 0x20000032ff347230 */ /* 0x000fe40000004100 */
[C---:B------:R-:W-:Y:S01]  /*16350*/  FMUL.FTZ R54, R28.reuse, R49 ;  /* 0x000000311c367220 */ /* 0x040fe20000410000 */
[----:B------:R-:W-:Y:S02]  /*16360*/  HADD2.F32 R41, -RZ, R39.H0_H0 ;  /* 0x20000027ff297230 */ /* 0x000fe40000004100 */
[----:B------:R-:W-:Y:S01]  /*16370*/  FMUL.FTZ R28, R28, R43 ;  /* 0x0000002b1c1c7220 */ /* 0x000fe20000410000 */
[----:B------:R-:W-:Y:S02]  /*16380*/  HADD2.F32 R47, -RZ, R46.H0_H0 ;  /* 0x2000002eff2f7230 */ /* 0x000fe40000004100 */
[----:B------:R-:W-:Y:S02]  /*16390*/  HADD2.F32 R29, -RZ, R29.H1_H1 ;  /* 0x3000001dff1d7230 */ /* 0x000fe40000004100 */
[----:B------:R-:W-:Y:S01]  /*163a0*/  FMUL.FTZ R55, R41, R52 ;  /* 0x0000003429377220 */ /* 0x000fe20000410000 */
[----:B------:R-:W-:-:S02]  /*163b0*/  HADD2.F32 R32, -RZ, R37.H0_H0 ;  /* 0x20000025ff207230 */ /* 0x000fc40000004100 */
[----:B------:R-:W-:Y:S01]  /*163c0*/  FMUL.FTZ R41, R41, R47 ;  /* 0x0000002f29297220 */ /* 0x000fe20000410000 */
[----:B------:R-:W-:Y:S02]  /*163d0*/  HADD2.F32 R50, -RZ, R50.H1_H1 ;  /* 0x30000032ff327230 */ /* 0x000fe40000004100 */
[C---:B------:R-:W-:Y:S01]  /*163e0*/  FFMA.FTZ R53, R29.reuse, R43, -R54 ;  /* 0x0000002b1d357223 */ /* 0x040fe20000010836 */
[----:B------:R-:W-:Y:S01]  /*163f0*/  FFMA.FTZ R54, R29, R49, R28 ;  /* 0x000000311d367223 */ /* 0x000fe2000001001c */
[C---:B------:R-:W-:Y:S01]  /*16400*/  FFMA.FTZ R28, R32.reuse, R47, -R55 ;  /* 0x0000002f201c7223 */ /* 0x040fe20000010837 */
[----:B------:R-:W-:Y:S01]  /*16410*/  FFMA.FTZ R29, R32, R52, R41 ;  /* 0x00000034201d7223 */ /* 0x000fe20000010029 */
[----:B------:R-:W-:Y:S02]  /*16420*/  HADD2.F32 R39, -RZ, R39.H1_H1 ;  /* 0x30000027ff277230 */ /* 0x000fe40000004100 */
[----:B------:R-:W-:Y:S01]  /*16430*/  HADD2.F32 R47, -RZ, R51.H0_H0 ;  /* 0x20000033ff2f7230 */ /* 0x000fe20000004100 */
[----:B------:R-:W-:Y:S01]  /*16440*/  F2FP.SATFINITE.E4M3.F32.PACK_AB_MERGE_C R21, R54, R21, RZ ;  /* 0x000000153615723e */ /* 0x000fe200048070ff */
[----:B------:R-:W-:-:S02]  /*16450*/  HADD2.F32 R41, -RZ, R40.H0_H0 ;  /* 0x20000028ff297230 */ /* 0x000fc40000004100 */
[----:B------:R-:W-:Y:S01]  /*16460*/  FMUL.FTZ R52, R39, R50 ;  /* 0x0000003227347220 */ /* 0x000fe20000410000 */
[----:B------:R-:W-:Y:S01]  /*16470*/  HADD2.F32 R46, -RZ, R46.H1_H1 ;  /* 0x3000002eff2e7230 */ /* 0x000fe20000004100 */
[----:B------:R-:W-:Y:S01]  /*16480*/  F2FP.SATFINITE.E4M3.F32.PACK_AB_MERGE_C R13, R14, R13, R21 ;  /* 0x0000000d0e0d723e */ /* 0x000fe20004807015 */
[----:B------:R-:W-:Y:S02]  /*16490*/  HADD2.F32 R43, -RZ, R45.H0_H0 ;  /* 0x2000002dff2b7230 */ /* 0x000fe40000004100 */
[----:B------:R-:W-:Y:S01]  /*164a0*/  FMUL.FTZ R49, R41, R47 ;  /* 0x0000002f29317220 */ /* 0x000fe20000410000 */
[----:B------:R-:W-:Y:S02]  /*164b0*/  HADD2.F32 R32, -RZ, R38.H0_H0 ;  /* 0x20000026ff207230 */ /* 0x000fe40000004100 */
[----:B------:R-:W-:Y:S01]  /*164c0*/  FMUL.FTZ R39, R39, R46 ;  /* 0x0000002e27277220 */ /* 0x000fe20000410000 */
[----:B------:R-:W-:Y:S02]  /*164d0*/  HADD2.F32 R37, -RZ, R37.H1_H1 ;  /* 0x30000025ff257230 */ /* 0x000fe40000004100 */
[----:B------:R-:W-:Y:S01]  /*164e0*/  FMUL.FTZ R58, R41, R43 ;  /* 0x0000002b293a7220 */ /* 0x000fe20000410000 */
[----:B------:R-:W-:-:S02]  /*164f0*/  HADD2.F32 R51, -RZ, R51.H1_H1 ;  /* 0x30000033ff337230 */ /* 0x000fc40000004100 */
[C---:B------:R-:W-:Y:S01]  /*16500*/  FFMA.FTZ R57, R32.reuse, R43, -R49 ;  /* 0x0000002b20397223 */ /* 0x040fe20000010831 */
[----:B------:R-:W-:Y:S01]  /*16510*/  F2FP.F16.E4M3.UNPACK_B R43, R48.H1 ;  /* 0x00000030ff2b723e */ /* 0x000fe200030006ff */
[C---:B------:R-:W-:Y:S01]  /*16520*/  FFMA.FTZ R56, R37.reuse, R50, R39 ;  /* 0x0000003225387223 */ /* 0x040fe20000010027 */
[----:B------:R-:W-:Y:S01]  /*16530*/  F2FP.F16.E4M3.UNPACK_B R39, R42.H1 ;  /* 0x0000002aff27723e */ /* 0x000fe200030006ff */
[----:B------:R-:W-:Y:S01]  /*16540*/  FFMA.FTZ R55, R37, R46, -R52 ;  /* 0x0000002e25377223 */ /* 0x000fe20000010834 */
[----:B------:R-:W-:Y:S02]  /*16550*/  HADD2.F32 R40, -RZ, R40.H1_H1 ;  /* 0x30000028ff287230 */ /* 0x000fe40000004100 */
[----:B------:R-:W-:Y:S01]  /*16560*/  FFMA.FTZ R58, R32, R47, R58 ;  /* 0x0000002f203a7223 */ /* 0x000fe2000001003a */
[----:B------:R-:W-:Y:S01]  /*16570*/  HADD2.F32 R46, -RZ, R43.H0_H0 ;  /* 0x2000002bff2e7230 */ /* 0x000fe20000004100 */
[----:B------:R-:W-:Y:S01]  /*16580*/  F2FP.F16.E4M3.UNPACK_B R48, R48 ;  /* 0x00000030ff30723e */ /* 0x000fe200020006ff */
[----:B------:R-:W-:-:S02]  /*16590*/  HADD2.F32 R37, -RZ, R35.H0_H0 ;  /* 0x20000023ff257230 */ /* 0x000fc40000004100 */
[C---:B------:R-:W-:Y:S01]  /*165a0*/  FMUL.FTZ R49, R40.reuse, R51 ;  /* 0x0000003328317220 */ /* 0x040fe20000410000 */
[----:B------:R-:W-:Y:S01]  /*165b0*/  HADD2.F32 R41, -RZ, R39.H0_H0 ;  /* 0x20000027ff297230 */ /* 0x000fe20000004100 */
[----:B------:R-:W-:Y:S01]  /*165c0*/  F2FP.F16.E4M3.UNPACK_B R42, R42 ;  /* 0x0000002aff2a723e */ /* 0x000fe200020006ff */
[----:B------:R-:W-:Y:S02]  /*165d0*/  HADD2.F32 R45, -RZ, R45.H1_H1 ;  /* 0x3000002dff2d7230 */ /* 0x000fe40000004100 */
[C---:B------:R-:W-:Y:S01]  /*165e0*/  FMUL.FTZ R47, R37.reuse, R46 ;  /* 0x0000002e252f7220 */ /* 0x040fe20000410000 */
[----:B------:R-:W-:Y:S02]  /*165f0*/  HADD2.F32 R38, -RZ, R38.H1_H1 ;  /* 0x30000026ff267230 */ /* 0x000fe40000004100 */
[----:B------:R-:W-:Y:S01]  /*16600*/  FMUL.FTZ R37, R37, R41 ;  /* 0x0000002925257220 */ /* 0x000fe20000410000 */
[----:B------:R-:W-:Y:S02]  /*16610*/  HADD2.F32 R32, -RZ, R36.H0_H0 ;  /* 0x20000024ff207230 */ /* 0x000fe40000004100 */
[----:B------:R-:W-:Y:S01]  /*16620*/  FMUL.FTZ R40, R40, R45 ;  /* 0x0000002d28287220 */ /* 0x000fe20000410000 */
[----:B------:R-:W-:-:S02]  /*16630*/  HADD2.F32 R43, -RZ, R43.H1_H1 ;  /* 0x3000002bff2b7230 */ /* 0x000fc40000004100 */
[----:B------:R-:W-:Y:S01]  /*16640*/  FFMA.FTZ R60, R38, R45, -R49 ;  /* 0x0000002d263c7223 */ /* 0x000fe20000010831 */
[----:B------:R-:W-:Y:S02]  /*16650*/  HADD2.F32 R35, -RZ, R35.H1_H1 ;  /* 0x30000023ff237230 */ /* 0x000fe40000004100 */
[C---:B------:R-:W-:Y:S01]  /*16660*/  FFMA.FTZ R47, R32.reuse, R41, -R47 ;  /* 0x00000029202f7223 */ /* 0x040fe2000001082f */
[----:B------:R-:W-:Y:S02]  /*16670*/  HADD2.F32 R39, -RZ, R39.H1_H1 ;  /* 0x30000027ff277230 */ /* 0x000fe40000004100 */
[----:B------:R-:W-:Y:S01]  /*16680*/  FFMA.FTZ R45, R32, R46, R37 ;  /* 0x0000002e202d7223 */ /* 0x000fe20000010025 */
[----:B------:R-:W-:Y:S02]  /*16690*/  HADD2.F32 R36, -RZ, R36.H1_H1 ;  /* 0x30000024ff247230 */ /* 0x000fe40000004100 */
[----:B------:R-:W-:Y:S01]  /*166a0*/  FMUL.FTZ R41, R35, R43 ;  /* 0x0000002b23297220 */ /* 0x000fe20000410000 */
[----:B------:R-:W-:-:S02]  /*166b0*/  HADD2.F32 R37, -RZ, R48.H0_H0 ;  /* 0x20000030ff257230 */ /* 0x000fc40000004100 */
[-C--:B------:R-:W-:Y:S01]  /*166c0*/  FMUL.FTZ R32, R35, R39.reuse ;  /* 0x0000002723207220 */ /* 0x080fe20000410000 */
[----:B------:R-:W-:Y:S02]  /*166d0*/  HADD2.F32 R35, -RZ, R33.H0_H0 ;  /* 0x20000021ff237230 */ /* 0x000fe40000004100 */
[----:B------:R-:W-:Y:S01]  /*166e0*/  FFMA.FTZ R50, R36, R39, -R41 ;  /* 0x0000002724327223 */ /* 0x000fe20000010829 */
[----:B------:R-:W-:Y:S01]  /*166f0*/  FFMA.FTZ R51, R38, R51, R40 ;  /* 0x0000003326337223 */ /* 0x000fe20000010028 */
[----:B------:R-:W-:Y:S01]  /*16700*/  FFMA.FTZ R52, R36, R43, R32 ;  /* 0x0000002b24347223 */ /* 0x000fe20000010020 */
[----:B------:R-:W-:Y:S02]  /*16710*/  HADD2.F32 R36, -RZ, R42.H0_H0 ;  /* 0x2000002aff247230 */ /* 0x000fe40000004100 */
[----:B------:R-:W-:Y:S01]  /*16720*/  FMUL.FTZ R39, R35, R37 ;  /* 0x0000002523277220 */ /* 0x000fe20000410000 */
[----:B------:R-:W-:Y:S01]  /*16730*/  HADD2.F32 R32, -RZ, R31.H0_H0 ;  /* 0x2000001fff207230 */ /* 0x000fe20000004100 */
[----:B------:R-:W-:Y:S01]  /*16740*/  F2FP.SATFINITE.E4M3.F32.PACK_AB_MERGE_C R51, R51, R58, RZ ;  /* 0x0000003a3333723e */ /* 0x000fe200048070ff */
[----:B------:R-:W-:-:S02]  /*16750*/  HADD2.F32 R48, -RZ, R48.H1_H1 ;  /* 0x30000030ff307230 */ /* 0x000fc40000004100 */
[-C--:B------:R-:W-:Y:S01]  /*16760*/  FMUL.FTZ R35, R35, R36.reuse ;  /* 0x0000002423237220 */ /* 0x080fe20000410000 */
[----:B------:R-:W-:Y:S02]  /*16770*/  HADD2.F32 R33, -RZ, R33.H1_H1 ;  /* 0x30000021ff217230 */ /* 0x000fe40000004100 */
[C---:B------:R-:W-:Y:S01]  /*16780*/  FFMA.FTZ R38, R32.reuse, R36, -R39 ;  /* 0x0000002420267223 */ /* 0x040fe20000010827 */
[----:B------:R-:W-:Y:S01]  /*16790*/  HADD2.F32 R42, -RZ, R42.H1_H1 ;  /* 0x3000002aff2a7230 */ /* 0x000fe20000004100 */
[----:B------:R-:W-:Y:S01]  /*167a0*/  F2FP.F16.E4M3.UNPACK_B R36, R5.H1 ;  /* 0x00000005ff24723e */ /* 0x000fe200030006ff */
[----:B------:R-:W-:Y:S02]  /*167b0*/  HADD2.F32 R31, -RZ, R31.H1_H1 ;  /* 0x3000001fff1f7230 */ /* 0x000fe40000004100 */
[C---:B------:R-:W-:Y:S01]  /*167c0*/  FMUL.FTZ R46, R33.reuse, R48 ;  /* 0x00000030212e7220 */ /* 0x040fe20000410000 */
[----:B------:R-:W-:Y:S01]  /*167d0*/  FFMA.FTZ R40, R32, R37, R35 ;  /* 0x0000002520287223 */ /* 0x000fe20000010023 */
[----:B------:R-:W-:Y:S01]  /*167e0*/  F2FP.F16.E4M3.UNPACK_B R35, R12.H1 ;  /* 0x0000000cff23723e */ /* 0x000fe200030006ff */
[----:B------:R-:W-:Y:S01]  /*167f0*/  FMUL.FTZ R33, R33, R42 ;  /* 0x0000002a21217220 */ /* 0x000fe20000410000 */
[----:B------:R-:W-:-:S02]  /*16800*/  HADD2.F32 R37, -RZ, R36.H0_H0 ;  /* 0x20000024ff257230 */ /* 0x000fc40000004100 */
[C---:B------:R-:W-:Y:S01]  /*16810*/  FFMA.FTZ R41, R31.reuse, R42, -R46 ;  /* 0x0000002a1f297223 */ /* 0x040fe2000001082e */
[----:B------:R-:W-:Y:S02]  /*16820*/  HADD2.F32 R32, -RZ, R34.H0_H0 ;  /* 0x20000022ff207230 */ /* 0x000fe40000004100 */
[----:B------:R-:W-:Y:S01]  /*16830*/  FFMA.FTZ R43, R31, R48, R33 ;  /* 0x000000301f2b7223 */ /* 0x000fe20000010021 */
[----:B------:R-:W-:Y:S01]  /*16840*/  HADD2.F32 R33, -RZ, R35.H0_H0 ;  /* 0x20000023ff217230 */ /* 0x000fe20000004100 */
[----:B------:R-:W-:Y:S01]  /*16850*/  F2FP.F16.E4M3.UNPACK_B R12, R12 ;  /* 0x0000000cff0c723e */ /* 0x000fe200020006ff */
[----:B------:R-:W-:Y:S02]  /*16860*/  HADD2.F32 R31, -RZ, R30.H0_H0 ;  /* 0x2000001eff1f7230 */ /* 0x000fe40000004100 */
[C---:B------:R-:W-:Y:S01]  /*16870*/  FMUL.FTZ R42, R32.reuse, R37 ;  /* 0x00000025202a7220 */ /* 0x040fe20000410000 */
[----:B------:R-:W-:Y:S02]  /*16880*/  HADD2.F32 R39, -RZ, R36.H1_H1 ;  /* 0x30000024ff277230 */ /* 0x000fe40000004100 */
[----:B------:R-:W-:Y:S01]  /*16890*/  FMUL.FTZ R32, R32, R33 ;  /* 0x0000002120207220 */ /* 0x000fe20000410000 */
[----:B------:R-:W-:-:S02]  /*168a0*/  HADD2.F32 R34, -RZ, R34.H1_H1 ;  /* 0x30000022ff227230 */ /* 0x000fc40000004100 */
[C---:B------:R-:W-:Y:S01]  /*168b0*/  FFMA.FTZ R42, R31.reuse, R33, -R42 ;  /* 0x000000211f2a7223 */ /* 0x040fe2000001082a */
[----:B------:R-:W-:Y:S01]  /*168c0*/  HADD2.F32 R35, -RZ, R35.H1_H1 ;  /* 0x30000023ff237230 */ /* 0x000fe20000004100 */
[----:B------:R-:W-:Y:S01]  /*168d0*/  F2FP.F16.E4M3.UNPACK_B R5, R5 ;  /* 0x00000005ff05723e */ /* 0x000fe200020006ff */
[----:B------:R-:W-:Y:S02]  /*168e0*/  HADD2.F32 R30, -RZ, R30.H1_H1 ;  /* 0x3000001eff1e7230 */ /* 0x000fe40000004100 */
[C---:B------:R-:W-:Y:S01]  /*168f0*/  FMUL.FTZ R33, R34.reuse, R39 ;  /* 0x0000002722217220 */ /* 0x040fe20000410000 */
[----:B------:R-:W-:Y:S01]  /*16900*/  FFMA.FTZ R36, R31, R37, R32 ;  /* 0x000000251f247223 */ /* 0x000fe20000010020 */
[-C--:B------:R-:W-:Y:S01]  /*16910*/  FMUL.FTZ R34, R34, R35.reuse ;  /* 0x0000002322227220 */ /* 0x080fe20000410000 */
[----:B------:R-:W-:Y:S02]  /*16920*/  HADD2.F32 R31, -RZ, R12.H1_H1 ;  /* 0x3000000cff1f7230 */ /* 0x000fe40000004100 */
[----:B------:R-:W-:Y:S01]  /*16930*/  FFMA.FTZ R49, R30, R35, -R33 ;  /* 0x000000231e317223 */ /* 0x000fe20000010821 */
[----:B------:R-:W-:-:S02]  /*16940*/  HADD2.F32 R32, -RZ, R5.H0_H0 ;  /* 0x20000005ff207230 */ /* 0x000fc40000004100 */
[----:B------:R-:W-:Y:S01]  /*16950*/  FFMA.FTZ R39, R30, R39, R34 ;  /* 0x000000271e277223 */ /* 0x000fe20000010022 */
[----:B------:R-:W-:Y:S02]  /*16960*/  HADD2.F32 R30, -RZ, R12.H0_H0 ;  /* 0x2000000cff1e7230 */ /* 0x000fe40000004100 */
[----:B------:R-:W-:Y:S01]  /*16970*/  HADD2.F32 R12, -RZ, R7.H0_H0 ;  /* 0x20000007ff0c7230 */ /* 0x000fe20000004100 */
[----:B------:R-:W-:Y:S01]  /*16980*/  F2FP.SATFINITE.E4M3.F32.PACK_AB_MERGE_C R42, R49, R42, RZ ;  /* 0x0000002a312a723e */ /* 0x000fe200048070ff */
[----:B------:R-:W-:Y:S01]  /*16990*/  HADD2.F32 R33, -RZ, R5.H1_H1 ;  /* 0x30000005ff217230 */ /* 0x000fe20000004100 */
[----:B------:R-:W-:Y:S01]  /*169a0*/  F2FP.SATFINITE.E4M3.F32.PACK_AB_MERGE_C R36, R39, R36, RZ ;  /* 0x000000242724723e */ /* 0x000fe200048070ff */
        /* <DEDUP_REMOVED lines=18> */
[----:B------:R-:W-:-:S02]  /*16ad0*/  F2FP.SATFINITE.E4M3.F32.PACK_AB_MERGE_C R6, R37, R34, R42 ;  /* 0x000000222506723e */ /* 0x000fc4000480702a */
[----:B------:R-:W-:Y:S02]  /*16ae0*/  F2FP.SATFINITE.E4M3.F32.PACK_AB_MERGE_C R15, R56, R29, R51 ;  /* 0x0000001d380f723e */ /* 0x000fe40004807033 */
[----:B------:R-:W-:Y:S01]  /*16af0*/  F2FP.SATFINITE.E4M3.F32.PACK_AB_MERGE_C R12, R43, R40, R12 ;  /* 0x000000282b0c723e */ /* 0x000fe2000480700c */
[----:B------:R3:W-:Y:S01]  /*16b00*/  STS.128 [R59+0x14400], R4 ;  /* 0x014400043b007388 */ /* 0x0007e20000000c00 */
[----:B------:R-:W-:-:S05]  /*16b10*/  F2FP.SATFINITE.E4M3.F32.PACK_AB_MERGE_C R14, R30, R35, R36 ;  /* 0x000000231e0e723e */ /* 0x000fca0004807024 */
[----:B------:R3:W-:Y:S02]  /*16b20*/  STS.128 [R0+0x14400], R12 ;  /* 0x0144000c00007388 */ /* 0x0007e40000000c00 */
.L_x_578:
[----:B------:R-:W-:Y:S05]  /*16b30*/  BSYNC B1 ;  /* 0x0000000000017941 */ /* 0x000fea0003800000 */
.L_x_577:
[----:B------:R-:W-:Y:S05]  /*16b40*/  @P2 BRA `(.L_x_559) ;  /* 0x0000000c00dc2947 */ /* 0x000fea0003800000 */
[----:B------:R-:W2:Y:S01]  /*16b50*/  LDL R51, [R1+0x3c] ;  /* 0x00003c0001337983 */ /* 0x000ea20000100800 */
[----:B---3-5:R-:W-:Y:S02]  /*16b60*/  SHF.R.U32.HI R4, RZ, 0x8, R24 ;  /* 0x00000008ff047819 */ /* 0x028fe40000011618 */
[----:B0-----:R-:W-:Y:S02]  /*16b70*/  LOP3.LUT R0, R24, 0xff, RZ, 0xc0, !PT ;  /* 0x000000ff18007812 */ /* 0x001fe400078ec0ff */
[----:B------:R-:W-:Y:S02]  /*16b80*/  SHF.R.U32.HI R12, RZ, 0x8, R26 ;  /* 0x00000008ff0c7819 */ /* 0x000fe4000001161a */
[----:B------:R-:W-:Y:S02]  /*16b90*/  LOP3.LUT R5, R4, 0xff, RZ, 0xc0, !PT ;  /* 0x000000ff04057812 */ /* 0x000fe400078ec0ff */
[----:B------:R-:W-:Y:S02]  /*16ba0*/  LEA.HI R3, R3, R171, RZ, 0x1c ;  /* 0x000000ab03037211 */ /* 0x000fe400078fe0ff */
[----:B------:R-:W-:-:S02]  /*16bb0*/  LOP3.LUT R4, R26, 0xff, RZ, 0xc0, !PT ;  /* 0x000000ff1a047812 */ /* 0x000fc400078ec0ff */
[----:B------:R-:W-:Y:S02]  /*16bc0*/  LOP3.LUT R13, R12, 0xff, RZ, 0xc0, !PT ;  /* 0x000000ff0c0d7812 */ /* 0x000fe400078ec0ff */
[----:B-1----:R-:W-:Y:S02]  /*16bd0*/  PRMT R21, R5, 0x7604, R0 ;  /* 0x0000760405157816 */ /* 0x002fe40000000000 */
[----:B------:R-:W-:Y:S02]  /*16be0*/  SHF.R.S32.HI R0, RZ, 0x1f, R3 ;  /* 0x0000001fff007819 */ /* 0x000fe40000011403 */
[----:B------:R-:W-:Y:S02]  /*16bf0*/  PRMT R29, R13, 0x7604, R4 ;  /* 0x000076040d1d7816 */ /* 0x000fe40000000004 */
[----:B------:R-:W-:Y:S02]  /*16c00*/  LEA.HI R4, R0, R3, RZ, 0x2 ;  /* 0x0000000300047211 */ /* 0x000fe400078f10ff */
[----:B------:R-:W-:-:S02]  /*16c10*/  SHF.L.U32 R0, R3, 0x4, RZ ;  /* 0x0000000403007819 */ /* 0x000fc400000006ff */
[----:B------:R-:W-:Y:S01]  /*16c20*/  SHF.R.U32.HI R7, RZ, 0x8, R25 ;  /* 0x00000008ff077819 */ /* 0x000fe20000011619 */
[----:B------:R-:W-:Y:S01]  /*16c30*/  IMAD.SHL.U32 R4, R4, 0x800, RZ ;  /* 0x0000080004047824 */ /* 0x000fe200078e00ff */
[----:B------:R-:W-:Y:S02]  /*16c40*/  LOP3.LUT R3, R205, 0x30, R0, 0xf8, !PT ;  /* 0x00000030cd037812 */ /* 0x000fe400078ef800 */
[----:B------:R-:W-:Y:S02]  /*16c50*/  LOP3.LUT R6, R25, 0xff, RZ, 0xc0, !PT ;  /* 0x000000ff19067812 */ /* 0x000fe400078ec0ff */
[----:B------:R-:W-:Y:S02]  /*16c60*/  LOP3.LUT R7, R7, 0xff, RZ, 0xc0, !PT ;  /* 0x000000ff07077812 */ /* 0x000fe400078ec0ff */
[----:B------:R-:W-:Y:S02]  /*16c70*/  SHF.R.U32.HI R12, RZ, 0x8, R8 ;  /* 0x00000008ff0c7819 */ /* 0x000fe40000011608 */
[----:B------:R-:W-:-:S02]  /*16c80*/  LOP3.LUT R3, R3, R206, RZ, 0x3c, !PT ;  /* 0x000000ce03037212 */ /* 0x000fc400078e3cff */
[----:B------:R-:W-:Y:S02]  /*16c90*/  LOP3.LUT R0, R4, 0xffffe000, RZ, 0xc0, !PT ;  /* 0xffffe00004007812 */ /* 0x000fe400078ec0ff */
[----:B------:R-:W-:Y:S02]  /*16ca0*/  PRMT R20, R7, 0x7604, R6 ;  /* 0x0000760407147816 */ /* 0x000fe40000000006 */
[----:B------:R-:W-:Y:S02]  /*16cb0*/  LOP3.LUT R7, R8, 0xff, RZ, 0xc0, !PT ;  /* 0x000000ff08077812 */ /* 0x000fe400078ec0ff */
[----:B------:R-:W-:Y:S02]  /*16cc0*/  LOP3.LUT R12, R12, 0xff, RZ, 0xc0, !PT ;  /* 0x000000ff0c0c7812 */ /* 0x000fe400078ec0ff */
[----:B------:R-:W-:Y:S02]  /*16cd0*/  IADD3 R3, R3, R207, R0 ;  /* 0x000000cf03037210 */ /* 0x000fe40007ffe000 */
[----:B------:R-:W-:-:S02]  /*16ce0*/  PRMT R35, R12, 0x7604, R7 ;  /* 0x000076040c237816 */ /* 0x000fc40000000007 */
[----:B------:R-:W-:Y:S01]  /*16cf0*/  SHF.R.U32.HI R6, RZ, 0x8, R27 ;  /* 0x00000008ff067819 */ /* 0x000fe2000001161b */
[----:B------:R-:W-:Y:S01]  /*16d00*/  IMAD.IADD R0, R18, 0x1, R3 ;  /* 0x0000000112007824 */ /* 0x000fe200078e0203 */
[----:B------:R-:W-:Y:S02]  /*16d10*/  SHF.R.U32.HI R12, RZ, 0x8, R9 ;  /* 0x00000008ff0c7819 */ /* 0x000fe40000011609 */
[----:B------:R-:W-:Y:S02]  /*16d20*/  LOP3.LUT R5, R27, 0xff, RZ, 0xc0, !PT ;  /* 0x000000ff1b057812 */ /* 0x000fe400078ec0ff */
[----:B------:R-:W-:Y:S02]  /*16d30*/  LOP3.LUT R6, R6, 0xff, RZ, 0xc0, !PT ;  /* 0x000000ff06067812 */ /* 0x000fe400078ec0ff */
[----:B------:R-:W-:Y:S02]  /*16d40*/  LOP3.LUT R3, R12, 0xff, RZ, 0xc0, !PT ;  /* 0x000000ff0c037812 */ /* 0x000fe400078ec0ff */
[----:B------:R-:W0:Y:S01]  /*16d50*/  LDS.128 R12, [R0+0x14400] ;  /* 0x01440000000c7984 */ /* 0x000e220000000c00 */
[----:B------:R-:W-:-:S02]  /*16d60*/  PRMT R28, R6, 0x7604, R5 ;  /* 0x00007604061c7816 */ /* 0x000fc40000000005 */
[----:B------:R-:W-:Y:S02]  /*16d70*/  SHF.R.U32.HI R34, RZ, 0x8, R11 ;  /* 0x00000008ff227819 */ /* 0x000fe4000001160b */
[----:B------:R-:W-:Y:S02]  /*16d80*/  LOP3.LUT R30, R9, 0xff, RZ, 0xc0, !PT ;  /* 0x000000ff091e7812 */ /* 0x000fe400078ec0ff */
[----:B------:R-:W-:Y:S02]  /*16d90*/  LOP3.LUT R33, R11, 0xff, RZ, 0xc0, !PT ;  /* 0x000000ff0b217812 */ /* 0x000fe400078ec0ff */
[----:B------:R-:W-:Y:S02]  /*16da0*/  LOP3.LUT R34, R34, 0xff, RZ, 0xc0, !PT ;  /* 0x000000ff22227812 */ /* 0x000fe400078ec0ff */
[----:B------:R-:W-:Y:S02]  /*16db0*/  PRMT R30, R3, 0x7604, R30 ;  /* 0x00007604031e7816 */ /* 0x000fe4000000001e */
[----:B------:R-:W-:-:S02]  /*16dc0*/  PRMT R34, R34, 0x7604, R33 ;  /* 0x0000760422227816 */ /* 0x000fc40000000021 */
[----:B------:R-:W-:Y:S02]  /*16dd0*/  SHF.R.U32.HI R32, RZ, 0x8, R10 ;  /* 0x00000008ff207819 */ /* 0x000fe4000001160a */
[----:B------:R-:W-:Y:S02]  /*16de0*/  SHF.R.U32.HI R3, RZ, 0x10, R25 ;  /* 0x00000010ff037819 */ /* 0x000fe40000011619 */
[----:B------:R-:W-:Y:S02]  /*16df0*/  SHF.R.U32.HI R33, RZ, 0x10, R9 ;  /* 0x00000010ff217819 */ /* 0x000fe40000011609 */
[----:B------:R-:W-:Y:S01]  /*16e00*/  SHF.R.U32.HI R41, RZ, 0x10, R11 ;  /* 0x00000010ff297819 */ /* 0x000fe2000001160b */
[----:B------:R-:W-:Y:S01]  /*16e10*/  IMAD.U32 R3, R3, 0x10000, RZ ;  /* 0x0001000003037824 */ /* 0x000fe200078e00ff */
[----:B------:R-:W-:Y:S02]  /*16e20*/  LOP3.LUT R31, R10, 0xff, RZ, 0xc0, !PT ;  /* 0x000000ff0a1f7812 */ /* 0x000fe400078ec0ff */
[----:B------:R-:W-:Y:S01]  /*16e30*/  LOP3.LUT R32, R32, 0xff, RZ, 0xc0, !PT ;  /* 0x000000ff20207812 */ /* 0x000fe200078ec0ff */
[----:B------:R-:W-:Y:S01]  /*16e40*/  IMAD.U32 R41, R41, 0x10000, RZ ;  /* 0x0001000029297824 */ /* 0x000fe200078e00ff */
[----:B------:R-:W-:-:S02]  /*16e50*/  SHF.L.U32 R33, R33, 0x10, RZ ;  /* 0x0000001021217819 */ /* 0x000fc400000006ff */
[----:B----4-:R-:W-:Y:S02]  /*16e60*/  PRMT R37, R32, 0x7604, R31 ;  /* 0x0000760420257816 */ /* 0x010fe4000000001f */
[----:B--2---:R-:W-:Y:S02]  /*16e70*/  LOP3.LUT R39, R30, 0xff0000, R33, 0xf8, !PT ;  /* 0x00ff00001e277812 */ /* 0x004fe400078ef821 */
[----:B------:R-:W-:Y:S02]  /*16e80*/  SHF.R.U32.HI R31, RZ, 0x10, R27 ;  /* 0x00000010ff1f7819 */ /* 0x000fe4000001161b */
[----:B------:R-:W-:Y:S02]  /*16e90*/  LOP3.LUT R21, R21, 0xff0000, R24, 0xf8, !PT ;  /* 0x00ff000015157812 */ /* 0x000fe400078ef818 */
[----:B------:R-:W-:Y:S01]  /*16ea0*/  LOP3.LUT R3, R20, 0xff0000, R3, 0xf8, !PT ;  /* 0x00ff000014037812 */ /* 0x000fe200078ef803 */
[----:B------:R-:W-:Y:S01]  /*16eb0*/  IMAD.U32 R31, R31, 0x10000, RZ ;  /* 0x000100001f1f7824 */ /* 0x000fe200078e00ff */
[----:B------:R-:W-:-:S02]  /*16ec0*/  LOP3.LUT R41, R34, 0xff0000, R41, 0xf8, !PT ;  /* 0x00ff000022297812 */ /* 0x000fc400078ef829 */
[----:B------:R-:W-:Y:S02]  /*16ed0*/  LOP3.LUT R39, R39, 0xff000000, R9, 0xf8, !PT ;  /* 0xff00000027277812 */ /* 0x000fe400078ef809 */
[----:B------:R-:W-:Y:S02]  /*16ee0*/  LOP3.LUT R32, R21, 0xff000000, R24, 0xf8, !PT ;  /* 0xff00000015207812 */ /* 0x000fe400078ef818 */
[----:B------:R-:W-:Y:S02]  /*16ef0*/  LOP3.LUT R33, R3, 0xff000000, R25, 0xf8, !PT ;  /* 0xff00000003217812 */ /* 0x000fe400078ef819 */
[----:B------:R-:W-:Y:S02]  /*16f00*/  LOP3.LUT R21, R35, 0xff0000, R8, 0xf8, !PT ;  /* 0x00ff000023157812 */ /* 0x000fe400078ef808 */
[----:B------:R-:W-:Y:S02]  /*16f10*/  LOP3.LUT R25, R37, 0xff0000, R10, 0xf8, !PT ;  /* 0x00ff000025197812 */ /* 0x000fe400078ef80a */
[----:B------:R-:W-:-:S02]  /*16f20*/  LOP3.LUT R41, R41, 0xff000000, R11, 0xf8, !PT ;  /* 0xff00000029297812 */ /* 0x000fc400078ef80b */
[----:B------:R-:W-:Y:S02]  /*16f30*/  F2FP.F16.E4M3.UNPACK_B R38, R39 ;  /* 0x00000027ff26723e */ /* 0x000fe400020006ff */
[----:B0-----:R-:W-:Y:S02]  /*16f40*/  F2FP.F16.E4M3.UNPACK_B R11, R13 ;  /* 0x0000000dff0b723e */ /* 0x001fe400020006ff */
[----:B------:R-:W-:Y:S01]  /*16f50*/  LOP3.LUT R37, R21, 0xff000000, R8, 0xf8, !PT ;  /* 0xff00000015257812 */ /* 0x000fe200078ef808 */
[--C-:B------:R-:W-:Y:S01]  /*16f60*/  HADD2.F32 R40, -RZ, R38.reuse.H0_H0 ;  /* 0x20000026ff287230 */ /* 0x100fe20000004100 */
[----:B------:R-:W-:Y:S01]  /*16f70*/  LOP3.LUT R31, R28, 0xff0000, R31, 0xf8, !PT ;  /* 0x00ff00001c1f7812 */ /* 0x000fe200078ef81f */
[----:B------:R-:W-:Y:S01]  /*16f80*/  HADD2.F32 R38, -RZ, R38.H1_H1 ;  /* 0x30000026ff267230 */ /* 0x000fe20000004100 */
[----:B------:R-:W-:Y:S02]  /*16f90*/  LOP3.LUT R8, R25, 0xff000000, R10, 0xf8, !PT ;  /* 0xff00000019087812 */ /* 0x000fe400078ef80a */
[----:B------:R-:W-:-:S02]  /*16fa0*/  F2FP.F16.E4M3.UNPACK_B R34, R33 ;  /* 0x00000021ff22723e */ /* 0x000fc400020006ff */
[----:B------:R-:W-:Y:S02]  /*16fb0*/  LOP3.LUT R35, R31, 0xff000000, R27, 0xf8, !PT ;  /* 0xff0000001f237812 */ /* 0x000fe400078ef81b */
[----:B------:R-:W-:Y:S01]  /*16fc0*/  LOP3.LUT R29, R29, 0xff0000, R26, 0xf8, !PT ;  /* 0x00ff00001d1d7812 */ /* 0x000fe200078ef81a */
[--C-:B------:R-:W-:Y:S01]  /*16fd0*/  HADD2.F32 R36, -RZ, R34.reuse.H0_H0 ;  /* 0x20000022ff247230 */ /* 0x100fe20000004100 */
[-C--:B------:R-:W-:Y:S01]  /*16fe0*/  F2FP.F16.E4M3.UNPACK_B R30, R15.reuse ;  /* 0x0000000fff1e723e */ /* 0x080fe200020006ff */
[----:B------:R-:W-:Y:S01]  /*16ff0*/  HADD2.F32 R34, -RZ, R34.H1_H1 ;  /* 0x30000022ff227230 */ /* 0x000fe20000004100 */
[----:B------:R-:W-:Y:S02]  /*17000*/  F2FP.F16.E4M3.UNPACK_B R31, R15.H1 ;  /* 0x0000000fff1f723e */ /* 0x000fe400030006ff */
[-C--:B------:R-:W-:Y:S02]  /*17010*/  F2FP.F16.E4M3.UNPACK_B R15, R12.reuse ;  /* 0x0000000cff0f723e */ /* 0x080fe400020006ff */
[----:B------:R-:W-:-:S02]  /*17020*/  F2FP.F16.E4M3.UNPACK_B R27, R12.H1 ;  /* 0x0000000cff1b723e */ /* 0x000fc400030006ff */
[----:B------:R-:W-:Y:S02]  /*17030*/  F2FP.F16.E4M3.UNPACK_B R28, R13.H1 ;  /* 0x0000000dff1c723e */ /* 0x000fe400030006ff */
[----:B------:R-:W-:Y:S02]  /*17040*/  F2FP.F16.E4M3.UNPACK_B R39, R39.H1 ;  /* 0x00000027ff27723e */ /* 0x000fe400030006ff */
[----:B------:R-:W-:Y:S02]  /*17050*/  F2FP.F16.E4M3.UNPACK_B R33, R33.H1 ;  /* 0x00000021ff21723e */ /* 0x000fe400030006ff */
[----:B------:R-:W-:Y:S02]  /*17060*/  LOP3.LUT R3, R29, 0xff000000, R26, 0xf8, !PT ;  /* 0xff0000001d037812 */ /* 0x000fe400078ef81a */
[----:B------:R-:W-:Y:S01]  /*17070*/  F2FP.F16.E4M3.UNPACK_B R29, R14.H1 ;  /* 0x0000000eff1d723e */ /* 0x000fe200030006ff */
[----:B------:R-:W0:Y:S02]  /*17080*/  LDS.128 R4, [R51+0x14400] ;  /* 0x0144000033047984 */ /* 0x000e240000000c00 */
[----:B0-----:R-:W-:-:S02]  /*17090*/  F2FP.F16.E4M3.UNPACK_B R10, R5 ;  /* 0x00000005ff0a723e */ /* 0x001fc400020006ff */
[----:B------:R-:W-:Y:S01]  /*170a0*/  F2FP.F16.E4M3.UNPACK_B R24, R5.H1 ;  /* 0x00000005ff18723e */ /* 0x000fe200030006ff */
[--C-:B------:R-:W-:Y:S01]  /*170b0*/  HADD2.F32 R5, -RZ, R11.reuse.H0_H0 ;  /* 0x2000000bff057230 */ /* 0x100fe20000004100 */
[-C--:B------:R-:W-:Y:S01]  /*170c0*/  F2FP.F16.E4M3.UNPACK_B R25, R7.reuse ;  /* 0x00000007ff19723e */ /* 0x080fe200020006ff */
[--C-:B------:R-:W-:Y:S01]  /*170d0*/  HADD2.F32 R9, -RZ, R10.reuse.H0_H0 ;  /* 0x2000000aff097230 */ /* 0x100fe20000004100 */
[----:B------:R-:W-:Y:S01]  /*170e0*/  F2FP.F16.E4M3.UNPACK_B R26, R7.H1 ;  /* 0x00000007ff1a723e */ /* 0x000fe200030006ff */
[----:B------:R-:W-:Y:S02]  /*170f0*/  HADD2.F32 R11, -RZ, R11.H1_H1 ;  /* 0x3000000bff0b7230 */ /* 0x000fe40000004100 */
[C---:B------:R-:W-:Y:S01]  /*17100*/  FMUL.FTZ R12, R5.reuse, R40 ;  /* 0x00000028050c7220 */ /* 0x040fe20000410000 */
[----:B------:R-:W-:Y:S01]  /*17110*/  F2FP.F16.E4M3.UNPACK_B R20, R4 ;  /* 0x00000004ff14723e */ /* 0x000fe200020006ff */
[----:B------:R-:W-:Y:S01]  /*17120*/  FMUL.FTZ R13, R5, R36 ;  /* 0x00000024050d7220 */ /* 0x000fe20000410000 */
[----:B------:R-:W-:Y:S01]  /*17130*/  F2FP.F16.E4M3.UNPACK_B R21, R4.H1 ;  /* 0x00000004ff15723e */ /* 0x000fe200030006ff */
[----:B------:R-:W-:Y:S01]  /*17140*/  FFMA.FTZ R5, R9, R36, -R12 ;  /* 0x0000002409057223 */ /* 0x000fe2000001080c */
[-C--:B------:R-:W-:Y:S01]  /*17150*/  F2FP.F16.E4M3.UNPACK_B R4, R6.reuse ;  /* 0x00000006ff04723e */ /* 0x080fe200020006ff */
[----:B------:R-:W-:Y:S01]  /*17160*/  HADD2.F32 R12, -RZ, R10.H1_H1 ;  /* 0x3000000aff0c7230 */ /* 0x000fe20000004100 */
[----:B------:R-:W-:Y:S01]  /*17170*/  F2FP.F16.E4M3.UNPACK_B R7, R6.H1 ;  /* 0x00000006ff07723e */ /* 0x000fe200030006ff */
[----:B------:R-:W-:Y:S01]  /*17180*/  HADD2.F32 R36, -RZ, R39.H0_H0 ;  /* 0x20000027ff247230 */ /* 0x000fe20000004100 */
[----:B------:R-:W-:Y:S01]  /*17190*/  F2FP.F16.E4M3.UNPACK_B R6, R14 ;  /* 0x0000000eff06723e */ /* 0x000fe200020006ff */
[----:B------:R-:W-:-:S02]  /*171a0*/  HADD2.F32 R10, -RZ, R28.H0_H0 ;  /* 0x2000001cff0a7230 */ /* 0x000fc40000004100 */
[C---:B------:R-:W-:Y:S01]  /*171b0*/  FMUL.FTZ R43, R11.reuse, R38 ;  /* 0x000000260b2b7220 */ /* 0x040fe20000410000 */
[----:B------:R-:W-:Y:S02]  /*171c0*/  HADD2.F32 R14, -RZ, R33.H0_H0 ;  /* 0x20000021ff0e7230 */ /* 0x000fe40000004100 */
[----:B------:R-:W-:Y:S01]  /*171d0*/  FMUL.FTZ R11, R11, R34 ;  /* 0x000000220b0b7220 */ /* 0x000fe20000410000 */
[----:B------:R-:W-:Y:S01]  /*171e0*/  FFMA.FTZ R9, R9, R40, R13 ;  /* 0x0000002809097223 */ /* 0x000fe2000001000d */
[C---:B------:R-:W-:Y:S01]  /*171f0*/  FMUL.FTZ R40, R10.reuse, R36 ;  /* 0x000000240a287220 */ /* 0x040fe20000410000 */
[----:B------:R-:W-:Y:S02]  /*17200*/  HADD2.F32 R13, -RZ, R24.H0_H0 ;  /* 0x20000018ff0d7230 */ /* 0x000fe40000004100 */
[----:B------:R-:W-:Y:S01]  /*17210*/  FMUL.FTZ R45, R10, R14 ;  /* 0x0000000e0a2d7220 */ /* 0x000fe20000410000 */
[C---:B------:R-:W-:Y:S01]  /*17220*/  FFMA.FTZ R10, R12.reuse, R34, -R43 ;  /* 0x000000220c0a7223 */ /* 0x040fe2000001082b */
[----:B------:R-:W-:Y:S01]  /*17230*/  FFMA.FTZ R12, R12, R38, R11 ;  /* 0x000000260c0c7223 */ /* 0x000fe2000001000b */
[----:B------:R-:W-:Y:S01]  /*17240*/  F2FP.F16.E4M3.UNPACK_B R38, R41 ;  /* 0x00000029ff26723e */ /* 0x000fe200020006ff */
[----:B------:R-:W-:Y:S01]  /*17250*/  HADD2.F32 R39, -RZ, R39.H1_H1 ;  /* 0x30000027ff277230 */ /* 0x000fe20000004100 */
[----:B------:R-:W-:Y:S01]  /*17260*/  F2FP.F16.E4M3.UNPACK_B R34, R35 ;  /* 0x00000023ff22723e */ /* 0x000fe200020006ff */
[----:B------:R-:W-:-:S02]  /*17270*/  HADD2.F32 R28, -RZ, R28.H1_H1 ;  /* 0x3000001cff1c7230 */ /* 0x000fc40000004100 */
[C---:B------:R-:W-:Y:S01]  /*17280*/  FFMA.FTZ R11, R13.reuse, R14, -R40 ;  /* 0x0000000e0d0b7223 */ /* 0x040fe20000010828 */
[----:B------:R-:W-:Y:S02]  /*17290*/  HADD2.F32 R33, -RZ, R33.H1_H1 ;  /* 0x30000021ff217230 */ /* 0x000fe40000004100 */
[----:B------:R-:W-:Y:S01]  /*172a0*/  FFMA.FTZ R45, R13, R36, R45 ;  /* 0x000000240d2d7223 */ /* 0x000fe2000001002d */
[----:B------:R-:W-:Y:S02]  /*172b0*/  HADD2.F32 R24, -RZ, R24.H1_H1 ;  /* 0x30000018ff187230 */ /* 0x000fe40000004100 */
[C---:B------:R-:W-:Y:S01]  /*172c0*/  FMUL.FTZ R43, R28.reuse, R39 ;  /* 0x000000271c2b7220 */ /* 0x040fe20000410000 */
[----:B------:R-:W-:Y:S02]  /*172d0*/  HADD2.F32 R40, -RZ, R38.H0_H0 ;  /* 0x20000026ff287230 */ /* 0x000fe40000004100 */
[----:B------:R-:W-:Y:S01]  /*172e0*/  FMUL.FTZ R28, R28, R33 ;  /* 0x000000211c1c7220 */ /* 0x000fe20000410000 */
[----:B------:R-:W-:Y:S01]  /*172f0*/  HADD2.F32 R14, -RZ, R30.H0_H0 ;  /* 0x2000001eff0e7230 */ /* 0x000fe20000004100 */
[----:B------:R-:W-:Y:S01]  /*17300*/  F2FP.F16.E4M3.UNPACK_B R35, R35.H1 ;  /* 0x00000023ff23723e */ /* 0x000fe200030006ff */
[----:B------:R-:W-:Y:S01]  /*17310*/  HADD2.F32 R36, -RZ, R34.H0_H0 ;  /* 0x20000022ff247230 */ /* 0x000fe20000004100 */
[----:B------:R-:W-:Y:S01]  /*17320*/  F2FP.F16.E4M3.UNPACK_B R41, R41.H1 ;  /* 0x00000029ff29723e */ /* 0x000fe200030006ff */
[----:B------:R-:W-:-:S02]  /*17330*/  HADD2.F32 R13, -RZ, R25.H0_H0 ;  /* 0x20000019ff0d7230 */ /* 0x000fc40000004100 */
[----:B------:R-:W-:Y:S01]  /*17340*/  FMUL.FTZ R48, R14, R40 ;  /* 0x000000280e307220 */ /* 0x000fe20000410000 */
[----:B------:R-:W-:Y:S01]  /*17350*/  FFMA.FTZ R42, R24, R33, -R43 ;  /* 0x00000021182a7223 */ /* 0x000fe2000001082b */
[-C--:B------:R-:W-:Y:S01]  /*17360*/  FMUL.FTZ R47, R14, R36.reuse ;  /* 0x000000240e2f7220 */ /* 0x080fe20000410000 */
[----:B------:R-:W-:Y:S01]  /*17370*/  FFMA.FTZ R46, R24, R39, R28 ;  /* 0x00000027182e7223 */ /* 0x000fe2000001001c */
[----:B------:R-:W-:Y:S02]  /*17380*/  HADD2.F32 R34, -RZ, R34.H1_H1 ;  /* 0x30000022ff227230 */ /* 0x000fe40000004100 */
[C---:B------:R-:W-:Y:S01]  /*17390*/  FFMA.FTZ R48, R13.reuse, R36, -R48 ;  /* 0x000000240d307223 */ /* 0x040fe20000010830 */
[----:B------:R-:W-:Y:S02]  /*173a0*/  HADD2.F32 R38, -RZ, R38.H1_H1 ;  /* 0x30000026ff267230 */ /* 0x000fe40000004100 */
[----:B------:R-:W-:Y:S01]  /*173b0*/  FFMA.FTZ R47, R13, R40, R47 ;  /* 0x000000280d2f7223 */ /* 0x000fe2000001002f */
[----:B------:R-:W-:Y:S01]  /*173c0*/  HADD2.F32 R30, -RZ, R30.H1_H1 ;  /* 0x3000001eff1e7230 */ /* 0x000fe20000004100 */
[----:B------:R-:W-:Y:S01]  /*173d0*/  F2FP.SATFINITE.E4M3.F32.PACK_AB_MERGE_C R11, R42, R11, RZ ;  /* 0x0000000b2a0b723e */ /* 0x000fe200048070ff */
[----:B------:R-:W-:Y:S01]  /*173e0*/  HADD2.F32 R14, -RZ, R31.H0_H0 ;  /* 0x2000001fff0e7230 */ /* 0x000fe20000004100 */
[----:B------:R-:W-:Y:S01]  /*173f0*/  F2FP.SATFINITE.E4M3.F32.PACK_AB_MERGE_C R45, R46, R45, RZ ;  /* 0x0000002d2e2d723e */ /* 0x000fe200048070ff */
[----:B------:R-:W-:-:S02]  /*17400*/  HADD2.F32 R24, -RZ, R35.H0_H0 ;  /* 0x20000023ff187230 */ /* 0x000fc40000004100 */
[C---:B------:R-:W-:Y:S01]  /*17410*/  FMUL.FTZ R36, R30.reuse, R38 ;  /* 0x000000261e247220 */ /* 0x040fe20000410000 */
[----:B------:R-:W-:Y:S02]  /*17420*/  HADD2.F32 R28, -RZ, R41.H0_H0 ;  /* 0x20000029ff1c7230 */ /* 0x000fe40000004100 */
[----:B------:R-:W-:Y:S01]  /*17430*/  FMUL.FTZ R33, R30, R34 ;  /* 0x000000221e217220 */ /* 0x000fe20000410000 */
[----:B------:R-:W-:Y:S02]  /*17440*/  HADD2.F32 R13, -RZ, R26.H0_H0 ;  /* 0x2000001aff0d7230 */ /* 0x000fe40000004100 */
[C---:B------:R-:W-:Y:S01]  /*17450*/  FMUL.FTZ R49, R14.reuse, R24 ;  /* 0x000000180e317220 */ /* 0x040fe20000410000 */
[----:B------:R-:W-:Y:S02]  /*17460*/  HADD2.F32 R25, -RZ, R25.H1_H1 ;  /* 0x30000019ff197230 */ /* 0x000fe40000004100 */
[----:B------:R-:W-:Y:S01]  /*17470*/  FMUL.FTZ R30, R14, R28 ;  /* 0x0000001c0e1e7220 */ /* 0x000fe20000410000 */
[----:B------:R-:W-:-:S02]  /*17480*/  HADD2.F32 R35, -RZ, R35.H1_H1 ;  /* 0x30000023ff237230 */ /* 0x000fc40000004100 */
[C---:B------:R-:W-:Y:S01]  /*17490*/  FFMA.FTZ R49, R13.reuse, R28, R49 ;  /* 0x0000001c0d317223 */ /* 0x040fe20000010031 */
[-C--:B------:R-:W-:Y:S01]  /*174a0*/  F2FP.F16.E4M3.UNPACK_B R28, R37.reuse.H1 ;  /* 0x00000025ff1c723e */ /* 0x080fe200030006ff */
[----:B------:R-:W-:Y:S01]  /*174b0*/  FFMA.FTZ R43, R13, R24, -R30 ;  /* 0x000000180d2b7223 */ /* 0x000fe2000001081e */
[----:B------:R-:W-:Y:S01]  /*174c0*/  HADD2.F32 R41, -RZ, R41.H1_H1 ;  /* 0x30000029ff297230 */ /* 0x000fe20000004100 */
[----:B------:R-:W-:Y:S01]  /*174d0*/  F2FP.F16.E4M3.UNPACK_B R24, R32.H1 ;  /* 0x00000020ff18723e */ /* 0x000fe200030006ff */
[----:B------:R-:W-:Y:S02]  /*174e0*/  HADD2.F32 R31, -RZ, R31.H1_H1 ;  /* 0x3000001fff1f7230 */ /* 0x000fe40000004100 */
[C---:B------:R-:W-:Y:S01]  /*174f0*/  FFMA.FTZ R39, R25.reuse, R34, -R36 ;  /* 0x0000002219277223 */ /* 0x040fe20000010824 */
[----:B------:R-:W-:Y:S01]  /*17500*/  FFMA.FTZ R40, R25, R38, R33 ;  /* 0x0000002619287223 */ /* 0x000fe20000010021 */
[----:B------:R-:W-:Y:S01]  /*17510*/  HADD2.F32 R26, -RZ, R26.H1_H1 ;  /* 0x3000001aff1a7230 */ /* 0x000fe20000004100 */
[----:B------:R-:W-:Y:S01]  /*17520*/  F2FP.F16.E4M3.UNPACK_B R37, R37 ;  /* 0x00000025ff25723e */ /* 0x000fe200020006ff */
[----:B------:R-:W-:-:S02]  /*17530*/  HADD2.F32 R30, -RZ, R28.H0_H0 ;  /* 0x2000001cff1e7230 */ /* 0x000fc40000004100 */
[C---:B------:R-:W-:Y:S01]  /*17540*/  FMUL.FTZ R33, R31.reuse, R41 ;  /* 0x000000291f217220 */ /* 0x040fe20000410000 */
[--C-:B------:R-:W-:Y:S02]  /*17550*/  HADD2.F32 R14, -RZ, R27.reuse.H0_H0 ;  /* 0x2000001bff0e7230 */ /* 0x100fe40000004100 */
[-C--:B------:R-:W-:Y:S01]  /*17560*/  FMUL.FTZ R36, R31, R35.reuse ;  /* 0x000000231f247220 */ /* 0x080fe20000410000 */
[----:B------:R-:W-:Y:S02]  /*17570*/  HADD2.F32 R25, -RZ, R24.H0_H0 ;  /* 0x20000018ff197230 */ /* 0x000fe40000004100 */
[----:B------:R-:W-:Y:S01]  /*17580*/  FFMA.FTZ R50, R26, R35, -R33 ;  /* 0x000000231a327223 */ /* 0x000fe20000010821 */
[----:B------:R-:W-:Y:S02]  /*17590*/  HADD2.F32 R28, -RZ, R28.H1_H1 ;  /* 0x3000001cff1c7230 */ /* 0x000fe40000004100 */
[----:B------:R-:W-:Y:S01]  /*175a0*/  FMUL.FTZ R34, R14, R30 ;  /* 0x0000001e0e227220 */ /* 0x000fe20000410000 */
[----:B------:R-:W-:-:S02]  /*175b0*/  HADD2.F32 R27, -RZ, R27.H1_H1 ;  /* 0x3000001bff1b7230 */ /* 0x000fc40000004100 */
[----:B------:R-:W-:Y:S01]  /*175c0*/  FFMA.FTZ R52, R26, R41, R36 ;  /* 0x000000291a347223 */ /* 0x000fe20000010024 */
[----:B------:R-:W-:Y:S01]  /*175d0*/  HADD2.F32 R24, -RZ, R24.H1_H1 ;  /* 0x30000018ff187230 */ /* 0x000fe20000004100 */
[----:B------:R-:W-:Y:S01]  /*175e0*/  F2FP.F16.E4M3.UNPACK_B R32, R32 ;  /* 0x00000020ff20723e */ /* 0x000fe200020006ff */
[--C-:B------:R-:W-:Y:S02]  /*175f0*/  HADD2.F32 R13, -RZ, R21.reuse.H0_H0 ;  /* 0x20000015ff0d7230 */ /* 0x100fe40000004100 */
[C---:B------:R-:W-:Y:S01]  /*17600*/  FMUL.FTZ R26, R27.reuse, R28 ;  /* 0x0000001c1b1a7220 */ /* 0x040fe20000410000 */
[----:B------:R-:W-:Y:S02]  /*17610*/  HADD2.F32 R21, -RZ, R21.H1_H1 ;  /* 0x30000015ff157230 */ /* 0x000fe40000004100 */
[----:B------:R-:W-:Y:S01]  /*17620*/  FMUL.FTZ R27, R27, R24 ;  /* 0x000000181b1b7220 */ /* 0x000fe20000410000 */
[-C--:B------:R-:W-:Y:S01]  /*17630*/  FMUL.FTZ R31, R14, R25.reuse ;  /* 0x000000190e1f7220 */ /* 0x080fe20000410000 */
[----:B------:R-:W-:Y:S01]  /*17640*/  FFMA.FTZ R34, R13, R25, -R34 ;  /* 0x000000190d227223 */ /* 0x000fe20000010822 */
[----:B------:R-:W-:-:S02]  /*17650*/  HADD2.F32 R25, -RZ, R37.H0_H0 ;  /* 0x20000025ff197230 */ /* 0x000fc40000004100 */
[C---:B------:R-:W-:Y:S01]  /*17660*/  FFMA.FTZ R33, R21.reuse, R24, -R26 ;  /* 0x0000001815217223 */ /* 0x040fe2000001081a */
[----:B------:R-:W-:Y:S02]  /*17670*/  HADD2.F32 R14, -RZ, R15.H0_H0 ;  /* 0x2000000fff0e7230 */ /* 0x000fe40000004100 */
[----:B------:R-:W-:Y:S01]  /*17680*/  FFMA.FTZ R35, R21, R28, R27 ;  /* 0x0000001c15237223 */ /* 0x000fe2000001001b */
[----:B------:R-:W-:Y:S02]  /*17690*/  HADD2.F32 R21, -RZ, R32.H0_H0 ;  /* 0x20000020ff157230 */ /* 0x000fe40000004100 */
[----:B------:R-:W-:Y:S01]  /*176a0*/  FFMA.FTZ R30, R13, R30, R31 ;  /* 0x0000001e0d1e7223 */ /* 0x000fe2000001001f */
[----:B------:R-:W-:Y:S02]  /*176b0*/  HADD2.F32 R13, -RZ, R20.H0_H0 ;  /* 0x20000014ff0d7230 */ /* 0x000fe40000004100 */
[----:B------:R-:W-:Y:S01]  /*176c0*/  FMUL.FTZ R24, R14, R25 ;  /* 0x000000190e187220 */ /* 0x000fe20000410000 */
[----:B------:R-:W-:-:S02]  /*176d0*/  HADD2.F32 R37, -RZ, R37.H1_H1 ;  /* 0x30000025ff257230 */ /* 0x000fc40000004100 */
[-C--:B------:R-:W-:Y:S01]  /*176e0*/  FMUL.FTZ R14, R14, R21.reuse ;  /* 0x000000150e0e7220 */ /* 0x080fe20000410000 */
[----:B------:R-:W-:Y:S02]  /*176f0*/  HADD2.F32 R15, -RZ, R15.H1_H1 ;  /* 0x3000000fff0f7230 */ /* 0x000fe40000004100 */
[C---:B------:R-:W-:Y:S01]  /*17700*/  FFMA.FTZ R27, R13.reuse, R21, -R24 ;  /* 0x000000150d1b7223 */ /* 0x040fe20000010818 */
[----:B------:R-:W-:Y:S01]  /*17710*/  HADD2.F32 R32, -RZ, R32.H1_H1 ;  /* 0x30000020ff207230 */ /* 0x000fe20000004100 */
[----:B------:R-:W-:Y:S01]  /*17720*/  F2FP.F16.E4M3.UNPACK_B R21, R8.H1 ;  /* 0x00000008ff15723e */ /* 0x000fe200030006ff */
[----:B------:R-:W-:Y:S01]  /*17730*/  FFMA.FTZ R25, R13, R25, R14 ;  /* 0x000000190d197223 */ /* 0x000fe2000001000e */
[----:B------:R-:W-:Y:S01]  /*17740*/  HADD2.F32 R20, -RZ, R20.H1_H1 ;  /* 0x30000014ff147230 */ /* 0x000fe20000004100 */
[----:B------:R-:W-:Y:S01]  /*17750*/  F2FP.F16.E4M3.UNPACK_B R13, R3.H1 ;  /* 0x00000003ff0d723e */ /* 0x000fe200030006ff */
[C---:B------:R-:W-:Y:S01]  /*17760*/  FMUL.FTZ R31, R15.reuse, R37 ;  /* 0x000000250f1f7220 */ /* 0x040fe20000410000 */
[----:B------:R-:W-:Y:S01]  /*17770*/  FMUL.FTZ R26, R15, R32 ;  /* 0x000000200f1a7220 */ /* 0x000fe20000410000 */
[----:B------:R-:W-:Y:S01]  /*17780*/  HADD2.F32 R24, -RZ, R21.H0_H0 ;  /* 0x20000015ff187230 */ /* 0x000fe20000004100 */
[----:B------:R-:W-:Y:S01]  /*17790*/  F2FP.F16.E4M3.UNPACK_B R3, R3 ;  /* 0x00000003ff03723e */ /* 0x000fe200020006ff */
[----:B------:R-:W-:-:S02]  /*177a0*/  HADD2.F32 R14, -RZ, R29.H0_H0 ;  /* 0x2000001dff0e7230 */ /* 0x000fc40000004100 */
[C---:B------:R-:W-:Y:S01]  /*177b0*/  FFMA.FTZ R32, R20.reuse, R32, -R31 ;  /* 0x0000002014207223 */ /* 0x040fe2000001081f */
[----:B------:R-:W-:Y:S01]  /*177c0*/  FFMA.FTZ R28, R20, R37, R26 ;  /* 0x00000025141c7223 */ /* 0x000fe2000001001a */
[--C-:B------:R-:W-:Y:S01]  /*177d0*/  HADD2.F32 R15, -RZ, R13.reuse.H0_H0 ;  /* 0x2000000dff0f7230 */ /* 0x100fe20000004100 */
[----:B------:R-:W-:Y:S01]  /*177e0*/  F2FP.SATFINITE.E4M3.F32.PACK_AB_MERGE_C R49, R52, R49, RZ ;  /* 0x000000313431723e */ /* 0x000fe200048070ff */
[----:B------:R-:W-:Y:S02]  /*177f0*/  HADD2.F32 R20, -RZ, R13.H1_H1 ;  /* 0x3000000dff147230 */ /* 0x000fe40000004100 */
[C---:B------:R-:W-:Y:S01]  /*17800*/  FMUL.FTZ R36, R14.reuse, R24 ;  /* 0x000000180e247220 */ /* 0x040fe20000410000 */
[----:B------:R-:W-:Y:S02]  /*17810*/  HADD2.F32 R13, -RZ, R7.H0_H0 ;  /* 0x20000007ff0d7230 */ /* 0x000fe40000004100 */
[----:B------:R-:W-:Y:S01]  /*17820*/  FMUL.FTZ R14, R14, R15 ;  /* 0x0000000f0e0e7220 */ /* 0x000fe20000410000 */
[----:B------:R-:W-:Y:S01]  /*17830*/  HADD2.F32 R26, -RZ, R21.H1_H1 ;  /* 0x30000015ff1a7230 */ /* 0x000fe20000004100 */
[----:B------:R-:W-:Y:S01]  /*17840*/  F2FP.SATFINITE.E4M3.F32.PACK_AB_MERGE_C R5, R10, R5, R11 ;  /* 0x000000050a05723e */ /* 0x000fe2000480700b */
[----:B------:R-:W-:-:S02]  /*17850*/  HADD2.F32 R29, -RZ, R29.H1_H1 ;  /* 0x3000001dff1d7230 */ /* 0x000fc40000004100 */
[----:B------:R-:W-:Y:S01]  /*17860*/  FFMA.FTZ R36, R13, R15, -R36 ;  /* 0x0000000f0d247223 */ /* 0x000fe20000010824 */
[----:B------:R-:W-:Y:S01]  /*17870*/  HADD2.F32 R7, -RZ, R7.H1_H1 ;  /* 0x30000007ff077230 */ /* 0x000fe20000004100 */
[----:B------:R-:W-:Y:S01]  /*17880*/  F2FP.SATFINITE.E4M3.F32.PACK_AB_MERGE_C R9, R12, R9, R45 ;  /* 0x000000090c09723e */ /* 0x000fe2000480702d */
[C---:B------:R-:W-:Y:S01]  /*17890*/  FMUL.FTZ R38, R29.reuse, R26 ;  /* 0x0000001a1d267220 */ /* 0x040fe20000410000 */
[----:B------:R-:W-:Y:S01]  /*178a0*/  FMUL.FTZ R15, R29, R20 ;  /* 0x000000141d0f7220 */ /* 0x000fe20000410000 */
[----:B------:R-:W-:Y:S01]  /*178b0*/  FFMA.FTZ R29, R13, R24, R14 ;  /* 0x000000180d1d7223 */ /* 0x000fe2000001000e */
[----:B------:R-:W-:Y:S01]  /*178c0*/  F2FP.F16.E4M3.UNPACK_B R14, R8 ;  /* 0x00000008ff0e723e */ /* 0x000fe200020006ff */
[C---:B------:R-:W-:Y:S01]  /*178d0*/  FFMA.FTZ R31, R7.reuse, R20, -R38 ;  /* 0x00000014071f7223 */ /* 0x040fe20000010826 */
[----:B------:R-:W-:Y:S01]  /*178e0*/  FFMA.FTZ R26, R7, R26, R15 ;  /* 0x0000001a071a7223 */ /* 0x000fe2000001000f */
[----:B------:R-:W-:Y:S01]  /*178f0*/  HADD2.F32 R7, -RZ, R6.H0_H0 ;  /* 0x20000006ff077230 */ /* 0x000fe20000004100 */
[----:B------:R-:W-:Y:S01]  /*17900*/  F2FP.SATFINITE.E4M3.F32.PACK_AB_MERGE_C R11, R40, R47, R49 ;  /* 0x0000002f280b723e */ /* 0x000fe20004807031 */
[----:B------:R-:W-:Y:S01]  /*17910*/  HADD2.F32 R20, -RZ, R14.H0_H0 ;  /* 0x2000000eff147230 */ /* 0x000fe20000004100 */
[----:B------:R-:W-:Y:S01]  /*17920*/  F2FP.SATFINITE.E4M3.F32.PACK_AB_MERGE_C R31, R31, R36, RZ ;  /* 0x000000241f1f723e */ /* 0x000fe200048070ff */
[--C-:B------:R-:W-:Y:S01]  /*17930*/  HADD2.F32 R8, -RZ, R3.reuse.H0_H0 ;  /* 0x20000003ff087230 */ /* 0x100fe20000004100 */
[----:B------:R-:W-:Y:S01]  /*17940*/  F2FP.SATFINITE.E4M3.F32.PACK_AB_MERGE_C R26, R26, R29, RZ ;  /* 0x0000001d1a1a723e */ /* 0x000fe200048070ff */
[----:B------:R-:W-:-:S02]  /*17950*/  HADD2.F32 R13, -RZ, R3.H1_H1 ;  /* 0x30000003ff0d7230 */ /* 0x000fc40000004100 */
[----:B------:R-:W-:Y:S02]  /*17960*/  HADD2.F32 R15, -RZ, R14.H1_H1 ;  /* 0x3000000eff0f7230 */ /* 0x000fe40000004100 */
[C---:B------:R-:W-:Y:S01]  /*17970*/  FMUL.FTZ R14, R7.reuse, R20 ;  /* 0x00000014070e7220 */ /* 0x040fe20000410000 */
[----:B------:R-:W-:Y:S02]  /*17980*/  HADD2.F32 R6, -RZ, R6.H1_H1 ;  /* 0x30000006ff067230 */ /* 0x000fe40000004100 */
[-C--:B------:R-:W-:Y:S01]  /*17990*/  FMUL.FTZ R7, R7, R8.reuse ;  /* 0x0000000807077220 */ /* 0x080fe20000410000 */
[--C-:B------:R-:W-:Y:S02]  /*179a0*/  HADD2.F32 R3, -RZ, R4.reuse.H0_H0 ;  /* 0x20000004ff037230 */ /* 0x100fe40000004100 */
[----:B------:R-:W-:Y:S02]  /*179b0*/  HADD2.F32 R4, -RZ, R4.H1_H1 ;  /* 0x30000004ff047230 */ /* 0x000fe40000004100 */
[C---:B------:R-:W-:Y:S01]  /*179c0*/  FMUL.FTZ R21, R6.reuse, R15 ;  /* 0x0000000f06157220 */ /* 0x040fe20000410000 */
        /* <DEDUP_REMOVED lines=8> */
[----:B------:R-:W-:Y:S02]  /*17a50*/  F2FP.SATFINITE.E4M3.F32.PACK_AB_MERGE_C R7, R39, R48, R7 ;  /* 0x000000302707723e */ /* 0x000fe40004807007 */
[----:B------:R-:W-:Y:S02]  /*17a60*/  F2FP.SATFINITE.E4M3.F32.PACK_AB_MERGE_C R4, R32, R27, R4 ;  /* 0x0000001b2004723e */ /* 0x000fe40004807004 */
[----:B------:R-:W-:Y:S02]  /*17a70*/  F2FP.SATFINITE.E4M3.F32.PACK_AB_MERGE_C R6, R21, R6, R31 ;  /* 0x000000061506723e */ /* 0x000fe4000480701f */
[----:B------:R-:W-:-:S02]  /*17a80*/  F2FP.SATFINITE.E4M3.F32.PACK_AB_MERGE_C R8, R28, R25, R8 ;  /* 0x000000191c08723e */ /* 0x000fc40004807008 */
[----:B------:R-:W-:Y:S01]  /*17a90*/  F2FP.SATFINITE.E4M3.F32.PACK_AB_MERGE_C R10, R24, R3, R26 ;  /* 0x00000003180a723e */ /* 0x000fe2000480701a */
[----:B------:R0:W-:Y:S04]  /*17aa0*/  STS.128 [R51+0x14400], R4 ;  /* 0x0144000433007388 */ /* 0x0001e80000000c00 */
[----:B------:R0:W-:Y:S02]  /*17ab0*/  STS.128 [R0+0x14400], R8 ;  /* 0x0144000800007388 */ /* 0x0001e40000000c00 */
.L_x_559:
[----:B------:R-:W-:Y:S05]  /*17ac0*/  BSYNC B0 ;  /* 0x0000000000007941 */ /* 0x000fea0003800000 */
.L_x_552:
[----:B------:R-:W-:Y:S01]  /*17ad0*/  @!PT LDS RZ, [RZ] ;  /* 0x00000000fffff984 */ /* 0x000fe20000000800 */
[----:B------:R-:W-:Y:S01]  /*17ae0*/  @!PT LDS RZ, [RZ] ;  /* 0x00000000fffff984 */ /* 0x000fe20000000800 */
[----:B------:R-:W-:Y:S01]  /*17af0*/  @!PT LDS RZ, [RZ] ;  /* 0x00000000fffff984 */ /* 0x000fe20000000800 */
[----:B------:R-:W-:Y:S01]  /*17b00*/  @!PT LDS RZ, [RZ] ;  /* 0x00000000fffff984 */ /* 0x000fe20000000800 */
[----:B------:R1:W-:Y:S06]  /*17b10*/  MEMBAR.ALL.CTA ;  /* 0x0000000000007992 */ /* 0x0003ec0000008000 */
[----:B-1----:R-:W1:Y:S01]  /*17b20*/  FENCE.VIEW.ASYNC.S ;  /* 0x00000000000073c6 */ /* 0x002e620000000000 */
[----:B------:R-:W-:Y:S05]  /*17b30*/  WARPSYNC.ALL ;  /* 0x0000000000007948 */ /* 0x000fea0003800000 */
[----:B-1----:R-:W-:Y:S06]  /*17b40*/  BAR.SYNC.DEFER_BLOCKING 0xd, 0x100 ;  /* 0x0344000000007b1d */ /* 0x002fec0000010000 */
.L_x_550:
[----:B0--3--:R-:W-:-:S05]  /*17b50*/  IMAD.U32 R0, RZ, RZ, UR48 ;  /* 0x00000030ff007e24 */ /* 0x009fca000f8e00ff */
[----:B------:R-:W-:-:S13]  /*17b60*/  ISETP.NE.AND P0, PT, R0, 0x3, PT ;  /* 0x000000030000780c */ /* 0x000fda0003f05270 */
[----:B------:R-:W-:Y:S05]  /*17b70*/  @!P0 BRA `(.L_x_579) ;  /* 0x0000000000048947 */ /* 0x000fea0003800000 */
[----:B------:R-:W-:Y:S01]  /*17b80*/  BPT.TRAP 0x1 ;  /* 0x000000040000795c */ /* 0x000fe20000300000 */
.L_x_579:
[----:B------:R-:W-:Y:S01]  /*17b90*/  IMAD R0, R202, 0x8, R18 ;  /* 0x00000008ca007824 */ /* 0x000fe200078e0212 */
[----:B-1----:R-:W-:-:S04]  /*17ba0*/  SHF.L.U32 R3, R208, 0x1f, RZ ;  /* 0x0000001fd0037819 */ /* 0x002fc800000006ff */
[----:B------:R0:W1:Y:S01]  /*17bb0*/  SYNCS.PHASECHK.TRANS64.TRYWAIT P1, [R0+URZ+0x29830], R3 ;  /* 0x02983003000075a7 */ /* 0x000062000802017f */
[----:B------:R-:W-:Y:S05]  /*17bc0*/  @!P0 BRA `(.L_x_580) ;  /* 0x0000000000048947 */ /* 0x000fea0003800000 */
[----:B------:R-:W-:Y:S01]  /*17bd0*/  BPT.TRAP 0x1 ;  /* 0x000000040000795c */ /* 0x000fe20000300000 */
.L_x_580:
[----:B-----5:R-:W-:Y:S01]  /*17be0*/  IMAD.MOV.U32 R25, RZ, RZ, RZ ;  /* 0x000000ffff197224 */ /* 0x020fe200078e00ff */
[----:B-1----:R-:W-:Y:S06]  /*17bf0*/  @P1 BRA `(.L_x_581) ;  /* 0x0000000000081947 */ /* 0x002fec0003800000 */
[----:B------:R-:W1:Y:S02]  /*17c00*/  SYNCS.PHASECHK.TRANS64.TRYWAIT P1, [R0+URZ+0x29830], R3 ;  /* 0x02983003000075a7 */ /* 0x000e64000802017f */
[----:B-1----:R-:W-:Y:S05]  /*17c10*/  @!P1 BRA `(.L_x_582) ;  /* 0x0000014400d09947 */ /* 0x002fea0003800000 */
.L_x_581:
[----:B------:R-:W-:Y:S05]  /*17c20*/  WARPSYNC.ALL ;  /* 0x0000000000007948 */ /* 0x000fea0003800000 */
[----:B01----:R-:W-:Y:S01]  /*17c30*/  IADD3 R3, R18, 0x1a400, RZ ;  /* 0x0001a40012037810 */ /* 0x003fe20007ffe0ff */
[----:B------:R-:W-:Y:S01]  /*17c40*/  IMAD.MOV.U32 R5, RZ, RZ, -0x7fffffe0 ;  /* 0x80000020ff057424 */ /* 0x000fe200078e00ff */
[----:B------:R-:W-:Y:S01]  /*17c50*/  R2UR UR28, R44 ;  /* 0x000000002c1c72ca */ /* 0x000fe200000e0000 */
[----:B------:R-:W-:Y:S01]  /*17c60*/  WARPGROUP.ARRIVE ;  /* 0x00000000000079c5 */ /* 0x000fe20000000000 */
[----:B------:R-:W-:Y:S01]  /*17c70*/  SHF.R.U32.HI R3, RZ, 0x4, R3 ;  /* 0x00000004ff037819 */ /* 0x000fe20000011603 */
[----:B------:R-:W-:Y:S01]  /*17c80*/  UMOV UR29, 0x80000020 ;  /* 0x80000020001d7882 */ /* 0x000fe20000000000 */
[----:B------:R-:W-:Y:S01]  /*17c90*/  R2UR UR31, R5 ;  /* 0x00000000051f72ca */ /* 0x000fe200000e0000 */
[----:B------:R-:W-:Y:S01]  /*17ca0*/  IMAD.MOV.U32 R7, RZ, RZ, -0x7fffffe0 ;  /* 0x80000020ff077424 */ /* 0x000fe200078e00ff */
[----:B------:R-:W-:Y:S01]  /*17cb0*/  LOP3.LUT R3, R3, 0x3fff, RZ, 0xc0, !PT ;  /* 0x00003fff03037812 */ /* 0x000fe200078ec0ff */
[----:B------:R-:W-:Y:S01]  /*17cc0*/  UMOV UR5, UR29 ;  /* 0x0000001d00057c82 */ /* 0x000fe20008000000 */
[----:B------:R-:W-:Y:S01]  /*17cd0*/  IMAD.MOV.U32 R11, RZ, RZ, -0x7fffffe0 ;  /* 0x80000020ff0b7424 */ /* 0x000fe200078e00ff */
[----:B------:R-:W-:Y:S01]  /*17ce0*/  UMOV UR9, UR29 ;  /* 0x0000001d00097c82 */ /* 0x000fe20008000000 */
[----:B------:R-:W-:Y:S01]  /*17cf0*/  LOP3.LUT R9, R3, 0x10000, RZ, 0xfc, !PT ;  /* 0x0001000003097812 */ /* 0x000fe200078efcff */
[----:B------:R-:W-:Y:S01]  /*17d00*/  UMOV UR13, UR29 ;  /* 0x0000001d000d7c82 */ /* 0x000fe20008000000 */
[----:B------:R-:W-:Y:S01]  /*17d10*/  R2UR UR7, R7 ;  /* 0x00000000070772ca */ /* 0x000fe200000e0000 */
[----:B------:R-:W-:Y:S01]  /*17d20*/  ULOP3.LUT UR28, UR28, 0x10000, URZ, 0xfc, !UPT ;  /* 0x000100001c1c7892 */ /* 0x000fe2000f8efc3f */
[----:B------:R-:W-:Y:S01]  /*17d30*/  R2UR UR11, R11 ;  /* 0x000000000b0b72ca */ /* 0x000fe200000e0000 */
[----:B----4-:R-:W-:Y:S01]  /*17d40*/  IMAD R4, R202, 0x780, R9 ;  /* 0x00000780ca047824 */ /* 0x010fe200078e0209 */
[----:B------:R-:W-:Y:S01]  /*17d50*/  R2UR UR15, R7 ;  /* 0x00000000070f72ca */ /* 0x000fe200000e0000 */
[----:B------:R-:W-:Y:S01]  /*17d60*/  UMOV UR17, UR29 ;  /* 0x0000001d00117c82 */ /* 0x000fe20008000000 */
[----:B------:R-:W-:Y:S01]  /*17d70*/  R2UR UR19, R11 ;  /* 0x000000000b1372ca */ /* 0x000fe200000e0000 */
[C---:B------:R-:W-:Y:S01]  /*17d80*/  VIADD R6, R4.reuse, 0x80 ;  /* 0x0000008004067836 */ /* 0x040fe20000000000 */
[C---:B------:R-:W-:Y:S01]  /*17d90*/  R2UR UR30, R4.reuse ;  /* 0x00000000041e72ca */ /* 0x040fe200000e0000 */
[----:B------:R-:W-:Y:S01]  /*17da0*/  UMOV UR4, UR28 ;  /* 0x0000001c00047c82 */ /* 0x000fe20008000000 */
[----:B------:R-:W-:Y:S01]  /*17db0*/  VIADD R10, R4, 0x100 ;  /* 0x00000100040a7836 */ /* 0x000fe20000000000 */
[----:B------:R-:W-:Y:S01]  /*17dc0*/  UMOV UR8, UR28 ;  /* 0x0000001c00087c82 */ /* 0x000fe20008000000 */
[----:B------:R-:W-:Y:S01]  /*17dd0*/  R2UR UR6, R6 ;  /* 0x00000000060672ca */ /* 0x000fe200000e0000 */
[----:B------:R-:W-:Y:S01]  /*17de0*/  UMOV UR12, UR28 ;  /* 0x0000001c000c7c82 */ /* 0x000fe20008000000 */
[----:B------:R-:W-:Y:S01]  /*17df0*/  IADD3 R6, R4, 0x180, RZ ;  /* 0x0000018004067810 */ /* 0x000fe20007ffe0ff */
[----:B------:R-:W-:Y:S01]  /*17e00*/  UMOV UR16, UR28 ;  /* 0x0000001c00107c82 */ /* 0x000fe20008000000 */
[----:B------:R-:W-:Y:S01]  /*17e10*/  R2UR UR10, R10 ;  /* 0x000000000a0a72ca */ /* 0x000fe200000e0000 */
[----:B------:R-:W-:Y:S01]  /*17e20*/  VIADD R10, R4, 0x200 ;  /* 0x00000200040a7836 */ /* 0x000fe20000000000 */
[----:B------:R-:W-:Y:S01]  /*17e30*/  R2UR UR14, R6 ;  /* 0x00000000060e72ca */ /* 0x000fe200000e0000 */
[----:B------:R-:W-:Y:S01]  /*17e40*/  VIADD R6, R4, 0x2 ;  /* 0x0000000204067836 */ /* 0x000fe20000000000 */
[----:B------:R-:W-:-:S02]  /*17e50*/  UIADD3 UR44, UR28, 0x2, URZ ;  /* 0x000000021c2c7890 */ /* 0x000fc4000fffe03f */
[----:B------:R-:W-:Y:S01]  /*17e60*/  QGMMA.64x32x32.F32.E4M3.E4M3 R92, gdesc[UR28], RZ, !UPT, gsb0 ;  /* 0x006000001c5c79f3 */ /* 0x000fe2000c0008ff */
[----:B------:R-:W-:Y:S01]  /*17e70*/  R2UR UR18, R10 ;  /* 0x000000000a1272ca */ /* 0x000fe200000e0000 */
[----:B------:R-:W-:Y:S01]  /*17e80*/  IMAD.MOV.U32 R7, RZ, RZ, -0x7fffffe0 ;  /* 0x80000020ff077424 */ /* 0x000fe200078e00ff */
[----:B------:R-:W-:Y:S01]  /*17e90*/  R2UR UR46, R6 ;  /* 0x00000000062e72ca */ /* 0x000fe200000e0000 */
[----:B------:R-:W-:Y:S01]  /*17ea0*/  UMOV UR45, 0x80000020 ;  /* 0x80000020002d7882 */ /* 0x000fe20000000000 */
[C---:B------:R-:W-:Y:S01]  /*17eb0*/  VIADD R10, R4.reuse, 0x82 ;  /* 0x00000082040a7836 */ /* 0x040fe20000000000 */
[C---:B------:R-:W-:Y:S01]  /*17ec0*/  IADD3 R12, R4.reuse, 0x102, RZ ;  /* 0x00000102040c7810 */ /* 0x040fe20007ffe0ff */
[----:B------:R-:W-:Y:S01]  /*17ed0*/  IMAD.MOV.U32 R11, RZ, RZ, -0x7fffffe0 ;  /* 0x80000020ff0b7424 */ /* 0x000fe200078e00ff */
[----:B------:R-:W-:Y:S01]  /*17ee0*/  R2UR UR47, R7 ;  /* 0x00000000072f72ca */ /* 0x000fe200000e0000 */
[----:B------:R-:W-:Y:S02]  /*17ef0*/  IMAD.MOV.U32 R13, RZ, RZ, -0x7fffffe0 ;  /* 0x80000020ff0d7424 */ /* 0x000fe400078e00ff */
[----:B------:R-:W-:-:S02]  /*17f00*/  VIADD R6, R4, 0x182 ;  /* 0x0000018204067836 */ /* 0x000fc40000000000 */
[----:B------:R-:W-:Y:S02]  /*17f10*/  IMAD.MOV.U32 R7, RZ, RZ, -0x7fffffe0 ;  /* 0x80000020ff077424 */ /* 0x000fe400078e00ff */
[----:B------:R-:W-:-:S05]  /*17f20*/  IMAD.MOV.U32 R5, RZ, RZ, -0x7fffffe0 ;  /* 0x80000020ff057424 */ /* 0x000fca00078e00ff */
[----:B------:R-:W-:Y:S01]  /*17f30*/  R2UR UR43, R5 ;  /* 0x00000000052b72ca */ /* 0x000fe200000e0000 */
[----:B------:R-:W-:Y:S02]  /*17f40*/  WARPGROUP.DEPBAR.LE gsb0, 0x0 ;  /* 0x00008000000079c5 */ /* 0x000fe40000010000 */
[----:B------:R-:W-:-:S06]  /*17f50*/  WARPGROUP.ARRIVE ;  /* 0x00000000000079c5 */ /* 0x000fcc0000000000 */
[----:B------:R-:W-:Y:S01]  /*17f60*/  QGMMA.64x32x32.F32.E4M3.E4M3 R76, gdesc[UR4], RZ, !UPT, gsb0 ;  /* 0x00600000044c79f3 */ /* 0x000fe2000c0008ff */
[----:B------:R-:W-:Y:S01]  /*17f70*/  R2UR UR6, R10 ;  /* 0x000000000a0672ca */ /* 0x000fe200000e0000 */
[----:B------:R-:W-:Y:S01]  /*17f80*/  UMOV UR4, UR44 ;  /* 0x0000002c00047c82 */ /* 0x000fe20008000000 */
[----:B------:R-:W-:Y:S01]  /*17f90*/  R2UR UR7, R11 ;  /* 0x000000000b0772ca */ /* 0x000fe200000e0000 */
[----:B------:R-:W-:Y:S01]  /*17fa0*/  UMOV UR5, UR45 ;  /* 0x0000002d00057c82 */ /* 0x000fe20008000000 */
[----:B------:R-:W-:Y:S01]  /*17fb0*/  IMAD.MOV.U32 R11, RZ, RZ, -0x7fffffe0 ;  /* 0x80000020ff0b7424 */ /* 0x000fe200078e00ff */
[----:B------:R-:W-:Y:S01]  /*17fc0*/  IADD3 R10, R4, 0x202, RZ ;  /* 0x00000202040a7810 */ /* 0x000fe20007ffe0ff */
        /* <DEDUP_REMOVED lines=16> */
[----:B------:R-:W-:Y:S02]  /*180d0*/  VIADD R6, R4, 0x280 ;  /* 0x0000028004067836 */ /* 0x000fe40000000000 */
[----:B------:R-:W-:Y:S01]  /*180e0*/  IMAD.MOV.U32 R7, RZ, RZ, -0x7fffffe0 ;  /* 0x80000020ff077424 */ /* 0x000fe200078e00ff */
[----:B------:R-:W-:Y:S02]  /*180f0*/  WARPGROUP.DEPBAR.LE gsb0, 0x0 ;  /* 0x00008000000079c5 */ /* 0x000fe40000010000 */
[----:B--2---:R-:W-:-:S06]  /*18100*/  WARPGROUP.ARRIVE ;  /* 0x00000000000079c5 */ /* 0x004fcc0000000000 */
        /* <DEDUP_REMOVED lines=8> */
[----:B------:R-:W-:-:S06]  /*18190*/  WARPGROUP.ARRIVE ;  /* 0x00000000000079c5 */ /* 0x000fcc0000000000 */
[----:B------:R-:W-:Y:S03]  /*181a0*/  QGMMA.64x32x32.F32.E4M3.E4M3 R92, gdesc[UR44], R92, gsb0 ;  /* 0x006000002c5c79f3 */ /* 0x000fe6000800085c */
[----:B------:R-:W-:Y:S02]  /*181b0*/  WARPGROUP.DEPBAR.LE gsb0, 0x0 ;  /* 0x00008000000079c5 */ /* 0x000fe40000010000 */
[----:B------:R-:W-:-:S06]  /*181c0*/  WARPGROUP.ARRIVE ;  /* 0x00000000000079c5 */ /* 0x000fcc0000000000 */
[----:B------:R-:W-:Y:S01]  /*181d0*/  QGMMA.64x32x32.F32.E4M3.E4M3 R76, gdesc[UR4], R76, gsb0 ;  /* 0x00600000044c79f3 */ /* 0x000fe2000800084c */
[----:B------:R-:W-:Y:S01]  /*181e0*/  R2UR UR6, R6 ;  /* 0x00000000060672ca */ /* 0x000fe200000e0000 */
[----:B------:R-:W-:Y:S01]  /*181f0*/  UIADD3 UR4, UR28, 0x200, URZ ;  /* 0x000002001c047890 */ /* 0x000fe2000fffe03f */
[----:B------:R-:W-:Y:S01]  /*18200*/  R2UR UR7, R7 ;  /* 0x00000000070772ca */ /* 0x000fe200000e0000 */
[----:B------:R-:W-:Y:S01]  /*18210*/  UMOV UR5, 0x80000020 ;  /* 0x8000002000057882 */ /* 0x000fe20000000000 */
[----:B------:R-:W-:Y:S01]  /*18220*/  VIADD R6, R4, 0x400 ;  /* 0x0000040004067836 */ /* 0x000fe20000000000 */
[----:B------:R-:W-:Y:S01]  /*18230*/  UMOV UR21, UR5 ;  /* 0x0000000500157c82 */ /* 0x000fe20008000000 */
[----:B------:R-:W-:Y:S02]  /*18240*/  IMAD.MOV.U32 R7, RZ, RZ, -0x7fffffe0 ;  /* 0x80000020ff077424 */ /* 0x000fe400078e00ff */
[----:B------:R-:W-:Y:S01]  /*18250*/  UMOV UR20, UR4 ;  /* 0x0000000400147c82 */ /* 0x000fe20008000000 */
[----:B------:R-:W-:-:S02]  /*18260*/  WARPGROUP.DEPBAR.LE gsb0, 0x0 ;  /* 0x00008000000079c5 */ /* 0x000fc40000010000 */
[----:B------:R-:W-:-:S06]  /*18270*/  WARPGROUP.ARRIVE ;  /* 0x00000000000079c5 */ /* 0x000fcc0000000000 */
[----:B------:R-:W-:Y:S01]  /*18280*/  QGMMA.64x32x32.F32.E4M3.E4M3 R60, gdesc[UR8], R60, gsb0 ;  /* 0x00600000083c79f3 */ /* 0x000fe2000800083c */
[----:B------:R-:W-:Y:S01]  /*18290*/  R2UR UR10, R10 ;  /* 0x000000000a0a72ca */ /* 0x000fe200000e0000 */
[----:B------:R-:W-:Y:S01]  /*182a0*/  UMOV UR8, UR4 ;  /* 0x0000000400087c82 */ /* 0x000fe20008000000 */
[----:B------:R-:W-:Y:S01]  /*182b0*/  R2UR UR11, R11 ;  /* 0x000000000b0b72ca */ /* 0x000fe200000e0000 */
[----:B------:R-:W-:Y:S01]  /*182c0*/  UMOV UR9, UR5 ;  /* 0x0000000500097c82 */ /* 0x000fe20008000000 */
[----:B------:R-:W-:Y:S01]  /*182d0*/  IMAD.MOV.U32 R11, RZ, RZ, -0x7fffffe0 ;  /* 0x80000020ff0b7424 */ /* 0x000fe200078e00ff */
[----:B------:R-:W-:-:S04]  /*182e0*/  IADD3 R10, R4, 0x480, RZ ;  /* 0x00000480040a7810 */ /* 0x000fc80007ffe0ff */
[----:B------:R-:W-:Y:S01]  /*182f0*/  R2UR UR22, R10 ;  /* 0x000000000a1672ca */ /* 0x000fe200000e0000 */
[----:B------:R-:W-:Y:S01]  /*18300*/  VIADD R10, R4, 0x302 ;  /* 0x00000302040a7836 */ /* 0x000fe20000000000 */
[----:B------:R-:W-:Y:S01]  /*18310*/  R2UR UR23, R11 ;  /* 0x000000000b1772ca */ /* 0x000fe200000e0000 */
[----:B------:R-:W-:Y:S01]  /*18320*/  IMAD.MOV.U32 R11, RZ, RZ, -0x7fffffe0 ;  /* 0x80000020ff0b7424 */ /* 0x000fe200078e00ff */
[----:B------:R-:W-:Y:S02]  /*18330*/  WARPGROUP.DEPBAR.LE gsb0, 0x0 ;  /* 0x00008000000079c5 */ /* 0x000fe40000010000 */
[----:B------:R-:W-:-:S06]  /*18340*/  WARPGROUP.ARRIVE ;  /* 0x00000000000079c5 */ /* 0x000fcc0000000000 */
[----:B------:R-:W-:Y:S01]  /*18350*/  QGMMA.64x32x32.F32.E4M3.E4M3 R44, gdesc[UR12], R44, gsb0 ;  /* 0x006000000c2c79f3 */ /* 0x000fe2000800082c */
        /* <DEDUP_REMOVED lines=8> */
[----:B------:R-:W-:Y:S01]  /*183e0*/  QGMMA.64x32x32.F32.E4M3.E4M3 R28, gdesc[UR16], R28, gsb0 ;  /* 0x00600000101c79f3 */ /* 0x000fe2000800081c */
        /* <DEDUP_REMOVED lines=106> */
[C---:B------:R-:W-:Y:S01]  /*18a90*/  VIADD R6, R4.reuse, 0x682 ;  /* 0x0000068204067836 */ /* 0x040fe20000000000 */
[----:B------:R-:W-:Y:S01]  /*18aa0*/  IADD3 R4, R4, 0x702, RZ ;  /* 0x0000070204047810 */ /* 0x000fe20007ffe0ff */
[----:B------:R-:W-:Y:S01]  /*18ab0*/  IMAD.MOV.U32 R7, RZ, RZ, -0x7fffffe0 ;  /* 0x80000020ff077424 */ /* 0x000fe200078e00ff */
[----:B------:R-:W-:Y:S01]  /*18ac0*/  UMOV UR41, UR17 ;  /* 0x0000001100297c82 */ /* 0x000fe20008000000 */
[----:B------:R-:W-:Y:S01]  /*18ad0*/  UMOV UR40, UR16 ;  /* 0x0000001000287c82 */ /* 0x000fe20008000000 */
[----:B------:R-:W-:Y:S01]  /*18ae0*/  R2UR UR42, R4 ;  /* 0x00000000042a72ca */ /* 0x000fe200000e0000 */
[----:B------:R-:W-:-:S02]  /*18af0*/  WARPGROUP.DEPBAR.LE gsb0, 0x0 ;  /* 0x00008000000079c5 */ /* 0x000fc40000010000 */
[----:B------:R-:W-:-:S06]  /*18b00*/  WARPGROUP.ARRIVE ;  /* 0x00000000000079c5 */ /* 0x000fcc0000000000 */
[----:B------:R-:W-:Y:S01]  /*18b10*/  QGMMA.64x32x32.F32.E4M3.E4M3 R60, gdesc[UR20], R60, gsb0 ;  /* 0x00600000143c79f3 */ /* 0x000fe2000800083c */
[----:B------:R-:W-:Y:S01]  /*18b20*/  R2UR UR22, R10 ;  /* 0x000000000a1672ca */ /* 0x000fe200000e0000 */
[----:B------:R-:W-:Y:S01]  /*18b30*/  UMOV UR20, UR16 ;  /* 0x0000001000147c82 */ /* 0x000fe20008000000 */
[----:B------:R-:W-:Y:S01]  /*18b40*/  R2UR UR23, R11 ;  /* 0x000000000b1772ca */ /* 0x000fe200000e0000 */
[----:B------:R-:W-:Y:S01]  /*18b50*/  UMOV UR21, UR17 ;  /* 0x0000001100157c82 */ /* 0x000fe20008000000 */
[----:B------:R-:W-:Y:S02]  /*18b60*/  WARPGROUP.DEPBAR.LE gsb0, 0x0 ;  /* 0x00008000000079c5 */ /* 0x000fe40000010000 */
        /* <DEDUP_REMOVED lines=29> */
[----:B------:R-:W-:Y:S05]  /*18d40*/  @!P0 BRA `(.L_x_583) ;  /* 0x0000000000048947 */ /* 0x000fea0003800000 */
[----:B------:R-:W-:Y:S01]  /*18d50*/  BPT.TRAP 0x1 ;  /* 0x000000040000795c */ /* 0x000fe20000300000 */
.L_x_583:
[----:B------:R-:W-:Y:S02]  /*18d60*/  IADD3 R4, R159, 0xa0, -R218 ;  /* 0x000000a09f047810 */ /* 0x000fe40007ffe8da */
[----:B------:R-:W-:-:S03]  /*18d70*/  P2R R6, PR, RZ, 0x1 ;  /* 0x00000001ff067803 */ /* 0x000fc60000000000 */
        /* <DEDUP_REMOVED lines=12> */
[----:B------:R-:W-:-:S02]  /*18e40*/  FSEL R3, R94, -INF , P2 ;  /* 0xff8000005e037808 */ /* 0x000fc40001000000 */
[----:B------:R-:W-:Y:S02]  /*18e50*/  ISETP.GT.AND P2, PT, R4, 0x11, PT ;  /* 0x000000110400780c */ /* 0x000fe40003f44270 */
[----:B------:R-:W-:Y:S02]  /*18e60*/  FSEL R27, R100, -INF , P1 ;  /* 0xff800000641b7808 */ /* 0x000fe40000800000 */
[----:B------:R-:W-:Y:S02]  /*18e70*/  FMNMX.FTZ R8, R97, R8, !PT ;  /* 0x0000000861087209 */ /* 0x000fe40007810000 */
        /* <DEDUP_REMOVED lines=36> */
[----:B------:R-:W-:Y:S01]  /*190c0*/  FSEL R77, R82, -INF , P2 ;  /* 0xff800000524d7808 */ /* 0x000fe20001000000 */
[----:B------:R-:W-:Y:S01]  /*190d0*/  IMAD.U32 R82, RZ, RZ, UR38 ;  /* 0x00000026ff527e24 */ /* 0x000fe2000f8e00ff */
[----:B------:R-:W-:Y:S02]  /*190e0*/  ISETP.GT.AND P2, PT, R4, 0x39, PT ;  /* 0x000000390400780c */ /* 0x000fe40003f44270 */
[----:B------:R-:W-:-:S02]  /*190f0*/  FSEL R121, R88, -INF , P1 ;  /* 0xff80000058797808 */ /* 0x000fc40000800000 */
[----:B------:R-:W-:Y:S02]  /*19100*/  FMNMX.FTZ R8, R85, R8, !PT ;  /* 0x0000000855087209 */ /* 0x000fe40007810000 */
[----:B------:R-:W-:Y:S02]  /*19110*/  FSEL R83, R83, -INF , P5 ;  /* 0xff80000053537808 */ /* 0x000fe40002800000 */
[----:B------:R-:W-:Y:S02]  /*19120*/  ISETP.GT.AND P5, PT, R4, 0x40, PT ;  /* 0x000000400400780c */ /* 0x000fe40003fa4270 */
[----:B------:R-:W-:Y:S02]  /*19130*/  FSEL R123, R89, -INF , P2 ;  /* 0xff800000597b7808 */ /* 0x000fe40001000000 */
[----:B------:R-:W-:Y:S02]  /*19140*/  FMNMX.FTZ R8, R121, R8, !PT ;  /* 0x0000000879087209 */ /* 0x000fe40007810000 */
[----:B------:R-:W-:Y:S01]  /*19150*/  FSEL R81, R86, -INF , P4 ;  /* 0xff80000056517808 */ /* 0x000fe20002000000 */
[----:B------:R-:W-:Y:S01]  /*19160*/  IMAD.MOV.U32 R86, RZ, RZ, R25 ;  /* 0x000000ffff567224 */ /* 0x000fe200078e0019 */
        /* <DEDUP_REMOVED lines=74> */
[----:B------:R-:W-:Y:S02]  /*19610*/  FMNMX.FTZ R89, R46, R89, !PT ;  /* 0x000000592e597209 */ /* 0x000fe40007810000 */
[----:B------:R-:W-:Y:S02]  /*19620*/  ISETP.GT.AND P3, PT, R4, 0x90, PT ;  /* 0x000000900400780c */ /* 0x000fe40003f64270 */
[----:B------:R-:W-:Y:S02]  /*19630*/  FSEL R51, R51, -INF , P4 ;  /* 0xff80000033337808 */ /* 0x000fe40002000000 */
[----:B------:R-:W-:Y:S02]  /*19640*/  FSEL R36, R36, -INF , P3 ;  /* 0xff80000024247808 */ /* 0x000fe40001800000 */
[----:B------:R-:W-:-:S02]  /*19650*/  FMNMX.FTZ R89, R44, R89, !PT ;  /* 0x000000592c597209 */ /* 0x000fc40007810000 */
[----:B------:R-:W-:Y:S02]  /*19660*/  ISETP.GT.AND P4, PT, R4, 0x91, PT ;  /* 0x000000910400780c */ /* 0x000fe40003f84270 */
[----:B------:R-:W-:Y:S02]  /*19670*/  FSEL R53, R50, -INF , P5 ;  /* 0xff80000032357808 */ /* 0x000fe40002800000 */
[----:B------:R-:W-:Y:S02]  /*19680*/  FSEL R32, R37, -INF , P4 ;  /* 0xff80000025207808 */ /* 0x000fe40002000000 */
[----:B------:R-:W-:Y:S02]  /*19690*/  FMNMX.FTZ R89, R36, R89, !PT ;  /* 0x0000005924597209 */ /* 0x000fe40007810000 */
[----:B------:R-:W-:Y:S02]  /*196a0*/  ISETP.GT.AND P5, PT, R4, 0x98, PT ;  /* 0x000000980400780c */ /* 0x000fe40003fa4270 */
[----:B------:R-:W-:-:S02]  /*196b0*/  FMNMX.FTZ R8, R32, R89, !PT ;  /* 0x0000005920087209 */ /* 0x000fc40007810000 */
[----:B------:R-:W-:Y:S02]  /*196c0*/  FSEL R165, R40, -INF , P5 ;  /* 0xff80000028a57808 */ /* 0x000fe40002800000 */
[----:B------:R-:W-:Y:S02]  /*196d0*/  ISETP.GT.AND P6, PT, R4, 0x99, PT ;  /* 0x000000990400780c */ /* 0x000fe40003fc4270 */
[----:B------:R-:W-:Y:S02]  /*196e0*/  FMNMX.FTZ R8, R165, R8, !PT ;  /* 0x00000008a5087209 */ /* 0x000fe40007810000 */
[----:B------:R-:W-:Y:S02]  /*196f0*/  FSEL R163, R41, -INF , P6 ;  /* 0xff80000029a37808 */ /* 0x000fe40003000000 */
[----:B------:R-:W-:Y:S02]  /*19700*/  P2R R14, PR, RZ, 0x4 ;  /* 0x00000004ff0e7803 */ /* 0x000fe40000000000 */
[----:B------:R-:W-:-:S02]  /*19710*/  FMNMX.FTZ R8, R163, R8, !PT ;  /* 0x00000008a3087209 */ /* 0x000fc40007810000 */
[----:B------:R-:W-:Y:S02]  /*19720*/  P2R R20, PR, RZ, 0x2 ;  /* 0x00000002ff147803 */ /* 0x000fe40000000000 */
[----:B------:R-:W-:Y:S01]  /*19730*/  ISETP.GT.AND P1, PT, R4, 0x79, PT ;  /* 0x000000790400780c */ /* 0x000fe20003f24270 */
[----:B------:R-:W0:Y:S01]  /*19740*/  SHFL.BFLY PT, R33, R8, 0x2, 0x1f ;  /* 0x0c401f0008217f89 */ /* 0x000e2200000e0000 */
[----:B------:R-:W-:Y:S02]  /*19750*/  P2R R24, PR, RZ, 0x1 ;  /* 0x00000001ff187803 */ /* 0x000fe40000000000 */
[----:B------:R-:W-:Y:S02]  /*19760*/  FSEL R59, R59, -INF , P1 ;  /* 0xff8000003b3b7808 */ /* 0x000fe40000800000 */
[----:B------:R-:W-:Y:S02]  /*19770*/  ISETP.NE.AND P1, PT, R20, RZ, PT ;  /* 0x000000ff1400720c */ /* 0x000fe40003f25270 */
[----:B------:R-:W-:-:S02]  /*19780*/  ISETP.GT.AND P0, PT, R4, 0x80, PT ;  /* 0x000000800400780c */ /* 0x000fc40003f04270 */
[----:B------:R-:W-:Y:S02]  /*19790*/  FSEL R37, R34, -INF , P1 ;  /* 0xff80000022257808 */ /* 0x000fe40000800000 */
[----:B------:R-:W-:Y:S02]  /*197a0*/  FSEL R39, R39, -INF , P4 ;  /* 0xff80000027277808 */ /* 0x000fe40002000000 */
[----:B------:R-:W-:Y:S02]  /*197b0*/  FSEL R43, R43, -INF , P6 ;  /* 0xff8000002b2b7808 */ /* 0x000fe40003000000 */
[----:B0-----:R-:W-:-:S05]  /*197c0*/  FMNMX.FTZ R12, R8, R33, !PT ;  /* 0x00000021080c7209 */ /* 0x001fca0007810000 */
[----:B------:R-:W0:Y:S02]  /*197d0*/  SHFL.BFLY PT, R33, R12, 0x1, 0x1f ;  /* 0x0c201f000c217f89 */ /* 0x000e2400000e0000 */
[----:B0-----:R-:W-:Y:S02]  /*197e0*/  FMNMX.FTZ R10, R12, R33, !PT ;  /* 0x000000210c0a7209 */ /* 0x001fe40007810000 */
[----:B------:R-:W-:Y:S02]  /*197f0*/  FSEL R33, R30, -INF , P0 ;  /* 0xff8000001e217808 */ /* 0x000fe40000000000 */
[----:B------:R-:W-:Y:S01]  /*19800*/  FSETP.NEU.FTZ.AND P2, PT, R10, -INF , PT ;  /* 0xff8000000a00780b */ /* 0x000fe20003f5d000 */
[----:B------:R-:W-:-:S01]  /*19810*/  FFMA.FTZ R167, R2, R10, -8 ;  /* 0xc100000002a77423 */ /* 0x000fc2000001000a */
[----:B------:R-:W-:-:S04]  /*19820*/  ISETP.NE.AND P0, PT, R24, RZ, PT ;  /* 0x000000ff1800720c */ /* 0x000fc80003f05270 */
[----:B------:R-:W-:Y:S02]  /*19830*/  FSEL R167, R167, RZ, P2 ;  /* 0x000000ffa7a77208 */ /* 0x000fe40001000000 */
[----:B------:R-:W-:Y:S02]  /*19840*/  ISETP.NE.AND P2, PT, R14, RZ, PT ;  /* 0x000000ff0e00720c */ /* 0x000fe40003f45270 */
[----:B------:R-:W-:Y:S01]  /*19850*/  FMNMX.FTZ R14, R3, R95, !PT ;  /* 0x0000005f030e7209 */ /* 0x000fe20007810000 */
[----:B------:R-:W-:-:S01]  /*19860*/  FFMA.FTZ R24, R2, R115, -R167 ;  /* 0x0000007302187223 */ /* 0x000fc200000108a7 */
[----:B------:R-:W-:Y:S01]  /*19870*/  FSEL R31, R31, -INF , P0 ;  /* 0xff8000001f1f7808 */ /* 0x000fe20000000000 */
[----:B------:R-:W-:-:S01]  /*19880*/  FFMA.FTZ R119, R2, R119, -R167 ;  /* 0x0000007702777223 */ /* 0x000fc200000108a7 */
[----:B------:R-:W-:Y:S01]  /*19890*/  FMNMX.FTZ R14, R5, R14, !PT ;  /* 0x0000000e050e7209 */ /* 0x000fe20007810000 */
[----:B------:R-:W-:-:S01]  /*198a0*/  FFMA.FTZ R4, R2, R11, -R167 ;  /* 0x0000000b02047223 */ /* 0x000fc200000108a7 */
[----:B------:R-:W-:Y:S01]  /*198b0*/  ISETP.NE.AND P0, PT, R6, RZ, PT ;  /* 0x000000ff0600720c */ /* 0x000fe20003f05270 */
[----:B------:R-:W-:-:S01]  /*198c0*/  FFMA.FTZ R6, R2, R21, -R167 ;  /* 0x0000001502067223 */ /* 0x000fc200000108a7 */
[----:B------:R-:W-:Y:S01]  /*198d0*/  FMNMX.FTZ R20, R99, R14, !PT ;  /* 0x0000000e63147209 */ /* 0x000fe20007810000 */
[----:B------:R-:W-:-:S01]  /*198e0*/  FFMA.FTZ R21, R2, R97, -R167 ;  /* 0x0000006102157223 */ /* 0x000fc200000108a7 */
[----:B------:R-:W-:Y:S01]  /*198f0*/  FSEL R115, R35, -INF , P2 ;  /* 0xff80000023737808 */ /* 0x000fe20001000000 */
[----:B------:R-:W-:-:S01]  /*19900*/  FFMA.FTZ R97, R2, R117, -R167 ;  /* 0x0000007502617223 */ /* 0x000fc200000108a7 */
[----:B------:R-:W-:Y:S01]  /*19910*/  FMNMX.FTZ R20, R7, R20, !PT ;  /* 0x0000001407147209 */ /* 0x000fe20007810000 */
[----:B------:R-:W-:-:S01]  /*19920*/  FFMA.FTZ R41, R2, R93, -R167 ;  /* 0x0000005d02297223 */ /* 0x000fc200000108a7 */
[----:B------:R-:W-:Y:S01]  /*19930*/  FSEL R117, R38, -INF , P3 ;  /* 0xff80000026757808 */ /* 0x000fe20001800000 */
[----:B------:R-:W-:-:S01]  /*19940*/  FFMA.FTZ R34, R2, R129, -R167 ;  /* 0x0000008102227223 */ /* 0x000fc200000108a7 */
[----:B------:R-:W-:Y:S01]  /*19950*/  FMNMX.FTZ R20, R103, R20, !PT ;  /* 0x0000001467147209 */ /* 0x000fe20007810000 */
[----:B------:R-:W-:-:S01]  /*19960*/  FFMA.FTZ R129, R2, R44, -R167 ;  /* 0x0000002c02817223 */ /* 0x000fc200000108a7 */
[----:B------:R-:W-:Y:S01]  /*19970*/  MUFU.EX2 R4, R4 ;  /* 0x0000000400047308 */ /* 0x000fe20000000800 */
[----:B------:R-:W-:-:S01]  /*19980*/  FFMA.FTZ R8, R2, R27, -R167 ;  /* 0x0000001b02087223 */ /* 0x000fc200000108a7 */
[----:B------:R-:W-:Y:S01]  /*19990*/  FMNMX.FTZ R20, R13, R20, !PT ;  /* 0x000000140d147209 */ /* 0x000fe20007810000 */
[----:B------:R-:W-:-:S01]  /*199a0*/  FFMA.FTZ R27, R2, R101, -R167 ;  /* 0x00000065021b7223 */ /* 0x000fc200000108a7 */
[C-C-:B------:R-:W-:Y:S01]  /*199b0*/  FFMA.FTZ R12, R2.reuse, R109, -R167.reuse ;  /* 0x0000006d020c7223 */ /* 0x140fe200000108a7 */
        /* <DEDUP_REMOVED lines=19> */
[----:B------:R0:W-:Y:S01]  /*19af0*/  MUFU.EX2 R20, R119 ;  /* 0x0000007700147308 */ /* 0x0001e20000000800 */
[----:B------:R-:W-:-:S01]  /*19b00*/  FFMA.FTZ R35, R2, R143, -R167 ;  /* 0x0000008f02237223 */ /* 0x000fc200000108a7 */
[----:B------:R-:W-:Y:S01]  /*19b10*/  FMNMX.FTZ R26, R81, R26, !PT ;  /* 0x0000001a511a7209 */ /* 0x000fe20007810000 */
[----:B------:R-:W-:-:S01]  /*19b20*/  FFMA.FTZ R38, R2, R135, -R167 ;  /* 0x0000008702267223 */ /* 0x000fc200000108a7 */
[C-C-:B------:R-:W-:Y:S01]  /*19b30*/  FFMA.FTZ R121, R2.reuse, R141, -R167.reuse ;  /* 0x0000008d02797223 */ /* 0x140fe200000108a7 */
[----:B------:R-:W-:-:S01]  /*19b40*/  FFMA.FTZ R123, R2, R153, -R167 ;  /* 0x00000099027b7223 */ /* 0x000fc200000108a7 */
[----:B------:R-:W-:Y:S01]  /*19b50*/  FMNMX.FTZ R26, R87, R26, !PT ;  /* 0x0000001a571a7209 */ /* 0x000fe20007810000 */
[----:B------:R-:W-:-:S01]  /*19b60*/  FFMA.FTZ R50, R2, R155, -R167 ;  /* 0x0000009b02327223 */ /* 0x000fc200000108a7 */
[----:B------:R-:W1:Y:S01]  /*19b70*/  MUFU.EX2 R21, R21 ;  /* 0x0000001500157308 */ /* 0x000e620000000800 */
[----:B0-----:R-:W-:Y:S01]  /*19b80*/  FSEL R119, R42, -INF , P5 ;  /* 0xff8000002a777808 */ /* 0x001fe20002800000 */
[C-C-:B------:R-:W-:Y:S01]  /*19b90*/  FFMA.FTZ R42, R2.reuse, R137, -R167.reuse ;  /* 0x00000089022a7223 */ /* 0x140fe200000108a7 */
[----:B------:R-:W-:Y:S01]  /*19ba0*/  FMNMX.FTZ R26, R61, R26, !PT ;  /* 0x0000001a3d1a7209 */ /* 0x000fe20007810000 */
[C-C-:B------:R-:W-:Y:S01]  /*19bb0*/  FFMA.FTZ R46, R2.reuse, R46, -R167.reuse ;  /* 0x0000002e022e7223 */ /* 0x140fe200000108a7 */
[----:B------:R-:W-:-:S01]  /*19bc0*/  FFMA.FTZ R127, R2, R161, -R167 ;  /* 0x000000a1027f7223 */ /* 0x000fc200000108a7 */
[----:B------:R-:W-:Y:S01]  /*19bd0*/  FFMA.FTZ R36, R2, R36, -R167 ;  /* 0x0000002402247223 */ /* 0x000fe200000108a7 */
[----:B------:R-:W-:Y:S01]  /*19be0*/  FMNMX.FTZ R26, R91, R26, !PT ;  /* 0x0000001a5b1a7209 */ /* 0x000fe20007810000 */
[----:B------:R-:W-:Y:S03]  /*19bf0*/  MUFU.EX2 R8, R8 ;  /* 0x0000000800087308 */ /* 0x000fe60000000800 */
[----:B------:R-:W-:-:S04]  /*19c00*/  FMNMX.FTZ R26, R65, R26, !PT ;  /* 0x0000001a411a7209 */ /* 0x000fc80007810000 */
[----:B------:R-:W-:Y:S01]  /*19c10*/  FMNMX.FTZ R26, R63, R26, !PT ;  /* 0x0000001a3f1a7209 */ /* 0x000fe20007810000 */
[----:B------:R-:W-:Y:S01]  /*19c20*/  MUFU.EX2 R27, R27 ;  /* 0x0000001b001b7308 */ /* 0x000fe20000000800 */
[----:B-1----:R-:W-:Y:S02]  /*19c30*/  F2FP.SATFINITE.E4M3.F32.PACK_AB_MERGE_C R172, R21, R6, RZ ;  /* 0x0000000615ac723e */ /* 0x002fe400048070ff */
[----:B------:R-:W-:Y:S02]  /*19c40*/  FMNMX.FTZ R26, R69, R26, !PT ;  /* 0x0000001a451a7209 */ /* 0x000fe40007810000 */
[----:B------:R-:W-:Y:S02]  /*19c50*/  F2FP.SATFINITE.E4M3.F32.PACK_AB_MERGE_C R172, R41, R4, R172 ;  /* 0x0000000429ac723e */ /* 0x000fe400048070ac */
[----:B------:R-:W-:Y:S01]  /*19c60*/  FMNMX.FTZ R30, R67, R26, !PT ;  /* 0x0000001a431e7209 */ /* 0x000fe20007810000 */
[----:B------:R-:W-:Y:S03]  /*19c70*/  MUFU.EX2 R12, R12 ;  /* 0x0000000c000c7308 */ /* 0x000fe60000000800 */
[----:B------:R-:W-:-:S04]  /*19c80*/  FMNMX.FTZ R30, R73, R30, !PT ;  /* 0x0000001e491e7209 */ /* 0x000fc80007810000 */
[----:B------:R-:W-:Y:S01]  /*19c90*/  FMNMX.FTZ R30, R71, R30, !PT ;  /* 0x0000001e471e7209 */ /* 0x000fe20007810000 */
[----:B------:R-:W0:Y:S03]  /*19ca0*/  MUFU.EX2 R89, R89 ;  /* 0x0000005900597308 */ /* 0x000e260000000800 */
[----:B------:R-:W-:-:S04]  /*19cb0*/  FMNMX.FTZ R30, R45, R30, !PT ;  /* 0x0000001e2d1e7209 */ /* 0x000fc80007810000 */
[----:B------:R-:W-:Y:S01]  /*19cc0*/  FMNMX.FTZ R30, R75, R30, !PT ;  /* 0x0000001e4b1e7209 */ /* 0x000fe20007810000 */
[----:B------:R1:W-:Y:S03]  /*19cd0*/  MUFU.EX2 R14, R111 ;  /* 0x0000006f000e7308 */ /* 0x0003e60000000800 */
[----:B------:R-:W-:-:S04]  /*19ce0*/  FMNMX.FTZ R30, R49, R30, !PT ;  /* 0x0000001e311e7209 */ /* 0x000fc80007810000 */
[----:B------:R-:W-:Y:S01]  /*19cf0*/  FMNMX.FTZ R30, R47, R30, !PT ;  /* 0x0000001e2f1e7209 */ /* 0x000fe20007810000 */
[----:B------:R-:W-:Y:S01]  /*19d00*/  MUFU.EX2 R93, R93 ;  /* 0x0000005d005d7308 */ /* 0x000fe20000000800 */
[----:B-1----:R-:W-:-:S01]  /*19d10*/  FFMA.FTZ R111, R2, R131, -R167 ;  /* 0x00000083026f7223 */ /* 0x002fc200000108a7 */
[----:B0-----:R-:W-:Y:S01]  /*19d20*/  F2FP.SATFINITE.E4M3.F32.PACK_AB_MERGE_C R174, R89, R12, RZ ;  /* 0x0000000c59ae723e */ /* 0x001fe200048070ff */
[----:B------:R-:W-:-:S01]  /*19d30*/  FFMA.FTZ R131, R2, R32, -R167 ;  /* 0x0000002002837223 */ /* 0x000fc200000108a7 */
[----:B------:R-:W-:Y:S01]  /*19d40*/  FMNMX.FTZ R30, R53, R30, !PT ;  /* 0x0000001e351e7209 */ /* 0x000fe20007810000 */
[----:B------:R-:W-:-:S01]  /*19d50*/  FFMA.FTZ R32, R2, R165, -R167 ;  /* 0x000000a502207223 */ /* 0x000fc200000108a7 */
        /* <DEDUP_REMOVED lines=23> */
[----:B0-----:R-:W-:Y:S01]  /*19ed0*/  F2FP.SATFINITE.E4M3.F32.PACK_AB_MERGE_C R178, R109, R28, RZ ;  /* 0x0000001c6db2723e */ /* 0x001fe200048070ff */
[C-C-:B------:R-:W-:Y:S01]  /*19ee0*/  FFMA.FTZ R48, R2.reuse, R151, -R167.reuse ;  /* 0x0000009702307223 */ /* 0x140fe200000108a7 */
[----:B-1----:R-:W-:-:S01]  /*19ef0*/  FFMA.FTZ R125, R2, R157, -R167 ;  /* 0x0000009d027d7223 */ /* 0x002fc200000108a7 */
[----:B------:R-:W0:Y:S01]  /*19f00*/  SHFL.BFLY PT, R52, R11, 0x2, 0x1f ;  /* 0x0c401f000b347f89 */ /* 0x000e2200000e0000 */
[----:B------:R-:W-:-:S03]  /*19f10*/  F2FP.SATFINITE.E4M3.F32.PACK_AB_MERGE_C R178, R85, R20, R178 ;  /* 0x0000001455b2723e */ /* 0x000fc600048070b2 */
[----:B------:R-:W-:Y:S08]  /*19f20*/  MUFU.EX2 R34, R34 ;  /* 0x0000002200227308 */ /* 0x000ff00000000800 */
[----:B------:R-:W1:Y:S08]  /*19f30*/  MUFU.EX2 R111, R111 ;  /* 0x0000006f006f7308 */ /* 0x000e700000000800 */
[----:B------:R2:W-:Y:S01]  /*19f40*/  MUFU.EX2 R30, R133 ;  /* 0x00000085001e7308 */ /* 0x0005e20000000800 */
[----:B0-----:R-:W-:Y:S01]  /*19f50*/  FMNMX.FTZ R54, R11, R52, !PT ;  /* 0x000000340b367209 */ /* 0x001fe20007810000 */
[----:B------:R-:W-:-:S06]  /*19f60*/  FFMA.FTZ R52, R2, R159, -R167 ;  /* 0x0000009f02347223 */ /* 0x000fcc00000108a7 */
[----:B------:R-:W-:Y:S01]  /*19f70*/  MUFU.EX2 R105, R105 ;  /* 0x0000006900697308 */ /* 0x000fe20000000800 */
[----:B------:R-:W0:Y:S01]  /*19f80*/  SHFL.BFLY PT, R11, R54, 0x1, 0x1f ;  /* 0x0c201f00360b7f89 */ /* 0x000e2200000e0000 */
[----:B-1----:R-:W-:Y:S01]  /*19f90*/  F2FP.SATFINITE.E4M3.F32.PACK_AB_MERGE_C R180, R111, R34, RZ ;  /* 0x000000226fb4723e */ /* 0x002fe200048070ff */
[----:B--2---:R-:W-:-:S03]  /*19fa0*/  FFMA.FTZ R133, R2, R163, -R167 ;  /* 0x000000a302857223 */ /* 0x004fc600000108a7 */
[----:B------:R-:W-:Y:S02]  /*19fb0*/  F2FP.SATFINITE.E4M3.F32.PACK_AB_MERGE_C R180, R101, R26, R180 ;  /* 0x0000001a65b4723e */ /* 0x000fe400048070b4 */
[----:B------:R-:W-:Y:S08]  /*19fc0*/  MUFU.EX2 R40, R145 ;  /* 0x0000009100287308 */ /* 0x000ff00000000800 */
[----:B------:R-:W1:Y:S08]  /*19fd0*/  MUFU.EX2 R113, R113 ;  /* 0x0000007100717308 */ /* 0x000e700000000800 */
[----:B------:R-:W-:Y:S01]  /*19fe0*/  MUFU.EX2 R35, R35 ;  /* 0x0000002300237308 */ /* 0x000fe20000000800 */
[----:B0-----:R-:W-:-:S04]  /*19ff0*/  FMNMX.FTZ R11, R54, R11, !PT ;  /* 0x0000000b360b7209 */ /* 0x001fc80007810000 */
[----:B------:R-:W-:Y:S01]  /*1a000*/  FSETP.NEU.FTZ.AND P1, PT, R11, -INF , PT ;  /* 0xff8000000b00780b */ /* 0x000fe20003f3d000 */
[----:B------:R-:W-:-:S02]  /*1a010*/  FFMA.FTZ R54, R2, R11, -8 ;  /* 0xc100000002367423 */ /* 0x000fc4000001000b */
[----:B------:R-:W-:Y:S01]  /*1a020*/  MUFU.EX2 R38, R38 ;  /* 0x0000002600267308 */ /* 0x000fe20000000800 */
[----:B-1----:R-:W-:Y:S02]  /*1a030*/  F2FP.SATFINITE.E4M3.F32.PACK_AB_MERGE_C R182, R113, R40, RZ ;  /* 0x0000002871b6723e */ /* 0x002fe400048070ff */
[----:B------:R-:W-:Y:S02]  /*1a040*/  FSEL R54, R54, RZ, P1 ;  /* 0x000000ff36367208 */ /* 0x000fe40000800000 */
[----:B------:R-:W-:-:S03]  /*1a050*/  F2FP.SATFINITE.E4M3.F32.PACK_AB_MERGE_C R182, R105, R30, R182 ;  /* 0x0000001e69b6723e */ /* 0x000fc600048070b6 */
[C-C-:B------:R-:W-:Y:S01]  /*1a060*/  FFMA.FTZ R3, R2.reuse, R3, -R54.reuse ;  /* 0x0000000302037223 */ /* 0x140fe20000010836 */
[----:B------:R-:W-:-:S01]  /*1a070*/  FFMA.FTZ R44, R2, R95, -R54 ;  /* 0x0000005f022c7223 */ /* 0x000fc20000010836 */
[C-C-:B------:R-:W-:Y:S01]  /*1a080*/  FFMA.FTZ R58, R2.reuse, R5, -R54.reuse ;  /* 0x00000005023a7223 */ /* 0x140fe20000010836 */
[----:B------:R-:W-:-:S01]  /*1a090*/  FFMA.FTZ R95, R2, R99, -R54 ;  /* 0x00000063025f7223 */ /* 0x000fc20000010836 */
[C-C-:B------:R-:W-:Y:S01]  /*1a0a0*/  FFMA.FTZ R5, R2.reuse, R7, -R54.reuse ;  /* 0x0000000702057223 */ /* 0x140fe20000010836 */
[----:B------:R-:W-:-:S01]  /*1a0b0*/  FFMA.FTZ R56, R2, R103, -R54 ;  /* 0x0000006702387223 */ /* 0x000fc20000010836 */
[----:B------:R-:W-:Y:S01]  /*1a0c0*/  MUFU.EX2 R3, R3 ;  /* 0x0000000300037308 */ /* 0x000fe20000000800 */
[----:B------:R-:W-:-:S01]  /*1a0d0*/  FFMA.FTZ R7, R2, R15, -R54 ;  /* 0x0000000f02077223 */ /* 0x000fc20000010836 */
[C-C-:B------:R-:W-:Y:S01]  /*1a0e0*/  FFMA.FTZ R15, R2.reuse, R65, -R54.reuse ;  /* 0x00000041020f7223 */ /* 0x140fe20000010836 */
[----:B------:R-:W-:-:S01]  /*1a0f0*/  FFMA.FTZ R64, R2, R13, -R54 ;  /* 0x0000000d02407223 */ /* 0x000fc20000010836 */
[----:B------:R-:W-:Y:S01]  /*1a100*/  FADD.FTZ R65, R4, R41 ;  /* 0x0000002904417221 */ /* 0x000fe20000010000 */
[----:B------:R-:W-:-:S01]  /*1a110*/  FFMA.FTZ R74, R2, R67, -R54 ;  /* 0x00000043024a7223 */ /* 0x000fc20000010836 */
[C-C-:B------:R-:W-:Y:S01]  /*1a120*/  FFMA.FTZ R99, R2.reuse, R107, -R54.reuse ;  /* 0x0000006b02637223 */ /* 0x140fe20000010836 */
[----:B------:R-:W-:-:S01]  /*1a130*/  FFMA.FTZ R60, R2, R79, -R54 ;  /* 0x0000004f023c7223 */ /* 0x000fc20000010836 */
[----:B------:R-:W0:Y:S01]  /*1a140*/  MUFU.EX2 R44, R44 ;  /* 0x0000002c002c7308 */ /* 0x000e220000000800 */
[----:B------:R-:W-:-:S01]  /*1a150*/  FADD.FTZ R78, R6, R65 ;  /* 0x00000041064e7221 */ /* 0x000fc20000010000 */
[----:B------:R-:W-:-:S02]  /*1a160*/  VIADD R65, R0, 0x29840 ;  /* 0x0002984000417836 */ /* 0x000fc40000000000 */
[----:B------:R-:W-:-:S01]  /*1a170*/  FFMA.FTZ R0, R2, R49, -R54 ;  /* 0x0000003102007223 */ /* 0x000fc20000010836 */
[----:B------:R-:W-:Y:S01]  /*1a180*/  FFMA.FTZ R68, R2, R77, -R54 ;  /* 0x0000004d02447223 */ /* 0x000fe20000010836 */
[----:B------:R-:W-:-:S01]  /*1a190*/  FADD.FTZ R49, R21, R78 ;  /* 0x0000004e15317221 */ /* 0x000fc20000010000 */
[----:B------:R-:W-:Y:S01]  /*1a1a0*/  FFMA.FTZ R77, R2, R83, -R54 ;  /* 0x00000053024d7223 */ /* 0x000fe20000010836 */
[----:B------:R-:W-:Y:S01]  /*1a1b0*/  PRMT R65, R82, 0x654, R65 ;  /* 0x0000065452417816 */ /* 0x000fe20000000041 */
[----:B------:R-:W1:Y:S01]  /*1a1c0*/  MUFU.EX2 R58, R58 ;  /* 0x0000003a003a7308 */ /* 0x000e620000000800 */
[----:B------:R-:W-:-:S01]  /*1a1d0*/  FADD.FTZ R78, R8, R49 ;  /* 0x00000031084e7221 */ /* 0x000fc20000010000 */
[C-C-:B------:R-:W-:Y:S01]  /*1a1e0*/  FFMA.FTZ R13, R2.reuse, R81, -R54.reuse ;  /* 0x00000051020d7223 */ /* 0x140fe20000010836 */
[----:B------:R2:W-:Y:S01]  /*1a1f0*/  SYNCS.ARRIVE.TRANS64.RED.A1T0 RZ, [R65+URZ], RZ ;  /* 0x000000ff41ff79a7 */ /* 0x0005e2000810043f */
[----:B------:R-:W-:-:S01]  /*1a200*/  FFMA.FTZ R62, R2, R87, -R54 ;  /* 0x00000057023e7223 */ /* 0x000fc20000010836 */
[C-C-:B------:R-:W-:Y:S01]  /*1a210*/  FFMA.FTZ R72, R2.reuse, R61, -R54.reuse ;  /* 0x0000003d02487223 */ /* 0x140fe20000010836 */
[----:B------:R-:W-:-:S01]  /*1a220*/  FFMA.FTZ R79, R2, R91, -R54 ;  /* 0x0000005b024f7223 */ /* 0x000fc20000010836 */
[----:B------:R-:W-:Y:S01]  /*1a230*/  FFMA.FTZ R66, R2, R63, -R54 ;  /* 0x0000003f02427223 */ /* 0x000fe20000010836 */
[----:B------:R-:W3:Y:S01]  /*1a240*/  MUFU.EX2 R95, R95 ;  /* 0x0000005f005f7308 */ /* 0x000ee20000000800 */
[----:B0-----:R-:W-:-:S01]  /*1a250*/  FADD.FTZ R67, R3, R44 ;  /* 0x0000002c03437221 */ /* 0x001fc20000010000 */
[C-C-:B------:R-:W-:Y:S01]  /*1a260*/  FFMA.FTZ R63, R2.reuse, R69, -R54.reuse ;  /* 0x00000045023f7223 */ /* 0x140fe20000010836 */
[----:B------:R-:W-:-:S01]  /*1a270*/  FFMA.FTZ R61, R2, R73, -R54 ;  /* 0x00000049023d7223 */ /* 0x000fc20000010836 */
[C-C-:B------:R-:W-:Y:S01]  /*1a280*/  FFMA.FTZ R70, R2.reuse, R71, -R54.reuse ;  /* 0x0000004702467223 */ /* 0x140fe20000010836 */
[----:B------:R-:W-:-:S01]  /*1a290*/  FFMA.FTZ R45, R2, R45, -R54 ;  /* 0x0000002d022d7223 */ /* 0x000fc20000010836 */
[C-C-:B------:R-:W-:Y:S01]  /*1a2a0*/  FFMA.FTZ R76, R2.reuse, R75, -R54.reuse ;  /* 0x0000004b024c7223 */ /* 0x140fe20000010836 */
[----:B------:R-:W-:-:S01]  /*1a2b0*/  FFMA.FTZ R47, R2, R47, -R54 ;  /* 0x0000002f022f7223 */ /* 0x000fc20000010836 */
[----:B------:R-:W0:Y:S01]  /*1a2c0*/  MUFU.EX2 R5, R5 ;  /* 0x0000000500057308 */ /* 0x000e220000000800 */
[----:B-1----:R-:W-:-:S01]  /*1a2d0*/  FADD.FTZ R80, R58, R67 ;  /* 0x000000433a507221 */ /* 0x002fc20000010000 */
[----:B------:R-:W-:Y:S01]  /*1a2e0*/  FADD.FTZ R67, R27, R78 ;  /* 0x0000004e1b437221 */ /* 0x000fe20000010000 */
[----:B------:R-:W-:-:S01]  /*1a2f0*/  FFMA.FTZ R33, R2, R33, -R54 ;  /* 0x0000002102217223 */ /* 0x000fc20000010836 */
[C-C-:B------:R-:W-:Y:S01]  /*1a300*/  FFMA.FTZ R57, R2.reuse, R57, -R54.reuse ;  /* 0x0000003902397223 */ /* 0x140fe20000010836 */
[----:B------:R-:W-:-:S01]  /*1a310*/  FFMA.FTZ R59, R2, R59, -R54 ;  /* 0x0000003b023b7223 */ /* 0x000fc20000010836 */
[----:B------:R-:W-:Y:S01]  /*1a320*/  FADD.FTZ R78, R12, R67 ;  /* 0x000000430c4e7221 */ /* 0x000fe20000010000 */
[----:B------:R-:W-:-:S01]  /*1a330*/  FFMA.FTZ R31, R2, R31, -R54 ;  /* 0x0000001f021f7223 */ /* 0x000fc20000010836 */
[----:B------:R-:W2:Y:S01]  /*1a340*/  MUFU.EX2 R56, R56 ;  /* 0x0000003800387308 */ /* 0x000ea20000000800 */
[----:B---3--:R-:W-:-:S01]  /*1a350*/  FADD.FTZ R80, R95, R80 ;  /* 0x000000505f507221 */ /* 0x008fc20000010000 */
[C-C-:B------:R-:W-:Y:S01]  /*1a360*/  FFMA.FTZ R37, R2.reuse, R37, -R54.reuse ;  /* 0x0000002502257223 */ /* 0x140fe20000010836 */
[----:B------:R-:W-:Y:S01]  /*1a370*/  F2FP.SATFINITE.E4M3.F32.PACK_AB_MERGE_C R173, R95, R58, RZ ;  /* 0x0000003a5fad723e */ /* 0x000fe200048070ff */
[C-C-:B------:R-:W-:Y:S01]  /*1a380*/  FFMA.FTZ R115, R2.reuse, R115, -R54.reuse ;  /* 0x0000007302737223 */ /* 0x140fe20000010836 */
[----:B------:R-:W-:-:S01]  /*1a390*/  FFMA.FTZ R117, R2, R117, -R54 ;  /* 0x0000007502757223 */ /* 0x000fc20000010836 */
[----:B------:R-:W-:Y:S01]  /*1a3a0*/  FFMA.FTZ R119, R2, R119, -R54 ;  /* 0x0000007702777223 */ /* 0x000fe20000010836 */
[----:B------:R-:W-:Y:S01]  /*1a3b0*/  F2FP.SATFINITE.E4M3.F32.PACK_AB_MERGE_C R173, R44, R3, R173 ;  /* 0x000000032cad723e */ /* 0x000fe200048070ad */
[----:B------:R-:W1:Y:S01]  /*1a3c0*/  MUFU.EX2 R64, R64 ;  /* 0x0000004000407308 */ /* 0x000e620000000800 */
[----:B0-----:R-:W-:-:S01]  /*1a3d0*/  FADD.FTZ R49, R5, R80 ;  /* 0x0000005005317221 */ /* 0x001fc20000010000 */
[----:B------:R-:W-:Y:S01]  /*1a3e0*/  FFMA.FTZ R80, R2, R51, -R54 ;  /* 0x0000003302507223 */ /* 0x000fe20000010836 */
[----:B------:R-:W-:-:S01]  /*1a3f0*/  FADD.FTZ R51, R89, R78 ;  /* 0x0000004e59337221 */ /* 0x000fc20000010000 */
[C-C-:B------:R-:W-:Y:S01]  /*1a400*/  FFMA.FTZ R78, R2.reuse, R55, -R54.reuse ;  /* 0x00000037024e7223 */ /* 0x140fe20000010836 */
[----:B------:R-:W-:-:S01]  /*1a410*/  FFMA.FTZ R43, R2, R43, -R54 ;  /* 0x0000002b022b7223 */ /* 0x000fc20000010836 */
[----:B------:R-:W-:Y:S01]  /*1a420*/  FFMA.FTZ R39, R2, R39, -R54 ;  /* 0x0000002702277223 */ /* 0x000fe20000010836 */
[----:B------:R-:W-:-:S01]  /*1a430*/  FADD.FTZ R84, R14, R51 ;  /* 0x000000330e547221 */ /* 0x000fc20000010000 */
[----:B------:R-:W0:Y:S01]  /*1a440*/  MUFU.EX2 R99, R99 ;  /* 0x0000006300637308 */ /* 0x000e220000000800 */
[----:B--2---:R-:W-:-:S01]  /*1a450*/  FADD.FTZ R65, R56, R49 ;  /* 0x0000003138417221 */ /* 0x004fc20000010000 */
[C-C-:B------:R-:W-:Y:S01]  /*1a460*/  FFMA.FTZ R49, R2.reuse, R53, -R54.reuse ;  /* 0x0000003502317223 */ /* 0x140fe20000010836 */
[----:B------:R-:W-:-:S01]  /*1a470*/  FFMA.FTZ R51, R2, R29, -R54 ;  /* 0x0000001d02337223 */ /* 0x000fc20000010836 */
[----:B------:R-:W-:Y:S01]  /*1a480*/  FADD.FTZ R29, R93, R84 ;  /* 0x000000545d1d7221 */ /* 0x000fe20000010000 */
[--C-:B------:R-:W-:Y:S01]  /*1a490*/  IMAD.MOV.U32 R41, RZ, RZ, R25.reuse ;  /* 0x000000ffff297224 */ /* 0x100fe200078e0019 */
[----:B------:R-:W-:Y:S01]  /*1a4a0*/  MOV R58, R25 ;  /* 0x00000019003a7202 */ /* 0x000fe20000000f00 */
[----:B------:R-:W-:Y:S01]  /*1a4b0*/  IMAD.MOV.U32 R44, RZ, RZ, R25 ;  /* 0x000000ffff2c7224 */ /* 0x000fe200078e0019 */
[----:B------:R-:W2:Y:S01]  /*1a4c0*/  MUFU.EX2 R7, R7 ;  /* 0x0000000700077308 */ /* 0x000ea20000000800 */
[----:B-1----:R-:W-:-:S01]  /*1a4d0*/  FADD.FTZ R82, R64, R65 ;  /* 0x0000004140527221 */ /* 0x002fc20000010000 */
[--C-:B------:R-:W-:Y:S01]  /*1a4e0*/  IMAD.MOV.U32 R54, RZ, RZ, R25.reuse ;  /* 0x000000ffff367224 */ /* 0x100fe200078e0019 */
[-C--:B------:R-:W-:Y:S01]  /*1a4f0*/  MOV R65, R25.reuse ;  /* 0x0000001900417202 */ /* 0x080fe20000000f00 */
[--C-:B------:R-:W-:Y:S01]  /*1a500*/  IMAD.MOV.U32 R67, RZ, RZ, R25.reuse ;  /* 0x000000ffff437224 */ /* 0x100fe200078e0019 */
[----:B------:R-:W-:Y:S01]  /*1a510*/  MOV R75, R25 ;  /* 0x00000019004b7202 */ /* 0x000fe20000000f00 */
[----:B------:R-:W-:-:S02]  /*1a520*/  IMAD.MOV.U32 R69, RZ, RZ, R25 ;  /* 0x000000ffff457224 */ /* 0x000fc400078e0019 */
[----:B------:R-:W1:Y:S01]  /*1a530*/  MUFU.EX2 R60, R60 ;  /* 0x0000003c003c7308 */ /* 0x000e620000000800 */
[----:B0-----:R-:W-:-:S01]  /*1a540*/  FADD.FTZ R82, R99, R82 ;  /* 0x0000005263527221 */ /* 0x001fc20000010000 */
[----:B------:R-:W-:Y:S01]  /*1a550*/  F2FP.SATFINITE.E4M3.F32.PACK_AB_MERGE_C R175, R99, R64, RZ ;  /* 0x0000004063af723e */ /* 0x000fe200048070ff */
[--C-:B------:R-:W-:Y:S02]  /*1a560*/  IMAD.MOV.U32 R64, RZ, RZ, R25.reuse ;  /* 0x000000ffff407224 */ /* 0x100fe400078e0019 */
[----:B------:R-:W-:Y:S01]  /*1a570*/  IMAD.MOV.U32 R71, RZ, RZ, R25 ;  /* 0x000000ffff477224 */ /* 0x000fe200078e0019 */
[----:B------:R-:W-:Y:S01]  /*1a580*/  F2FP.SATFINITE.E4M3.F32.PACK_AB_MERGE_C R175, R56, R5, R175 ;  /* 0x0000000538af723e */ /* 0x000fe200048070af */
[----:B------:R-:W-:Y:S01]  /*1a590*/  IMAD.MOV.U32 R56, RZ, RZ, R25 ;  /* 0x000000ffff387224 */ /* 0x000fe200078e0019 */
[----:B------:R-:W0:Y:S01]  /*1a5a0*/  MUFU.EX2 R68, R68 ;  /* 0x0000004400447308 */ /* 0x000e220000000800 */
[----:B--2---:R-:W-:-:S01]  /*1a5b0*/  FADD.FTZ R53, R7, R82 ;  /* 0x0000005207357221 */ /* 0x004fc20000010000 */
[----:B------:R-:W-:Y:S01]  /*1a5c0*/  FADD.FTZ R82, R24, R29 ;  /* 0x0000001d18527221 */ /* 0x000fe20000010000 */
[----:B------:R-:W-:-:S02]  /*1a5d0*/  IMAD.MOV.U32 R73, RZ, RZ, R25 ;  /* 0x000000ffff497224 */ /* 0x000fc400078e0019 */
[--C-:B------:R-:W-:Y:S02]  /*1a5e0*/  IMAD.MOV.U32 R81, RZ, RZ, R25.reuse ;  /* 0x000000ffff517224 */ /* 0x100fe400078e0019 */
[----:B------:R-:W-:Y:S01]  /*1a5f0*/  IMAD.MOV.U32 R83, RZ, RZ, R25 ;  /* 0x000000ffff537224 */ /* 0x000fe200078e0019 */
[----:B------:R-:W2:Y:S01]  /*1a600*/  MUFU.EX2 R77, R77 ;  /* 0x0000004d004d7308 */ /* 0x000ea20000000800 */
[----:B-1----:R-:W-:-:S01]  /*1a610*/  FADD.FTZ R53, R60, R53 ;  /* 0x000000353c357221 */ /* 0x002fc20000010000 */
[----:B------:R-:W-:-:S06]  /*1a620*/  IMAD.MOV.U32 R87, RZ, RZ, R25 ;  /* 0x000000ffff577224 */ /* 0x000fcc00078e0019 */
[----:B------:R-:W1:Y:S01]  /*1a630*/  MUFU.EX2 R13, R13 ;  /* 0x0000000d000d7308 */ /* 0x000e620000000800 */
[----:B0-----:R-:W-:-:S01]  /*1a640*/  FADD.FTZ R84, R68, R53 ;  /* 0x0000003544547221 */ /* 0x001fc20000010000 */
[----:B------:R-:W-:-:S04]  /*1a650*/  FADD.FTZ R53, R97, R82 ;  /* 0x0000005261357221 */ /* 0x000fc80000010000 */
[----:B------:R-:W-:Y:S02]  /*1a660*/  FADD.FTZ R82, R20, R53 ;  /* 0x0000003514527221 */ /* 0x000fe40000010000 */
[----:B------:R-:W0:Y:S01]  /*1a670*/  MUFU.EX2 R62, R62 ;  /* 0x0000003e003e7308 */ /* 0x000e220000000800 */
[----:B--2---:R-:W-:-:S01]  /*1a680*/  FADD.FTZ R84, R77, R84 ;  /* 0x000000544d547221 */ /* 0x004fc20000010000 */
[----:B------:R-:W-:Y:S01]  /*1a690*/  FADD.FTZ R55, R85, R82 ;  /* 0x0000005255377221 */ /* 0x000fe20000010000 */
[----:B------:R-:W-:Y:S01]  /*1a6a0*/  F2FP.SATFINITE.E4M3.F32.PACK_AB_MERGE_C R68, R77, R68, RZ ;  /* 0x000000444d44723e */ /* 0x000fe200048070ff */
[----:B------:R-:W-:Y:S01]  /*1a6b0*/  IMAD.MOV.U32 R77, RZ, RZ, R25 ;  /* 0x000000ffff4d7224 */ /* 0x000fe200078e0019 */
[----:B------:R-:W-:Y:S01]  /*1a6c0*/  MOV R85, R25 ;  /* 0x0000001900557202 */ /* 0x000fe20000000f00 */
[----:B------:R-:W-:Y:S01]  /*1a6d0*/  FADD.FTZ R82, R28, R55 ;  /* 0x000000371c527221 */ /* 0x000fe20000010000 */
[----:B------:R-:W-:Y:S01]  /*1a6e0*/  F2FP.SATFINITE.E4M3.F32.PACK_AB_MERGE_C R177, R60, R7, R68 ;  /* 0x000000073cb1723e */ /* 0x000fe20004807044 */
[----:B------:R-:W2:Y:S01]  /*1a6f0*/  MUFU.EX2 R72, R72 ;  /* 0x0000004800487308 */ /* 0x000ea20000000800 */
[----:B-1----:R-:W-:-:S01]  /*1a700*/  FADD.FTZ R53, R13, R84 ;  /* 0x000000540d357221 */ /* 0x002fc20000010000 */
[-C--:B------:R-:W-:Y:S01]  /*1a710*/  MOV R55, R25.reuse ;  /* 0x0000001900377202 */ /* 0x080fe20000000f00 */
[----:B------:R-:W-:Y:S01]  /*1a720*/  IMAD.MOV.U32 R60, RZ, RZ, R25 ;  /* 0x000000ffff3c7224 */ /* 0x000fe200078e0019 */
[----:B------:R-:W-:-:S04]  /*1a730*/  MOV R68, R25 ;  /* 0x0000001900447202 */ /* 0x000fc80000000f00 */
[----:B------:R-:W1:Y:S01]  /*1a740*/  MUFU.EX2 R79, R79 ;  /* 0x0000004f004f7308 */ /* 0x000e620000000800 */
[----:B0-----:R-:W-:-:S07]  /*1a750*/  FADD.FTZ R53, R62, R53 ;  /* 0x000000353e357221 */ /* 0x001fce0000010000 */
[----:B------:R-:W0:Y:S01]  /*1a760*/  MUFU.EX2 R15, R15 ;  /* 0x0000000f000f7308 */ /* 0x000e220000000800 */
[----:B--2---:R-:W-:-:S01]  /*1a770*/  FADD.FTZ R84, R72, R53 ;  /* 0x0000003548547221 */ /* 0x004fc20000010000 */
[----:B------:R-:W-:Y:S01]  /*1a780*/  FADD.FTZ R53, R109, R82 ;  /* 0x000000526d357221 */ /* 0x000fe20000010000 */
[----:B------:R-:W-:-:S03]  /*1a790*/  IMAD.MOV.U32 R82, RZ, RZ, R25 ;  /* 0x000000ffff527224 */ /* 0x000fc600078e0019 */
[----:B------:R-:W-:Y:S01]  /*1a7a0*/  FADD.FTZ R6, R26, R53 ;  /* 0x000000351a067221 */ /* 0x000fe20000010000 */
[----:B------:R-:W-:Y:S01]  /*1a7b0*/  IMAD.MOV.U32 R26, RZ, RZ, R25 ;  /* 0x000000ffff1a7224 */ /* 0x000fe200078e0019 */
[----:B------:R-:W2:Y:S01]  /*1a7c0*/  MUFU.EX2 R66, R66 ;  /* 0x0000004200427308 */ /* 0x000ea20000000800 */
[----:B-1----:R-:W-:-:S01]  /*1a7d0*/  FADD.FTZ R84, R79, R84 ;  /* 0x000000544f547221 */ /* 0x002fc20000010000 */
[----:B------:R-:W-:Y:S01]  /*1a7e0*/  FADD.FTZ R53, R101, R6 ;  /* 0x0000000665357221 */ /* 0x000fe20000010000 */
[----:B------:R-:W-:Y:S01]  /*1a7f0*/  F2FP.SATFINITE.E4M3.F32.PACK_AB_MERGE_C R72, R79, R72, RZ ;  /* 0x000000484f48723e */ /* 0x000fe200048070ff */
[----:B------:R-:W-:Y:S02]  /*1a800*/  IMAD.MOV.U32 R79, RZ, RZ, R25 ;  /* 0x000000ffff4f7224 */ /* 0x000fe400078e0019 */
[----:B------:R-:W-:-:S01]  /*1a810*/  FADD.FTZ R24, R34, R53 ;  /* 0x0000003522187221 */ /* 0x000fc20000010000 */
[----:B------:R-:W-:Y:S01]  /*1a820*/  F2FP.SATFINITE.E4M3.F32.PACK_AB_MERGE_C R179, R62, R13, R72 ;  /* 0x0000000d3eb3723e */ /* 0x000fe20004807048 */
[----:B------:R-:W1:Y:S01]  /*1a830*/  MUFU.EX2 R63, R63 ;  /* 0x0000003f003f7308 */ /* 0x000e620000000800 */
[----:B0-----:R-:W-:-:S01]  /*1a840*/  FADD.FTZ R21, R15, R84 ;  /* 0x000000540f157221 */ /* 0x001fc20000010000 */
[----:B------:R-:W-:Y:S01]  /*1a850*/  FADD.FTZ R111, R111, R24 ;  /* 0x000000186f6f7221 */ /* 0x000fe20000010000 */
[----:B------:R-:W-:-:S02]  /*1a860*/  IMAD.MOV.U32 R34, RZ, RZ, R25 ;  /* 0x000000ffff227224 */ /* 0x000fc400078e0019 */
[----:B------:R-:W-:Y:S02]  /*1a870*/  IMAD.MOV.U32 R62, RZ, RZ, R25 ;  /* 0x000000ffff3e7224 */ /* 0x000fe400078e0019 */
[----:B------:R-:W-:-:S01]  /*1a880*/  FADD.FTZ R28, R30, R111 ;  /* 0x0000006f1e1c7221 */ /* 0x000fc20000010000 */
[----:B------:R-:W-:Y:S01]  /*1a890*/  IMAD.MOV.U32 R30, RZ, RZ, R25 ;  /* 0x000000ffff1e7224 */ /* 0x000fe200078e0019 */
[----:B------:R-:W0:Y:S01]  /*1a8a0*/  MUFU.EX2 R74, R74 ;  /* 0x0000004a004a7308 */ /* 0x000e220000000800 */
[----:B--2---:R-:W-:-:S01]  /*1a8b0*/  FADD.FTZ R6, R66, R21 ;  /* 0x0000001542067221 */ /* 0x004fc20000010000 */
[----:B------:R-:W-:Y:S01]  /*1a8c0*/  FADD.FTZ R53, R105, R28 ;  /* 0x0000001c69357221 */ /* 0x000fe20000010000 */
[--C-:B------:R-:W-:Y:S02]  /*1a8d0*/  IMAD.MOV.U32 R72, RZ, RZ, R25.reuse ;  /* 0x000000ffff487224 */ /* 0x100fe400078e0019 */
[----:B------:R-:W-:Y:S02]  /*1a8e0*/  IMAD.MOV.U32 R84, RZ, RZ, R25 ;  /* 0x000000ffff547224 */ /* 0x000fe400078e0019 */
[----:B------:R-:W-:-:S01]  /*1a8f0*/  FADD.FTZ R28, R40, R53 ;  /* 0x00000035281c7221 */ /* 0x000fc20000010000 */
[----:B------:R-:W-:Y:S01]  /*1a900*/  IMAD.MOV.U32 R40, RZ, RZ, R25 ;  /* 0x000000ffff287224 */ /* 0x000fe200078e0019 */
[----:B------:R-:W2:Y:S01]  /*1a910*/  MUFU.EX2 R61, R61 ;  /* 0x0000003d003d7308 */ /* 0x000ea20000000800 */
[----:B-1----:R-:W-:-:S01]  /*1a920*/  FADD.FTZ R21, R63, R6 ;  /* 0x000000063f157221 */ /* 0x002fc20000010000 */
[----:B------:R-:W-:Y:S01]  /*1a930*/  FADD.FTZ R28, R113, R28 ;  /* 0x0000001c711c7221 */ /* 0x000fe20000010000 */
[----:B------:R-:W-:-:S05]  /*1a940*/  IMAD.MOV.U32 R53, RZ, RZ, R25 ;  /* 0x000000ffff357224 */ /* 0x000fca00078e0019 */
[----:B------:R-:W1:Y:S01]  /*1a950*/  MUFU.EX2 R70, R70 ;  /* 0x0000004600467308 */ /* 0x000e620000000800 */
[----:B0-----:R-:W-:-:S01]  /*1a960*/  FADD.FTZ R24, R74, R21 ;  /* 0x000000154a187221 */ /* 0x001fc20000010000 */
[----:B------:R-:W-:Y:S01]  /*1a970*/  F2FP.SATFINITE.E4M3.F32.PACK_AB_MERGE_C R63, R74, R63, RZ ;  /* 0x0000003f4a3f723e */ /* 0x000fe200048070ff */
[----:B------:R-:W-:-:S03]  /*1a980*/  IMAD.MOV.U32 R74, RZ, RZ, R25 ;  /* 0x000000ffff4a7224 */ /* 0x000fc600078e0019 */
[----:B------:R-:W-:Y:S01]  /*1a990*/  F2FP.SATFINITE.E4M3.F32.PACK_AB_MERGE_C R181, R66, R15, R63 ;  /* 0x0000000f42b5723e */ /* 0x000fe2000480703f */
[----:B------:R-:W-:Y:S01]  /*1a9a0*/  IMAD.MOV.U32 R63, RZ, RZ, R25 ;  /* 0x000000ffff3f7224 */ /* 0x000fe200078e0019 */
[----:B------:R-:W0:Y:S01]  /*1a9b0*/  MUFU.EX2 R45, R45 ;  /* 0x0000002d002d7308 */ /* 0x000e220000000800 */
[----:B--2---:R-:W-:-:S01]  /*1a9c0*/  FADD.FTZ R21, R61, R24 ;  /* 0x000000183d157221 */ /* 0x004fc20000010000 */
[----:B------:R-:W-:-:S06]  /*1a9d0*/  IMAD.MOV.U32 R66, RZ, RZ, R25 ;  /* 0x000000ffff427224 */ /* 0x000fcc00078e0019 */
[----:B------:R-:W2:Y:S01]  /*1a9e0*/  MUFU.EX2 R76, R76 ;  /* 0x0000004c004c7308 */ /* 0x000ea20000000800 */
[----:B-1----:R-:W-:-:S07]  /*1a9f0*/  FADD.FTZ R24, R70, R21 ;  /* 0x0000001546187221 */ /* 0x002fce0000010000 */
[----:B------:R-:W1:Y:S01]  /*1aa00*/  MUFU.EX2 R0, R0 ;  /* 0x0000000000007308 */ /* 0x000e620000000800 */
[----:B0-----:R-:W-:-:S01]  /*1aa10*/  FADD.FTZ R21, R45, R24 ;  /* 0x000000182d157221 */ /* 0x001fc20000010000 */
[----:B------:R-:W-:-:S06]  /*1aa20*/  IMAD.MOV.U32 R24, RZ, RZ, R25 ;  /* 0x000000ffff187224 */ /* 0x000fcc00078e0019 */
[----:B------:R-:W0:Y:S01]  /*1aa30*/  MUFU.EX2 R47, R47 ;  /* 0x0000002f002f7308 */ /* 0x000e220000000800 */
[----:B--2---:R-:W-:-:S01]  /*1aa40*/  FADD.FTZ R21, R76, R21 ;  /* 0x000000154c157221 */ /* 0x004fc20000010000 */
[----:B------:R-:W-:Y:S01]  /*1aa50*/  F2FP.SATFINITE.E4M3.F32.PACK_AB_MERGE_C R45, R76, R45, RZ ;  /* 0x0000002d4c2d723e */ /* 0x000fe200048070ff */
[----:B------:R-:W-:-:S03]  /*1aa60*/  IMAD.MOV.U32 R76, RZ, RZ, R25 ;  /* 0x000000ffff4c7224 */ /* 0x000fc600078e0019 */
[----:B------:R-:W-:Y:S01]  /*1aa70*/  F2FP.SATFINITE.E4M3.F32.PACK_AB_MERGE_C R183, R70, R61, R45 ;  /* 0x0000003d46b7723e */ /* 0x000fe2000480702d */
[----:B------:R-:W-:Y:S01]  /*1aa80*/  IMAD.MOV.U32 R61, RZ, RZ, R25 ;  /* 0x000000ffff3d7224 */ /* 0x000fe200078e0019 */
[----:B------:R-:W-:Y:S01]  /*1aa90*/  MUFU.EX2 R42, R42 ;  /* 0x0000002a002a7308 */ /* 0x000fe20000000800 */
[----:B-1----:R-:W-:-:S01]  /*1aaa0*/  FADD.FTZ R4, R0, R21 ;  /* 0x0000001500047221 */ /* 0x002fc20000010000 */
[----:B------:R-:W-:Y:S01]  /*1aab0*/  MOV R45, R25 ;  /* 0x00000019002d7202 */ /* 0x000fe20000000f00 */
[----:B------:R-:W-:-:S05]  /*1aac0*/  IMAD.MOV.U32 R70, RZ, RZ, R25 ;  /* 0x000000ffff467224 */ /* 0x000fca00078e0019 */
[----:B------:R-:W1:Y:S01]  /*1aad0*/  MUFU.EX2 R121, R121 ;  /* 0x0000007900797308 */ /* 0x000e620000000800 */
[----:B0-----:R-:W-:-:S07]  /*1aae0*/  FADD.FTZ R8, R47, R4 ;  /* 0x000000042f087221 */ /* 0x001fce0000010000 */
[----:B------:R-:W0:Y:S08]  /*1aaf0*/  MUFU.EX2 R49, R49 ;  /* 0x0000003100317308 */ /* 0x000e300000000800 */
[----:B------:R-:W2:Y:S01]  /*1ab00*/  MUFU.EX2 R80, R80 ;  /* 0x0000005000507308 */ /* 0x000ea20000000800 */
[----:B-1----:R-:W-:-:S04]  /*1ab10*/  F2FP.SATFINITE.E4M3.F32.PACK_AB_MERGE_C R184, R121, R42, RZ ;  /* 0x0000002a79b8723e */ /* 0x002fc800048070ff */
[----:B------:R-:W-:-:S03]  /*1ab20*/  F2FP.SATFINITE.E4M3.F32.PACK_AB_MERGE_C R184, R38, R35, R184 ;  /* 0x0000002326b8723e */ /* 0x000fc600048070b8 */
[----:B------:R-:W1:Y:S01]  /*1ab30*/  MUFU.EX2 R48, R48 ;  /* 0x0000003000307308 */ /* 0x000e620000000800 */
[----:B0-----:R-:W-:-:S07]  /*1ab40*/  FADD.FTZ R21, R49, R8 ;  /* 0x0000000831157221 */ /* 0x001fce0000010000 */
[----:B------:R0:W-:Y:S01]  /*1ab50*/  MUFU.EX2 R6, R33 ;  /* 0x0000002100067308 */ /* 0x0001e20000000800 */
[C---:B--2---:R-:W-:Y:S01]  /*1ab60*/  F2FP.SATFINITE.E4M3.F32.PACK_AB_MERGE_C R49, R80.reuse, R49, RZ ;  /* 0x000000315031723e */ /* 0x044fe200048070ff */
[----:B------:R-:W-:-:S03]  /*1ab70*/  FADD.FTZ R80, R80, R21 ;  /* 0x0000001550507221 */ /* 0x000fc60000010000 */
[----:B------:R-:W-:Y:S01]  /*1ab80*/  F2FP.SATFINITE.E4M3.F32.PACK_AB_MERGE_C R185, R47, R0, R49 ;  /* 0x000000002fb9723e */ /* 0x000fe20004807031 */
[----:B------:R-:W-:Y:S02]  /*1ab90*/  IMAD.MOV.U32 R47, RZ, RZ, R25 ;  /* 0x000000ffff2f7224 */ /* 0x000fe400078e0019 */
[----:B------:R2:W3:Y:S01]  /*1aba0*/  MUFU.EX2 R29, R57 ;  /* 0x00000039001d7308 */ /* 0x0004e20000000800 */
[----:B0-----:R-:W-:-:S01]  /*1abb0*/  FADD.FTZ R33, R35, R28 ;  /* 0x0000001c23217221 */ /* 0x001fc20000010000 */
[-C--:B------:R-:W-:Y:S01]  /*1abc0*/  MOV R28, R25.reuse ;  /* 0x00000019001c7202 */ /* 0x080fe20000000f00 */
[----:B------:R-:W-:Y:S01]  /*1abd0*/  IMAD.MOV.U32 R49, RZ, RZ, R25 ;  /* 0x000000ffff317224 */ /* 0x000fe200078e0019 */
[----:B------:R-:W-:Y:S01]  /*1abe0*/  MOV R35, R25 ;  /* 0x0000001900237202 */ /* 0x000fe20000000f00 */
[----:B------:R-:W-:-:S01]  /*1abf0*/  FADD.FTZ R33, R38, R33 ;  /* 0x0000002126217221 */ /* 0x000fc20000010000 */
[----:B------:R-:W-:Y:S02]  /*1ac00*/  MOV R38, R25 ;  /* 0x0000001900267202 */ /* 0x000fe40000000f00 */
[----:B------:R-:W0:Y:S01]  /*1ac10*/  MUFU.EX2 R123, R123 ;  /* 0x0000007b007b7308 */ /* 0x000e220000000800 */
[----:B------:R-:W-:-:S01]  /*1ac20*/  FADD.FTZ R14, R42, R33 ;  /* 0x000000212a0e7221 */ /* 0x000fc20000010000 */
[----:B------:R-:W-:-:S02]  /*1ac30*/  IMAD.MOV.U32 R33, RZ, RZ, R25 ;  /* 0x000000ffff217224 */ /* 0x000fc400078e0019 */
[--C-:B------:R-:W-:Y:S02]  /*1ac40*/  IMAD.MOV.U32 R42, RZ, RZ, R25.reuse ;  /* 0x000000ffff2a7224 */ /* 0x100fe400078e0019 */
[----:B------:R-:W-:Y:S01]  /*1ac50*/  FADD.FTZ R121, R121, R14 ;  /* 0x0000000e79797221 */ /* 0x000fe20000010000 */
[----:B--2---:R-:W-:Y:S01]  /*1ac60*/  IMAD.MOV.U32 R57, RZ, RZ, R25 ;  /* 0x000000ffff397224 */ /* 0x004fe200078e0019 */
[----:B------:R-:W-:Y:S02]  /*1ac70*/  MUFU.EX2 R50, R50 ;  /* 0x0000003200327308 */ /* 0x000fe40000000800 */
[----:B-1----:R-:W-:-:S01]  /*1ac80*/  FADD.FTZ R8, R48, R121 ;  /* 0x0000007930087221 */ /* 0x002fc20000010000 */
[----:B---3--:R-:W-:Y:S01]  /*1ac90*/  FADD.FTZ R21, R29, R80 ;  /* 0x000000501d157221 */ /* 0x008fe20000010000 */
[----:B------:R-:W-:-:S04]  /*1aca0*/  IMAD.MOV.U32 R80, RZ, RZ, R25 ;  /* 0x000000ffff507224 */ /* 0x000fc800078e0019 */
[----:B------:R-:W1:Y:S01]  /*1acb0*/  MUFU.EX2 R125, R125 ;  /* 0x0000007d007d7308 */ /* 0x000e620000000800 */
[----:B0-----:R-:W-:-:S07]  /*1acc0*/  FADD.FTZ R27, R123, R8 ;  /* 0x000000087b1b7221 */ /* 0x001fce0000010000 */
[----:B------:R-:W0:Y:S08]  /*1acd0*/  MUFU.EX2 R78, R78 ;  /* 0x0000004e004e7308 */ /* 0x000e300000000800 */
[----:B------:R-:W2:Y:S01]  /*1ace0*/  MUFU.EX2 R51, R51 ;  /* 0x0000003300337308 */ /* 0x000ea20000000800 */
[----:B-1----:R-:W-:Y:S01]  /*1acf0*/  F2FP.SATFINITE.E4M3.F32.PACK_AB_MERGE_C R186, R125, R50, RZ ;  /* 0x000000327dba723e */ /* 0x002fe200048070ff */
[----:B------:R-:W-:Y:S01]  /*1ad00*/  FADD.FTZ R50, R50, R27 ;  /* 0x0000001b32327221 */ /* 0x000fe20000010000 */
[----:B------:R-:W-:-:S02]  /*1ad10*/  IMAD.MOV.U32 R27, RZ, RZ, R25 ;  /* 0x000000ffff1b7224 */ /* 0x000fc400078e0019 */
[----:B------:R-:W-:Y:S01]  /*1ad20*/  F2FP.SATFINITE.E4M3.F32.PACK_AB_MERGE_C R186, R123, R48, R186 ;  /* 0x000000307bba723e */ /* 0x000fe200048070ba */
[----:B------:R-:W-:-:S01]  /*1ad30*/  FADD.FTZ R125, R125, R50 ;  /* 0x000000327d7d7221 */ /* 0x000fc20000010000 */
[----:B------:R-:W-:Y:S01]  /*1ad40*/  MOV R48, R25 ;  /* 0x0000001900307202 */ /* 0x000fe20000000f00 */
[----:B------:R1:W3:Y:S01]  /*1ad50*/  MUFU.EX2 R12, R59 ;  /* 0x0000003b000c7308 */ /* 0x0002e20000000800 */
[----:B0-----:R-:W-:-:S01]  /*1ad60*/  FADD.FTZ R14, R78, R21 ;  /* 0x000000154e0e7221 */ /* 0x001fc20000010000 */
[----:B------:R-:W-:-:S06]  /*1ad70*/  IMAD.MOV.U32 R50, RZ, RZ, R25 ;  /* 0x000000ffff327224 */ /* 0x000fcc00078e0019 */
[----:B------:R-:W0:Y:S01]  /*1ad80*/  MUFU.EX2 R52, R52 ;  /* 0x0000003400347308 */ /* 0x000e220000000800 */
[----:B--2---:R-:W-:-:S01]  /*1ad90*/  FADD.FTZ R21, R51, R14 ;  /* 0x0000000e33157221 */ /* 0x004fc20000010000 */
[----:B-1----:R-:W-:-:S06]  /*1ada0*/  IMAD.MOV.U32 R59, RZ, RZ, R25 ;  /* 0x000000ffff3b7224 */ /* 0x002fcc00078e0019 */
[----:B------:R-:W-:Y:S01]  /*1adb0*/  MUFU.EX2 R46, R46 ;  /* 0x0000002e002e7308 */ /* 0x000fe20000000800 */
[C---:B---3--:R-:W-:Y:S01]  /*1adc0*/  F2FP.SATFINITE.E4M3.F32.PACK_AB_MERGE_C R51, R12.reuse, R51, RZ ;  /* 0x000000330c33723e */ /* 0x048fe200048070ff */
[----:B------:R-:W-:-:S03]  /*1add0*/  FADD.FTZ R21, R12, R21 ;  /* 0x000000150c157221 */ /* 0x000fc60000010000 */
[----:B------:R-:W-:Y:S01]  /*1ade0*/  F2FP.SATFINITE.E4M3.F32.PACK_AB_MERGE_C R187, R78, R29, R51 ;  /* 0x0000001d4ebb723e */ /* 0x000fe20004807033 */
[----:B------:R-:W-:-:S01]  /*1adf0*/  FADD.FTZ R14, R6, R21 ;  /* 0x00000015060e7221 */ /* 0x000fc20000010000 */
[----:B------:R-:W-:Y:S01]  /*1ae00*/  IMAD.MOV.U32 R29, RZ, RZ, R25 ;  /* 0x000000ffff1d7224 */ /* 0x000fe200078e0019 */
[----:B------:R-:W1:Y:S01]  /*1ae10*/  MUFU.EX2 R129, R129 ;  /* 0x0000008100817308 */ /* 0x000e620000000800 */
[----:B0-----:R-:W-:-:S01]  /*1ae20*/  FADD.FTZ R12, R52, R125 ;  /* 0x0000007d340c7221 */ /* 0x001fc20000010000 */
[----:B------:R-:W-:Y:S01]  /*1ae30*/  IMAD.MOV.U32 R51, RZ, RZ, R25 ;  /* 0x000000ffff337224 */ /* 0x000fe200078e0019 */
[----:B------:R-:W-:-:S05]  /*1ae40*/  MOV R78, R25 ;  /* 0x00000019004e7202 */ /* 0x000fca0000000f00 */
[----:B------:R-:W0:Y:S08]  /*1ae50*/  MUFU.EX2 R127, R127 ;  /* 0x0000007f007f7308 */ /* 0x000e300000000800 */
[----:B------:R-:W2:Y:S01]  /*1ae60*/  MUFU.EX2 R31, R31 ;  /* 0x0000001f001f7308 */ /* 0x000ea20000000800 */
[----:B-1----:R-:W-:-:S07]  /*1ae70*/  F2FP.SATFINITE.E4M3.F32.PACK_AB_MERGE_C R3, R129, R46, RZ ;  /* 0x0000002e8103723e */ /* 0x002fce00048070ff */
[----:B------:R-:W1:Y:S01]  /*1ae80*/  MUFU.EX2 R37, R37 ;  /* 0x0000002500257308 */ /* 0x000e620000000800 */
[C---:B0-----:R-:W-:Y:S01]  /*1ae90*/  F2FP.SATFINITE.E4M3.F32.PACK_AB_MERGE_C R188, R127.reuse, R52, R3 ;  /* 0x000000347fbc723e */ /* 0x041fe20004807003 */
[----:B------:R-:W-:Y:S01]  /*1aea0*/  FADD.FTZ R127, R127, R12 ;  /* 0x0000000c7f7f7221 */ /* 0x000fe20000010000 */
[----:B------:R-:W-:-:S03]  /*1aeb0*/  IMAD.MOV.U32 R52, RZ, RZ, R25 ;  /* 0x000000ffff347224 */ /* 0x000fc600078e0019 */
[----:B------:R-:W-:Y:S02]  /*1aec0*/  FADD.FTZ R46, R46, R127 ;  /* 0x0000007f2e2e7221 */ /* 0x000fe40000010000 */
[----:B------:R-:W0:Y:S01]  /*1aed0*/  MUFU.EX2 R4, R115 ;  /* 0x0000007300047308 */ /* 0x000e220000000800 */
[----:B--2---:R-:W-:-:S01]  /*1aee0*/  FADD.FTZ R14, R31, R14 ;  /* 0x0000000e1f0e7221 */ /* 0x004fc20000010000 */
[----:B------:R-:W-:Y:S01]  /*1aef0*/  FADD.FTZ R129, R129, R46 ;  /* 0x0000002e81817221 */ /* 0x000fe20000010000 */
[----:B------:R-:W-:-:S05]  /*1af00*/  IMAD.MOV.U32 R46, RZ, RZ, R25 ;  /* 0x000000ffff2e7224 */ /* 0x000fca00078e0019 */
[----:B------:R-:W2:Y:S01]  /*1af10*/  MUFU.EX2 R117, R117 ;  /* 0x0000007500757308 */ /* 0x000ea20000000800 */
[----:B-1----:R-:W-:-:S07]  /*1af20*/  FADD.FTZ R3, R37, R14 ;  /* 0x0000000e25037221 */ /* 0x002fce0000010000 */
[----:B------:R-:W-:Y:S01]  /*1af30*/  MUFU.EX2 R119, R119 ;  /* 0x0000007700777308 */ /* 0x000fe20000000800 */
[C---:B0-----:R-:W-:Y:S01]  /*1af40*/  F2FP.SATFINITE.E4M3.F32.PACK_AB_MERGE_C R37, R4.reuse, R37, RZ ;  /* 0x000000250425723e */ /* 0x041fe200048070ff */
[----:B------:R-:W-:-:S03]  /*1af50*/  FADD.FTZ R4, R4, R3 ;  /* 0x0000000304047221 */ /* 0x000fc60000010000 */
[----:B------:R-:W-:Y:S01]  /*1af60*/  F2FP.SATFINITE.E4M3.F32.PACK_AB_MERGE_C R189, R31, R6, R37 ;  /* 0x000000061fbd723e */ /* 0x000fe20004807025 */
[----:B------:R-:W-:Y:S02]  /*1af70*/  IMAD.MOV.U32 R31, RZ, RZ, R25 ;  /* 0x000000ffff1f7224 */ /* 0x000fe400078e0019 */
[----:B------:R0:W1:Y:S01]  /*1af80*/  MUFU.EX2 R12, R43 ;  /* 0x0000002b000c7308 */ /* 0x0000620000000800 */
[----:B--2---:R-:W-:-:S01]  /*1af90*/  FADD.FTZ R3, R117, R4 ;  /* 0x0000000475037221 */ /* 0x004fc20000010000 */
[----:B------:R-:W-:-:S06]  /*1afa0*/  IMAD.MOV.U32 R37, RZ, RZ, R25 ;  /* 0x000000ffff257224 */ /* 0x000fcc00078e0019 */
[----:B------:R2:W3:Y:S01]  /*1afb0*/  MUFU.EX2 R8, R39 ;  /* 0x0000002700087308 */ /* 0x0004e20000000800 */
[----:B0-----:R-:W-:-:S07]  /*1afc0*/  IMAD.MOV.U32 R43, RZ, RZ, R25 ;  /* 0x000000ffff2b7224 */ /* 0x001fce00078e0019 */
[----:B------:R-:W-:Y:S01]  /*1afd0*/  MUFU.EX2 R32, R32 ;  /* 0x0000002000207308 */ /* 0x000fe20000000800 */
[----:B-1----:R-:W-:Y:S01]  /*1afe0*/  F2FP.SATFINITE.E4M3.F32.PACK_AB_MERGE_C R4, R12, R119, RZ ;  /* 0x000000770c04723e */ /* 0x002fe200048070ff */
[----:B--2---:R-:W-:-:S06]  /*1aff0*/  IMAD.MOV.U32 R39, RZ, RZ, R25 ;  /* 0x000000ffff277224 */ /* 0x004fcc00078e0019 */
[----:B------:R-:W0:Y:S01]  /*1b000*/  MUFU.EX2 R133, R133 ;  /* 0x0000008500857308 */ /* 0x000e220000000800 */
[C---:B---3--:R-:W-:Y:S01]  /*1b010*/  F2FP.SATFINITE.E4M3.F32.PACK_AB_MERGE_C R191, R8.reuse, R117, R4 ;  /* 0x0000007508bf723e */ /* 0x048fe20004807004 */
[----:B------:R-:W-:Y:S01]  /*1b020*/  FADD.FTZ R0, R8, R3 ;  /* 0x0000000308007221 */ /* 0x000fe20000010000 */
[----:B------:R-:W-:-:S03]  /*1b030*/  IADD3 R4, R147, -0x2, RZ ;  /* 0xfffffffe93047810 */ /* 0x000fc60007ffe0ff */
[----:B------:R-:W-:Y:S01]  /*1b040*/  FADD.FTZ R3, R119, R0 ;  /* 0x0000000077037221 */ /* 0x000fe20000010000 */
[----:B------:R-:W-:Y:S01]  /*1b050*/  ISETP.GE.AND P1, PT, R4, R211, PT ;  /* 0x000000d30400720c */ /* 0x000fe20003f26270 */
[----:B------:R-:W1:Y:S02]  /*1b060*/  MUFU.EX2 R36, R36 ;  /* 0x0000002400247308 */ /* 0x000e640000000800 */
[----:B------:R-:W-:-:S06]  /*1b070*/  FADD.FTZ R3, R12, R3 ;  /* 0x000000030c037221 */ /* 0x000fcc0000010000 */
[----:B------:R-:W2:Y:S01]  /*1b080*/  MUFU.EX2 R131, R131 ;  /* 0x0000008300837308 */ /* 0x000ea20000000800 */
[----:B0-----:R-:W-:Y:S01]  /*1b090*/  F2FP.SATFINITE.E4M3.F32.PACK_AB_MERGE_C R5, R133, R32, RZ ;  /* 0x000000208505723e */ /* 0x001fe200048070ff */
[----:B-1----:R-:W-:-:S03]  /*1b0a0*/  FADD.FTZ R14, R36, R129 ;  /* 0x00000081240e7221 */ /* 0x002fc60000010000 */
[C---:B--2---:R-:W-:Y:S01]  /*1b0b0*/  F2FP.SATFINITE.E4M3.F32.PACK_AB_MERGE_C R190, R131.reuse, R36, R5 ;  /* 0x0000002483be723e */ /* 0x044fe20004807005 */
[----:B------:R-:W-:-:S01]  /*1b0c0*/  FADD.FTZ R131, R131, R14 ;  /* 0x0000000e83837221 */ /* 0x000fc20000010000 */
[----:B------:R-:W-:-:S03]  /*1b0d0*/  IMAD.MOV.U32 R36, RZ, RZ, R25 ;  /* 0x000000ffff247224 */ /* 0x000fc600078e0019 */
[----:B------:R-:W-:-:S04]  /*1b0e0*/  FADD.FTZ R32, R32, R131 ;  /* 0x0000008320207221 */ /* 0x000fc80000010000 */
[----:B------:R-:W-:Y:S01]  /*1b0f0*/  FADD.FTZ R0, R133, R32 ;  /* 0x0000002085007221 */ /* 0x000fe20000010000 */
[----:B------:R-:W-:Y:S01]  /*1b100*/  IMAD.MOV.U32 R32, RZ, RZ, R25 ;  /* 0x000000ffff207224 */ /* 0x000fe200078e0019 */
[----:B------:R-:W-:Y:S06]  /*1b110*/  @!P1 BRA `(.L_x_584) ;  /* 0x0000003400149947 */ /* 0x000fec0003800000 */
[----:B------:R-:W-:Y:S01]  /*1b120*/  IMAD.MOV.U32 R5, RZ, RZ, R11 ;  /* 0x000000ffff057224 */ /* 0x000fe200078e000b */
[----:B------:R-:W-:Y:S01]  /*1b130*/  MOV R6, R10 ;  /* 0x0000000a00067202 */ /* 0x000fe20000000f00 */
[----:B------:R-:W-:Y:S01]  /*1b140*/  IMAD.MOV.U32 R7, RZ, RZ, R208 ;  /* 0x000000ffff077224 */ /* 0x000fe200078e00d0 */
[----:B------:R-:W-:Y:S01]  /*1b150*/  CS2R R86, SRZ ;  /* 0x0000000000567805 */ /* 0x000fe2000001ff00 */
[----:B------:R-:W-:Y:S01]  /*1b160*/  IMAD.MOV.U32 R8, RZ, RZ, R202 ;  /* 0x000000ffff087224 */ /* 0x000fe200078e00ca */
        /* <DEDUP_REMOVED lines=30> */
[----:B------:R-:W-:-:S07]  /*1b350*/  CS2R R24, SRZ ;  /* 0x0000000000187805 */ /* 0x000fce000001ff00 */
.L_x_596:
[----:B------:R-:W-:Y:S01]  /*1b360*/  ISETP.NE.AND P1, PT, R8, 0x1, PT ;  /* 0x000000010800780c */ /* 0x000fe20003f25270 */
[----:B------:R-:W-:Y:S05]  /*1b370*/  YIELD ;  /* 0x0000000000007946 */ /* 0x000fea0003800000 */
[----:B------:R-:W-:Y:S02]  /*1b380*/  SEL R208, RZ, 0x1, P1 ;  /* 0x00000001ffd07807 */ /* 0x000fe40000800000 */
[----:B------:R-:W-:Y:S02]  /*1b390*/  ISETP.NE.AND P1, PT, R212, RZ, PT ;  /* 0x000000ffd400720c */ /* 0x000fe40003f25270 */
[----:B------:R-:W-:-:S11]  /*1b3a0*/  LOP3.LUT R208, R7, R208, RZ, 0x3c, !PT ;  /* 0x000000d007d07212 */ /* 0x000fd600078e3cff */
[----:B------:R-:W-:Y:S05]  /*1b3b0*/  @P1 BRA `(.L_x_585) ;  /* 0x00000000003c1947 */ /* 0x000fea0003800000 */
[----:B------:R-:W-:Y:S05]  /*1b3c0*/  @!P0 BRA `(.L_x_586) ;  /* 0x0000000000048947 */ /* 0x000fea0003800000 */
[----:B------:R-:W-:Y:S01]  /*1b3d0*/  BPT.TRAP 0x1 ;  /* 0x000000040000795c */ /* 0x000fe20000300000 */
.L_x_586:
[----:B------:R-:W-:-:S05]  /*1b3e0*/  VIADD R10, R8, 0x1 ;  /* 0x00000001080a7836 */ /* 0x000fca0000000000 */
[----:B------:R-:W-:-:S04]  /*1b3f0*/  ISETP.NE.AND P2, PT, R10, 0x2, PT ;  /* 0x000000020a00780c */ /* 0x000fc80003f45270 */
[----:B------:R-:W-:Y:S02]  /*1b400*/  SEL R11, R10, RZ, P2 ;  /* 0x000000ff0a0b7207 */ /* 0x000fe40001000000 */
[----:B------:R-:W-:-:S03]  /*1b410*/  SHF.L.U32 R10, R208, 0x1f, RZ ;  /* 0x0000001fd00a7819 */ /* 0x000fc600000006ff */
[----:B------:R-:W-:-:S04]  /*1b420*/  IMAD R11, R11, 0x8, R18 ;  /* 0x000000080b0b7824 */ /* 0x000fc800078e0212 */
[----:B------:R0:W1:Y:S01]  /*1b430*/  SYNCS.PHASECHK.TRANS64.TRYWAIT P2, [R11+URZ+0x29830], R10 ;  /* 0x0298300a0b0075a7 */ /* 0x000062000804017f */
[----:B------:R-:W-:Y:S05]  /*1b440*/  @!P0 BRA `(.L_x_587) ;  /* 0x0000000000048947 */ /* 0x000fea0003800000 */
[----:B------:R-:W-:Y:S01]  /*1b450*/  BPT.TRAP 0x1 ;  /* 0x000000040000795c */ /* 0x000fe20000300000 */
.L_x_587:
[----:B------:R-:W-:Y:S04]  /*1b460*/  BSSY B0, `(.L_x_585) ;  /* 0x0000004000007945 */ /* 0x000fe80003800000 */
[----:B-1----:R-:W-:Y:S05]  /*1b470*/  @P2 BRA `(.L_x_588) ;  /* 0x0000000000082947 */ /* 0x002fea0003800000 */
[----:B------:R-:W1:Y:S02]  /*1b480*/  SYNCS.PHASECHK.TRANS64.TRYWAIT P2, [R11+URZ+0x29830], R10 ;  /* 0x0298300a0b0075a7 */ /* 0x000e64000804017f */
[----:B-1----:R-:W-:Y:S05]  /*1b490*/  @!P2 BRA `(.L_x_589) ;  /* 0x0000010c00c4a947 */ /* 0x002fea0003800000 */
.L_x_588:
[----:B------:R-:W-:Y:S05]  /*1b4a0*/  BSYNC B0 ;  /* 0x0000000000007941 */ /* 0x000fea0003800000 */
.L_x_585:
[----:B01----:R-:W0:Y:S01]  /*1b4b0*/  S2R R10, SR_TID.X ;  /* 0x00000000000a7919 */ /* 0x003e220000002100 */
[----:B------:R-:W-:Y:S01]  /*1b4c0*/  IADD3 R202, R8, 0x1, RZ ;  /* 0x0000000108ca7810 */ /* 0x000fe20007ffe0ff */
[----:B------:R-:W-:Y:S05]  /*1b4d0*/  WARPSYNC.ALL ;  /* 0x0000000000007948 */ /* 0x000fea0003800000 */
[C---:B------:R-:W-:Y:S01]  /*1b4e0*/  ISETP.NE.AND P2, PT, R202.reuse, 0x2, PT ;  /* 0x00000002ca00780c */ /* 0x040fe20003f45270 */
[----:B------:R-:W-:Y:S01]  /*1b4f0*/  IMAD.MOV.U32 R11, RZ, RZ, -0x7fffffe0 ;  /* 0x80000020ff0b7424 */ /* 0x000fe200078e00ff */
[----:B------:R-:W-:Y:S01]  /*1b500*/  UMOV UR20, UR28 ;  /* 0x0000001c00147c82 */ /* 0x000fe20008000000 */
[----:B------:R-:W-:Y:S01]  /*1b510*/  UMOV UR21, UR29 ;  /* 0x0000001d00157c82 */ /* 0x000fe20008000000 */
[----:B------:R-:W-:Y:S01]  /*1b520*/  SEL R202, R202, RZ, P2 ;  /* 0x000000ffcaca7207 */ /* 0x000fe20001000000 */
[----:B------:R-:W-:Y:S01]  /*1b530*/  UMOV UR24, UR28 ;  /* 0x0000001c00187c82 */ /* 0x000fe20008000000 */
[----:B------:R-:W-:Y:S01]  /*1b540*/  R2UR UR23, R11 ;  /* 0x000000000b1772ca */ /* 0x000fe200000e0000 */
[----:B------:R-:W-:Y:S01]  /*1b550*/  UMOV UR25, UR29 ;  /* 0x0000001d00197c82 */ /* 0x000fe20008000000 */
[----:B------:R-:W-:Y:S01]  /*1b560*/  MOV R13, 0x80000020 ;  /* 0x80000020000d7802 */ /* 0x000fe20000000f00 */
[----:B------:R-:W-:Y:S01]  /*1b570*/  IMAD.MOV.U32 R21, RZ, RZ, -0x7fffffe0 ;  /* 0x80000020ff157424 */ /* 0x000fe200078e00ff */
[----:B------:R-:W-:Y:S01]  /*1b580*/  MOV R15, 0x80000020 ;  /* 0x80000020000f7802 */ /* 0x000fe20000000f00 */
[----:B------:R-:W-:Y:S01]  /*1b590*/  UMOV UR32, UR28 ;  /* 0x0000001c00207c82 */ /* 0x000fe20008000000 */
[----:B------:R-:W-:Y:S01]  /*1b5a0*/  R2UR UR27, R13 ;  /* 0x000000000d1b72ca */ /* 0x000fe200000e0000 */
[----:B------:R-:W-:Y:S01]  /*1b5b0*/  UMOV UR33, UR29 ;  /* 0x0000001d00217c82 */ /* 0x000fe20008000000 */
[----:B------:R-:W-:Y:S01]  /*1b5c0*/  R2UR UR31, R21 ;  /* 0x00000000151f72ca */ /* 0x000fe200000e0000 */
[----:B------:R-:W-:Y:S01]  /*1b5d0*/  UMOV UR40, UR28 ;  /* 0x0000001c00287c82 */ /* 0x000fe20008000000 */
[----:B------:R-:W-:Y:S01]  /*1b5e0*/  R2UR UR35, R15 ;  /* 0x000000000f2372ca */ /* 0x000fe200000e0000 */
[----:B------:R-:W-:Y:S01]  /*1b5f0*/  UMOV UR41, UR29 ;  /* 0x0000001d00297c82 */ /* 0x000fe20008000000 */
[----:B------:R-:W-:Y:S01]  /*1b600*/  R2UR UR43, R13 ;  /* 0x000000000d2b72ca */ /* 0x000fe200000e0000 */
[----:B------:R-:W-:Y:S01]  /*1b610*/  IMAD.MOV.U32 R15, RZ, RZ, -0x7fffffe0 ;  /* 0x80000020ff0f7424 */ /* 0x000fe200078e00ff */
[----:B------:R-:W-:Y:S01]  /*1b620*/  R2UR UR47, R21 ;  /* 0x00000000152f72ca */ /* 0x000fe200000e0000 */
[----:B------:R-:W-:-:S02]  /*1b630*/  IMAD.MOV.U32 R13, RZ, RZ, -0x7fffffe0 ;  /* 0x80000020ff0d7424 */ /* 0x000fc400078e00ff */
[----:B------:R-:W-:Y:S01]  /*1b640*/  IMAD.MOV.U32 R11, RZ, RZ, -0x7fffffe0 ;  /* 0x80000020ff0b7424 */ /* 0x000fe200078e00ff */
[----:B0-----:R-:W-:-:S05]  /*1b650*/  SHF.R.U32.HI R10, RZ, 0x7, R10 ;  /* 0x00000007ff0a7819 */ /* 0x001fca000001160a */
[----:B------:R-:W-:Y:S02]  /*1b660*/  VIADD R88, R10, 0x8 ;  /* 0x000000080a587836 */ /* 0x000fe40000000000 */
[----:B------:R-:W-:-:S03]  /*1b670*/  IMAD R10, R202, 0x780, R9 ;  /* 0x00000780ca0a7824 */ /* 0x000fc600078e0209 */
[----:B------:R0:W-:Y:S01]  /*1b680*/  BAR.SYNC.DEFER_BLOCKING R88, 0x100 ;  /* 0x000400580000751d */ /* 0x0001e20000010000 */
[C---:B------:R-:W-:Y:S01]  /*1b690*/  VIADD R12, R10.reuse, 0x80 ;  /* 0x000000800a0c7836 */ /* 0x040fe20000000000 */
[C---:B------:R-:W-:Y:S01]  /*1b6a0*/  R2UR UR22, R10.reuse ;  /* 0x000000000a1672ca */ /* 0x040fe200000e0000 */
[C---:B------:R-:W-:Y:S02]  /*1b6b0*/  VIADD R20, R10.reuse, 0x100 ;  /* 0x000001000a147836 */ /* 0x040fe40000000000 */
[----:B------:R-:W-:Y:S01]  /*1b6c0*/  VIADD R14, R10, 0x180 ;  /* 0x000001800a0e7836 */ /* 0x000fe20000000000 */
[----:B------:R-:W-:Y:S01]  /*1b6d0*/  R2UR UR26, R12 ;  /* 0x000000000c1a72ca */ /* 0x000fe200000e0000 */
        /* <DEDUP_REMOVED lines=8> */
[----:B------:R-:W-:-:S06]  /*1b760*/  WARPGROUP.ARRIVE ;  /* 0x00000000000079c5 */ /* 0x000fcc0000000000 */
[----:B------:R-:W-:Y:S01]  /*1b770*/  QGMMA.64x32x32.F32.E4M3.E4M3 R152, gdesc[UR20], RZ, !UPT, gsb0 ;  /* 0x00600000149879f3 */ /* 0x000fe2000c0008ff */
[----:B------:R-:W-:Y:S01]  /*1b780*/  R2UR UR22, R14 ;  /* 0x000000000e1672ca */ /* 0x000fe200000e0000 */
[----:B------:R-:W-:Y:S01]  /*1b790*/  UMOV UR20, UR44 ;  /* 0x0000002c00147c82 */ /* 0x000fe20008000000 */
[----:B------:R-:W-:Y:S01]  /*1b7a0*/  R2UR UR23, R15 ;  /* 0x000000000f1772ca */ /* 0x000fe200000e0000 */
[----:B------:R-:W-:Y:S01]  /*1b7b0*/  UMOV UR21, UR45 ;  /* 0x0000002d00157c82 */ /* 0x000fe20008000000 */
        /* <DEDUP_REMOVED lines=11> */
[----:B------:R-:W-:Y:S03]  /*1b870*/  QGMMA.64x32x32.F32.E4M3.E4M3 R120, gdesc[UR28], RZ, !UPT, gsb0 ;  /* 0x006000001c7879f3 */ /* 0x000fe6000c0008ff */
        /* <DEDUP_REMOVED lines=10> */
[----:B0-----:R-:W-:-:S06]  /*1b920*/  WARPGROUP.ARRIVE ;  /* 0x00000000000079c5 */ /* 0x001fcc0000000000 */
[----:B------:R-:W-:Y:S01]  /*1b930*/  QGMMA.64x32x32.F32.E4M3.E4M3 R88, gdesc[UR40], RZ, !UPT, gsb0 ;  /* 0x00600000285879f3 */ /* 0x000fe2000c0008ff */
[----:B------:R-:W-:Y:S01]  /*1b940*/  R2UR UR42, R12 ;  /* 0x000000000c2a72ca */ /* 0x000fe200000e0000 */
[----:B------:R-:W-:Y:S01]  /*1b950*/  UMOV UR40, UR44 ;  /* 0x0000002c00287c82 */ /* 0x000fe20008000000 */
[----:B------:R-:W-:Y:S01]  /*1b960*/  R2UR UR43, R13 ;  /* 0x000000000d2b72ca */ /* 0x000fe200000e0000 */
[----:B------:R-:W-:Y:S01]  /*1b970*/  UMOV UR41, UR45 ;  /* 0x0000002d00297c82 */ /* 0x000fe20008000000 */
[----:B------:R-:W-:Y:S01]  /*1b980*/  VIADD R12, R10, 0x280 ;  /* 0x000002800a0c7836 */ /* 0x000fe20000000000 */
[----:B------:R-:W-:-:S04]  /*1b990*/  MOV R13, 0x80000020 ;  /* 0x80000020000d7802 */ /* 0x000fc80000000f00 */
[----:B------:R-:W-:Y:S01]  /*1b9a0*/  R2UR UR6, R12 ;  /* 0x000000000c0672ca */ /* 0x000fe200000e0000 */
[----:B------:R-:W-:Y:S01]  /*1b9b0*/  VIADD R12, R10, 0x300 ;  /* 0x000003000a0c7836 */ /* 0x000fe20000000000 */
[----:B------:R-:W-:Y:S01]  /*1b9c0*/  R2UR UR7, R13 ;  /* 0x000000000d0772ca */ /* 0x000fe200000e0000 */
        /* <DEDUP_REMOVED lines=150> */
[C---:B------:R-:W-:Y:S01]  /*1c330*/  IADD3 R12, R10.reuse, 0x682, RZ ;  /* 0x000006820a0c7810 */ /* 0x040fe20007ffe0ff */
[----:B------:R-:W-:Y:S01]  /*1c340*/  VIADD R10, R10, 0x702 ;  /* 0x000007020a0a7836 */ /* 0x000fe20000000000 */
        /* <DEDUP_REMOVED lines=30> */
[----:B------:R-:W-:Y:S05]  /*1c530*/  @P1 BRA `(.L_x_590) ;  /* 0x0000000000281947 */ /* 0x000fea0003800000 */
[----:B------:R-:W-:Y:S05]  /*1c540*/  @!P0 BRA `(.L_x_591) ;  /* 0x0000000000048947 */ /* 0x000fea0003800000 */
[----:B------:R-:W-:Y:S01]  /*1c550*/  BPT.TRAP 0x1 ;  /* 0x000000040000795c */ /* 0x000fe20000300000 */
.L_x_591:
[----:B------:R-:W-:Y:S01]  /*1c560*/  SHF.L.U32 R7, R7, 0x1f, RZ ;  /* 0x0000001f07077819 */ /* 0x000fe200000006ff */
[----:B------:R-:W-:-:S04]  /*1c570*/  IMAD R10, R8, 0x8, R18 ;  /* 0x00000008080a7824 */ /* 0x000fc800078e0212 */
[----:B------:R0:W1:Y:S01]  /*1c580*/  SYNCS.PHASECHK.TRANS64.TRYWAIT P1, [R10+URZ+0x29850], R7 ;  /* 0x029850070a0075a7 */ /* 0x000062000802017f */
[----:B------:R-:W-:Y:S05]  /*1c590*/  @!P0 BRA `(.L_x_592) ;  /* 0x0000000000048947 */ /* 0x000fea0003800000 */
[----:B------:R-:W-:Y:S01]  /*1c5a0*/  BPT.TRAP 0x1 ;  /* 0x000000040000795c */ /* 0x000fe20000300000 */
.L_x_592:
[----:B-1----:R-:W-:Y:S05]  /*1c5b0*/  @P1 BRA `(.L_x_590) ;  /* 0x0000000000081947 */ /* 0x002fea0003800000 */
[----:B------:R-:W1:Y:S02]  /*1c5c0*/  SYNCS.PHASECHK.TRANS64.TRYWAIT P1, [R10+URZ+0x29850], R7 ;  /* 0x029850070a0075a7 */ /* 0x000e64000802017f */
[----:B-1----:R-:W-:Y:S05]  /*1c5d0*/  @!P1 BRA `(.L_x_593) ;  /* 0x000000fc00889947 */ /* 0x002fea0003800000 */
.L_x_590:
[----:B01----:R-:W-:Y:S01]  /*1c5e0*/  IADD3 R7, R18, 0x400, RZ ;  /* 0x0000040012077810 */ /* 0x003fe20007ffe0ff */
[----:B------:R-:W-:Y:S01]  /*1c5f0*/  IMAD.MOV.U32 R11, RZ, RZ, -0x3ffffff0 ;  /* 0xc0000010ff0b7424 */ /* 0x000fe200078e00ff */
[----:B------:R-:W-:Y:S05]  /*1c600*/  WARPSYNC.ALL ;  /* 0x0000000000007948 */ /* 0x000fea0003800000 */
[----:B------:R-:W-:Y:S01]  /*1c610*/  SHF.R.U32.HI R7, RZ, 0x4, R7 ;  /* 0x00000004ff077819 */ /* 0x000fe20000011607 */
[----:B------:R-:W-:Y:S01]  /*1c620*/  WARPGROUP.ARRIVE ;  /* 0x00000000000079c5 */ /* 0x000fe20000000000 */
[----:B------:R-:W-:Y:S01]  /*1c630*/  R2UR UR7, R11 ;  /* 0x000000000b0772ca */ /* 0x000fe200000e0000 */
[----:B------:R-:W-:Y:S01]  /*1c640*/  IMAD.MOV.U32 R13, RZ, RZ, -0x3ffffff0 ;  /* 0xc0000010ff0d7424 */ /* 0x000fe200078e00ff */
[----:B------:R-:W-:Y:S01]  /*1c650*/  LOP3.LUT R7, R7, 0x3fff, RZ, 0xc0, !PT ;  /* 0x00003fff07077812 */ /* 0x000fe200078ec0ff */
[----:B------:R-:W-:-:S02]  /*1c660*/  IMAD.MOV.U32 R11, RZ, RZ, -0x3ffffff0 ;  /* 0xc0000010ff0b7424 */ /* 0x000fc400078e00ff */
[----:B------:R-:W0:Y:S01]  /*1c670*/  S2R R14, SR_TID.X ;  /* 0x00000000000e7919 */ /* 0x000e220000002100 */
[----:B------:R-:W-:-:S05]  /*1c680*/  LOP3.LUT R7, R7, 0x10000, RZ, 0xfc, !PT ;  /* 0x0001000007077812 */ /* 0x000fca00078efcff */
[----:B------:R-:W-:-:S04]  /*1c690*/  IMAD R10, R8, 0x500, R7 ;  /* 0x00000500080a7824 */ /* 0x000fc800078e0207 */
[C---:B------:R-:W-:Y:S01]  /*1c6a0*/  VIADD R12, R10.reuse, 0x100 ;  /* 0x000001000a0c7836 */ /* 0x040fe20000000000 */
[----:B------:R-:W-:-:S13]  /*1c6b0*/  R2UR UR6, R10 ;  /* 0x000000000a0672ca */ /* 0x000fda00000e0000 */
[----:B------:R-:W-:Y:S01]  /*1c6c0*/  QGMMA.64x128x32.F32.E4M3.E4M3 R24, R172, gdesc[UR4], R24, gsb0 ;  /* 0x01e00004ac187df3 */ /* 0x000fe20008000818 */
[----:B------:R-:W-:Y:S01]  /*1c6d0*/  R2UR UR6, R12 ;  /* 0x000000000c0672ca */ /* 0x000fe200000e0000 */
[----:B------:R-:W-:Y:S01]  /*1c6e0*/  VIADD R12, R10, 0x200 ;  /* 0x000002000a0c7836 */ /* 0x000fe20000000000 */
[----:B------:R-:W-:Y:S02]  /*1c6f0*/  R2UR UR7, R13 ;  /* 0x000000000d0772ca */ /* 0x000fe400000e0000 */
[----:B------:R-:W-:Y:S02]  /*1c700*/  MOV R13, 0xc0000010 ;  /* 0xc0000010000d7802 */ /* 0x000fe40000000f00 */
[----:B0-----:R-:W-:-:S04]  /*1c710*/  SHF.R.U32.HI R14, RZ, 0x7, R14 ;  /* 0x00000007ff0e7819 */ /* 0x001fc8000001160e */
[----:B------:R-:W-:Y:S01]  /*1c720*/  IADD3 R7, -R14, 0xb, RZ ;  /* 0x0000000b0e077810 */ /* 0x000fe20007ffe1ff */
[----:B------:R-:W-:Y:S02]  /*1c730*/  WARPGROUP.DEPBAR.LE gsb0, 0x0 ;  /* 0x00008000000079c5 */ /* 0x000fe40000010000 */
[----:B------:R-:W-:-:S06]  /*1c740*/  WARPGROUP.ARRIVE ;  /* 0x00000000000079c5 */ /* 0x000fcc0000000000 */
[----:B------:R-:W-:Y:S01]  /*1c750*/  QGMMA.64x128x32.F32.E4M3.E4M3 R24, R176, gdesc[UR4], R24, gsb0 ;  /* 0x01e00004b0187df3 */ /* 0x000fe20008000818 */
[----:B------:R-:W-:Y:S01]  /*1c760*/  R2UR UR6, R12 ;  /* 0x000000000c0672ca */ /* 0x000fe200000e0000 */
[C---:B------:R-:W-:Y:S01]  /*1c770*/  VIADD R12, R10.reuse, 0x300 ;  /* 0x000003000a0c7836 */ /* 0x040fe20000000000 */
[----:B------:R-:W-:Y:S01]  /*1c780*/  R2UR UR7, R13 ;  /* 0x000000000d0772ca */ /* 0x000fe200000e0000 */
[----:B------:R-:W-:Y:S02]  /*1c790*/  IMAD.MOV.U32 R13, RZ, RZ, -0x3ffffff0 ;  /* 0xc0000010ff0d7424 */ /* 0x000fe400078e00ff */
[----:B------:R-:W-:Y:S01]  /*1c7a0*/  VIADD R10, R10, 0x400 ;  /* 0x000004000a0a7836 */ /* 0x000fe20000000000 */
[----:B------:R-:W-:Y:S02]  /*1c7b0*/  WARPGROUP.DEPBAR.LE gsb0, 0x0 ;  /* 0x00008000000079c5 */ /* 0x000fe40000010000 */
[----:B------:R-:W-:-:S07]  /*1c7c0*/  WARPGROUP.ARRIVE ;  /* 0x00000000000079c5 */ /* 0x000fce0000000000 */
[----:B------:R-:W-:Y:S01]  /*1c7d0*/  QGMMA.64x128x32.F32.E4M3.E4M3 R24, R180, gdesc[UR4], R24, gsb0 ;  /* 0x01e00004b4187df3 */ /* 0x000fe20008000818 */
[----:B------:R-:W-:Y:S02]  /*1c7e0*/  R2UR UR6, R12 ;  /* 0x000000000c0672ca */ /* 0x000fe400000e0000 */
[----:B------:R-:W-:Y:S01]  /*1c7f0*/  R2UR UR7, R13 ;  /* 0x000000000d0772ca */ /* 0x000fe200000e0000 */
[----:B------:R-:W-:Y:S02]  /*1c800*/  WARPGROUP.DEPBAR.LE gsb0, 0x0 ;  /* 0x00008000000079c5 */ /* 0x000fe40000010000 */
[----:B------:R-:W-:-:S10]  /*1c810*/  WARPGROUP.ARRIVE ;  /* 0x00000000000079c5 */ /* 0x000fd40000000000 */
[----:B------:R-:W-:Y:S01]  /*1c820*/  QGMMA.64x128x32.F32.E4M3.E4M3 R24, R184, gdesc[UR4], R24, gsb0 ;  /* 0x01e00004b8187df3 */ /* 0x000fe20008000818 */
[----:B------:R-:W-:Y:S02]  /*1c830*/  R2UR UR6, R10 ;  /* 0x000000000a0672ca */ /* 0x000fe400000e0000 */
[----:B------:R-:W-:Y:S01]  /*1c840*/  R2UR UR7, R11 ;  /* 0x000000000b0772ca */ /* 0x000fe200000e0000 */
[----:B------:R-:W-:Y:S02]  /*1c850*/  WARPGROUP.DEPBAR.LE gsb0, 0x0 ;  /* 0x00008000000079c5 */ /* 0x000fe40000010000 */
[----:B------:R-:W-:-:S10]  /*1c860*/  WARPGROUP.ARRIVE ;  /* 0x00000000000079c5 */ /* 0x000fd40000000000 */
[----:B------:R-:W-:Y:S03]  /*1c870*/  QGMMA.64x128x32.F32.E4M3.E4M3 R24, R188, gdesc[UR4], R24, gsb0 ;  /* 0x01e00004bc187df3 */ /* 0x000fe60008000818 */
[----:B------:R-:W-:Y:S02]  /*1c880*/  WARPGROUP.DEPBAR.LE gsb0, 0x0 ;  /* 0x00008000000079c5 */ /* 0x000fe40000010000 */
[----:B------:R0:W-:Y:S06]  /*1c890*/  BAR.ARV R7, 0x100 ;  /* 0x000400070000751d */ /* 0x0001ec0000002000 */
[----:B------:R-:W-:Y:S05]  /*1c8a0*/  @!P0 BRA `(.L_x_594) ;  /* 0x0000000000048947 */ /* 0x000fea0003800000 */
[----:B------:R-:W-:Y:S01]  /*1c8b0*/  BPT.TRAP 0x1 ;  /* 0x000000040000795c */ /* 0x000fe20000300000 */
.L_x_594:
[----:B0-----:R-:W-:Y:S01]  /*1c8c0*/  LEA R7, R202, R18, 0x3 ;  /* 0x00000012ca077211 */ /* 0x001fe200078e18ff */
[----:B------:R-:W-:-:S04]  /*1c8d0*/  IMAD.U32 R10, RZ, RZ, UR38 ;  /* 0x00000026ff0a7e24 */ /* 0x000fc8000f8e00ff */
[----:B------:R-:W-:-:S05]  /*1c8e0*/  VIADD R7, R7, 0x29840 ;  /* 0x0002984007077836 */ /* 0x000fca0000000000 */
[----:B------:R-:W-:-:S04]  /*1c8f0*/  PRMT R7, R10, 0x654, R7 ;  /* 0x000006540a077816 */ /* 0x000fc80000000007 */
[----:B------:R0:W-:Y:S02]  /*1c900*/  SYNCS.ARRIVE.TRANS64.RED.A1T0 RZ, [R7+URZ], RZ ;  /* 0x000000ff07ff79a7 */ /* 0x0001e4000810043f */
[----:B0-----:R-:W-:-:S04]  /*1c910*/  FMNMX.FTZ R7, R152, R6, !PT ;  /* 0x0000000698077209 */ /* 0x001fc80007810000 */
[----:B------:R-:W-:-:S04]  /*1c920*/  FMNMX.FTZ R7, R153, R7, !PT ;  /* 0x0000000799077209 */ /* 0x000fc80007810000 */
        /* <DEDUP_REMOVED lines=37> */
[----:B------:R-:W-:-:S05]  /*1cb80*/  FMNMX.FTZ R7, R101, R7, !PT ;  /* 0x0000000765077209 */ /* 0x000fca0007810000 */
[----:B------:R-:W0:Y:S02]  /*1cb90*/  SHFL.BFLY PT, R10, R7, 0x2, 0x1f ;  /* 0x0c401f00070a7f89 */ /* 0x000e2400000e0000 */
[----:B0-----:R-:W-:-:S05]  /*1cba0*/  FMNMX.FTZ R10, R7, R10, !PT ;  /* 0x0000000a070a7209 */ /* 0x001fca0007810000 */
[----:B------:R-:W0:Y:S02]  /*1cbb0*/  SHFL.BFLY PT, R7, R10, 0x1, 0x1f ;  /* 0x0c201f000a077f89 */ /* 0x000e2400000e0000 */
[----:B0-----:R-:W-:Y:S02]  /*1cbc0*/  FMNMX.FTZ R10, R10, R7, !PT ;  /* 0x000000070a0a7209 */ /* 0x001fe40007810000 */
[----:B------:R-:W-:-:S03]  /*1cbd0*/  FMNMX.FTZ R7, R154, R5, !PT ;  /* 0x000000059a077209 */ /* 0x000fc60007810000 */
[----:B------:R-:W-:Y:S01]  /*1cbe0*/  FADD.FTZ R6, -R10, R6 ;  /* 0x000000060a067221 */ /* 0x000fe20000010100 */
[----:B------:R-:W-:-:S03]  /*1cbf0*/  FMNMX.FTZ R7, R155, R7, !PT ;  /* 0x000000079b077209 */ /* 0x000fc60007810000 */
[----:B------:R-:W-:Y:S01]  /*1cc00*/  FMUL.FTZ R6, R2, R6 ;  /* 0x0000000602067220 */ /* 0x000fe20000410000 */
[----:B------:R-:W-:-:S04]  /*1cc10*/  FMNMX.FTZ R7, R158, R7, !PT ;  /* 0x000000079e077209 */ /* 0x000fc80007810000 */
[----:B------:R-:W-:Y:S01]  /*1cc20*/  FMNMX.FTZ R7, R159, R7, !PT ;  /* 0x000000079f077209 */ /* 0x000fe20007810000 */
[----:B------:R-:W-:Y:S03]  /*1cc30*/  MUFU.EX2 R6, R6 ;  /* 0x0000000600067308 */ /* 0x000fe60000000800 */
        /* <DEDUP_REMOVED lines=39> */
[----:B0-----:R-:W-:Y:S01]  /*1ceb0*/  FMNMX.FTZ R11, R11, R7, !PT ;  /* 0x000000070b0b7209 */ /* 0x001fe20007810000 */
[----:B------:R-:W-:-:S04]  /*1cec0*/  FFMA.FTZ R7, R2, R10, -8 ;  /* 0xc100000002077423 */ /* 0x000fc8000001000a */
[----:B------:R-:W-:Y:S01]  /*1ced0*/  FADD.FTZ R5, -R11, R5 ;  /* 0x000000050b057221 */ /* 0x000fe20000010100 */
[----:B------:R-:W-:-:S01]  /*1cee0*/  FFMA.FTZ R13, R2, R11, -8 ;  /* 0xc1000000020d7423 */ /* 0x000fc2000001000b */
[C-C-:B------:R-:W-:Y:S01]  /*1cef0*/  FFMA.FTZ R152, R2.reuse, R152, -R7.reuse ;  /* 0x0000009802987223 */ /* 0x140fe20000010807 */
[----:B------:R-:W-:-:S01]  /*1cf00*/  FFMA.FTZ R153, R2, R153, -R7 ;  /* 0x0000009902997223 */ /* 0x000fc20000010807 */
[C---:B------:R-:W-:Y:S01]  /*1cf10*/  FMUL.FTZ R5, R2.reuse, R5 ;  /* 0x0000000502057220 */ /* 0x040fe20000410000 */
[----:B------:R-:W-:-:S01]  /*1cf20*/  FFMA.FTZ R154, R2, R154, -R13 ;  /* 0x0000009a029a7223 */ /* 0x000fc2000001080d */
[C---:B------:R-:W-:Y:S01]  /*1cf30*/  FFMA.FTZ R155, R2.reuse, R155, -R13 ;  /* 0x0000009b029b7223 */ /* 0x040fe2000001080d */
[----:B------:R-:W-:-:S01]  /*1cf40*/  FFMA.FTZ R156, R2, R156, -R7 ;  /* 0x0000009c029c7223 */ /* 0x000fc20000010807 */
[----:B------:R-:W0:Y:S01]  /*1cf50*/  MUFU.EX2 R152, R152 ;  /* 0x0000009800987308 */ /* 0x000e220000000800 */
[----:B------:R-:W-:-:S01]  /*1cf60*/  FFMA.FTZ R158, R2, R158, -R13 ;  /* 0x0000009e029e7223 */ /* 0x000fc2000001080d */
[C---:B------:R-:W-:Y:S01]  /*1cf70*/  FFMA.FTZ R157, R2.reuse, R157, -R7 ;  /* 0x0000009d029d7223 */ /* 0x040fe20000010807 */
[----:B------:R-:W-:-:S01]  /*1cf80*/  FFMA.FTZ R159, R2, R159, -R13 ;  /* 0x0000009f029f7223 */ /* 0x000fc2000001080d */
[C---:B------:R-:W-:Y:S01]  /*1cf90*/  FFMA.FTZ R160, R2.reuse, R160, -R7 ;  /* 0x000000a002a07223 */ /* 0x040fe20000010807 */
[----:B------:R-:W-:-:S01]  /*1cfa0*/  FFMA.FTZ R162, R2, R162, -R13 ;  /* 0x000000a202a27223 */ /* 0x000fc2000001080d */
[C---:B------:R-:W-:Y:S01]  /*1cfb0*/  FFMA.FTZ R161, R2.reuse, R161, -R7 ;  /* 0x000000a102a17223 */ /* 0x040fe20000010807 */
[----:B------:R-:W-:-:S01]  /*1cfc0*/  FFMA.FTZ R163, R2, R163, -R13 ;  /* 0x000000a302a37223 */ /* 0x000fc2000001080d */
[----:B------:R-:W-:Y:S01]  /*1cfd0*/  MUFU.EX2 R5, R5 ;  /* 0x0000000500057308 */ /* 0x000fe20000000800 */
[----:B------:R-:W-:-:S01]  /*1cfe0*/  FFMA.FTZ R164, R2, R164, -R7 ;  /* 0x000000a402a47223 */ /* 0x000fc20000010807 */
[C---:B------:R-:W-:Y:S01]  /*1cff0*/  FFMA.FTZ R166, R2.reuse, R166, -R13 ;  /* 0x000000a602a67223 */ /* 0x040fe2000001080d */
[----:B------:R-:W-:-:S01]  /*1d000*/  FFMA.FTZ R165, R2, R165, -R7 ;  /* 0x000000a502a57223 */ /* 0x000fc20000010807 */
[C---:B------:R-:W-:Y:S01]  /*1d010*/  FFMA.FTZ R167, R2.reuse, R167, -R13 ;  /* 0x000000a702a77223 */ /* 0x040fe2000001080d */
[----:B------:R-:W-:-:S01]  /*1d020*/  FFMA.FTZ R136, R2, R136, -R7 ;  /* 0x0000008802887223 */ /* 0x000fc20000010807 */
[C---:B------:R-:W-:Y:S01]  /*1d030*/  FFMA.FTZ R138, R2.reuse, R138, -R13 ;  /* 0x0000008a028a7223 */ /* 0x040fe2000001080d */
[----:B------:R-:W-:-:S01]  /*1d040*/  FFMA.FTZ R137, R2, R137, -R7 ;  /* 0x0000008902897223 */ /* 0x000fc20000010807 */
[----:B------:R-:W1:Y:S01]  /*1d050*/  MUFU.EX2 R154, R154 ;  /* 0x0000009a009a7308 */ /* 0x000e620000000800 */
[----:B0-----:R-:W-:-:S01]  /*1d060*/  FFMA.FTZ R0, R6, R0, R152 ;  /* 0x0000000006007223 */ /* 0x001fc20000010098 */
[C---:B------:R-:W-:Y:S01]  /*1d070*/  FFMA.FTZ R139, R2.reuse, R139, -R13 ;  /* 0x0000008b028b7223 */ /* 0x040fe2000001080d */
[----:B------:R-:W-:-:S01]  /*1d080*/  FFMA.FTZ R140, R2, R140, -R7 ;  /* 0x0000008c028c7223 */ /* 0x000fc20000010807 */
[C---:B------:R-:W-:Y:S01]  /*1d090*/  FFMA.FTZ R142, R2.reuse, R142, -R13 ;  /* 0x0000008e028e7223 */ /* 0x040fe2000001080d */
        /* <DEDUP_REMOVED lines=11> */
[----:B------:R-:W2:Y:S01]  /*1d150*/  MUFU.EX2 R155, R155 ;  /* 0x0000009b009b7308 */ /* 0x000ea20000000800 */
[----:B-1----:R-:W-:-:S01]  /*1d160*/  FFMA.FTZ R3, R5, R3, R154 ;  /* 0x0000000305037223 */ /* 0x002fc2000001009a */
[C---:B------:R-:W-:Y:S01]  /*1d170*/  FFMA.FTZ R120, R2.reuse, R120, -R7 ;  /* 0x0000007802787223 */ /* 0x040fe20000010807 */
[----:B------:R-:W-:-:S01]  /*1d180*/  FFMA.FTZ R122, R2, R122, -R13 ;  /* 0x0000007a027a7223 */ /* 0x000fc2000001080d */
[C---:B------:R-:W-:Y:S01]  /*1d190*/  FFMA.FTZ R121, R2.reuse, R121, -R7 ;  /* 0x0000007902797223 */ /* 0x040fe20000010807 */
[----:B------:R-:W-:-:S01]  /*1d1a0*/  FFMA.FTZ R123, R2, R123, -R13 ;  /* 0x0000007b027b7223 */ /* 0x000fc2000001080d */
[C---:B------:R-:W-:Y:S01]  /*1d1b0*/  FFMA.FTZ R124, R2.reuse, R124, -R7 ;  /* 0x0000007c027c7223 */ /* 0x040fe20000010807 */
[----:B------:R-:W-:-:S01]  /*1d1c0*/  FFMA.FTZ R126, R2, R126, -R13 ;  /* 0x0000007e027e7223 */ /* 0x000fc2000001080d */
[----:B------:R-:W1:Y:S01]  /*1d1d0*/  MUFU.EX2 R156, R156 ;  /* 0x0000009c009c7308 */ /* 0x000e620000000800 */
[----:B0-----:R-:W-:-:S01]  /*1d1e0*/  FADD.FTZ R0, R153, R0 ;  /* 0x0000000099007221 */ /* 0x001fc20000010000 */
[C---:B------:R-:W-:Y:S01]  /*1d1f0*/  FFMA.FTZ R125, R2.reuse, R125, -R7 ;  /* 0x0000007d027d7223 */ /* 0x040fe20000010807 */
[----:B------:R-:W-:-:S01]  /*1d200*/  FFMA.FTZ R127, R2, R127, -R13 ;  /* 0x0000007f027f7223 */ /* 0x000fc2000001080d */
[C---:B------:R-:W-:Y:S01]  /*1d210*/  FFMA.FTZ R128, R2.reuse, R128, -R7 ;  /* 0x0000008002807223 */ /* 0x040fe20000010807 */
[----:B------:R-:W-:-:S01]  /*1d220*/  FFMA.FTZ R130, R2, R130, -R13 ;  /* 0x0000008202827223 */ /* 0x000fc2000001080d */
[C---:B------:R-:W-:Y:S01]  /*1d230*/  FFMA.FTZ R129, R2.reuse, R129, -R7 ;  /* 0x0000008102817223 */ /* 0x040fe20000010807 */
[----:B------:R-:W-:-:S01]  /*1d240*/  FFMA.FTZ R131, R2, R131, -R13 ;  /* 0x0000008302837223 */ /* 0x000fc2000001080d */
[----:B------:R-:W0:Y:S01]  /*1d250*/  MUFU.EX2 R158, R158 ;  /* 0x0000009e009e7308 */ /* 0x000e220000000800 */
[----:B--2---:R-:W-:-:S01]  /*1d260*/  FADD.FTZ R3, R155, R3 ;  /* 0x000000039b037221 */ /* 0x004fc20000010000 */
[C---:B------:R-:W-:Y:S01]  /*1d270*/  FFMA.FTZ R132, R2.reuse, R132, -R7 ;  /* 0x0000008402847223 */ /* 0x040fe20000010807 */
[----:B------:R-:W-:-:S01]  /*1d280*/  FFMA.FTZ R134, R2, R134, -R13 ;  /* 0x0000008602867223 */ /* 0x000fc2000001080d */
[C---:B------:R-:W-:Y:S01]  /*1d290*/  FFMA.FTZ R133, R2.reuse, R133, -R7 ;  /* 0x0000008502857223 */ /* 0x040fe20000010807 */
[----:B------:R-:W-:-:S01]  /*1d2a0*/  FFMA.FTZ R135, R2, R135, -R13 ;  /* 0x0000008702877223 */ /* 0x000fc2000001080d */
[C---:B------:R-:W-:Y:S01]  /*1d2b0*/  FFMA.FTZ R104, R2.reuse, R104, -R7 ;  /* 0x0000006802687223 */ /* 0x040fe20000010807 */
[----:B------:R-:W-:-:S01]  /*1d2c0*/  FFMA.FTZ R106, R2, R106, -R13 ;  /* 0x0000006a026a7223 */ /* 0x000fc2000001080d */
[----:B------:R-:W2:Y:S01]  /*1d2d0*/  MUFU.EX2 R157, R157 ;  /* 0x0000009d009d7308 */ /* 0x000ea20000000800 */
[----:B-1----:R-:W-:-:S01]  /*1d2e0*/  FADD.FTZ R0, R156, R0 ;  /* 0x000000009c007221 */ /* 0x002fc20000010000 */
        /* <DEDUP_REMOVED lines=180> */
.L_x_595:
[----:B------:R-:W-:Y:S01]  /*1de30*/  IMAD R8, R8, 0x8, R18 ;  /* 0x0000000808087824 */ /* 0x000fe200078e0212 */
[----:B------:R-:W-:Y:S01]  /*1de40*/  ISETP.GT.AND P1, PT, R4, R211, PT ;  /* 0x000000d30400720c */ /* 0x000fe20003f24270 */
[----:B------:R-:W-:Y:S01]  /*1de50*/  FMUL.FTZ R24, R24, R6 ;  /* 0x0000000618187220 */ /* 0x000fe20000410000 */
[----:B------:R-:W-:Y:S01]  /*1de60*/  MOV R12, UR38 ;  /* 0x00000026000c7c02 */ /* 0x000fe20008000f00 */
[----:B------:R-:W-:Y:S01]  /*1de70*/  VIADD R8, R8, 0x29860 ;  /* 0x0002986008087836 */ /* 0x000fe20000000000 */
[----:B------:R-:W-:Y:S01]  /*1de80*/  F2FP.SATFINITE.E4M3.F32.PACK_AB_MERGE_C R7, R7, R100, RZ ;  /* 0x000000640707723e */ /* 0x000fe200048070ff */
[----:B------:R-:W-:Y:S01]  /*1de90*/  FMUL.FTZ R25, R25, R6 ;  /* 0x0000000619197220 */ /* 0x000fe20000410000 */
[----:B------:R-:W-:Y:S01]  /*1dea0*/  F2FP.SATFINITE.E4M3.F32.PACK_AB_MERGE_C R156, R157, R156, RZ ;  /* 0x0000009c9d9c723e */ /* 0x000fe200048070ff */
[-C--:B------:R-:W-:Y:S01]  /*1deb0*/  FMUL.FTZ R28, R28, R6.reuse ;  /* 0x000000061c1c7220 */ /* 0x080fe20000410000 */
[----:B------:R-:W-:Y:S01]  /*1dec0*/  PRMT R8, R12, 0x654, R8 ;  /* 0x000006540c087816 */ /* 0x000fe20000000008 */
[----:B------:R-:W-:Y:S01]  /*1ded0*/  FMUL.FTZ R29, R29, R6 ;  /* 0x000000061d1d7220 */ /* 0x000fe20000410000 */
[----:B------:R-:W-:Y:S01]  /*1dee0*/  F2FP.SATFINITE.E4M3.F32.PACK_AB_MERGE_C R158, R159, R158, RZ ;  /* 0x0000009e9f9e723e */ /* 0x000fe200048070ff */
[----:B------:R-:W-:Y:S01]  /*1def0*/  FMUL.FTZ R32, R32, R6 ;  /* 0x0000000620207220 */ /* 0x000fe20000410000 */
[----:B------:R-:W-:Y:S01]  /*1df00*/  F2FP.SATFINITE.E4M3.F32.PACK_AB_MERGE_C R164, R165, R164, RZ ;  /* 0x000000a4a5a4723e */ /* 0x000fe200048070ff */
[----:B------:R0:W-:Y:S01]  /*1df10*/  SYNCS.ARRIVE.TRANS64.RED.A1T0 RZ, [R8+URZ], RZ ;  /* 0x000000ff08ff79a7 */ /* 0x0001e2000810043f */
[----:B------:R-:W-:Y:S01]  /*1df20*/  F2FP.SATFINITE.E4M3.F32.PACK_AB_MERGE_C R166, R167, R166, RZ ;  /* 0x000000a6a7a6723e */ /* 0x000fe200048070ff */
[----:B------:R-:W-:Y:S01]  /*1df30*/  FMUL.FTZ R33, R33, R6 ;  /* 0x0000000621217220 */ /* 0x000fe20000410000 */
        /* <DEDUP_REMOVED lines=75> */
[----:B------:R-:W-:Y:S01]  /*1e3f0*/  VIADD R4, R4, 0xffffffff ;  /* 0xffffffff04047836 */ /* 0x000fe20000000000 */
[----:B------:R-:W-:Y:S01]  /*1e400*/  F2FP.SATFINITE.E4M3.F32.PACK_AB_MERGE_C R173, R155, R154, R158 ;  /* 0x0000009a9bad723e */ /* 0x000fe2000480709e */
[----:B------:R-:W-:Y:S01]  /*1e410*/  IMAD.MOV.U32 R5, RZ, RZ, R11 ;  /* 0x000000ffff057224 */ /* 0x000fe200078e000b */
        /* <DEDUP_REMOVED lines=19> */
[----:B0-----:R-:W-:Y:S01]  /*1e550*/  MOV R8, R202 ;  /* 0x000000ca00087202 */ /* 0x001fe20000000f00 */
[----:B------:R-:W-:Y:S06]  /*1e560*/  @P1 BRA `(.L_x_596) ;  /* 0xffffffcc007c1947 */ /* 0x000fec000383ffff */
.L_x_584:
[----:B------:R-:W-:Y:S05]  /*1e570*/  WARPSYNC.ALL ;  /* 0x0000000000007948 */ /* 0x000fea0003800000 */
[----:B------:R-:W-:Y:S06]  /*1e580*/  BAR.ARV 0x8, 0x180 ;  /* 0x0206000000007b1d */ /* 0x000fec0000002000 */
[----:B------:R-:W-:Y:S05]  /*1e590*/  @!P0 BRA `(.L_x_597) ;  /* 0x0000000000048947 */ /* 0x000fea0003800000 */
[----:B------:R-:W-:Y:S01]  /*1e5a0*/  BPT.TRAP 0x1 ;  /* 0x000000040000795c */ /* 0x000fe20000300000 */
.L_x_597:
[----:B------:R-:W-:Y:S01]  /*1e5b0*/  IMAD R15, R202, 0x8, R18 ;  /* 0x00000008ca0f7824 */ /* 0x000fe200078e0212 */
[----:B------:R-:W-:-:S04]  /*1e5c0*/  SHF.L.U32 R4, R208, 0x1f, RZ ;  /* 0x0000001fd0047819 */ /* 0x000fc800000006ff */
[----:B------:R0:W1:Y:S01]  /*1e5d0*/  SYNCS.PHASECHK.TRANS64.TRYWAIT P1, [R15+URZ+0x29850], R4 ;  /* 0x029850040f0075a7 */ /* 0x000062000802017f */
[----:B------:R-:W-:Y:S05]  /*1e5e0*/  @!P0 BRA `(.L_x_598) ;  /* 0x0000000000048947 */ /* 0x000fea0003800000 */
[----:B------:R-:W-:Y:S01]  /*1e5f0*/  BPT.TRAP 0x1 ;  /* 0x000000040000795c */ /* 0x000fe20000300000 */
.L_x_598:
[----:B------:R-:W-:-:S05]  /*1e600*/  VIADD R18, R18, 0x400 ;  /* 0x0000040012127836 */ /* 0x000fca0000000000 */
[----:B------:R-:W-:-:S04]  /*1e610*/  SHF.R.U32.HI R18, RZ, 0x4, R18 ;  /* 0x00000004ff127819 */ /* 0x000fc80000011612 */
[----:B------:R-:W-:-:S04]  /*1e620*/  LOP3.LUT R18, R18, 0x3fff, RZ, 0xc0, !PT ;  /* 0x00003fff12127812 */ /* 0x000fc800078ec0ff */
[----:B------:R-:W-:Y:S01]  /*1e630*/  LOP3.LUT R5, R18, 0x10000, RZ, 0xfc, !PT ;  /* 0x0001000012057812 */ /* 0x000fe200078efcff */
[----:B-1----:R-:W-:Y:S06]  /*1e640*/  @P1 BRA `(.L_x_599) ;  /* 0x0000000000081947 */ /* 0x002fec0003800000 */
[----:B------:R-:W1:Y:S02]  /*1e650*/  SYNCS.PHASECHK.TRANS64.TRYWAIT P1, [R15+URZ+0x29850], R4 ;  /* 0x029850040f0075a7 */ /* 0x000e64000802017f */
[----:B-1----:R-:W-:Y:S05]  /*1e660*/  @!P1 BRA `(.L_x_600) ;  /* 0x000000dc00789947 */ /* 0x002fea0003800000 */
.L_x_599:
[----:B01----:R-:W-:Y:S01]  /*1e670*/  IMAD R4, R202, 0x500, R5 ;  /* 0x00000500ca047824 */ /* 0x003fe200078e0205 */
[----:B------:R-:W-:Y:S05]  /*1e680*/  WARPSYNC.ALL ;  /* 0x0000000000007948 */ /* 0x000fea0003800000 */
[----:B------:R-:W-:Y:S01]  /*1e690*/  IMAD.MOV.U32 R5, RZ, RZ, -0x3ffffff0 ;  /* 0xc0000010ff057424 */ /* 0x000fe200078e00ff */
[C---:B------:R-:W-:Y:S01]  /*1e6a0*/  R2UR UR6, R4.reuse ;  /* 0x00000000040672ca */ /* 0x040fe200000e0000 */
[----:B------:R-:W-:Y:S01]  /*1e6b0*/  WARPGROUP.ARRIVE ;  /* 0x00000000000079c5 */ /* 0x000fe20000000000 */
[C---:B------:R-:W-:Y:S01]  /*1e6c0*/  VIADD R6, R4.reuse, 0x100 ;  /* 0x0000010004067836 */ /* 0x040fe20000000000 */
[----:B------:R-:W-:Y:S01]  /*1e6d0*/  MOV R7, 0xc0000010 ;  /* 0xc000001000077802 */ /* 0x000fe20000000f00 */
[----:B------:R-:W-:Y:S01]  /*1e6e0*/  ULDC.64 UR4, c[0x0][0x9a0] ;  /* 0x0002680000047ab9 */ /* 0x000fe20000000a00 */
[----:B------:R-:W-:Y:S01]  /*1e6f0*/  R2UR UR7, R5 ;  /* 0x00000000050772ca */ /* 0x000fe200000e0000 */
[----:B------:R-:W-:Y:S01]  /*1e700*/  VIADD R12, R4, 0x200 ;  /* 0x00000200040c7836 */ /* 0x000fe20000000000 */
[----:B------:R-:W-:Y:S01]  /*1e710*/  ISETP.NE.U32.AND P1, PT, RZ, UR4, PT ;  /* 0x00000004ff007c0c */ /* 0x000fe2000bf25070 */
[----:B------:R-:W-:-:S02]  /*1e720*/  IMAD.MOV.U32 R13, RZ, RZ, -0x3ffffff0 ;  /* 0xc0000010ff0d7424 */ /* 0x000fc400078e00ff */
[----:B------:R-:W-:Y:S01]  /*1e730*/  IMAD.MOV.U32 R14, RZ, RZ, 0x3f800000 ;  /* 0x3f800000ff0e7424 */ /* 0x000fe200078e00ff */
[----:B------:R-:W-:-:S07]  /*1e740*/  ISETP.NE.AND.EX P1, PT, RZ, UR5, PT, P1 ;  /* 0x00000005ff007c0c */ /* 0x000fce000bf25310 */
[----:B------:R-:W-:Y:S01]  /*1e750*/  QGMMA.64x128x32.F32.E4M3.E4M3 R24, R172, gdesc[UR4], R24, gsb0 ;  /* 0x01e00004ac187df3 */ /* 0x000fe20008000818 */
[----:B------:R-:W-:Y:S02]  /*1e760*/  R2UR UR6, R6 ;  /* 0x00000000060672ca */ /* 0x000fe400000e0000 */
[----:B------:R-:W-:-:S03]  /*1e770*/  R2UR UR7, R7 ;  /* 0x00000000070772ca */ /* 0x000fc600000e0000 */
[----:B------:R-:W0:Y:S08]  /*1e780*/  @P1 LDC.64 R6, c[0x0][0x9c8] ;  /* 0x00027200ff061b82 */ /* 0x000e300000000a00 */
[----:B------:R-:W1:Y:S01]  /*1e790*/  @P1 LDC.64 R8, c[0x0][0x9d0] ;  /* 0x00027400ff081b82 */ /* 0x000e620000000a00 */
[----:B0-----:R-:W-:-:S04]  /*1e7a0*/  @P1 IMAD R5, R222, R6, RZ ;  /* 0x00000006de051224 */ /* 0x001fc800078e02ff */
[C---:B------:R-:W-:Y:S02]  /*1e7b0*/  @P1 IMAD R5, R214.reuse, R7, R5 ;  /* 0x00000007d6051224 */ /* 0x040fe400078e0205 */
[----:B------:R-:W-:-:S04]  /*1e7c0*/  @P1 IMAD.WIDE.U32 R6, R214, R6, RZ ;  /* 0x00000006d6061225 */ /* 0x000fc800078e00ff */
[----:B------:R-:W-:Y:S02]  /*1e7d0*/  @P1 IMAD.IADD R7, R7, 0x1, R5 ;  /* 0x0000000107071824 */ /* 0x000fe400078e0205 */
[----:B-1----:R-:W-:-:S04]  /*1e7e0*/  @P1 IMAD.WIDE.U32 R6, R169, R8, R6 ;  /* 0x00000008a9061225 */ /* 0x002fc800078e0006 */
[----:B------:R-:W-:Y:S01]  /*1e7f0*/  @P1 IMAD R9, R169, R9, R7 ;  /* 0x00000009a9091224 */ /* 0x000fe200078e0207 */
[----:B------:R-:W-:-:S04]  /*1e800*/  @P1 LEA R8, P2, R6, UR4, 0x2 ;  /* 0x0000000406081c11 */ /* 0x000fc8000f8410ff */
[----:B------:R-:W-:-:S05]  /*1e810*/  @P1 LEA.HI.X R9, R6, UR5, R9, 0x2, P2 ;  /* 0x0000000506091c11 */ /* 0x000fca00090f1409 */
[----:B------:R0:W2:Y:S01]  /*1e820*/  @P1 LDG.E R14, desc[UR50][R8.64] ;  /* 0x00000032080e1981 */ /* 0x0000a2000c1e1900 */
[----:B------:R-:W-:Y:S02]  /*1e830*/  WARPGROUP.DEPBAR.LE gsb0, 0x0 ;  /* 0x00008000000079c5 */ /* 0x000fe40000010000 */
[----:B------:R-:W-:-:S06]  /*1e840*/  WARPGROUP.ARRIVE ;  /* 0x00000000000079c5 */ /* 0x000fcc0000000000 */
[----:B------:R-:W-:Y:S01]  /*1e850*/  QGMMA.64x128x32.F32.E4M3.E4M3 R24, R176, gdesc[UR4], R24, gsb0 ;  /* 0x01e00004b0187df3 */ /* 0x000fe20008000818 */
[----:B------:R-:W-:Y:S02]  /*1e860*/  R2UR UR6, R12 ;  /* 0x000000000c0672ca */ /* 0x000fe400000e0000 */
[----:B------:R-:W-:Y:S01]  /*1e870*/  R2UR UR7, R13 ;  /* 0x000000000d0772ca */ /* 0x000fe200000e0000 */
[----:B------:R-:W-:Y:S01]  /*1e880*/  IMAD.MOV.U32 R7, RZ, RZ, -0x3ffffff0 ;  /* 0xc0000010ff077424 */ /* 0x000fe200078e00ff */
[----:B------:R-:W-:Y:S01]  /*1e890*/  IADD3 R6, R4, 0x300, RZ ;  /* 0x0000030004067810 */ /* 0x000fe20007ffe0ff */
[----:B------:R-:W-:Y:S02]  /*1e8a0*/  WARPGROUP.DEPBAR.LE gsb0, 0x0 ;  /* 0x00008000000079c5 */ /* 0x000fe40000010000 */
[----:B------:R-:W-:-:S08]  /*1e8b0*/  WARPGROUP.ARRIVE ;  /* 0x00000000000079c5 */ /* 0x000fd00000000000 */
[----:B------:R-:W-:Y:S01]  /*1e8c0*/  QGMMA.64x128x32.F32.E4M3.E4M3 R24, R180, gdesc[UR4], R24, gsb0 ;  /* 0x01e00004b4187df3 */ /* 0x000fe20008000818 */
[----:B------:R-:W-:Y:S02]  /*1e8d0*/  R2UR UR6, R6 ;  /* 0x00000000060672ca */ /* 0x000fe400000e0000 */
[----:B------:R-:W-:Y:S01]  /*1e8e0*/  R2UR UR7, R7 ;  /* 0x00000000070772ca */ /* 0x000fe200000e0000 */
[----:B------:R-:W-:Y:S02]  /*1e8f0*/  VIADD R4, R4, 0x400 ;  /* 0x0000040004047836 */ /* 0x000fe40000000000 */
[----:B------:R-:W-:Y:S01]  /*1e900*/  IMAD.MOV.U32 R5, RZ, RZ, -0x3ffffff0 ;  /* 0xc0000010ff057424 */ /* 0x000fe200078e00ff */
[----:B------:R-:W1:Y:S04]  /*1e910*/  SHFL.BFLY PT, R7, R0, 0x2, 0x1f ;  /* 0x0c401f0000077f89 */ /* 0x000e6800000e0000 */
[----:B------:R-:W3:Y:S01]  /*1e920*/  SHFL.BFLY PT, R6, R3, 0x2, 0x1f ;  /* 0x0c401f0003067f89 */ /* 0x000ee200000e0000 */
[----:B------:R-:W-:-:S02]  /*1e930*/  WARPGROUP.DEPBAR.LE gsb0, 0x0 ;  /* 0x00008000000079c5 */ /* 0x000fc40000010000 */
[----:B------:R-:W-:-:S06]  /*1e940*/  WARPGROUP.ARRIVE ;  /* 0x00000000000079c5 */ /* 0x000fcc0000000000 */
[----:B------:R-:W-:Y:S01]  /*1e950*/  QGMMA.64x128x32.F32.E4M3.E4M3 R24, R184, gdesc[UR4], R24, gsb0 ;  /* 0x01e00004b8187df3 */ /* 0x000fe20008000818 */
[----:B------:R-:W-:Y:S02]  /*1e960*/  R2UR UR6, R4 ;  /* 0x00000000040672ca */ /* 0x000fe400000e0000 */
[----:B------:R-:W-:Y:S01]  /*1e970*/  R2UR UR7, R5 ;  /* 0x00000000050772ca */ /* 0x000fe200000e0000 */
[----:B-1----:R-:W-:-:S01]  /*1e980*/  FADD.FTZ R7, R7, R0 ;  /* 0x0000000007077221 */ /* 0x002fc20000010000 */
[----:B---3--:R-:W-:-:S04]  /*1e990*/  FADD.FTZ R6, R6, R3 ;  /* 0x0000000306067221 */ /* 0x008fc80000010000 */
[----:B------:R-:W0:Y:S04]  /*1e9a0*/  SHFL.BFLY PT, R4, R7, 0x1, 0x1f ;  /* 0x0c201f0007047f89 */ /* 0x000e2800000e0000 */
        /* <DEDUP_REMOVED lines=10> */
[----:B------:R-:W-:Y:S02]  /*1ea50*/  FSETP.NE.FTZ.AND P1, PT, R9, RZ, PT ;  /* 0x000000ff0900720b */ /* 0x000fe40003f35000 */
[----:B------:R-:W-:Y:S01]  /*1ea60*/  MOV R7, RZ ;  /* 0x000000ff00077202 */ /* 0x000fe20000000f00 */
[----:B------:R-:W-:Y:S02]  /*1ea70*/  WARPGROUP.DEPBAR.LE gsb0, 0x0 ;  /* 0x00008000000079c5 */ /* 0x000fe40000010000 */
[----:B------:R-:W-:-:S06]  /*1ea80*/  WARPGROUP.ARRIVE ;  /* 0x00000000000079c5 */ /* 0x000fcc0000000000 */
[----:B------:R-:W-:Y:S01]  /*1ea90*/  QGMMA.64x128x32.F32.E4M3.E4M3 R24, R188, gdesc[UR4], R24, gsb0 ;  /* 0x01e00004bc187df3 */ /* 0x000fe20008000818 */
[----:B------:R-:W0:Y:S08]  /*1eaa0*/  @P2 MUFU.LG2 R0, R12 ;  /* 0x0000000c00002308 */ /* 0x000e300000000c00 */
[----:B------:R-:W1:Y:S08]  /*1eab0*/  @P3 MUFU.LG2 R4, R13 ;  /* 0x0000000d00043308 */ /* 0x000e700000000c00 */
[----:B------:R-:W3:Y:S01]  /*1eac0*/  @P1 MUFU.RCP R7, R9 ;  /* 0x0000000900071308 */ /* 0x000ee20000001000 */
[----:B------:R-:W-:Y:S01]  /*1ead0*/  @P2 FMUL.FTZ R5, R2, 0.69314718246459960938 ;  /* 0x3f31721802052820 */ /* 0x000fe20000410000 */
[----:B0-----:R-:W-:Y:S01]  /*1eae0*/  @P2 FMUL.FTZ R0, R0, 0.69314718246459960938 ;  /* 0x3f31721800002820 */ /* 0x001fe20000410000 */
[----:B------:R-:W-:Y:S01]  /*1eaf0*/  @P3 FMUL.FTZ R21, R2, 0.69314718246459960938 ;  /* 0x3f31721802153820 */ /* 0x000fe20000410000 */
[----:B------:R-:W-:-:S02]  /*1eb00*/  IMAD.MOV.U32 R88, RZ, RZ, -0x800000 ;  /* 0xff800000ff587424 */ /* 0x000fc400078e00ff */
[----:B--2---:R-:W-:Y:S01]  /*1eb10*/  FMUL.FTZ R3, R3, R14 ;  /* 0x0000000e03037220 */ /* 0x004fe20000410000 */
[----:B------:R-:W-:Y:S02]  /*1eb20*/  IMAD.MOV.U32 R89, RZ, RZ, -0x800000 ;  /* 0xff800000ff597424 */ /* 0x000fe400078e00ff */
[----:B-1----:R-:W-:Y:S01]  /*1eb30*/  @P3 FMUL.FTZ R4, R4, 0.69314718246459960938 ;  /* 0x3f31721804043820 */ /* 0x002fe20000410000 */
[----:B------:R-:W-:-:S03]  /*1eb40*/  @P2 FFMA.FTZ R88, R5, R10, R0 ;  /* 0x0000000a05582223 */ /* 0x000fc60000010000 */
[----:B------:R-:W-:Y:S01]  /*1eb50*/  @P3 FFMA.FTZ R89, R21, R11, R4 ;  /* 0x0000000b15593223 */ /* 0x000fe20000010004 */
[----:B---3--:R-:W-:Y:S01]  /*1eb60*/  FMUL.FTZ R5, R7, R14 ;  /* 0x0000000e07057220 */ /* 0x008fe20000410000 */
[----:B------:R-:W-:Y:S02]  /*1eb70*/  WARPGROUP.DEPBAR.LE gsb0, 0x0 ;  /* 0x00008000000079c5 */ /* 0x000fe40000010000 */
[----:B------:R-:W-:Y:S05]  /*1eb80*/  @!P0 BRA `(.L_x_601) ;  /* 0x0000000000048947 */ /* 0x000fea0003800000 */
[----:B------:R-:W-:Y:S01]  /*1eb90*/  BPT.TRAP 0x1 ;  /* 0x000000040000795c */ /* 0x000fe20000300000 */
.L_x_601:
[----:B------:R-:W-:Y:S01]  /*1eba0*/  VIADD R0, R15, 0x29860 ;  /* 0x000298600f007836 */ /* 0x000fe20000000000 */
[----:B------:R-:W-:Y:S01]  /*1ebb0*/  IADD3 R202, R202, 0x1, RZ ;  /* 0x00000001caca7810 */ /* 0x000fe20007ffe0ff */
[----:B------:R-:W-:Y:S02]  /*1ebc0*/  IMAD.U32 R7, RZ, RZ, UR38 ;  /* 0x00000026ff077e24 */ /* 0x000fe4000f8e00ff */
[-C--:B------:R-:W-:Y:S01]  /*1ebd0*/  FMUL.FTZ R91, R77, R3.reuse ;  /* 0x000000034d5b7220 */ /* 0x080fe20000410000 */
[-C--:B------:R-:W-:Y:S01]  /*1ebe0*/  FMUL.FTZ R6, R85, R3.reuse ;  /* 0x0000000355067220 */ /* 0x080fe20000410000 */
[----:B------:R-:W-:Y:S01]  /*1ebf0*/  ISETP.NE.AND P1, PT, R202, 0x2, PT ;  /* 0x00000002ca00780c */ /* 0x000fe20003f25270 */
[-C--:B------:R-:W-:Y:S01]  /*1ec00*/  FMUL.FTZ R117, R40, R3.reuse ;  /* 0x0000000328757220 */ /* 0x080fe20000410000 */
[----:B------:R-:W-:Y:S01]  /*1ec10*/  PRMT R2, R7, 0x654, R0 ;  /* 0x0000065407027816 */ /* 0x000fe20000000000 */
[-C--:B------:R-:W-:Y:S01]  /*1ec20*/  FMUL.FTZ R113, R48, R3.reuse ;  /* 0x0000000330717220 */ /* 0x080fe20000410000 */
[-C--:B------:R-:W-:Y:S01]  /*1ec30*/  FMUL.FTZ R109, R56, R3.reuse ;  /* 0x00000003386d7220 */ /* 0x080fe20000410000 */
[-C--:B------:R-:W-:Y:S01]  /*1ec40*/  FMUL.FTZ R93, R64, R3.reuse ;  /* 0x00000003405d7220 */ /* 0x080fe20000410000 */
[----:B------:R0:W-:Y:S01]  /*1ec50*/  SYNCS.ARRIVE.TRANS64.RED.A1T0 RZ, [R2+URZ], RZ ;  /* 0x000000ff02ff79a7 */ /* 0x0001e2000810043f */
        /* <DEDUP_REMOVED lines=26> */
[----:B------:R-:W-:Y:S01]  /*1ee00*/  SEL R3, RZ, 0x1, P1 ;  /* 0x00000001ff037807 */ /* 0x000fe20000800000 */
        /* <DEDUP_REMOVED lines=32> */
[----:B------:R-:W-:Y:S01]  /*1f010*/  FMUL.FTZ R74, R83, R5 ;  /* 0x00000005534a7220 */ /* 0x000fe20000410000 */
[----:B------:R-:W-:Y:S01]  /*1f020*/  LOP3.LUT R208, R208, R3, RZ, 0x3c, !PT ;  /* 0x00000003d0d07212 */ /* 0x000fe200078e3cff */
[----:B------:R-:W-:Y:S01]  /*1f030*/  UIADD3 UR37, UR37, 0x1, URZ ;  /* 0x0000000125257890 */ /* 0x000fe2000fffe03f */
[----:B0-----:R-:W-:-:S11]  /*1f040*/  SEL R202, R202, RZ, P1 ;  /* 0x000000ffcaca7207 */ /* 0x001fd60000800000 */
.L_x_543:
[----:B------:R-:W-:Y:S05]  /*1f050*/  WARPSYNC.ALL ;  /* 0x0000000000007948 */ /* 0x000fea0003800000 */
[----:B------:R-:W0:Y:S08]  /*1f060*/  S2UR UR38, SR_CgaCtaId ;  /* 0x00000000002679c3 */ /* 0x000e300000008800 */
[----:B------:R-:W-:Y:S01]  /*1f070*/  BAR.SYNC.DEFER_BLOCKING 0x5, 0x180 ;  /* 0x0146000000007b1d */ /* 0x000fe20000010000 */
[----:B------:R-:W-:-:S05]  /*1f080*/  ISETP.NE.AND P1, PT, R219, RZ, PT ;  /* 0x000000ffdb00720c */ /* 0x000fca0003f25270 */
[----:B------:R-:W-:Y:S01]  /*1f090*/  UMOV UR4, 0x400 ;  /* 0x0000040000047882 */ /* 0x000fe20000000000 */
[----:B------:R-:W-:Y:S07]  /*1f0a0*/  BSSY B0, `(.L_x_602) ;  /* 0x0000423000007945 */ /* 0x000fee0003800000 */
[----:B------:R-:W1:Y:S01]  /*1f0b0*/  @!P1 LDC R219, c[0x0][0xad4] ;  /* 0x0002b500ffdb9b82 */ /* 0x000e620000000800 */
[----:B0-----:R-:W-:-:S06]  /*1f0c0*/  ULEA UR4, UR38, UR4, 0x18 ;  /* 0x0000000426047291 */ /* 0x001fcc000f8ec03f */
[----:B------:R-:W-:-:S05]  /*1f0d0*/  IMAD.U32 R18, RZ, RZ, UR4 ;  /* 0x00000004ff127e24 */ /* 0x000fca000f8e00ff */
[----:B-----5:R0:W2:Y:S01]  /*1f0e0*/  LDS.128 R136, [R18+0x298d0] ;  /* 0x0298d00012887984 */ /* 0x0200a20000000c00 */
[----:B------:R-:W-:Y:S06]  /*1f0f0*/  BAR.ARV 0x4, 0x180 ;  /* 0x0106000000007b1d */ /* 0x000fec0000002000 */
[----:B------:R-:W-:Y:S05]  /*1f100*/  @P0 BRA `(.L_x_603) ;  /* 0x00000034005c0947 */ /* 0x000fea0003800000 */
[----:B------:R-:W3:Y:S01]  /*1f110*/  LDL R20, [R1+0x54] ;  /* 0x0000540001147983 */ /* 0x000ee20000100800 */
[----:B------:R-:W-:Y:S01]  /*1f120*/  ULDC.64 UR4, c[0x4][0x40] ;  /* 0x0100100000047ab9 */ /* 0x000fe20000000a00 */
[----:B------:R-:W4:Y:S01]  /*1f130*/  S2R R13, SR_TID.X ;  /* 0x00000000000d7919 */ /* 0x000f220000002100 */
[----:B------:R-:W0:Y:S01]  /*1f140*/  S2R R15, SR_SWINHI ;  /* 0x00000000000f7919 */ /* 0x000e220000002f00 */
[----:B----4-:R-:W-:Y:S01]  /*1f150*/  IMAD.SHL.U32 R2, R13, 0x4, RZ ;  /* 0x000000040d027824 */ /* 0x010fe200078e00ff */
[----:B------:R-:W-:Y:S02]  /*1f160*/  MOV R58, R18 ;  /* 0x00000012003a7202 */ /* 0x000fe40000000f00 */
[----:B0-----:R-:W-:Y:S02]  /*1f170*/  MOV R59, R15 ;  /* 0x0000000f003b7202 */ /* 0x001fe40000000f00 */
[----:B------:R-:W-:-:S04]  /*1f180*/  LOP3.LUT R2, R2, 0xc, RZ, 0xc0, !PT ;  /* 0x0000000c02027812 */ /* 0x000fc800078ec0ff */
[----:B------:R-:W-:-:S05]  /*1f190*/  IADD3 R2, P0, R2, UR4, RZ ;  /* 0x0000000402027c10 */ /* 0x000fca000ff1e0ff */
[----:B------:R-:W-:Y:S01]  /*1f1a0*/  IMAD.X R3, RZ, RZ, UR5, P0 ;  /* 0x00000005ff037e24 */ /* 0x000fe200080e06ff */
[----:B------:R-:W-:-:S04]  /*1f1b0*/  LOP3.LUT P0, R13, R13, 0x3, RZ, 0xc0, !PT ;  /* 0x000000030d0d7812 */ /* 0x000fc8000780c0ff */
[----:B------:R0:W5:Y:S01]  /*1f1c0*/  LDG.E.CONSTANT R5, desc[UR50][R2.64] ;  /* 0x0000003202057981 */ /* 0x000162000c1e9900 */
[----:B------:R-:W-:-:S04]  /*1f1d0*/  ISETP.EQ.OR P0, PT, R13, 0x3, !P0 ;  /* 0x000000030d00780c */ /* 0x000fc80004702670 */
[----:B------:R-:W-:Y:S02]  /*1f1e0*/  SEL R96, R10, R11, P0 ;  /* 0x0000000b0a607207 */ /* 0x000fe40000000000 */
[----:B------:R-:W-:Y:S02]  /*1f1f0*/  SEL R67, R11, R10, P0 ;  /* 0x0000000a0b437207 */ /* 0x000fe40000000000 */
[----:B------:R-:W-:Y:S02]  /*1f200*/  SEL R13, R14, R99, P0 ;  /* 0x000000630e0d7207 */ /* 0x000fe40000000000 */
[----:B------:R-:W-:Y:S01]  /*1f210*/  SEL R99, R99, R14, P0 ;  /* 0x0000000e63637207 */ /* 0x000fe20000000000 */
[----:B------:R-:W-:Y:S01]  /*1f220*/  UMOV UR4, 0xffffffff ;  /* 0xffffffff00047882 */ /* 0x000fe20000000000 */
[----:B---3--:R-:W-:-:S03]  /*1f230*/  IMAD.WIDE R32, R20, 0x2, R58 ;  /* 0x0000000214207825 */ /* 0x008fc600078e023a */
[C---:B------:R-:W-:Y:S02]  /*1f240*/  IADD3 R31, P5, R32.reuse, 0x4060, RZ ;  /* 0x00004060201f7810 */ /* 0x040fe40007fbe0ff */
[C---:B------:R-:W-:Y:S02]  /*1f250*/  IADD3 R29, P1, R32.reuse, 0x4040, RZ ;  /* 0x00004040201d7810 */ /* 0x040fe40007f3e0ff */
[----:B------:R-:W-:Y:S02]  /*1f260*/  LOP3.LUT R30, R31, 0x380, RZ, 0xc0, !PT ;  /* 0x000003801f1e7812 */ /* 0x000fe400078ec0ff */
[----:B------:R-:W-:Y:S02]  /*1f270*/  LOP3.LUT R28, R29, 0x380, RZ, 0xc0, !PT ;  /* 0x000003801d1c7812 */ /* 0x000fe400078ec0ff */
[----:B0-----:R-:W-:Y:S02]  /*1f280*/  IADD3 R3, P3, R32, 0x4000, RZ ;  /* 0x0000400020037810 */ /* 0x001fe40007f7e0ff */
[----:B------:R-:W-:-:S02]  /*1f290*/  SHF.R.U64 R30, R30, 0x3, RZ ;  /* 0x000000031e1e7819 */ /* 0x000fc400000012ff */
[----:B------:R-:W-:Y:S02]  /*1f2a0*/  SHF.R.U64 R28, R28, 0x3, RZ ;  /* 0x000000031c1c7819 */ /* 0x000fe400000012ff */
[----:B------:R-:W-:Y:S02]  /*1f2b0*/  LOP3.LUT R20, R3, 0x380, RZ, 0xc0, !PT ;  /* 0x0000038003147812 */ /* 0x000fe400078ec0ff */
[----:B------:R-:W-:Y:S01]  /*1f2c0*/  LOP3.LUT R30, R30, R31, RZ, 0x3c, !PT ;  /* 0x0000001f1e1e7212 */ /* 0x000fe200078e3cff */
[----:B------:R-:W-:Y:S01]  /*1f2d0*/  IMAD.X R31, RZ, RZ, R33, P5 ;  /* 0x000000ffff1f7224 */ /* 0x000fe200028e0621 */
[----:B------:R-:W-:Y:S02]  /*1f2e0*/  LOP3.LUT R28, R28, R29, RZ, 0x3c, !PT ;  /* 0x0000001d1c1c7212 */ /* 0x000fe400078e3cff */
[----:B------:R-:W-:Y:S02]  /*1f2f0*/  IADD3.X R29, RZ, R33, RZ, P1, !PT ;  /* 0x00000021ff1d7210 */ /* 0x000fe40000ffe4ff */
[----:B------:R-:W-:-:S02]  /*1f300*/  IADD3 R27, P2, R32, 0x4020, RZ ;  /* 0x00004020201b7810 */ /* 0x000fc40007f5e0ff */
[C---:B------:R-:W-:Y:S02]  /*1f310*/  IADD3 R21, P4, R32.reuse, 0x60, RZ ;  /* 0x0000006020157810 */ /* 0x040fe40007f9e0ff */
[----:B------:R-:W-:Y:S02]  /*1f320*/  IADD3 R15, P5, R32, 0x40, RZ ;  /* 0x00000040200f7810 */ /* 0x000fe40007fbe0ff */
[----:B------:R-:W-:Y:S02]  /*1f330*/  SHF.R.U64 R20, R20, 0x3, RZ ;  /* 0x0000000314147819 */ /* 0x000fe400000012ff */
[----:B------:R-:W-:Y:S02]  /*1f340*/  IADD3 R11, P1, R32, 0x20, RZ ;  /* 0x00000020200b7810 */ /* 0x000fe40007f3e0ff */
[----:B------:R-:W-:Y:S02]  /*1f350*/  LOP3.LUT R26, R27, 0x380, RZ, 0xc0, !PT ;  /* 0x000003801b1a7812 */ /* 0x000fe400078ec0ff */
[----:B------:R-:W-:-:S02]  /*1f360*/  LOP3.LUT R14, R21, 0x380, RZ, 0xc0, !PT ;  /* 0x00000380150e7812 */ /* 0x000fc400078ec0ff */
[----:B------:R-:W-:Y:S02]  /*1f370*/  LOP3.LUT R20, R20, R3, RZ, 0x3c, !PT ;  /* 0x0000000314147212 */ /* 0x000fe400078e3cff */
[----:B------:R-:W-:Y:S02]  /*1f380*/  LOP3.LUT R10, R15, 0x380, RZ, 0xc0, !PT ;  /* 0x000003800f0a7812 */ /* 0x000fe400078ec0ff */
[----:B------:R-:W-:Y:S02]  /*1f390*/  LOP3.LUT R2, R11, 0x380, RZ, 0xc0, !PT ;  /* 0x000003800b027812 */ /* 0x000fe400078ec0ff */
[----:B------:R-:W-:Y:S02]  /*1f3a0*/  LOP3.LUT R3, R32, 0x380, RZ, 0xc0, !PT ;  /* 0x0000038020037812 */ /* 0x000fe400078ec0ff */
[----:B------:R-:W-:Y:S02]  /*1f3b0*/  SHF.R.U64 R26, R26, 0x3, RZ ;  /* 0x000000031a1a7819 */ /* 0x000fe400000012ff */
[----:B------:R-:W-:-:S02]  /*1f3c0*/  SHF.R.U64 R14, R14, 0x3, RZ ;  /* 0x000000030e0e7819 */ /* 0x000fc400000012ff */
[----:B------:R-:W-:Y:S02]  /*1f3d0*/  SHF.R.U64 R10, R10, 0x3, RZ ;  /* 0x000000030a0a7819 */ /* 0x000fe400000012ff */
[----:B------:R-:W-:Y:S02]  /*1f3e0*/  SHF.R.U64 R2, R2, 0x3, RZ ;  /* 0x0000000302027819 */ /* 0x000fe400000012ff */
[----:B------:R-:W-:Y:S02]  /*1f3f0*/  SHF.R.U64 R3, R3, 0x3, RZ ;  /* 0x0000000303037819 */ /* 0x000fe400000012ff */
        /* <DEDUP_REMOVED lines=8> */
[----:B------:R-:W-:-:S02]  /*1f480*/  LOP3.LUT R32, R3, R32, RZ, 0x3c, !PT ;  /* 0x0000002003207212 */ /* 0x000fc400078e3cff */
[-C--:B------:R-:W-:Y:S02]  /*1f490*/  IADD3.X R3, RZ, R33.reuse, RZ, P1, !PT ;  /* 0x00000021ff037210 */ /* 0x080fe40000ffe4ff */
[----:B------:R-:W-:Y:S02]  /*1f4a0*/  MOV R107, R32 ;  /* 0x00000020006b7202 */ /* 0x000fe40000000f00 */
[----:B------:R-:W-:Y:S02]  /*1f4b0*/  MOV R103, R30 ;  /* 0x0000001e00677202 */ /* 0x000fe40000000f00 */
[----:B------:R-:W-:Y:S02]  /*1f4c0*/  MOV R102, R28 ;  /* 0x0000001c00667202 */ /* 0x000fe40000000f00 */
[----:B------:R-:W-:Y:S02]  /*1f4d0*/  MOV R101, R26 ;  /* 0x0000001a00657202 */ /* 0x000fe40000000f00 */
[----:B------:R-:W-:-:S02]  /*1f4e0*/  MOV R100, R20 ;  /* 0x0000001400647202 */ /* 0x000fc40000000f00 */
[----:B------:R-:W-:Y:S02]  /*1f4f0*/  MOV R106, R14 ;  /* 0x0000000e006a7202 */ /* 0x000fe40000000f00 */
[----:B------:R-:W-:Y:S02]  /*1f500*/  MOV R105, R10 ;  /* 0x0000000a00697202 */ /* 0x000fe40000000f00 */
[----:B------:R-:W-:Y:S01]  /*1f510*/  MOV R104, R2 ;  /* 0x0000000200687202 */ /* 0x000fe20000000f00 */
[----:B------:R-:W-:Y:S06]  /*1f520*/  BRA.DIV UR4, `(.L_x_604) ;  /* 0x000000ce04dc7947 */ /* 0x000fec000b800000 */
[----:B------:R-:W-:Y:S01]  /*1f530*/  SEL R46, R48, R91, P0 ;  /* 0x0000005b302e7207 */ /* 0x000fe20000000000 */
[----:B-----5:R-:W-:Y:S01]  /*1f540*/  SHFL.IDX PT, R95, R13, R5, 0x1c1f ;  /* 0x001c1f050d5f7589 */ /* 0x020fe200000e0000 */
[----:B------:R-:W-:Y:S02]  /*1f550*/  SEL R34, R36, R119, P0 ;  /* 0x0000007724227207 */ /* 0x000fe40000000000 */
[----:B------:R-:W-:Y:S01]  /*1f560*/  SEL R91, R91, R48, P0 ;  /* 0x000000305b5b7207 */ /* 0x000fe20000000000 */
[----:B------:R-:W-:Y:S01]  /*1f570*/  SHFL.IDX PT, R96, R96, R5, 0x1c1f ;  /* 0x001c1f0560607589 */ /* 0x000fe200000e0000 */
[----:B------:R-:W-:Y:S02]  /*1f580*/  SEL R119, R119, R36, P0 ;  /* 0x0000002477777207 */ /* 0x000fe40000000000 */
[----:B------:R-:W-:Y:S01]  /*1f590*/  SEL R48, R73, R6, P0 ;  /* 0x0000000649307207 */ /* 0x000fe20000000000 */
[----:B------:R-:W-:Y:S01]  /*1f5a0*/  SHFL.IDX PT, R75, R34, R5, 0x1c1f ;  /* 0x001c1f05224b7589 */ /* 0x000fe200000e0000 */
[----:B------:R-:W-:-:S02]  /*1f5b0*/  SEL R36, R117, R0, P0 ;  /* 0x0000000075247207 */ /* 0x000fc40000000000 */
[----:B------:R-:W-:Y:S01]  /*1f5c0*/  SEL R73, R6, R73, P0 ;  /* 0x0000004906497207 */ /* 0x000fe20000000000 */
[----:B------:R-:W-:Y:S01]  /*1f5d0*/  SHFL.IDX PT, R47, R46, R5, 0x1c1f ;  /* 0x001c1f052e2f7589 */ /* 0x000fe200000e0000 */
[----:B------:R-:W-:Y:S02]  /*1f5e0*/  SEL R117, R0, R117, P0 ;  /* 0x0000007500757207 */ /* 0x000fe40000000000 */
[----:B------:R-:W-:Y:S01]  /*1f5f0*/  SEL R70, R44, R121, P0 ;  /* 0x000000792c467207 */ /* 0x000fe20000000000 */
[----:B------:R-:W-:Y:S01]  /*1f600*/  SHFL.IDX PT, R3, R36, R5, 0x1c1f ;  /* 0x001c1f0524037589 */ /* 0x000fe200000e0000 */
[----:B------:R-:W-:Y:S02]  /*1f610*/  LOP3.LUT R6, R5, 0x2, RZ, 0x3c, !PT ;  /* 0x0000000205067812 */ /* 0x000fe400078e3cff */
[----:B------:R-:W-:Y:S01]  /*1f620*/  SEL R0, R85, R40, P0 ;  /* 0x0000002855007207 */ /* 0x000fe20000000000 */
[----:B------:R-:W-:Y:S01]  /*1f630*/  SHFL.IDX PT, R21, R70, R5, 0x1c1f ;  /* 0x001c1f0546157589 */ /* 0x000fe200000e0000 */
[----:B------:R-:W-:-:S02]  /*1f640*/  SEL R65, R40, R85, P0 ;  /* 0x0000005528417207 */ /* 0x000fc40000000000 */
[----:B------:R-:W-:Y:S01]  /*1f650*/  SEL R121, R121, R44, P0 ;  /* 0x0000002c79797207 */ /* 0x000fe20000000000 */
[----:B------:R-:W0:Y:S01]  /*1f660*/  SHFL.IDX PT, R2, R99, R6, 0x1c1f ;  /* 0x001c1f0663027589 */ /* 0x000e2200000e0000 */
[----:B------:R-:W-:Y:S02]  /*1f670*/  SEL R68, R60, R111, P0 ;  /* 0x0000006f3c447207 */ /* 0x000fe40000000000 */
[----:B------:R-:W-:Y:S01]  /*1f680*/  SEL R54, R57, R114, P0 ;  /* 0x0000007239367207 */ /* 0x000fe20000000000 */
[----:B------:R-:W3:Y:S01]  /*1f690*/  SHFL.IDX PT, R36, R117, R6, 0x1c1f ;  /* 0x001c1f0675247589 */ /* 0x000ee200000e0000 */
        /* <DEDUP_REMOVED lines=8> */
[----:B------:R-:W4:Y:S01]  /*1f720*/  SHFL.IDX PT, R67, R67, R6, 0x1c1f ;  /* 0x001c1f0643437589 */ /* 0x000f2200000e0000 */
[----:B------:R-:W-:Y:S02]  /*1f730*/  SEL R20, R115, R112, P0 ;  /* 0x0000007073147207 */ /* 0x000fe40000000000 */
[----:B------:R-:W-:Y:S01]  /*1f740*/  SEL R32, R113, R92, P0 ;  /* 0x0000005c71207207 */ /* 0x000fe20000000000 */
[----:B------:R-:W1:Y:S01]  /*1f750*/  SHFL.IDX PT, R65, R65, R6, 0x1c1f ;  /* 0x001c1f0641417589 */ /* 0x000e6200000e0000 */
[----:B------:R-:W-:-:S02]  /*1f760*/  SEL R66, R109, R90, P0 ;  /* 0x0000005a6d427207 */ /* 0x000fc40000000000 */
[----:B------:R-:W-:Y:S01]  /*1f770*/  SEL R93, R64, R93, P0 ;  /* 0x0000005d405d7207 */ /* 0x000fe20000000000 */
[----:B------:R-:W-:Y:S01]  /*1f780*/  SHFL.IDX PT, R57, R57, R6, 0x1c1f ;  /* 0x001c1f0639397589 */ /* 0x000fe200000e0000 */
        /* <DEDUP_REMOVED lines=44> */
[----:B------:R-:W2:Y:S01]  /*1fa50*/  SHFL.IDX PT, R110, R91, R6, 0x1c1f ;  /* 0x001c1f065b6e7589 */ /* 0x000ea200000e0000 */
        /* <DEDUP_REMOVED lines=9> */
[----:B0-----:R-:W-:Y:S02]  /*1faf0*/  SEL R98, R95, R2, P0 ;  /* 0x000000025f627207 */ /* 0x001fe40000000000 */
[----:B------:R-:W-:Y:S01]  /*1fb00*/  SEL R95, R2, R95, P0 ;  /* 0x0000005f025f7207 */ /* 0x000fe20000000000 */
[----:B------:R-:W0:Y:S01]  /*1fb10*/  SHFL.IDX PT, R20, R119, R6, 0x1c1f ;  /* 0x001c1f0677147589 */ /* 0x000e2200000e0000 */
[----:B---3--:R-:W-:Y:S02]  /*1fb20*/  SEL R2, R3, R36, P0 ;  /* 0x0000002403027207 */ /* 0x008fe40000000000 */
[----:B------:R-:W-:Y:S01]  /*1fb30*/  SEL R3, R36, R3, P0 ;  /* 0x0000000324037207 */ /* 0x000fe20000000000 */
[----:B------:R-:W3:Y:S01]  /*1fb40*/  SHFL.IDX PT, R80, R113, R6, 0x1c1f ;  /* 0x001c1f0671507589 */ /* 0x000ee200000e0000 */
[----:B----4-:R-:W-:-:S02]  /*1fb50*/  SEL R99, R96, R67, P0 ;  /* 0x0000004360637207 */ /* 0x010fc40000000000 */
[----:B-1----:R-:W-:Y:S01]  /*1fb60*/  SEL R78, R0, R65, P0 ;  /* 0x00000041004e7207 */ /* 0x002fe20000000000 */
[----:B------:R-:W1:Y:S01]  /*1fb70*/  SHFL.IDX PT, R82, R111, R6, 0x1c1f ;  /* 0x001c1f066f527589 */ /* 0x000e6200000e0000 */
[----:B------:R-:W-:Y:S02]  /*1fb80*/  SEL R96, R67, R96, P0 ;  /* 0x0000006043607207 */ /* 0x000fe40000000000 */
[----:B------:R-:W-:Y:S01]  /*1fb90*/  SEL R0, R65, R0, P0 ;  /* 0x0000000041007207 */ /* 0x000fe20000000000 */
[----:B------:R-:W4:Y:S01]  /*1fba0*/  SHFL.IDX PT, R84, R109, R6, 0x1c1f ;  /* 0x001c1f066d547589 */ /* 0x000f2200000e0000 */
[----:B--2---:R-:W-:Y:S02]  /*1fbb0*/  SEL R46, R47, R110, P0 ;  /* 0x0000006e2f2e7207 */ /* 0x004fe40000000000 */
[----:B------:R-:W-:Y:S01]  /*1fbc0*/  SEL R47, R110, R47, P0 ;  /* 0x0000002f6e2f7207 */ /* 0x000fe20000000000 */
[----:B------:R2:W4:Y:S04]  /*1fbd0*/  SHFL.IDX PT, R91, R53, R6, 0x1c1f ;  /* 0x001c1f06355b7589 */ /* 0x00052800000e0000 */
[----:B------:R4:W-:Y:S04]  /*1fbe0*/  SHFL.IDX PT, R79, R42, R5, 0x1c1f ;  /* 0x001c1f052a4f7589 */ /* 0x0009e800000e0000 */
[----:B------:R-:W-:Y:S01]  /*1fbf0*/  SHFL.IDX PT, R68, R30, R5, 0x1c1f ;  /* 0x001c1f051e447589 */ /* 0x000fe200000e0000 */
[----:B0-----:R-:W-:-:S02]  /*1fc00*/  SEL R74, R75, R20, P0 ;  /* 0x000000144b4a7207 */ /* 0x001fc40000000000 */
[----:B--2---:R-:W-:Y:S01]  /*1fc10*/  SEL R53, R54, R57, P0 ;  /* 0x0000003936357207 */ /* 0x004fe20000000000 */
[----:B------:R-:W-:Y:S01]  /*1fc20*/  SHFL.IDX PT, R66, R28, R5, 0x1c1f ;  /* 0x001c1f051c427589 */ /* 0x000fe200000e0000 */
[----:B---3--:R-:W-:Y:S02]  /*1fc30*/  SEL R36, R37, R80, P0 ;  /* 0x0000005025247207 */ /* 0x008fe40000000000 */
[----:B------:R-:W-:Y:S01]  /*1fc40*/  SEL R54, R57, R54, P0 ;  /* 0x0000003639367207 */ /* 0x000fe20000000000 */
[----:B------:R-:W-:Y:S01]  /*1fc50*/  SHFL.IDX PT, R72, R26, R5, 0x1c1f ;  /* 0x001c1f051a487589 */ /* 0x000fe200000e0000 */
[----:B-1----:R-:W-:Y:S02]  /*1fc60*/  SEL R38, R39, R82, P0 ;  /* 0x0000005227267207 */ /* 0x002fe40000000000 */
[----:B------:R-:W-:Y:S01]  /*1fc70*/  SEL R75, R20, R75, P0 ;  /* 0x0000004b144b7207 */ /* 0x000fe20000000000 */
[----:B------:R-:W-:Y:S01]  /*1fc80*/  SHFL.IDX PT, R70, R24, R5, 0x1c1f ;  /* 0x001c1f0518467589 */ /* 0x000fe200000e0000 */
[----:B----4-:R-:W-:-:S02]  /*1fc90*/  SEL R40, R41, R84, P0 ;  /* 0x0000005429287207 */ /* 0x010fc40000000000 */
        /* <DEDUP_REMOVED lines=10> */
[----:B------:R-:W0:Y:S01]  /*1fd40*/  SHFL.IDX PT, R34, R115, R6, 0x1c1f ;  /* 0x001c1f0673227589 */ /* 0x000e2200000e0000 */
[----:B------:R-:W-:Y:S02]  /*1fd50*/  SEL R80, R81, R114, P0 ;  /* 0x0000007251507207 */ /* 0x000fe40000000000 */
[----:B------:R-:W-:Y:S01]  /*1fd60*/  SEL R64, R97, R64, P0 ;  /* 0x0000004061407207 */ /* 0x000fe20000000000 */
[----:B------:R-:W1:Y:S01]  /*1fd70*/  SHFL.IDX PT, R32, R121, R6, 0x1c1f ;  /* 0x001c1f0679207589 */ /* 0x000e6200000e0000 */
[----:B------:R-:W-:Y:S01]  /*1fd80*/  SEL R43, R60, R43, P0 ;  /* 0x0000002b3c2b7207 */ /* 0x000fe20000000000 */
[----:B------:R-:W-:Y:S01]  /*1fd90*/  IMAD.MOV.U32 R97, RZ, RZ, RZ ;  /* 0x000000ffff617224 */ /* 0x000fe200078e00ff */
[----:B------:R-:W-:Y:S01]  /*1fda0*/  SEL R81, R114, R81, P0 ;  /* 0x0000005172517207 */ /* 0x000fe20000000000 */
[----:B------:R-:W2:Y:S04]  /*1fdb0*/  SHFL.IDX PT, R108, R93, R6, 0x1c1f ;  /* 0x001c1f065d6c7589 */ /* 0x000ea800000e0000 */
[----:B------:R-:W3:Y:S04]  /*1fdc0*/  SHFL.IDX PT, R112, R87, R6, 0x1c1f ;  /* 0x001c1f0657707589 */ /* 0x000ee800000e0000 */
[----:B------:R-:W4:Y:S04]  /*1fdd0*/  SHFL.IDX PT, R116, R71, R6, 0x1c1f ;  /* 0x001c1f0647747589 */ /* 0x000f2800000e0000 */
[----:B------:R-:W4:Y:S04]  /*1fde0*/  SHFL.IDX PT, R118, R69, R6, 0x1c1f ;  /* 0x001c1f0645767589 */ /* 0x000f2800000e0000 */
[----:B------:R-:W4:Y:S01]  /*1fdf0*/  SHFL.IDX PT, R63, R63, R6, 0x1c1f ;  /* 0x001c1f063f3f7589 */ /* 0x000f2200000e0000 */
[----:B0-----:R-:W-:-:S02]  /*1fe00*/  SEL R76, R77, R34, P0 ;  /* 0x000000224d4c7207 */ /* 0x001fc40000000000 */
[----:B------:R-:W-:Y:S01]  /*1fe10*/  SEL R77, R34, R77, P0 ;  /* 0x0000004d224d7207 */ /* 0x000fe20000000000 */
[----:B------:R-:W0:Y:S01]  /*1fe20*/  SHFL.IDX PT, R61, R61, R6, 0x1c1f ;  /* 0x001c1f063d3d7589 */ /* 0x000e2200000e0000 */
[----:B-1----:R-:W-:Y:S02]  /*1fe30*/  SEL R20, R21, R32, P0 ;  /* 0x0000002015147207 */ /* 0x002fe40000000000 */
[----:B------:R-:W-:Y:S01]  /*1fe40*/  SEL R21, R32, R21, P0 ;  /* 0x0000001520157207 */ /* 0x000fe20000000000 */
[----:B------:R1:W-:Y:S01]  /*1fe50*/  SHFL.IDX PT, R109, R49, R6, 0x1c1f ;  /* 0x001c1f06316d7589 */ /* 0x0003e200000e0000 */
[----:B--2---:R-:W-:Y:S02]  /*1fe60*/  SEL R44, R45, R108, P0 ;  /* 0x0000006c2d2c7207 */ /* 0x004fe40000000000 */
[----:B------:R-:W-:Y:S01]  /*1fe70*/  SEL R45, R108, R45, P0 ;  /* 0x0000002d6c2d7207 */ /* 0x000fe20000000000 */
[----:B------:R-:W2:Y:S01]  /*1fe80*/  SHFL.IDX PT, R29, R29, R6, 0x1c1f ;  /* 0x001c1f061d1d7589 */ /* 0x000ea200000e0000 */
[----:B---3--:R-:W-:-:S02]  /*1fe90*/  SEL R48, R79, R112, P0 ;  /* 0x000000704f307207 */ /* 0x008fc40000000000 */
[----:B------:R-:W-:Y:S01]  /*1fea0*/  SEL R79, R112, R79, P0 ;  /* 0x0000004f704f7207 */ /* 0x000fe20000000000 */
[----:B------:R-:W3:Y:S01]  /*1feb0*/  SHFL.IDX PT, R27, R27, R6, 0x1c1f ;  /* 0x001c1f061b1b7589 */ /* 0x000ee200000e0000 */
[----:B----4-:R-:W-:Y:S02]  /*1fec0*/  SEL R82, R83, R116, P0 ;  /* 0x0000007453527207 */ /* 0x010fe40000000000 */
[----:B------:R-:W-:Y:S01]  /*1fed0*/  SEL R83, R116, R83, P0 ;  /* 0x0000005374537207 */ /* 0x000fe20000000000 */
[----:B------:R-:W4:Y:S01]  /*1fee0*/  SHFL.IDX PT, R33, R33, R6, 0x1c1f ;  /* 0x001c1f0621217589 */ /* 0x000f2200000e0000 */
[----:B------:R-:W-:Y:S02]  /*1fef0*/  SEL R84, R85, R118, P0 ;  /* 0x0000007655547207 */ /* 0x000fe40000000000 */
[----:B------:R-:W-:Y:S01]  /*1ff00*/  SEL R85, R118, R85, P0 ;  /* 0x0000005576557207 */ /* 0x000fe20000000000 */
[----:B------:R-:W4:Y:S01]  /*1ff10*/  SHFL.IDX PT, R31, R31, R6, 0x1c1f ;  /* 0x001c1f061f1f7589 */ /* 0x000f2200000e0000 */
[----:B-1----:R-:W-:-:S02]  /*1ff20*/  SEL R49, R50, R63, P0 ;  /* 0x0000003f32317207 */ /* 0x002fc40000000000 */
[----:B------:R-:W-:Y:S01]  /*1ff30*/  SEL R50, R63, R50, P0 ;  /* 0x000000323f327207 */ /* 0x000fe20000000000 */
[----:B------:R-:W1:Y:S01]  /*1ff40*/  SHFL.IDX PT, R35, R35, R6, 0x1c1f ;  /* 0x001c1f0623237589 */ /* 0x000e6200000e0000 */
[----:B0-----:R-:W-:Y:S02]  /*1ff50*/  SEL R51, R52, R61, P0 ;  /* 0x0000003d34337207 */ /* 0x001fe40000000000 */
[----:B------:R-:W-:Y:S01]  /*1ff60*/  SEL R52, R61, R52, P0 ;  /* 0x000000343d347207 */ /* 0x000fe20000000000 */
[----:B------:R0:W1:Y:S04]  /*1ff70*/  SHFL.IDX PT, R111, R55, R6, 0x1c1f ;  /* 0x001c1f06376f7589 */ /* 0x00006800000e0000 */
[----:B------:R-:W1:Y:S01]  /*1ff80*/  SHFL.IDX PT, R25, R25, R6, 0x1c1f ;  /* 0x001c1f0619197589 */ /* 0x000e6200000e0000 */
[----:B--2---:R-:W-:-:S02]  /*1ff90*/  SEL R65, R66, R29, P0 ;  /* 0x0000001d42417207 */ /* 0x004fc40000000000 */
[----:B------:R-:W-:Y:S01]  /*1ffa0*/  SEL R66, R29, R66, P0 ;  /* 0x000000421d427207 */ /* 0x000fe20000000000 */
[----:B------:R2:W2:Y:S01]  /*1ffb0*/  SHFL.IDX PT, R62, R62, R5, 0x1c1f ;  /* 0x001c1f053e3e7589 */ /* 0x0004a200000e0000 */
[----:B---3--:R-:W-:Y:S02]  /*1ffc0*/  SEL R67, R68, R27, P0 ;  /* 0x0000001b44437207 */ /* 0x008fe40000000000 */
[----:B0-----:R-:W-:Y:S01]  /*1ffd0*/  SEL R55, R56, R109, P0 ;  /* 0x0000006d38377207 */ /* 0x001fe20000000000 */
[----:B------:R0:W3:Y:S01]  /*1ffe0*/  SHFL.IDX PT, R4, R4, R5, 0x1c1f ;  /* 0x001c1f0504047589 */ /* 0x0000e200000e0000 */
[----:B----4-:R-:W-:Y:S02]  /*1fff0*/  SEL R69, R70, R33, P0 ;  /* 0x0000002146457207 */ /* 0x010fe40000000000 */
[----:B------:R-:W-:Y:S01]  /*20000*/  SEL R56, R109, R56, P0 ;  /* 0x000000386d387207 */ /* 0x000fe20000000000 */
[----:B------:R0:W4:Y:S01]  /*20010*/  SHFL.IDX PT, R9, R9, R6, 0x1c1f ;  /* 0x001c1f0609097589 */ /* 0x00012200000e0000 */
[----:B------:R-:W-:-:S02]  /*20020*/  SEL R71, R72, R31, P0 ;  /* 0x0000001f48477207 */ /* 0x000fc40000000000 */
[----:B------:R-:W-:Y:S01]  /*20030*/  SEL R68, R27, R68, P0 ;  /* 0x000000441b447207 */ /* 0x000fe20000000000 */
[----:B------:R0:W0:Y:S01]  /*20040*/  SHFL.IDX PT, R14, R7, R6, 0x1c1f ;  /* 0x001c1f06070e7589 */ /* 0x00002200000e0000 */
[----:B-1----:R-:W-:Y:S02]  /*20050*/  SEL R87, R90, R35, P0 ;  /* 0x000000235a577207 */ /* 0x002fe40000000000 */
[----:B------:R-:W-:Y:S02]  /*20060*/  SEL R72, R31, R72, P0 ;  /* 0x000000481f487207 */ /* 0x000fe40000000000 */
[----:B------:R-:W-:Y:S02]  /*20070*/  SEL R91, R92, R111, P0 ;  /* 0x0000006f5c5b7207 */ /* 0x000fe40000000000 */
[----:B------:R-:W-:Y:S02]  /*20080*/  SEL R70, R33, R70, P0 ;  /* 0x0000004621467207 */ /* 0x000fe40000000000 */
[----:B------:R-:W-:-:S02]  /*20090*/  SEL R93, R94, R25, P0 ;  /* 0x000000195e5d7207 */ /* 0x000fc40000000000 */
[----:B------:R-:W-:Y:S02]  /*200a0*/  SEL R90, R35, R90, P0 ;  /* 0x0000005a235a7207 */ /* 0x000fe40000000000 */
[----:B------:R-:W-:Y:S02]  /*200b0*/  SEL R94, R25, R94, P0 ;  /* 0x0000005e195e7207 */ /* 0x000fe40000000000 */
[----:B--2---:R-:W-:-:S07]  /*200c0*/  SEL R92, R111, R92, P0 ;  /* 0x0000005c6f5c7207 */ /* 0x004fce0000000000 */
.L_x_885:
[----:B------:R-:W-:Y:S05]  /*200d0*/  WARPSYNC.ALL ;  /* 0x0000000000007948 */ /* 0x000fea0003800000 */
[----:B------:R-:W-:Y:S01]  /*200e0*/  BAR.SYNC.DEFER_BLOCKING 0x1, 0x100 ;  /* 0x0044000000007b1d */ /* 0x000fe20000010000 */
[----:B---34-:R-:W-:Y:S02]  /*200f0*/  SEL R61, R4, R9, P0 ;  /* 0x00000009043d7207 */ /* 0x018fe40000000000 */
[----:B------:R-:W-:Y:S02]  /*20100*/  SEL R63, R9, R4, P0 ;  /* 0x00000004093f7207 */ /* 0x000fe40000000000 */
[----:B0-----:R-:W-:Y:S01]  /*20110*/  SEL R60, R62, R14, P0 ;  /* 0x0000000e3e3c7207 */ /* 0x001fe20000000000 */
[----:B------:R-:W-:Y:S01]  /*20120*/  ULDC.64 UR6, c[0x0][0xc08] ;  /* 0x0003020000067ab9 */ /* 0x000fe20000000a00 */
[----:B------:R-:W-:Y:S01]  /*20130*/  F2FP.BF16.F32.PACK_AB R4, R98, R99 ;  /* 0x000000636204723e */ /* 0x000fe200000010ff */
[----:B------:R-:W-:Y:S01]  /*20140*/  ULDC.64 UR4, c[0x0][0xc00] ;  /* 0x0003000000047ab9 */ /* 0x000fe20000000a00 */
[----:B------:R-:W-:-:S02]  /*20150*/  F2FP.BF16.F32.PACK_AB R5, R84, R49 ;  /* 0x000000315405723e */ /* 0x000fc400000010ff */
[----:B------:R-:W-:Y:S02]  /*20160*/  F2FP.BF16.F32.PACK_AB R6, R95, R96 ;  /* 0x000000605f06723e */ /* 0x000fe400000010ff */
[----:B------:R-:W-:Y:S02]  /*20170*/  F2FP.BF16.F32.PACK_AB R7, R85, R50 ;  /* 0x000000325507723e */ /* 0x000fe400000010ff */
[----:B------:R-:W-:Y:S02]  /*20180*/  SEL R62, R14, R62, P0 ;  /* 0x0000003e0e3e7207 */ /* 0x000fe40000000000 */
[----:B------:R-:W-:Y:S02]  /*20190*/  F2FP.BF16.F32.PACK_AB R8, R74, R76 ;  /* 0x0000004c4a08723e */ /* 0x000fe400000010ff */
[----:B------:R-:W-:Y:S02]  /*201a0*/  F2FP.BF16.F32.PACK_AB R9, R51, R53 ;  /* 0x000000353309723e */ /* 0x000fe400000010ff */
[----:B------:R-:W-:-:S02]  /*201b0*/  F2FP.BF16.F32.PACK_AB R10, R75, R77 ;  /* 0x0000004d4b0a723e */ /* 0x000fc400000010ff */
[----:B------:R-:W-:Y:S01]  /*201c0*/  F2FP.BF16.F32.PACK_AB R11, R52, R54 ;  /* 0x00000036340b723e */ /* 0x000fe200000010ff */
[----:B------:R0:W-:Y:S01]  /*201d0*/  STSM.16.M88.4 [R107], R4 ;  /* 0x000000046b007844 */ /* 0x0001e20000000200 */
        /* <DEDUP_REMOVED lines=10> */
[----:B------:R-:W-:Y:S02]  /*20280*/  F2FP.BF16.F32.PACK_AB R28, R38, R40 ;  /* 0x00000028261c723e */ /* 0x000fe400000010ff */
[----:B------:R-:W-:Y:S01]  /*20290*/  F2FP.BF16.F32.PACK_AB R29, R69, R71 ;  /* 0x00000047451d723e */ /* 0x000fe200000010ff */
[----:B------:R-:W-:Y:S01]  /*202a0*/  STSM.16.M88.4 [R106], R24 ;  /* 0x000000186a007844 */ /* 0x000fe20000000200 */
[----:B------:R-:W-:-:S02]  /*202b0*/  F2FP.BF16.F32.PACK_AB R30, R39, R41 ;  /* 0x00000029271e723e */ /* 0x000fc400000010ff */
[----:B------:R-:W-:Y:S02]  /*202c0*/  F2FP.BF16.F32.PACK_AB R31, R70, R72 ;  /* 0x00000048461f723e */ /* 0x000fe400000010ff */
[----:B------:R-:W-:Y:S02]  /*202d0*/  F2FP.BF16.F32.PACK_AB R32, R42, R44 ;  /* 0x0000002c2a20723e */ /* 0x000fe400000010ff */
[----:B------:R-:W-:Y:S01]  /*202e0*/  F2FP.BF16.F32.PACK_AB R33, R73, R87 ;  /* 0x000000574921723e */ /* 0x000fe200000010ff */
[----:B------:R-:W-:Y:S01]  /*202f0*/  STSM.16.M88.4 [R100], R28 ;  /* 0x0000001c64007844 */ /* 0x000fe20000000200 */
[----:B------:R-:W-:Y:S02]  /*20300*/  F2FP.BF16.F32.PACK_AB R34, R43, R45 ;  /* 0x0000002d2b22723e */ /* 0x000fe400000010ff */
[----:B------:R-:W-:Y:S02]  /*20310*/  F2FP.BF16.F32.PACK_AB R35, R86, R90 ;  /* 0x0000005a5623723e */ /* 0x000fe400000010ff */
[----:B0-----:R-:W-:-:S02]  /*20320*/  F2FP.BF16.F32.PACK_AB R4, R46, R48 ;  /* 0x000000302e04723e */ /* 0x001fc400000010ff */
[----:B------:R-:W-:Y:S01]  /*20330*/  F2FP.BF16.F32.PACK_AB R5, R91, R93 ;  /* 0x0000005d5b05723e */ /* 0x000fe200000010ff */
[----:B------:R0:W-:Y:S01]  /*20340*/  STSM.16.M88.4 [R101], R32 ;  /* 0x0000002065007844 */ /* 0x0001e20000000200 */
[----:B------:R-:W-:Y:S02]  /*20350*/  F2FP.BF16.F32.PACK_AB R6, R47, R79 ;  /* 0x0000004f2f06723e */ /* 0x000fe400000010ff */
[----:B------:R-:W-:Y:S02]  /*20360*/  F2FP.BF16.F32.PACK_AB R7, R92, R94 ;  /* 0x0000005e5c07723e */ /* 0x000fe400000010ff */
[----:B-1----:R-:W-:Y:S02]  /*20370*/  F2FP.BF16.F32.PACK_AB R8, R80, R82 ;  /* 0x000000525008723e */ /* 0x002fe400000010ff */
[----:B------:R-:W-:Y:S01]  /*20380*/  F2FP.BF16.F32.PACK_AB R10, R81, R83 ;  /* 0x00000053510a723e */ /* 0x000fe200000010ff */
[----:B------:R1:W-:Y:S01]  /*20390*/  STSM.16.M88.4 [R102], R4 ;  /* 0x0000000466007844 */ /* 0x0003e20000000200 */
[----:B------:R-:W-:-:S02]  /*203a0*/  F2FP.BF16.F32.PACK_AB R9, R61, R60 ;  /* 0x0000003c3d09723e */ /* 0x000fc400000010ff */
[----:B------:R-:W-:Y:S02]  /*203b0*/  F2FP.BF16.F32.PACK_AB R11, R63, R62 ;  /* 0x0000003e3f0b723e */ /* 0x000fe400000010ff */
[----:B------:R-:W-:Y:S02]  /*203c0*/  ISETP.NE.U32.AND P3, PT, RZ, UR6, PT ;  /* 0x00000006ff007c0c */ /* 0x000fe4000bf65070 */
[----:B------:R-:W-:Y:S01]  /*203d0*/  ISETP.NE.U32.AND P0, PT, RZ, UR4, PT ;  /* 0x00000004ff007c0c */ /* 0x000fe2000bf05070 */
[----:B------:R3:W-:Y:S01]  /*203e0*/  STSM.16.M88.4 [R103], R8 ;  /* 0x0000000867007844 */ /* 0x0007e20000000200 */
[----:B------:R-:W-:Y:S01]  /*203f0*/  BAR.SYNC.DEFER_BLOCKING 0x1, 0x100 ;  /* 0x0044000000007b1d */ /* 0x000fe20000010000 */
[----:B------:R-:W-:Y:S02]  /*20400*/  ISETP.NE.AND.EX P3, PT, RZ, UR7, PT, P3 ;  /* 0x00000007ff007c0c */ /* 0x000fe4000bf65330 */
[----:B--2---:R-:W-:Y:S02]  /*20410*/  IADD3 R12, P1, R220, UR4, RZ ;  /* 0x00000004dc0c7c10 */ /* 0x004fe4000ff3e0ff */
[----:B------:R-:W-:-:S03]  /*20420*/  ISETP.NE.AND.EX P0, PT, RZ, UR5, PT, P0 ;  /* 0x00000005ff007c0c */ /* 0x000fc6000bf05300 */
[----:B0-----:R-:W0:Y:S01]  /*20430*/  LDC R101, c[0x0][0xbe8] ;  /* 0x0002fa00ff657b82 */ /* 0x001e220000000800 */
[----:B------:R-:W-:-:S05]  /*20440*/  IADD3.X R13, R221, UR5, RZ, P1, !PT ;  /* 0x00000005dd0d7c10 */ /* 0x000fca0008ffe4ff */
[----:B------:R-:W-:Y:S01]  /*20450*/  @P3 IADD3 R220, P1, R220, UR6, RZ ;  /* 0x00000006dcdc3c10 */ /* 0x000fe2000ff3e0ff */
[----:B------:R-:W-:Y:S02]  /*20460*/  ULDC UR6, c[0x0][0xa88] ;  /* 0x0002a20000067ab9 */ /* 0x000fe40000000800 */
[----:B------:R-:W-:Y:S01]  /*20470*/  IMAD.U32 R100, RZ, RZ, UR6 ;  /* 0x00000006ff647e24 */ /* 0x000fe2000f8e00ff */
[----:B------:R-:W-:Y:S01]  /*20480*/  @P3 IADD3.X R221, R221, UR7, RZ, P1, !PT ;  /* 0x00000007dddd3c10 */ /* 0x000fe20008ffe4ff */
[----:B------:R2:W5:Y:S04]  /*20490*/  @P0 LDG.E R97, desc[UR50][R12.64] ;  /* 0x000000320c610981 */ /* 0x000568000c1e1900 */
[----:B------:R2:W5:Y:S01]  /*204a0*/  @P3 LDG.E R100, desc[UR50][R220.64] ;  /* 0x00000032dc643981 */ /* 0x000562000c1e1900 */
[----:B-1----:R-:W-:Y:S01]  /*204b0*/  IMAD.MOV.U32 R4, RZ, RZ, 0x9b8 ;  /* 0x000009b8ff047424 */ /* 0x002fe200078e00ff */
[----:B------:R-:W-:-:S02]  /*204c0*/  ISETP.GT.AND P2, PT, R219, 0x1, PT ;  /* 0x00000001db00780c */ /* 0x000fc40003f44270 */
[----:B0-----:R-:W-:Y:S02]  /*204d0*/  ISETP.NE.AND P1, PT, R101, 0x1, PT ;  /* 0x000000016500780c */ /* 0x001fe40003f25270 */
[----:B------:R-:W-:-:S04]  /*204e0*/  SEL R4, R4, 0x978, P2 ;  /* 0x0000097804047807 */ /* 0x000fc80001000000 */
[----:B---3--:R2:W0:Y:S08]  /*204f0*/  LDC.64 R10, c[0x0][R4+0x220] ;  /* 0x00008800040a7b82 */ /* 0x0084300000000a00 */
[----:B------:R2:W1:Y:S08]  /*20500*/  LDC.64 R14, c[0x0][R4+0x218] ;  /* 0x00008600040e7b82 */ /* 0x0004700000000a00 */
[----:B------:R2:W3:Y:S01]  /*20510*/  LDC.64 R8, c[0x0][R4+0x228] ;  /* 0x00008a0004087b82 */ /* 0x0004e20000000a00 */
[----:B------:R-:W-:Y:S05]  /*20520*/  @P3 BRA `(.L_x_605) ;  /* 0x0000000000103947 */ /* 0x000fea0003800000 */
[----:B------:R-:W-:Y:S05]  /*20530*/  @!P0 BRA `(.L_x_605) ;  /* 0x00000000000c8947 */ /* 0x000fea0003800000 */
[----:B------:R-:W4:Y:S04]  /*20540*/  LDG.E R5, desc[UR50][R12.64] ;  /* 0x000000320c057981 */ /* 0x000f28000c1e1900 */
[----:B-----5:R-:W4:Y:S02]  /*20550*/  LDG.E R100, desc[UR50][R12.64+0x4] ;  /* 0x000004320c647981 */ /* 0x020f24000c1e1900 */
[----:B----4-:R-:W-:-:S07]  /*20560*/  IMAD.IADD R100, R100, 0x1, -R5 ;  /* 0x0000000164647824 */ /* 0x010fce00078e0a05 */
.L_x_605:
[----:B------:R-:W4:Y:S01]  /*20570*/  LDL R24, [R1+0x50] ;  /* 0x0000500001187983 */ /* 0x000f220000100800 */
[----:B--2---:R-:W2:Y:S01]  /*20580*/  LDC.64 R4, c[0x0][R4+0x210] ;  /* 0x0000840004047b82 */ /* 0x004ea20000000a00 */
[----:B------:R-:W-:Y:S01]  /*20590*/  ISETP.NE.U32.AND P0, PT, RZ, UR4, PT ;  /* 0x00000004ff007c0c */ /* 0x000fe2000bf05070 */
[-C--:B-1----:R-:W-:Y:S01]  /*205a0*/  IMAD R27, R15, R169.reuse, RZ ;  /* 0x000000a90f1b7224 */ /* 0x082fe200078e02ff */
[----:B------:R-:W2:Y:S01]  /*205b0*/  LDL R28, [R1+0x48] ;  /* 0x00004800011c7983 */ /* 0x000ea20000100800 */
[----:B------:R-:W-:Y:S01]  /*205c0*/  IMAD.WIDE.U32 R14, R14, R169, RZ ;  /* 0x000000a90e0e7225 */ /* 0x000fe200078e00ff */
[----:B------:R-:W-:-:S03]  /*205d0*/  ISETP.NE.AND.EX P0, PT, RZ, UR5, PT, P0 ;  /* 0x00000005ff007c0c */ /* 0x000fc6000bf05300 */
[----:B------:R-:W1:Y:S01]  /*205e0*/  @P1 LDC R12, c[0x0][0xbec] ;  /* 0x0002fb00ff0c1b82 */ /* 0x000e620000000800 */
[----:B------:R-:W-:-:S07]  /*205f0*/  SEL R13, R214, RZ, !P0 ;  /* 0x000000ffd60d7207 */ /* 0x000fce0004000000 */
[----:B------:R-:W1:Y:S08]  /*20600*/  @P1 LDC R31, c[0x0][0xbf0] ;  /* 0x0002fc00ff1f1b82 */ /* 0x000e700000000800 */
[----:B------:R-:W1:Y:S01]  /*20610*/  LDC.64 R6, c[0x0][0xba8] ;  /* 0x0002ea00ff067b82 */ /* 0x000e620000000a00 */
[----:B------:R-:W1:Y:S01]  /*20620*/  S2R R26, SR_TID.X ;  /* 0x00000000001a7919 */ /* 0x000e620000002100 */
[----:B------:R-:W-:Y:S01]  /*20630*/  SEL R25, R222, RZ, !P0 ;  /* 0x000000ffde197207 */ /* 0x000fe20004000000 */
[----:B0-----:R-:W-:-:S04]  /*20640*/  IMAD R11, R11, R13, RZ ;  /* 0x0000000d0b0b7224 */ /* 0x001fc800078e02ff */
[C---:B------:R-:W-:Y:S02]  /*20650*/  IMAD R29, R10.reuse, R25, R11 ;  /* 0x000000190a1d7224 */ /* 0x040fe400078e020b */
[----:B------:R-:W-:Y:S01]  /*20660*/  IMAD.WIDE.U32 R10, R10, R13, RZ ;  /* 0x0000000d0a0a7225 */ /* 0x000fe200078e00ff */
[----:B------:R-:W-:-:S03]  /*20670*/  SEL R25, R226, RZ, P2 ;  /* 0x000000ffe2197207 */ /* 0x000fc60001000000 */
[----:B------:R-:W-:Y:S02]  /*20680*/  IMAD.IADD R29, R11, 0x1, R29 ;  /* 0x000000010b1d7824 */ /* 0x000fe400078e021d */
[----:B------:R-:W-:Y:S01]  /*20690*/  IMAD.IADD R27, R15, 0x1, R27 ;  /* 0x000000010f1b7824 */ /* 0x000fe200078e021b */
[--C-:B-----5:R-:W-:Y:S01]  /*206a0*/  IADD3 R14, P0, P3, R10, R14, R97.reuse ;  /* 0x0000000e0a0e7210 */ /* 0x120fe20007b1e061 */
[-C--:B---3--:R-:W-:Y:S01]  /*206b0*/  IMAD R15, R9, R25.reuse, RZ ;  /* 0x00000019090f7224 */ /* 0x088fe200078e02ff */
[----:B------:R-:W-:Y:S01]  /*206c0*/  SHF.R.S32.HI R10, RZ, 0x1f, R97 ;  /* 0x0000001fff0a7819 */ /* 0x000fe20000011461 */
[----:B------:R-:W-:Y:S01]  /*206d0*/  IMAD.WIDE.U32 R8, R8, R25, RZ ;  /* 0x0000001908087225 */ /* 0x000fe200078e00ff */
[----:B-1----:R-:W0:Y:S04]  /*206e0*/  @!P2 LDC R6, c[0x0][0xb50] ;  /* 0x0002d400ff06ab82 */ /* 0x002e280000000800 */
[----:B------:R-:W-:-:S04]  /*206f0*/  IADD3 R15, R9, R15, RZ ;  /* 0x0000000f090f7210 */ /* 0x000fc80007ffe0ff */
[----:B------:R-:W1:Y:S01]  /*20700*/  @!P2 LDC R7, c[0x0][0xb54] ;  /* 0x0002d500ff07ab82 */ /* 0x000e620000000800 */
[----:B------:R-:W-:-:S05]  /*20710*/  VIADD R30, R26, 0xffffff80 ;  /* 0xffffff801a1e7836 */ /* 0x000fca0000000000 */
[----:B------:R-:W-:-:S04]  /*20720*/  SHF.R.S32.HI R26, RZ, 0x1f, R30 ;  /* 0x0000001fff1a7819 */ /* 0x000fc8000001141e */
[----:B------:R-:W-:-:S04]  /*20730*/  LEA.HI R26, R26, R30, RZ, 0x7 ;  /* 0x0000001e1a1a7211 */ /* 0x000fc800078f38ff */
[----:B------:R-:W-:Y:S01]  /*20740*/  LOP3.LUT R26, R26, 0xffffff80, RZ, 0xc0, !PT ;  /* 0xffffff801a1a7812 */ /* 0x000fe200078ec0ff */
[----:B------:R-:W-:-:S04]  /*20750*/  IMAD R100, R100, R101, RZ ;  /* 0x0000006564647224 */ /* 0x000fc800078e02ff */
[----:B------:R-:W-:Y:S01]  /*20760*/  IMAD.IADD R26, R30, 0x1, -R26 ;  /* 0x000000011e1a7824 */ /* 0x000fe200078e0a1a */
[----:B----4-:R-:W-:-:S05]  /*20770*/  LEA R33, R223, R24, 0x7 ;  /* 0x00000018df217211 */ /* 0x010fca00078e38ff */
[----:B------:R-:W-:-:S04]  /*20780*/  @P1 IMAD.HI.U32 R12, R33, R12, RZ ;  /* 0x0000000c210c1227 */ /* 0x000fc800078e00ff */
[----:B------:R-:W-:Y:S01]  /*20790*/  IMAD.MOV.U32 R11, RZ, RZ, R33 ;  /* 0x000000ffff0b7224 */ /* 0x000fe200078e0021 */
[----:B------:R-:W-:Y:S02]  /*207a0*/  @P1 SHF.R.U32.HI R11, RZ, R31, R12 ;  /* 0x0000001fff0b1219 */ /* 0x000fe4000001160c */
[----:B------:R-:W-:-:S03]  /*207b0*/  IADD3.X R12, R29, R27, R10, P0, P3 ;  /* 0x0000001b1d0c7210 */ /* 0x000fc600007e640a */
[--C-:B------:R-:W-:Y:S01]  /*207c0*/  IMAD.MOV R24, RZ, RZ, -R11.reuse ;  /* 0x000000ffff187224 */ /* 0x100fe200078e0a0b */
[----:B------:R-:W-:Y:S02]  /*207d0*/  IADD3 R8, P0, P3, R11, R14, R8 ;  /* 0x0000000e0b087210 */ /* 0x000fe40007b1e008 */
[----:B------:R-:W-:Y:S01]  /*207e0*/  SHF.R.S32.HI R9, RZ, 0x1f, R11 ;  /* 0x0000001fff097819 */ /* 0x000fe2000001140b */
[----:B------:R-:W-:-:S03]  /*207f0*/  IMAD R11, R101, R24, R33 ;  /* 0x00000018650b7224 */ /* 0x000fc600078e0221 */
[----:B------:R-:W-:Y:S01]  /*20800*/  IADD3.X R9, R9, R12, R15, P0, P3 ;  /* 0x0000000c09097210 */ /* 0x000fe200007e640f */
[-C--:B--2---:R-:W-:Y:S01]  /*20810*/  IMAD R5, R5, R11.reuse, RZ ;  /* 0x0000000b05057224 */ /* 0x084fe200078e02ff */
[----:B------:R-:W-:Y:S01]  /*20820*/  SHF.R.S32.HI R15, RZ, 0x1f, R11 ;  /* 0x0000001fff0f7819 */ /* 0x000fe2000001140b */
[----:B------:R-:W-:-:S04]  /*20830*/  IMAD.WIDE.U32 R8, R4, R11, R8 ;  /* 0x0000000b04087225 */ /* 0x000fc800078e0008 */
[----:B------:R-:W-:-:S04]  /*20840*/  IMAD R5, R4, R15, R5 ;  /* 0x0000000f04057224 */ /* 0x000fc800078e0205 */
[----:B------:R-:W-:Y:S01]  /*20850*/  IMAD.IADD R4, R9, 0x1, R5 ;  /* 0x0000000109047824 */ /* 0x000fe200078e0205 */
[----:B0-----:R-:W-:-:S04]  /*20860*/  LEA R9, P0, R8, R6, 0x2 ;  /* 0x0000000608097211 */ /* 0x001fc800078010ff */
[----:B-1----:R-:W-:Y:S01]  /*20870*/  LEA.HI.X R8, R8, R7, R4, 0x2, P0 ;  /* 0x0000000708087211 */ /* 0x002fe200000f1404 */
[----:B------:R-:W-:Y:S01]  /*20880*/  SHFL.IDX PT, R6, R9, 0x1, 0x1c1f ;  /* 0x003c1f0009067f89 */ /* 0x000fe200000e0000 */
[----:B------:R-:W-:-:S03]  /*20890*/  IMAD R35, R223, 0x80, R28 ;  /* 0x00000080df237824 */ /* 0x000fc600078e021c */
[----:B------:R-:W-:Y:S04]  /*208a0*/  SHFL.IDX PT, R4, R9, RZ, 0x1c1f ;  /* 0x001c1fff09047589 */ /* 0x000fe800000e0000 */
[----:B------:R-:W0:Y:S04]  /*208b0*/  SHFL.IDX PT, R5, R8, RZ, 0x1c1f ;  /* 0x001c1fff08057589 */ /* 0x000e2800000e0000 */
[----:B------:R-:W1:Y:S01]  /*208c0*/  SHFL.IDX PT, R7, R8, 0x1, 0x1c1f ;  /* 0x003c1f0008077f89 */ /* 0x000e6200000e0000 */
[----:B------:R-:W-:Y:S02]  /*208d0*/  LOP3.LUT P0, RZ, R26, 0x3, RZ, 0xc0, !PT ;  /* 0x000000031aff7812 */ /* 0x000fe4000780c0ff */
[----:B------:R-:W-:-:S02]  /*208e0*/  IADD3 R27, R35, 0x8, RZ ;  /* 0x00000008231b7810 */ /* 0x000fc40007ffe0ff */
[-C--:B------:R-:W-:Y:S02]  /*208f0*/  ISETP.GE.OR P3, PT, R35, R100.reuse, P0 ;  /* 0x000000642300720c */ /* 0x080fe40000766670 */
[----:B------:R-:W-:-:S11]  /*20900*/  ISETP.GE.OR P0, PT, R27, R100, P0 ;  /* 0x000000641b00720c */ /* 0x000fd60000706670 */
[----:B0-----:R0:W-:Y:S04]  /*20910*/  @!P3 ST.E desc[UR50][R4.64], R88 ;  /* 0x000000580400b985 */ /* 0x0011e8000c101932 */
[----:B-1----:R0:W-:Y:S01]  /*20920*/  @!P0 ST.E desc[UR50][R6.64], R89 ;  /* 0x0000005906008985 */ /* 0x0021e2000c101932 */
[----:B------:R-:W-:Y:S05]  /*20930*/  @P2 BRA `(.L_x_606) ;  /* 0x0000000800c02947 */ /* 0x000fea0003800000 */
[----:B------:R-:W1:Y:S01]  /*20940*/  S2R R26, SR_TID.X ;  /* 0x00000000001a7919 */ /* 0x000e620000002100 */
[----:B------:R-:W-:Y:S01]  /*20950*/  IMAD.SHL.U32 R9, R217, 0x8, RZ ;  /* 0x00000008d9097824 */ /* 0x000fe200078e00ff */
[----:B------:R-:W2:Y:S01]  /*20960*/  @P1 LDC R15, c[0x0][0xbec] ;  /* 0x0002fb00ff0f1b82 */ /* 0x000ea20000000800 */
[----:B------:R-:W-:-:S07]  /*20970*/  ULDC.64 UR4, c[0x0][0xaa0] ;  /* 0x0002a80000047ab9 */ /* 0x000fce0000000a00 */
[----:B------:R-:W3:Y:S01]  /*20980*/  @P1 LDC R21, c[0x0][0xbf0] ;  /* 0x0002fc00ff151b82 */ /* 0x000ee20000000800 */
[----:B-1----:R-:W-:-:S05]  /*20990*/  VIADD R26, R26, 0xffffff80 ;  /* 0xffffff801a1a7836 */ /* 0x002fca0000000000 */
[----:B------:R-:W-:-:S04]  /*209a0*/  SHF.R.S32.HI R102, RZ, 0x1f, R26 ;  /* 0x0000001fff667819 */ /* 0x000fc8000001141a */
[----:B------:R-:W-:-:S04]  /*209b0*/  LEA.HI R102, R102, R26, RZ, 0x3 ;  /* 0x0000001a66667211 */ /* 0x000fc800078f18ff */
[----:B------:R-:W-:-:S05]  /*209c0*/  SHF.R.S32.HI R102, RZ, 0x3, R102 ;  /* 0x00000003ff667819 */ /* 0x000fca0000011466 */
[----:B------:R-:W-:-:S04]  /*209d0*/  IMAD R3, R102, 0x40, R9 ;  /* 0x0000004066037824 */ /* 0x000fc800078e0209 */
[----:B------:R-:W-:-:S03]  /*209e0*/  IMAD.WIDE R58, R3, 0x2, R58 ;  /* 0x00000002033a7825 */ /* 0x000fc600078e023a */
[C---:B------:R-:W-:Y:S02]  /*209f0*/  IADD3 R29, P0, R58.reuse, 0x2000, RZ ;  /* 0x000020003a1d7810 */ /* 0x040fe40007f1e0ff */
[----:B------:R-:W-:Y:S02]  /*20a00*/  IADD3 R25, P5, R58, 0x1000, RZ ;  /* 0x000010003a197810 */ /* 0x000fe40007fbe0ff */
[----:B------:R-:W-:Y:S02]  /*20a10*/  LOP3.LUT R28, R29, 0x380, RZ, 0xc0, !PT ;  /* 0x000003801d1c7812 */ /* 0x000fe400078ec0ff */
[----:B------:R-:W-:Y:S02]  /*20a20*/  LOP3.LUT R24, R25, 0x380, RZ, 0xc0, !PT ;  /* 0x0000038019187812 */ /* 0x000fe400078ec0ff */
[----:B------:R-:W-:Y:S01]  /*20a30*/  SHF.R.U64 R28, R28, 0x3, RZ ;  /* 0x000000031c1c7819 */ /* 0x000fe200000012ff */
[----:B------:R-:W-:Y:S01]  /*20a40*/  IMAD R10, R10, UR4, RZ ;  /* 0x000000040a0a7c24 */ /* 0x000fe2000f8e02ff */
[----:B------:R-:W-:-:S02]  /*20a50*/  SHF.R.U64 R24, R24, 0x3, RZ ;  /* 0x0000000318187819 */ /* 0x000fc400000012ff */
[----:B------:R-:W-:Y:S02]  /*20a60*/  LOP3.LUT R28, R28, R29, RZ, 0x3c, !PT ;  /* 0x0000001d1c1c7212 */ /* 0x000fe400078e3cff */
[----:B------:R-:W-:Y:S02]  /*20a70*/  IADD3.X R29, RZ, R59, RZ, P0, !PT ;  /* 0x0000003bff1d7210 */ /* 0x000fe400007fe4ff */
[----:B------:R-:W-:Y:S01]  /*20a80*/  IADD3 R3, P0, R58, 0x7000, RZ ;  /* 0x000070003a037810 */ /* 0x000fe20007f1e0ff */
[----:B------:R-:W-:Y:S01]  /*20a90*/  IMAD R11, R97, UR5, R10 ;  /* 0x00000005610b7c24 */ /* 0x000fe2000f8e020a */
[----:B------:R-:W-:Y:S01]  /*20aa0*/  LOP3.LUT R24, R24, R25, RZ, 0x3c, !PT ;  /* 0x0000001918187212 */ /* 0x000fe200078e3cff */
[----:B------:R-:W-:Y:S01]  /*20ab0*/  IMAD.X R25, RZ, RZ, R59, P5 ;  /* 0x000000ffff197224 */ /* 0x000fe200028e063b */
[----:B------:R-:W-:Y:S01]  /*20ac0*/  LOP3.LUT R0, R3, 0x380, RZ, 0xc0, !PT ;  /* 0x0000038003007812 */ /* 0x000fe200078ec0ff */
[----:B------:R-:W5:Y:S01]  /*20ad0*/  LD.E.128 R28, desc[UR50][R28.64] ;  /* 0x000000321c1c7980 */ /* 0x000f62000c101d00 */
[----:B------:R-:W-:-:S02]  /*20ae0*/  IADD3 R33, P2, R58, 0x3000, RZ ;  /* 0x000030003a217810 */ /* 0x000fc40007f5e0ff */
[----:B------:R-:W-:Y:S01]  /*20af0*/  SHF.R.U64 R0, R0, 0x3, RZ ;  /* 0x0000000300007819 */ /* 0x000fe200000012ff */
[----:B------:R-:W5:Y:S01]  /*20b00*/  LD.E.128 R24, desc[UR50][R24.64] ;  /* 0x0000003218187980 */ /* 0x000f62000c101d00 */
[----:B------:R-:W-:Y:S02]  /*20b10*/  IADD3 R37, P3, R58, 0x4000, RZ ;  /* 0x000040003a257810 */ /* 0x000fe40007f7e0ff */
[----:B------:R-:W-:Y:S01]  /*20b20*/  LOP3.LUT R48, R0, R3, RZ, 0x3c, !PT ;  /* 0x0000000300307212 */ /* 0x000fe200078e3cff */
[----:B------:R-:W-:Y:S01]  /*20b30*/  IMAD.WIDE.U32 R2, R97, UR4, RZ ;  /* 0x0000000461027c25 */ /* 0x000fe2000f8e00ff */
[C---:B------:R-:W-:Y:S01]  /*20b40*/  IADD3 R41, P4, R58.reuse, 0x5000, RZ ;  /* 0x000050003a297810 */ /* 0x040fe20007f9e0ff */
[----:B------:R-:W-:Y:S01]  /*20b50*/  ULDC.64 UR4, c[0x0][0xae8] ;  /* 0x0002ba0000047ab9 */ /* 0x000fe20000000a00 */
[----:B------:R-:W-:Y:S01]  /*20b60*/  IADD3 R45, P5, R58, 0x6000, RZ ;  /* 0x000060003a2d7810 */ /* 0x000fe20007fbe0ff */
[----:B------:R-:W-:Y:S01]  /*20b70*/  IMAD R0, R217, 0x20, R102 ;  /* 0x00000020d9007824 */ /* 0x000fe200078e0266 */
[----:B------:R-:W-:Y:S01]  /*20b80*/  LOP3.LUT R32, R33, 0x380, RZ, 0xc0, !PT ;  /* 0x0000038021207812 */ /* 0x000fe200078ec0ff */
[----:B------:R-:W-:Y:S01]  /*20b90*/  IMAD.IADD R3, R3, 0x1, R11 ;  /* 0x0000000103037824 */ /* 0x000fe200078e020b */
[----:B------:R-:W-:Y:S01]  /*20ba0*/  LOP3.LUT R36, R37, 0x380, RZ, 0xc0, !PT ;  /* 0x0000038025247812 */ /* 0x000fe200078ec0ff */
[----:B------:R-:W-:Y:S01]  /*20bb0*/  IMAD R10, R223, 0x80, R0 ;  /* 0x00000080df0a7824 */ /* 0x000fe200078e0200 */
[----:B------:R-:W-:Y:S01]  /*20bc0*/  LOP3.LUT R40, R41, 0x380, RZ, 0xc0, !PT ;  /* 0x0000038029287812 */ /* 0x000fe200078ec0ff */
[----:B------:R-:W-:Y:S01]  /*20bd0*/  IMAD.WIDE.U32 R2, R169, UR4, R2 ;  /* 0x00000004a9027c25 */ /* 0x000fe2000f8e0002 */
[----:B------:R-:W-:-:S02]  /*20be0*/  LOP3.LUT R44, R45, 0x380, RZ, 0xc0, !PT ;  /* 0x000003802d2c7812 */ /* 0x000fc400078ec0ff */
[----:B0-----:R-:W-:Y:S01]  /*20bf0*/  LOP3.LUT R5, R58, 0x380, RZ, 0xc0, !PT ;  /* 0x000003803a057812 */ /* 0x001fe200078ec0ff */
[----:B--2---:R-:W-:Y:S01]  /*20c00*/  @P1 IMAD.HI.U32 R0, R10, R15, RZ ;  /* 0x0000000f0a001227 */ /* 0x004fe200078e00ff */
[----:B------:R-:W-:Y:S02]  /*20c10*/  SHF.R.S32.HI R8, RZ, 0x1f, R13 ;  /* 0x0000001fff087819 */ /* 0x000fe4000001140d */
[----:B------:R-:W-:Y:S01]  /*20c20*/  SHF.R.U64 R32, R32, 0x3, RZ ;  /* 0x0000000320207819 */ /* 0x000fe200000012ff */
[----:B------:R-:W-:Y:S01]  /*20c30*/  IMAD R3, R169, UR5, R3 ;  /* 0x00000005a9037c24 */ /* 0x000fe2000f8e0203 */
[----:B------:R-:W-:Y:S01]  /*20c40*/  SHF.R.U64 R36, R36, 0x3, RZ ;  /* 0x0000000324247819 */ /* 0x000fe200000012ff */
[----:B------:R-:W-:Y:S01]  /*20c50*/  ULDC.64 UR4, c[0x0][0xaf0] ;  /* 0x0002bc0000047ab9 */ /* 0x000fe20000000a00 */
[----:B------:R-:W-:Y:S02]  /*20c60*/  SHF.R.U64 R40, R40, 0x3, RZ ;  /* 0x0000000328287819 */ /* 0x000fe400000012ff */
[----:B------:R-:W-:Y:S01]  /*20c70*/  SHF.R.U64 R44, R44, 0x3, RZ ;  /* 0x000000032c2c7819 */ /* 0x000fe200000012ff */
[----:B------:R-:W-:Y:S01]  /*20c80*/  IMAD.MOV.U32 R11, RZ, RZ, R10 ;  /* 0x000000ffff0b7224 */ /* 0x000fe200078e000a */
[----:B------:R-:W-:Y:S01]  /*20c90*/  SHF.R.U64 R5, R5, 0x3, RZ ;  /* 0x0000000305057819 */ /* 0x000fe200000012ff */
[----:B------:R-:W-:Y:S01]  /*20ca0*/  IMAD R8, R8, UR4, RZ ;  /* 0x0000000408087c24 */ /* 0x000fe2000f8e02ff */
        /* <DEDUP_REMOVED lines=8> */
[----:B---3--:R-:W-:-:S02]  /*20d30*/  @P1 SHF.R.U32.HI R11, RZ, R21, R0 ;  /* 0x00000015ff0b1219 */ /* 0x008fc40000011600 */
[----:B------:R-:W-:Y:S01]  /*20d40*/  IADD3.X R49, RZ, R59, RZ, P0, !PT ;  /* 0x0000003bff317210 */ /* 0x000fe200007fe4ff */
[----:B------:R-:W-:Y:S01]  /*20d50*/  IMAD R15, R13, UR5, R8 ;  /* 0x000000050d0f7c24 */ /* 0x000fe2000f8e0208 */
[----:B------:R-:W-:Y:S01]  /*20d60*/  LOP3.LUT R58, R5, R58, RZ, 0x3c, !PT ;  /* 0x0000003a053a7212 */ /* 0x000fe200078e3cff */
[----:B------:R-:W5:Y:S01]  /*20d70*/  LD.E.128 R32, desc[UR50][R32.64] ;  /* 0x0000003220207980 */ /* 0x000f62000c101d00 */
[----:B------:R-:W-:Y:S01]  /*20d80*/  IADD3 R8, -R11, RZ, RZ ;  /* 0x000000ff0b087210 */ /* 0x000fe20007ffe1ff */
[----:B------:R-:W-:Y:S01]  /*20d90*/  IMAD.WIDE.U32 R2, R13, UR4, R2 ;  /* 0x000000040d027c25 */ /* 0x000fe2000f8e0002 */
[----:B------:R-:W-:Y:S01]  /*20da0*/  SHF.R.S32.HI R0, RZ, 0x1f, R11 ;  /* 0x0000001fff007819 */ /* 0x000fe2000001140b */
[----:B------:R0:W5:Y:S01]  /*20db0*/  LD.E.128 R4, desc[UR50][R58.64] ;  /* 0x000000323a047980 */ /* 0x000162000c101d00 */
[----:B------:R-:W-:Y:S01]  /*20dc0*/  ULDC.64 UR4, c[0x0][0xae0] ;  /* 0x0002b80000047ab9 */ /* 0x000fe20000000a00 */
[----:B------:R-:W-:Y:S02]  /*20dd0*/  IMAD R101, R101, R8, R10 ;  /* 0x0000000865657224 */ /* 0x000fe400078e020a */
[----:B------:R-:W5:Y:S04]  /*20de0*/  LD.E.128 R36, desc[UR50][R36.64] ;  /* 0x0000003224247980 */ /* 0x000f68000c101d00 */
[----:B------:R-:W5:Y:S04]  /*20df0*/  LD.E.128 R40, desc[UR50][R40.64] ;  /* 0x0000003228287980 */ /* 0x000f68000c101d00 */
[----:B------:R-:W5:Y:S04]  /*20e00*/  LD.E.128 R44, desc[UR50][R44.64] ;  /* 0x000000322c2c7980 */ /* 0x000f68000c101d00 */
[----:B------:R-:W5:Y:S01]  /*20e10*/  LD.E.128 R48, desc[UR50][R48.64] ;  /* 0x0000003230307980 */ /* 0x000f62000c101d00 */
[----:B------:R-:W-:Y:S01]  /*20e20*/  IMAD.IADD R3, R3, 0x1, R15 ;  /* 0x0000000103037824 */ /* 0x000fe200078e020f */
[----:B------:R-:W-:Y:S01]  /*20e30*/  @!PT LDS RZ, [RZ] ;  /* 0x00000000fffff984 */ /* 0x000fe20000000800 */
[----:B------:R-:W-:Y:S01]  /*20e40*/  @!PT LDS RZ, [RZ] ;  /* 0x00000000fffff984 */ /* 0x000fe20000000800 */
[----:B------:R-:W-:Y:S01]  /*20e50*/  @!PT LDS RZ, [RZ] ;  /* 0x00000000fffff984 */ /* 0x000fe20000000800 */
[----:B------:R-:W-:Y:S01]  /*20e60*/  @!PT LDS RZ, [RZ] ;  /* 0x00000000fffff984 */ /* 0x000fe20000000800 */
[----:B------:R1:W-:Y:S06]  /*20e70*/  MEMBAR.ALL.CTA ;  /* 0x0000000000007992 */ /* 0x0003ec0000008000 */
[----:B-1----:R-:W1:Y:S01]  /*20e80*/  FENCE.VIEW.ASYNC.S ;  /* 0x00000000000073c6 */ /* 0x002e620000000000 */
[----:B------:R-:W-:Y:S01]  /*20e90*/  IMAD R10, R0, UR4, RZ ;  /* 0x00000004000a7c24 */ /* 0x000fe2000f8e02ff */
[----:B------:R-:W-:Y:S01]  /*20ea0*/  SHF.R.S32.HI R8, RZ, 0x1f, R101 ;  /* 0x0000001fff087819 */ /* 0x000fe20000011465 */
[----:B------:R-:W-:-:S04]  /*20eb0*/  IMAD.WIDE.U32 R2, R11, UR4, R2 ;  /* 0x000000040b027c25 */ /* 0x000fc8000f8e0002 */
[----:B------:R-:W-:Y:S01]  /*20ec0*/  IMAD R13, R11, UR5, R10 ;  /* 0x000000050b0d7c24 */ /* 0x000fe2000f8e020a */
[----:B------:R-:W-:Y:S02]  /*20ed0*/  ULDC.64 UR4, c[0x0][0xad8] ;  /* 0x0002b60000047ab9 */ /* 0x000fe40000000a00 */
[----:B------:R-:W-:Y:S02]  /*20ee0*/  IMAD R8, R8, UR4, RZ ;  /* 0x0000000408087c24 */ /* 0x000fe4000f8e02ff */
[----:B------:R-:W-:Y:S02]  /*20ef0*/  IMAD.IADD R3, R3, 0x1, R13 ;  /* 0x0000000103037824 */ /* 0x000fe400078e020d */
[----:B------:R-:W-:Y:S02]  /*20f00*/  VIADD R0, R18, 0x29820 ;  /* 0x0002982012007836 */ /* 0x000fe40000000000 */
[C---:B------:R-:W-:Y:S02]  /*20f10*/  IMAD R13, R101.reuse, UR5, R8 ;  /* 0x00000005650d7c24 */ /* 0x040fe4000f8e0208 */
[----:B------:R-:W-:Y:S01]  /*20f20*/  IMAD.WIDE.U32 R10, R101, UR4, R2 ;  /* 0x00000004650a7c25 */ /* 0x000fe2000f8e0002 */
[----:B------:R-:W-:Y:S01]  /*20f30*/  ULDC.64 UR4, c[0x0][0xa80] ;  /* 0x0002a00000047ab9 */ /* 0x000fe20000000a00 */
[----:B------:R-:W-:-:S02]  /*20f40*/  PRMT R0, RZ, 0x654, R0 ;  /* 0x00000654ff007816 */ /* 0x000fc40000000000 */
[----:B------:R-:W-:Y:S01]  /*20f50*/  IMAD.IADD R3, R11, 0x1, R13 ;  /* 0x000000010b037824 */ /* 0x000fe200078e020d */
[C---:B------:R-:W-:Y:S01]  /*20f60*/  LEA R2, P0, R10.reuse, UR4, 0x1 ;  /* 0x000000040a027c11 */ /* 0x040fe2000f8008ff */
[----:B------:R-:W-:Y:S01]  /*20f70*/  UMOV UR4, 0xffffffff ;  /* 0xffffffff00047882 */ /* 0x000fe20000000000 */
[----:B------:R-:W-:Y:S01]  /*20f80*/  IADD3 R53, R9, 0x40, RZ ;  /* 0x0000004009357810 */ /* 0x000fe20007ffe0ff */
[----:B-1----:R0:W-:Y:S01]  /*20f90*/  SYNCS.ARRIVE.TRANS64.RED.A1T0 RZ, [R0+URZ], RZ ;  /* 0x000000ff00ff79a7 */ /* 0x0021e2000810043f */
[----:B------:R-:W-:Y:S02]  /*20fa0*/  LEA.HI.X R3, R10, UR5, R3, 0x1, P0 ;  /* 0x000000050a037c11 */ /* 0x000fe400080f0c03 */
[----:B------:R-:W-:Y:S02]  /*20fb0*/  SHF.R.S32.HI R8, RZ, 0x1f, R9 ;  /* 0x0000001fff087819 */ /* 0x000fe40000011409 */
[----:B------:R-:W-:Y:S01]  /*20fc0*/  SHF.R.S32.HI R20, RZ, 0x1f, R53 ;  /* 0x0000001fff147819 */ /* 0x000fe20000011435 */
[----:B------:R-:W-:Y:S06]  /*20fd0*/  BRA.DIV UR4, `(.L_x_607) ;  /* 0x000000d2049c7947 */ /* 0x000fec000b800000 */
[----:B0-----:R0:W1:Y:S04]  /*20fe0*/  SHFL.IDX PT, R0, R3, RZ, 0x181f ;  /* 0x00181fff03007589 */ /* 0x00106800000e0000 */
[----:B------:R0:W2:Y:S02]  /*20ff0*/  SHFL.IDX PT, R14, R2, RZ, 0x181f ;  /* 0x00181fff020e7589 */ /* 0x0000a400000e0000 */
.L_x_888:
[----:B------:R-:W-:Y:S01]  /*21000*/  IMAD R21, R223, 0x80, R102 ;  /* 0x00000080df157824 */ /* 0x000fe200078e0266 */
[----:B------:R-:W-:Y:S04]  /*21010*/  BSSY B1, `(.L_x_608) ;  /* 0x000000c000017945 */ /* 0x000fe80003800000 */
[----:B------:R-:W-:-:S13]  /*21020*/  ISETP.GE.AND P0, PT, R21, R100, PT ;  /* 0x000000641500720c */ /* 0x000fda0003f06270 */
[----:B------:R-:W-:Y:S05]  /*21030*/  @P0 BRA `(.L_x_609) ;  /* 0x0000000000240947 */ /* 0x000fea0003800000 */
[----:B------:R-:W-:Y:S02]  /*21040*/  ULDC UR4, c[0x0][0xac8] ;  /* 0x0002b20000047ab9 */ /* 0x000fe40000000800 */
[----:B------:R-:W-:Y:S02]  /*21050*/  ISETP.GE.AND P0, PT, R9, UR4, PT ;  /* 0x0000000409007c0c */ /* 0x000fe4000bf06270 */
[----:B------:R-:W-:-:S11]  /*21060*/  ISETP.GE.AND P1, PT, R53, UR4, PT ;  /* 0x0000000435007c0c */ /* 0x000fd6000bf26270 */
[-C--:B--2---:R-:W-:Y:S02]  /*21070*/  @!P0 LEA R10, P2, R9, R14.reuse, 0x1 ;  /* 0x0000000e090a8211 */ /* 0x084fe400078408ff */
[----:B------:R-:W-:Y:S02]  /*21080*/  @!P1 LEA R14, P3, R53, R14, 0x1 ;  /* 0x0000000e350e9211 */ /* 0x000fe400078608ff */
[-C--:B-1----:R-:W-:Y:S02]  /*21090*/  @!P0 LEA.HI.X R11, R9, R0.reuse, R8, 0x1, P2 ;  /* 0x00000000090b8211 */ /* 0x082fe400010f0c08 */
[----:B------:R-:W-:-:S03]  /*210a0*/  @!P1 LEA.HI.X R15, R53, R0, R20, 0x1, P3 ;  /* 0x00000000350f9211 */ /* 0x000fc600018f0c14 */
[----:B-----5:R3:W-:Y:S04]  /*210b0*/  @!P0 ST.E.128 desc[UR50][R10.64], R4 ;  /* 0x000000040a008985 */ /* 0x0207e8000c101d32 */
[----:B------:R3:W-:Y:S02]  /*210c0*/  @!P1 ST.E.128 desc[UR50][R14.64], R36 ;  /* 0x000000240e009985 */ /* 0x0007e4000c101d32 */
.L_x_609:
[----:B------:R-:W-:Y:S05]  /*210d0*/  BSYNC B1 ;  /* 0x0000000000017941 */ /* 0x000fea0003800000 */
.L_x_608:
[----:B------:R-:W-:-:S03]  /*210e0*/  UMOV UR4, 0xffffffff ;  /* 0xffffffff00047882 */ /* 0x000fc60000000000 */
[----:B------:R-:W-:Y:S05]  /*210f0*/  BRA.DIV UR4, `(.L_x_610) ;  /* 0x000000d204887947 */ /* 0x000fea000b800000 */
[----:B-1----:R1:W4:Y:S04]  /*21100*/  SHFL.IDX PT, R0, R3, 0x1, 0x181f ;  /* 0x00381f0003007f89 */ /* 0x00232800000e0000 */
[----:B--23--:R1:W2:Y:S02]  /*21110*/  SHFL.IDX PT, R14, R2, 0x1, 0x181f ;  /* 0x00381f00020e7f89 */ /* 0x00c2a400000e0000 */
.L_x_892:
[----:B-----5:R-:W-:Y:S01]  /*21120*/  VIADD R5, R21, 0x20 ;  /* 0x0000002015057836 */ /* 0x020fe20000000000 */
        /* <DEDUP_REMOVED lines=8> */
[-C--:B----4-:R-:W-:Y:S02]  /*211b0*/  @!P2 LEA.HI.X R5, R9, R0.reuse, R8, 0x1, P0 ;  /* 0x000000000905a211 */ /* 0x090fe400000f0c08 */
[----:B------:R-:W-:-:S03]  /*211c0*/  @!P3 LEA.HI.X R15, R53, R0, R20, 0x1, P1 ;  /* 0x00000000350fb211 */ /* 0x000fc600008f0c14 */
[----:B------:R3:W-:Y:S04]  /*211d0*/  @!P2 ST.E.128 desc[UR50][R4.64], R24 ;  /* 0x000000180400a985 */ /* 0x0007e8000c101d32 */
[----:B------:R3:W-:Y:S02]  /*211e0*/  @!P3 ST.E.128 desc[UR50][R14.64], R40 ;  /* 0x000000280e00b985 */ /* 0x0007e4000c101d32 */
.L_x_612:
[----:B------:R-:W-:Y:S05]  /*211f0*/  BSYNC B1 ;  /* 0x0000000000017941 */ /* 0x000fea0003800000 */
.L_x_611:
[----:B------:R-:W-:-:S03]  /*21200*/  UMOV UR4, 0xffffffff ;  /* 0xffffffff00047882 */ /* 0x000fc60000000000 */
[----:B------:R-:W-:Y:S05]  /*21210*/  BRA.DIV UR4, `(.L_x_613) ;  /* 0x000000d204887947 */ /* 0x000fea000b800000 */
[----:B----4-:R4:W0:Y:S04]  /*21220*/  SHFL.IDX PT, R0, R3, 0x2, 0x181f ;  /* 0x00581f0003007f89 */ /* 0x01082800000e0000 */
[----:B--23--:R4:W2:Y:S02]  /*21230*/  SHFL.IDX PT, R14, R2, 0x2, 0x181f ;  /* 0x00581f00020e7f89 */ /* 0x00c8a400000e0000 */
.L_x_896:
[----:B------:R-:W-:Y:S01]  /*21240*/  VIADD R5, R21, 0x40 ;  /* 0x0000004015057836 */ /* 0x000fe20000000000 */
        /* <DEDUP_REMOVED lines=8> */
[-C--:B0-----:R-:W-:Y:S02]  /*212d0*/  @!P2 LEA.HI.X R5, R9, R0.reuse, R8, 0x1, P0 ;  /* 0x000000000905a211 */ /* 0x081fe400000f0c08 */
[----:B------:R-:W-:-:S03]  /*212e0*/  @!P3 LEA.HI.X R15, R53, R0, R20, 0x1, P1 ;  /* 0x00000000350fb211 */ /* 0x000fc600008f0c14 */
[----:B------:R3:W-:Y:S04]  /*212f0*/  @!P2 ST.E.128 desc[UR50][R4.64], R28 ;  /* 0x0000001c0400a985 */ /* 0x0007e8000c101d32 */
[----:B------:R3:W-:Y:S02]  /*21300*/  @!P3 ST.E.128 desc[UR50][R14.64], R44 ;  /* 0x0000002c0e00b985 */ /* 0x0007e4000c101d32 */
.L_x_615:
[----:B------:R-:W-:Y:S05]  /*21310*/  BSYNC B1 ;  /* 0x0000000000017941 */ /* 0x000fea0003800000 */
.L_x_614:
[----:B------:R-:W-:-:S03]  /*21320*/  UMOV UR4, 0xffffffff ;  /* 0xffffffff00047882 */ /* 0x000fc60000000000 */
[----:B------:R-:W-:Y:S05]  /*21330*/  BRA.DIV UR4, `(.L_x_616) ;  /* 0x000000d204887947 */ /* 0x000fea000b800000 */
[----:B0-----:R0:W0:Y:S04]  /*21340*/  SHFL.IDX PT, R0, R3, 0x3, 0x181f ;  /* 0x00781f0003007f89 */ /* 0x00102800000e0000 */
[----:B--23--:R2:W3:Y:S02]  /*21350*/  SHFL.IDX PT, R14, R2, 0x3, 0x181f ;  /* 0x00781f00020e7f89 */ /* 0x00c4e400000e0000 */
.L_x_900:
[----:B01--4-:R-:W-:-:S05]  /*21360*/  VIADD R3, R21, 0x60 ;  /* 0x0000006015037836 */ /* 0x013fca0000000000 */
[----:B------:R-:W-:-:S13]  /*21370*/  ISETP.GE.AND P0, PT, R3, R100, PT ;  /* 0x000000640300720c */ /* 0x000fda0003f06270 */
[----:B------:R-:W-:Y:S05]  /*21380*/  @P0 BRA `(.L_x_617) ;  /* 0x0000001c00d00947 */ /* 0x000fea0003800000 */
[----:B------:R-:W-:Y:S02]  /*21390*/  ULDC UR4, c[0x0][0xac8] ;  /* 0x0002b20000047ab9 */ /* 0x000fe40000000800 */
[----:B------:R-:W-:-:S13]  /*213a0*/  ISETP.GE.AND P1, PT, R9, UR4, PT ;  /* 0x0000000409007c0c */ /* 0x000fda000bf26270 */
[----:B--23--:R-:W-:-:S04]  /*213b0*/  @!P1 LEA R2, P0, R9, R14, 0x1 ;  /* 0x0000000e09029211 */ /* 0x00cfc800078008ff */
[----:B------:R-:W-:Y:S02]  /*213c0*/  @!P1 LEA.HI.X R3, R9, R0, R8, 0x1, P0 ;  /* 0x0000000009039211 */ /* 0x000fe400000f0c08 */
[----:B------:R-:W-:-:S03]  /*213d0*/  ISETP.GE.AND P0, PT, R53, UR4, PT ;  /* 0x0000000435007c0c */ /* 0x000fc6000bf06270 */
[----:B------:R0:W-:Y:S10]  /*213e0*/  @!P1 ST.E.128 desc[UR50][R2.64], R32 ;  /* 0x0000002002009985 */ /* 0x0001f4000c101d32 */
[----:B------:R-:W-:Y:S05]  /*213f0*/  @P0 BRA `(.L_x_617) ;  /* 0x0000001c00b40947 */ /* 0x000fea0003800000 */
[----:B------:R-:W-:-:S04]  /*21400*/  LEA R14, P0, R53, R14, 0x1 ;  /* 0x0000000e350e7211 */ /* 0x000fc800078008ff */
[----:B------:R-:W-:-:S05]  /*21410*/  LEA.HI.X R15, R53, R0, R20, 0x1, P0 ;  /* 0x00000000350f7211 */ /* 0x000fca00000f0c14 */
[----:B------:R1:W-:Y:S01]  /*21420*/  ST.E.128 desc[UR50][R14.64], R48 ;  /* 0x000000300e007985 */ /* 0x0003e2000c101d32 */
[----:B------:R-:W-:Y:S05]  /*21430*/  BRA `(.L_x_617) ;  /* 0x0000001c00a47947 */ /* 0x000fea0003800000 */
.L_x_606:
[----:B------:R-:W-:Y:S01]  /*21440*/  ULDC.64 UR4, c[0x0][0xb08] ;  /* 0x0002c20000047ab9 */ /* 0x000fe20000000a00 */
[----:B------:R-:W1:Y:S01]  /*21450*/  @P1 LDC R8, c[0x0][0xbec] ;  /* 0x0002fb00ff081b82 */ /* 0x000e620000000800 */
[----:B------:R-:W-:Y:S01]  /*21460*/  IMAD R10, R10, UR4, RZ ;  /* 0x000000040a0a7c24 */ /* 0x000fe2000f8e02ff */
[----:B0-----:R-:W-:Y:S01]  /*21470*/  SHF.R.S32.HI R6, RZ, 0x1f, R13 ;  /* 0x0000001fff067819 */ /* 0x001fe2000001140d */
[----:B------:R-:W-:-:S04]  /*21480*/  IMAD.WIDE.U32 R4, R97, UR4, RZ ;  /* 0x0000000461047c25 */ /* 0x000fc8000f8e00ff */
[----:B------:R-:W-:Y:S01]  /*21490*/  IMAD R97, R97, UR5, R10 ;  /* 0x0000000561617c24 */ /* 0x000fe2000f8e020a */
[----:B------:R-:W0:Y:S01]  /*214a0*/  @P1 LDC R11, c[0x0][0xbf0] ;  /* 0x0002fc00ff0b1b82 */ /* 0x000e220000000800 */
[----:B------:R-:W-:Y:S01]  /*214b0*/  ULDC.64 UR4, c[0x0][0xb38] ;  /* 0x0002ce0000047ab9 */ /* 0x000fe20000000a00 */
[----:B------:R-:W-:Y:S02]  /*214c0*/  IMAD.MOV.U32 R7, RZ, RZ, R33 ;  /* 0x000000ffff077224 */ /* 0x000fe400078e0021 */
[----:B------:R-:W-:-:S03]  /*214d0*/  IADD3 R5, R5, R97, RZ ;  /* 0x0000006105057210 */ /* 0x000fc60007ffe0ff */
[----:B------:R-:W-:-:S04]  /*214e0*/  IMAD.WIDE.U32 R4, R169, UR4, R4 ;  /* 0x00000004a9047c25 */ /* 0x000fc8000f8e0004 */
[----:B------:R-:W-:Y:S01]  /*214f0*/  IMAD R5, R169, UR5, R5 ;  /* 0x00000005a9057c24 */ /* 0x000fe2000f8e0205 */
[----:B------:R-:W-:Y:S02]  /*21500*/  ULDC.64 UR4, c[0x0][0xb40] ;  /* 0x0002d00000047ab9 */ /* 0x000fe40000000a00 */
[----:B------:R-:W-:Y:S02]  /*21510*/  IMAD R6, R6, UR4, RZ ;  /* 0x0000000406067c24 */ /* 0x000fe4000f8e02ff */
[----:B------:R-:W-:-:S04]  /*21520*/  IMAD.WIDE.U32 R4, R13, UR4, R4 ;  /* 0x000000040d047c25 */ /* 0x000fc8000f8e0004 */
[----:B------:R-:W-:Y:S01]  /*21530*/  IMAD R9, R13, UR5, R6 ;  /* 0x000000050d097c24 */ /* 0x000fe2000f8e0206 */
[----:B------:R-:W-:Y:S01]  /*21540*/  ULDC.64 UR4, c[0x0][0xb48] ;  /* 0x0002d20000047ab9 */ /* 0x000fe20000000a00 */
[----:B-1----:R-:W-:-:S04]  /*21550*/  @P1 IMAD.HI.U32 R8, R33, R8, RZ ;  /* 0x0000000821081227 */ /* 0x002fc800078e00ff */
[----:B------:R-:W-:Y:S01]  /*21560*/  IMAD.IADD R5, R5, 0x1, R9 ;  /* 0x0000000105057824 */ /* 0x000fe200078e0209 */
[----:B0-----:R-:W-:Y:S01]  /*21570*/  @P1 SHF.R.U32.HI R7, RZ, R11, R8 ;  /* 0x0000000bff071219 */ /* 0x001fe20000011608 */
[----:B------:R-:W-:Y:S02]  /*21580*/  VIADD R9, R18, 0x29820 ;  /* 0x0002982012097836 */ /* 0x000fe40000000000 */
[----:B------:R-:W-:Y:S01]  /*21590*/  IMAD.WIDE.U32 R4, R226, UR4, R4 ;  /* 0x00000004e2047c25 */ /* 0x000fe2000f8e0004 */
[----:B------:R-:W-:-:S03]  /*215a0*/  SHF.R.S32.HI R6, RZ, 0x1f, R7 ;  /* 0x0000001fff067819 */ /* 0x000fc60000011407 */
[----:B------:R-:W-:Y:S01]  /*215b0*/  IMAD R5, R226, UR5, R5 ;  /* 0x00000005e2057c24 */ /* 0x000fe2000f8e0205 */
[----:B------:R-:W-:Y:S01]  /*215c0*/  ULDC.64 UR4, c[0x0][0xb30] ;  /* 0x0002cc0000047ab9 */ /* 0x000fe20000000a00 */
[----:B------:R-:W-:Y:S02]  /*215d0*/  IMAD.MOV R8, RZ, RZ, -R7 ;  /* 0x000000ffff087224 */ /* 0x000fe400078e0a07 */
[----:B------:R-:W-:Y:S02]  /*215e0*/  IMAD R6, R6, UR4, RZ ;  /* 0x0000000406067c24 */ /* 0x000fe4000f8e02ff */
[----:B------:R-:W-:Y:S01]  /*215f0*/  IMAD R101, R101, R8, R33 ;  /* 0x0000000865657224 */ /* 0x000fe200078e0221 */
[----:B------:R-:W-:Y:S01]  /*21600*/  PRMT R8, RZ, 0x654, R9 ;  /* 0x00000654ff087816 */ /* 0x000fe20000000009 */
[C---:B------:R-:W-:Y:S02]  /*21610*/  IMAD R9, R7.reuse, UR5, R6 ;  /* 0x0000000507097c24 */ /* 0x040fe4000f8e0206 */
[----:B------:R-:W-:Y:S01]  /*21620*/  IMAD.WIDE.U32 R4, R7, UR4, R4 ;  /* 0x0000000407047c25 */ /* 0x000fe2000f8e0004 */
[----:B------:R-:W-:Y:S01]  /*21630*/  SHF.R.S32.HI R6, RZ, 0x1f, R101 ;  /* 0x0000001fff067819 */ /* 0x000fe20000011465 */
[----:B------:R-:W-:Y:S01]  /*21640*/  ULDC.64 UR4, c[0x0][0xb28] ;  /* 0x0002ca0000047ab9 */ /* 0x000fe20000000a00 */
[----:B------:R0:W-:Y:S02]  /*21650*/  SYNCS.ARRIVE.TRANS64.RED.A1T0 RZ, [R8+URZ], RZ ;  /* 0x000000ff08ff79a7 */ /* 0x0001e4000810043f */
[----:B------:R-:W-:Y:S01]  /*21660*/  IADD3 R5, R5, R9, RZ ;  /* 0x0000000905057210 */ /* 0x000fe20007ffe0ff */
[----:B------:R-:W-:-:S02]  /*21670*/  IMAD R6, R6, UR4, RZ ;  /* 0x0000000406067c24 */ /* 0x000fc4000f8e02ff */
[----:B------:R-:W-:-:S04]  /*21680*/  IMAD.WIDE.U32 R4, R101, UR4, R4 ;  /* 0x0000000465047c25 */ /* 0x000fc8000f8e0004 */
[----:B------:R-:W-:Y:S01]  /*21690*/  IMAD R101, R101, UR5, R6 ;  /* 0x0000000565657c24 */ /* 0x000fe2000f8e0206 */
[----:B------:R-:W-:Y:S02]  /*216a0*/  ULDC.64 UR4, c[0x0][0xb00] ;  /* 0x0002c00000047ab9 */ /* 0x000fe40000000a00 */
[----:B------:R-:W-:Y:S01]  /*216b0*/  LEA R30, P0, R4, UR4, 0x2 ;  /* 0x00000004041e7c11 */ /* 0x000fe2000f8010ff */
[----:B------:R-:W-:Y:S01]  /*216c0*/  IMAD.IADD R5, R5, 0x1, R101 ;  /* 0x0000000105057824 */ /* 0x000fe200078e0265 */
[----:B------:R-:W-:-:S04]  /*216d0*/  UMOV UR4, 0xffffffff ;  /* 0xffffffff00047882 */ /* 0x000fc80000000000 */
[----:B------:R-:W-:Y:S01]  /*216e0*/  LEA.HI.X R32, R4, UR5, R5, 0x2, P0 ;  /* 0x0000000504207c11 */ /* 0x000fe200080f1405 */
[----:B0-----:R-:W-:Y:S06]  /*216f0*/  BRA.DIV UR4, `(.L_x_618) ;  /* 0x000000ce04e07947 */ /* 0x001fec000b800000 */
[----:B------:R0:W1:Y:S01]  /*21700*/  SHFL.IDX PT, R31, R32, RZ, 0x1c1f ;  /* 0x001c1fff201f7589 */ /* 0x00006200000e0000 */
[C---:B------:R-:W-:Y:S01]  /*21710*/  VIADD R29, R218.reuse, 0x10 ;  /* 0x00000010da1d7836 */ /* 0x040fe20000000000 */
[C---:B------:R-:W-:Y:S01]  /*21720*/  IADD3 R25, R218.reuse, 0x28, RZ ;  /* 0x00000028da197810 */ /* 0x040fe20007ffe0ff */
[C---:B------:R-:W-:Y:S01]  /*21730*/  VIADD R28, R218.reuse, 0x18 ;  /* 0x00000018da1c7836 */ /* 0x040fe20000000000 */
[----:B------:R0:W2:Y:S01]  /*21740*/  SHFL.IDX PT, R14, R30, RZ, 0x1c1f ;  /* 0x001c1fff1e0e7589 */ /* 0x0000a200000e0000 */
[C---:B------:R-:W-:Y:S02]  /*21750*/  VIADD R26, R218.reuse, 0x20 ;  /* 0x00000020da1a7836 */ /* 0x040fe40000000000 */
[----:B------:R-:W-:-:S07]  /*21760*/  VIADD R24, R218, 0x30 ;  /* 0x00000030da187836 */ /* 0x000fce0000000000 */
.L_x_903:
[----:B------:R-:W-:Y:S01]  /*21770*/  ISETP.GE.AND P0, PT, R35, R100, PT ;  /* 0x000000642300720c */ /* 0x000fe20003f06270 */
[----:B------:R-:W-:-:S12]  /*21780*/  BSSY B1, `(.L_x_619) ;  /* 0x0000079000017945 */ /* 0x000fd80003800000 */
[----:B------:R-:W-:Y:S05]  /*21790*/  @P0 BRA `(.L_x_620) ;  /* 0x0000000400dc0947 */ /* 0x000fea0003800000 */
[----:B------:R-:W-:Y:S01]  /*217a0*/  ULDC UR4, c[0x0][0xac8] ;  /* 0x0002b20000047ab9 */ /* 0x000fe20000000800 */
[----:B------:R-:W-:Y:S01]  /*217b0*/  SHF.R.S32.HI R8, RZ, 0x1f, R225 ;  /* 0x0000001fff087819 */ /* 0x000fe200000114e1 */
        /* <DEDUP_REMOVED lines=8> */
[----:B------:R-:W-:Y:S01]  /*21840*/  VIADD R33, R218, 0x58 ;  /* 0x00000058da217836 */ /* 0x000fe20000000000 */
[----:B------:R-:W-:-:S02]  /*21850*/  SHF.R.S32.HI R10, RZ, 0x1f, R29 ;  /* 0x0000001fff0a7819 */ /* 0x000fc4000001141d */
[----:B------:R-:W-:Y:S02]  /*21860*/  ISETP.GE.AND P1, PT, R25, UR4, PT ;  /* 0x0000000419007c0c */ /* 0x000fe4000bf26270 */
[----:B------:R-:W-:Y:S01]  /*21870*/  SHF.R.S32.HI R11, RZ, 0x1f, R26 ;  /* 0x0000001fff0b7819 */ /* 0x000fe2000001141a */
[----:B--2---:R-:W-:Y:S01]  /*21880*/  @!P0 IMAD.MOV.U32 R4, RZ, RZ, R14 ;  /* 0x000000ffff048224 */ /* 0x004fe200078e000e */
[----:B------:R-:W-:Y:S01]  /*21890*/  @!P0 MOV R7, R98 ;  /* 0x0000006200078202 */ /* 0x000fe20000000f00 */
[----:B-1----:R-:W-:Y:S01]  /*218a0*/  @!P0 IMAD.MOV.U32 R5, RZ, RZ, R31 ;  /* 0x000000ffff058224 */ /* 0x002fe200078e001f */
[----:B------:R-:W-:Y:S01]  /*218b0*/  SHF.R.S32.HI R12, RZ, 0x1f, R25 ;  /* 0x0000001fff0c7819 */ /* 0x000fe20000011419 */
[----:B------:R-:W-:Y:S01]  /*218c0*/  @!P0 IMAD.MOV.U32 R6, RZ, RZ, R99 ;  /* 0x000000ffff068224 */ /* 0x000fe200078e0063 */
[----:B------:R-:W-:Y:S01]  /*218d0*/  SHF.R.S32.HI R58, RZ, 0x1f, R58 ;  /* 0x0000001fff3a7819 */ /* 0x000fe2000001143a */
[----:B------:R-:W-:-:S04]  /*218e0*/  @!P0 IMAD.WIDE R4, R218, 0x4, R4 ;  /* 0x00000004da048825 */ /* 0x000fc800078e0204 */
[----:B------:R-:W-:Y:S01]  /*218f0*/  @!P2 IMAD.MOV.U32 R9, RZ, RZ, R95 ;  /* 0x000000ffff09a224 */ /* 0x000fe200078e005f */
[----:B------:R1:W-:Y:S02]  /*21900*/  @!P0 ST.E.64 desc[UR50][R4.64], R6 ;  /* 0x0000000604008985 */ /* 0x0003e4000c101b32 */
[-C--:B-1----:R-:W-:Y:S02]  /*21910*/  @!P2 LEA R4, P0, R225, R14.reuse, 0x2 ;  /* 0x0000000ee104a211 */ /* 0x082fe400078010ff */
[----:B------:R-:W-:Y:S02]  /*21920*/  @!P4 LEA R6, P5, R29, R14, 0x2 ;  /* 0x0000000e1d06c211 */ /* 0x000fe400078a10ff */
[-C--:B------:R-:W-:Y:S01]  /*21930*/  @!P2 LEA.HI.X R5, R225, R31.reuse, R8, 0x2, P0 ;  /* 0x0000001fe105a211 */ /* 0x080fe200000f1408 */
[----:B------:R-:W-:Y:S01]  /*21940*/  @!P2 IMAD.MOV.U32 R8, RZ, RZ, R96 ;  /* 0x000000ffff08a224 */ /* 0x000fe200078e0060 */
[----:B------:R-:W-:Y:S02]  /*21950*/  ISETP.GE.AND P0, PT, R26, UR4, PT ;  /* 0x000000041a007c0c */ /* 0x000fe4000bf06270 */
[----:B------:R-:W-:-:S02]  /*21960*/  @!P4 LEA.HI.X R7, R29, R31, R10, 0x2, P5 ;  /* 0x0000001f1d07c211 */ /* 0x000fc400028f140a */
[----:B------:R1:W-:Y:S01]  /*21970*/  @!P2 ST.E.64 desc[UR50][R4.64], R8 ;  /* 0x000000080400a985 */ /* 0x0003e2000c101b32 */
[----:B------:R-:W-:Y:S01]  /*21980*/  SHF.R.S32.HI R10, RZ, 0x1f, R28 ;  /* 0x0000001fff0a7819 */ /* 0x000fe2000001141c */
[----:B-1----:R-:W-:Y:S01]  /*21990*/  @!P4 IMAD.MOV.U32 R4, RZ, RZ, R76 ;  /* 0x000000ffff04c224 */ /* 0x002fe200078e004c */
[----:B------:R-:W-:Y:S01]  /*219a0*/  @!P3 MOV R8, R77 ;  /* 0x0000004d0008b202 */ /* 0x000fe20000000f00 */
[----:B------:R-:W-:Y:S02]  /*219b0*/  @!P4 IMAD.MOV.U32 R5, RZ, RZ, R74 ;  /* 0x000000ffff05c224 */ /* 0x000fe400078e004a */
[----:B------:R-:W-:-:S03]  /*219c0*/  @!P3 IMAD.MOV.U32 R9, RZ, RZ, R75 ;  /* 0x000000ffff09b224 */ /* 0x000fc600078e004b */
[----:B------:R1:W-:Y:S02]  /*219d0*/  @!P4 ST.E.64 desc[UR50][R6.64], R4 ;  /* 0x000000040600c985 */ /* 0x0003e4000c101b32 */
[-C--:B-1----:R-:W-:Y:S02]  /*219e0*/  @!P3 LEA R6, P2, R28, R14.reuse, 0x2 ;  /* 0x0000000e1c06b211 */ /* 0x082fe400078410ff */
[-C--:B------:R-:W-:Y:S02]  /*219f0*/  @!P0 LEA R4, P5, R26, R14.reuse, 0x2 ;  /* 0x0000000e1a048211 */ /* 0x080fe400078a10ff */
[-C--:B------:R-:W-:Y:S02]  /*21a00*/  @!P3 LEA.HI.X R7, R28, R31.reuse, R10, 0x2, P2 ;  /* 0x0000001f1c07b211 */ /* 0x080fe400010f140a */
[----:B------:R-:W-:Y:S02]  /*21a10*/  ISETP.GE.AND P2, PT, R24, UR4, PT ;  /* 0x0000000418007c0c */ /* 0x000fe4000bf46270 */
[----:B------:R-:W-:Y:S01]  /*21a20*/  @!P1 LEA R10, P4, R25, R14, 0x2 ;  /* 0x0000000e190a9211 */ /* 0x000fe200078810ff */
[----:B------:R1:W-:Y:S01]  /*21a30*/  @!P3 ST.E.64 desc[UR50][R6.64], R8 ;  /* 0x000000080600b985 */ /* 0x0003e2000c101b32 */
[----:B------:R-:W-:-:S02]  /*21a40*/  @!P0 LEA.HI.X R5, R26, R31, R11, 0x2, P5 ;  /* 0x0000001f1a058211 */ /* 0x000fc400028f140b */
[----:B------:R-:W-:Y:S02]  /*21a50*/  @!P1 LEA.HI.X R11, R25, R31, R12, 0x2, P4 ;  /* 0x0000001f190b9211 */ /* 0x000fe400020f140c */
[----:B------:R-:W-:Y:S02]  /*21a60*/  ISETP.GE.AND P3, PT, R224, UR4, PT ;  /* 0x00000004e0007c0c */ /* 0x000fe4000bf66270 */
[----:B------:R-:W-:Y:S02]  /*21a70*/  ISETP.GE.AND P4, PT, R13, UR4, PT ;  /* 0x000000040d007c0c */ /* 0x000fe4000bf86270 */
[----:B------:R-:W-:Y:S01]  /*21a80*/  SHF.R.S32.HI R12, RZ, 0x1f, R224 ;  /* 0x0000001fff0c7819 */ /* 0x000fe200000114e0 */
[----:B-1----:R-:W-:Y:S01]  /*21a90*/  @!P0 IMAD.MOV.U32 R6, RZ, RZ, R2 ;  /* 0x000000ffff068224 */ /* 0x002fe200078e0002 */
[----:B------:R-:W-:Y:S01]  /*21aa0*/  @!P1 MOV R2, R3 ;  /* 0x0000000300029202 */ /* 0x000fe20000000f00 */
[----:B------:R-:W-:Y:S02]  /*21ab0*/  @!P0 IMAD.MOV.U32 R7, RZ, RZ, R78 ;  /* 0x000000ffff078224 */ /* 0x000fe400078e004e */
[----:B------:R-:W-:Y:S01]  /*21ac0*/  @!P1 IMAD.MOV.U32 R3, RZ, RZ, R0 ;  /* 0x000000ffff039224 */ /* 0x000fe200078e0000 */
[----:B------:R-:W-:-:S02]  /*21ad0*/  SHF.R.S32.HI R0, RZ, 0x1f, R24 ;  /* 0x0000001fff007819 */ /* 0x000fc40000011418 */
[----:B------:R1:W-:Y:S04]  /*21ae0*/  @!P0 ST.E.64 desc[UR50][R4.64], R6 ;  /* 0x0000000604008985 */ /* 0x0003e8000c101b32 */
[----:B------:R2:W-:Y:S01]  /*21af0*/  @!P1 ST.E.64 desc[UR50][R10.64], R2 ;  /* 0x000000020a009985 */ /* 0x0005e2000c101b32 */
[----:B------:R-:W-:Y:S01]  /*21b00*/  ISETP.GE.AND P1, PT, R34, UR4, PT ;  /* 0x0000000422007c0c */ /* 0x000fe2000bf26270 */
[----:B-1----:R-:W-:Y:S01]  /*21b10*/  @!P2 IMAD.MOV.U32 R6, RZ, RZ, R36 ;  /* 0x000000ffff06a224 */ /* 0x002fe200078e0024 */
[----:B------:R-:W-:Y:S02]  /*21b20*/  @!P2 MOV R7, R20 ;  /* 0x000000140007a202 */ /* 0x000fe40000000f00 */
[-C--:B------:R-:W-:Y:S02]  /*21b30*/  @!P3 LEA R4, P5, R224, R14.reuse, 0x2 ;  /* 0x0000000ee004b211 */ /* 0x080fe400078a10ff */
[----:B--2---:R-:W-:-:S02]  /*21b40*/  @!P2 LEA R2, P0, R24, R14, 0x2 ;  /* 0x0000000e1802a211 */ /* 0x004fc400078010ff */
[-C--:B------:R-:W-:Y:S02]  /*21b50*/  @!P3 LEA.HI.X R5, R224, R31.reuse, R12, 0x2, P5 ;  /* 0x0000001fe005b211 */ /* 0x080fe400028f140c */
[----:B------:R-:W-:Y:S02]  /*21b60*/  @!P2 LEA.HI.X R3, R24, R31, R0, 0x2, P0 ;  /* 0x0000001f1803a211 */ /* 0x000fe400000f1400 */
[----:B------:R-:W-:-:S03]  /*21b70*/  ISETP.GE.AND P0, PT, R15, UR4, PT ;  /* 0x000000040f007c0c */ /* 0x000fc6000bf06270 */
[----:B------:R1:W-:Y:S10]  /*21b80*/  @!P2 ST.E.64 desc[UR50][R2.64], R6 ;  /* 0x000000060200a985 */ /* 0x0003f4000c101b32 */
[----:B------:R-:W-:-:S02]  /*21b90*/  @!P0 LEA R8, P5, R15, R14, 0x2 ;  /* 0x0000000e0f088211 */ /* 0x000fc400078a10ff */
[C---:B-1----:R-:W-:Y:S01]  /*21ba0*/  @!P4 LEA R6, P2, R13.reuse, R14, 0x2 ;  /* 0x0000000e0d06c211 */ /* 0x042fe200078410ff */
[----:B------:R-:W-:Y:S02]  /*21bb0*/  @!P3 IMAD.MOV.U32 R2, RZ, RZ, R37 ;  /* 0x000000ffff02b224 */ /* 0x000fe400078e0025 */
[----:B------:R-:W-:Y:S01]  /*21bc0*/  @!P3 IMAD.MOV.U32 R3, RZ, RZ, R21 ;  /* 0x000000ffff03b224 */ /* 0x000fe200078e0015 */
[----:B------:R-:W-:Y:S01]  /*21bd0*/  @!P4 LEA.HI.X R7, R13, R31, R58, 0x2, P2 ;  /* 0x0000001f0d07c211 */ /* 0x000fe200010f143a */
[C---:B------:R-:W-:Y:S01]  /*21be0*/  VIADD R13, R218.reuse, 0x60 ;  /* 0x00000060da0d7836 */ /* 0x040fe20000000000 */
[----:B------:R-:W-:Y:S02]  /*21bf0*/  IADD3 R58, R218, 0x48, RZ ;  /* 0x00000048da3a7810 */ /* 0x000fe40007ffe0ff */
[----:B------:R1:W-:Y:S01]  /*21c00*/  @!P3 ST.E.64 desc[UR50][R4.64], R2 ;  /* 0x000000020400b985 */ /* 0x0003e2000c101b32 */
[----:B------:R-:W-:Y:S02]  /*21c10*/  ISETP.GE.AND P2, PT, R33, UR4, PT ;  /* 0x0000000421007c0c */ /* 0x000fe4000bf46270 */
[----:B------:R-:W-:-:S02]  /*21c20*/  SHF.R.S32.HI R58, RZ, 0x1f, R58 ;  /* 0x0000001fff3a7819 */ /* 0x000fc4000001143a */
[C---:B-1----:R-:W-:Y:S01]  /*21c30*/  @!P1 LEA R2, P3, R34.reuse, R14, 0x2 ;  /* 0x0000000e22029211 */ /* 0x042fe200078610ff */
[----:B------:R-:W-:Y:S02]  /*21c40*/  @!P4 IMAD.MOV.U32 R4, RZ, RZ, R40 ;  /* 0x000000ffff04c224 */ /* 0x000fe400078e0028 */
[----:B------:R-:W-:Y:S01]  /*21c50*/  @!P4 IMAD.MOV.U32 R5, RZ, RZ, R38 ;  /* 0x000000ffff05c224 */ /* 0x000fe200078e0026 */
[----:B------:R-:W-:Y:S01]  /*21c60*/  @!P1 LEA.HI.X R3, R34, R31, R58, 0x2, P3 ;  /* 0x0000001f22039211 */ /* 0x000fe200018f143a */
[----:B------:R-:W-:Y:S01]  /*21c70*/  VIADD R34, R218, 0x50 ;  /* 0x00000050da227836 */ /* 0x000fe20000000000 */
[----:B------:R-:W-:Y:S02]  /*21c80*/  @!P1 MOV R38, R41 ;  /* 0x0000002900269202 */ /* 0x000fe40000000f00 */
[----:B------:R-:W-:Y:S01]  /*21c90*/  ISETP.GE.AND P3, PT, R13, UR4, PT ;  /* 0x000000040d007c0c */ /* 0x000fe2000bf66270 */
[----:B------:R1:W-:Y:S01]  /*21ca0*/  @!P4 ST.E.64 desc[UR50][R6.64], R4 ;  /* 0x000000040600c985 */ /* 0x0003e2000c101b32 */
[----:B------:R-:W-:-:S02]  /*21cb0*/  SHF.R.S32.HI R34, RZ, 0x1f, R34 ;  /* 0x0000001fff227819 */ /* 0x000fc40000011422 */
[----:B------:R-:W-:Y:S01]  /*21cc0*/  ISETP.GE.AND P4, PT, R229, UR4, PT ;  /* 0x00000004e5007c0c */ /* 0x000fe2000bf86270 */
[----:B------:R2:W-:Y:S01]  /*21cd0*/  @!P1 ST.E.64 desc[UR50][R2.64], R38 ;  /* 0x0000002602009985 */ /* 0x0005e2000c101b32 */
[----:B------:R-:W-:Y:S01]  /*21ce0*/  @!P0 LEA.HI.X R9, R15, R31, R34, 0x2, P5 ;  /* 0x0000001f0f098211 */ /* 0x000fe200028f1422 */
[C---:B------:R-:W-:Y:S01]  /*21cf0*/  VIADD R34, R218.reuse, 0x58 ;  /* 0x00000058da227836 */ /* 0x040fe20000000000 */
[----:B------:R-:W-:Y:S01]  /*21d00*/  @!P2 LEA R10, P1, R33, R14, 0x2 ;  /* 0x0000000e210aa211 */ /* 0x000fe200078210ff */
[----:B------:R-:W-:Y:S01]  /*21d10*/  VIADD R15, R218, 0x60 ;  /* 0x00000060da0f7836 */ /* 0x000fe20000000000 */
[----:B------:R-:W-:Y:S02]  /*21d20*/  ISETP.GE.AND P5, PT, R228, UR4, PT ;  /* 0x00000004e4007c0c */ /* 0x000fe4000bfa6270 */
[----:B------:R-:W-:Y:S02]  /*21d30*/  SHF.R.S32.HI R34, RZ, 0x1f, R34 ;  /* 0x0000001fff227819 */ /* 0x000fe40000011422 */
[----:B------:R-:W-:-:S02]  /*21d40*/  SHF.R.S32.HI R15, RZ, 0x1f, R15 ;  /* 0x0000001fff0f7819 */ /* 0x000fc4000001140f */
[----:B------:R-:W-:Y:S02]  /*21d50*/  @!P2 LEA.HI.X R11, R33, R31, R34, 0x2, P1 ;  /* 0x0000001f210ba211 */ /* 0x000fe400008f1422 */
[C---:B-1----:R-:W-:Y:S01]  /*21d60*/  @!P3 LEA R4, P1, R13.reuse, R14, 0x2 ;  /* 0x0000000e0d04b211 */ /* 0x042fe200078210ff */
[----:B--2---:R-:W-:Y:S01]  /*21d70*/  @!P0 IMAD.MOV.U32 R2, RZ, RZ, R44 ;  /* 0x000000ffff028224 */ /* 0x004fe200078e002c */
[----:B------:R-:W-:Y:S01]  /*21d80*/  SHF.R.S32.HI R34, RZ, 0x1f, R229 ;  /* 0x0000001fff227819 */ /* 0x000fe200000114e5 */
[----:B------:R-:W-:Y:S01]  /*21d90*/  @!P0 IMAD.MOV.U32 R3, RZ, RZ, R42 ;  /* 0x000000ffff038224 */ /* 0x000fe200078e002a */
[----:B------:R-:W-:Y:S02]  /*21da0*/  @!P2 MOV R42, R45 ;  /* 0x0000002d002aa202 */ /* 0x000fe40000000f00 */
[----:B------:R-:W-:Y:S02]  /*21db0*/  @!P3 LEA.HI.X R5, R13, R31, R15, 0x2, P1 ;  /* 0x0000001f0d05b211 */ /* 0x000fe400008f140f */
[----:B------:R1:W-:Y:S01]  /*21dc0*/  @!P0 ST.E.64 desc[UR50][R8.64], R2 ;  /* 0x0000000208008985 */ /* 0x0003e2000c101b32 */
[----:B------:R-:W-:-:S02]  /*21dd0*/  ISETP.GE.AND P0, PT, R227, UR4, PT ;  /* 0x00000004e3007c0c */ /* 0x000fc4000bf06270 */
[CC--:B------:R-:W-:Y:S01]  /*21de0*/  @!P4 LEA R6, P1, R229.reuse, R14.reuse, 0x2 ;  /* 0x0000000ee506c211 */ /* 0x0c0fe200078210ff */
[----:B------:R-:W-:Y:S01]  /*21df0*/  @!P2 ST.E.64 desc[UR50][R10.64], R42 ;  /* 0x0000002a0a00a985 */ /* 0x000fe2000c101b32 */
[----:B------:R-:W-:Y:S02]  /*21e00*/  SHF.R.S32.HI R33, RZ, 0x1f, R228 ;  /* 0x0000001fff217819 */ /* 0x000fe400000114e4 */
[----:B------:R-:W-:Y:S02]  /*21e10*/  SHF.R.S32.HI R15, RZ, 0x1f, R227 ;  /* 0x0000001fff0f7819 */ /* 0x000fe400000114e3 */
[-C--:B------:R-:W-:Y:S01]  /*21e20*/  @!P4 LEA.HI.X R7, R229, R31.reuse, R34, 0x2, P1 ;  /* 0x0000001fe507c211 */ /* 0x080fe200008f1422 */
[----:B-1----:R-:W-:Y:S01]  /*21e30*/  @!P3 IMAD.MOV.U32 R2, RZ, RZ, R48 ;  /* 0x000000ffff02b224 */ /* 0x002fe200078e0030 */
[C---:B------:R-:W-:Y:S01]  /*21e40*/  @!P5 LEA R8, P2, R228.reuse, R14, 0x2 ;  /* 0x0000000ee408d211 */ /* 0x040fe200078410ff */
[----:B------:R-:W-:Y:S02]  /*21e50*/  @!P3 IMAD.MOV.U32 R3, RZ, RZ, R46 ;  /* 0x000000ffff03b224 */ /* 0x000fe400078e002e */
[----:B------:R-:W-:Y:S01]  /*21e60*/  @!P4 IMAD.MOV.U32 R46, RZ, RZ, R79 ;  /* 0x000000ffff2ec224 */ /* 0x000fe200078e004f */
[----:B------:R-:W-:-:S02]  /*21e70*/  @!P5 LEA.HI.X R9, R228, R31, R33, 0x2, P2 ;  /* 0x0000001fe409d211 */ /* 0x000fc400010f1421 */
[----:B------:R1:W-:Y:S01]  /*21e80*/  @!P3 ST.E.64 desc[UR50][R4.64], R2 ;  /* 0x000000020400b985 */ /* 0x0003e2000c101b32 */
[----:B------:R-:W-:-:S03]  /*21e90*/  @!P0 LEA R12, P3, R227, R14, 0x2 ;  /* 0x0000000ee30c8211 */ /* 0x000fc600078610ff */
[----:B------:R3:W-:Y:S01]  /*21ea0*/  @!P4 ST.E.64 desc[UR50][R6.64], R46 ;  /* 0x0000002e0600c985 */ /* 0x0007e2000c101b32 */
[----:B------:R-:W-:Y:S01]  /*21eb0*/  @!P0 LEA.HI.X R13, R227, R31, R15, 0x2, P3 ;  /* 0x0000001fe30d8211 */ /* 0x000fe200018f140f */
[----:B-1----:R-:W-:Y:S01]  /*21ec0*/  @!P5 IMAD.MOV.U32 R2, RZ, RZ, R82 ;  /* 0x000000ffff02d224 */ /* 0x002fe200078e0052 */
[----:B------:R-:W-:Y:S01]  /*21ed0*/  @!P5 MOV R3, R80 ;  /* 0x000000500003d202 */ /* 0x000fe20000000f00 */
[----:B------:R-:W-:-:S04]  /*21ee0*/  @!P0 IMAD.MOV.U32 R80, RZ, RZ, R83 ;  /* 0x000000ffff508224 */ /* 0x000fc800078e0053 */
[----:B------:R3:W-:Y:S04]  /*21ef0*/  @!P5 ST.E.64 desc[UR50][R8.64], R2 ;  /* 0x000000020800d985 */ /* 0x0007e8000c101b32 */
[----:B------:R3:W-:Y:S02]  /*21f00*/  @!P0 ST.E.64 desc[UR50][R12.64], R80 ;  /* 0x000000500c008985 */ /* 0x0007e4000c101b32 */
.L_x_620:
[----:B------:R-:W-:Y:S05]  /*21f10*/  BSYNC B1 ;  /* 0x0000000000017941 */ /* 0x000fea0003800000 */
.L_x_619:
[----:B------:R-:W-:-:S03]  /*21f20*/  UMOV UR4, 0xffffffff ;  /* 0xffffffff00047882 */ /* 0x000fc60000000000 */
[----:B------:R-:W-:Y:S05]  /*21f30*/  BRA.DIV UR4, `(.L_x_621) ;  /* 0x000000ca04187947 */ /* 0x000fea000b800000 */
[----:B---3--:R3:W4:Y:S04]  /*21f40*/  SHFL.IDX PT, R3, R32, 0x1, 0x1c1f ;  /* 0x003c1f0020037f89 */ /* 0x00872800000e0000 */
[----:B--2---:R3:W2:Y:S02]  /*21f50*/  SHFL.IDX PT, R14, R30, 0x1, 0x1c1f ;  /* 0x003c1f001e0e7f89 */ /* 0x0046a400000e0000 */
.L_x_907:
[----:B------:R-:W-:-:S13]  /*21f60*/  ISETP.GE.AND P0, PT, R27, R100, PT ;  /* 0x000000641b00720c */ /* 0x000fda0003f06270 */
[----:B------:R-:W-:Y:S05]  /*21f70*/  @P0 BRA `(.L_x_617) ;  /* 0x0000001000d40947 */ /* 0x000fea0003800000 */
[----:B------:R-:W-:Y:S01]  /*21f80*/  ULDC UR4, c[0x0][0xac8] ;  /* 0x0002b20000047ab9 */ /* 0x000fe20000000800 */
[----:B------:R-:W-:Y:S01]  /*21f90*/  SHF.R.S32.HI R4, RZ, 0x1f, R225 ;  /* 0x0000001fff047819 */ /* 0x000fe200000114e1 */
[C---:B-1----:R-:W-:Y:S01]  /*21fa0*/  VIADD R31, R218.reuse, 0x40 ;  /* 0x00000040da1f7836 */ /* 0x042fe20000000000 */
[C---:B------:R-:W-:Y:S01]  /*21fb0*/  ISETP.GE.AND P2, PT, R218.reuse, UR4, PT ;  /* 0x00000004da007c0c */ /* 0x040fe2000bf46270 */
[C---:B------:R-:W-:Y:S01]  /*21fc0*/  VIADD R33, R218.reuse, 0x40 ;  /* 0x00000040da217836 */ /* 0x040fe20000000000 */
[----:B------:R-:W-:Y:S01]  /*21fd0*/  ISETP.GE.AND P3, PT, R225, UR4, PT ;  /* 0x00000004e1007c0c */ /* 0x000fe2000bf66270 */
[----:B------:R-:W-:Y:S01]  /*21fe0*/  VIADD R15, R218, 0x58 ;  /* 0x00000058da0f7836 */ /* 0x000fe20000000000 */
[----:B------:R-:W-:Y:S02]  /*21ff0*/  ISETP.GE.AND P1, PT, R29, UR4, PT ;  /* 0x000000041d007c0c */ /* 0x000fe4000bf26270 */
[----:B------:R-:W-:Y:S02]  /*22000*/  ISETP.GE.AND P0, PT, R28, UR4, PT ;  /* 0x000000041c007c0c */ /* 0x000fe4000bf06270 */
[----:B------:R-:W-:-:S02]  /*22010*/  SHF.R.S32.HI R0, RZ, 0x1f, R29 ;  /* 0x0000001fff007819 */ /* 0x000fc4000001141d */
[----:B------:R-:W-:Y:S02]  /*22020*/  ISETP.GE.AND P4, PT, R26, UR4, PT ;  /* 0x000000041a007c0c */ /* 0x000fe4000bf86270 */
[C---:B0--3--:R-:W-:Y:S01]  /*22030*/  IADD3 R30, R218.reuse, 0x48, RZ ;  /* 0x00000048da1e7810 */ /* 0x049fe20007ffe0ff */
[----:B--2---:R-:W-:Y:S01]  /*22040*/  @!P2 IMAD.MOV.U32 R2, RZ, RZ, R14 ;  /* 0x000000ffff02a224 */ /* 0x004fe200078e000e */
[----:B------:R-:W-:Y:S01]  /*22050*/  SHF.R.S32.HI R33, RZ, 0x1f, R33 ;  /* 0x0000001fff217819 */ /* 0x000fe20000011421 */
[----:B------:R-:W-:Y:S01]  /*22060*/  @!P2 IMAD.MOV.U32 R10, RZ, RZ, R49 ;  /* 0x000000ffff0aa224 */ /* 0x000fe200078e0031 */
[C---:B------:R-:W-:Y:S01]  /*22070*/  @!P3 LEA R12, P5, R225.reuse, R14, 0x2 ;  /* 0x0000000ee10cb211 */ /* 0x040fe200078a10ff */
[----:B----4-:R-:W-:Y:S01]  /*22080*/  @!P2 IMAD.WIDE R8, R218, 0x4, R2 ;  /* 0x00000004da08a825 */ /* 0x010fe200078e0202 */
[----:B------:R-:W-:Y:S02]  /*22090*/  SHF.R.S32.HI R2, RZ, 0x1f, R28 ;  /* 0x0000001fff027819 */ /* 0x000fe4000001141c */
[-C--:B------:R-:W-:Y:S01]  /*220a0*/  @!P3 LEA.HI.X R13, R225, R3.reuse, R4, 0x2, P5 ;  /* 0x00000003e10db211 */ /* 0x080fe200028f1404 */
[----:B------:R-:W-:Y:S01]  /*220b0*/  @!P2 IMAD.MOV.U32 R11, RZ, RZ, R84 ;  /* 0x000000ffff0ba224 */ /* 0x000fe200078e0054 */
[----:B------:R-:W-:Y:S01]  /*220c0*/  @!P3 MOV R84, R50 ;  /* 0x000000320054b202 */ /* 0x000fe20000000f00 */
[----:B------:R-:W-:Y:S01]  /*220d0*/  @!P1 IMAD.MOV.U32 R50, RZ, RZ, R53 ;  /* 0x000000ffff329224 */ /* 0x000fe200078e0035 */
[CC--:B------:R-:W-:Y:S01]  /*220e0*/  @!P0 LEA R4, P5, R28.reuse, R14.reuse, 0x2 ;  /* 0x0000000e1c048211 */ /* 0x0c0fe200078a10ff */
[----:B------:R-:W-:Y:S01]  /*220f0*/  @!P0 IMAD.MOV.U32 R53, RZ, RZ, R52 ;  /* 0x000000ffff358224 */ /* 0x000fe200078e0034 */
[----:B------:R0:W-:Y:S01]  /*22100*/  @!P2 ST.E.64 desc[UR50][R8.64], R10 ;  /* 0x0000000a0800a985 */ /* 0x0001e2000c101b32 */
[C---:B------:R-:W-:Y:S01]  /*22110*/  @!P1 LEA R6, P2, R29.reuse, R14, 0x2 ;  /* 0x0000000e1d069211 */ /* 0x040fe200078410ff */
[----:B------:R-:W-:Y:S01]  /*22120*/  @!P0 IMAD.MOV.U32 R52, RZ, RZ, R54 ;  /* 0x000000ffff348224 */ /* 0x000fe200078e0036 */
[-C--:B------:R-:W-:Y:S01]  /*22130*/  @!P0 LEA.HI.X R5, R28, R3.reuse, R2, 0x2, P5 ;  /* 0x000000031c058211 */ /* 0x080fe200028f1402 */
[----:B------:R-:W-:Y:S01]  /*22140*/  @!P3 ST.E.64 desc[UR50][R12.64], R84 ;  /* 0x000000540c00b985 */ /* 0x000fe2000c101b32 */
[----:B------:R-:W-:Y:S01]  /*22150*/  @!P1 LEA.HI.X R7, R29, R3, R0, 0x2, P2 ;  /* 0x000000031d079211 */ /* 0x000fe200010f1400 */
[----:B------:R-:W-:Y:S01]  /*22160*/  @!P4 IMAD.MOV.U32 R54, RZ, RZ, R57 ;  /* 0x000000ffff36c224 */ /* 0x000fe200078e0039 */
[----:B------:R-:W-:-:S02]  /*22170*/  ISETP.GE.AND P2, PT, R25, UR4, PT ;  /* 0x0000000419007c0c */ /* 0x000fc4000bf46270 */
[----:B------:R-:W-:Y:S01]  /*22180*/  ISETP.GE.AND P3, PT, R24, UR4, PT ;  /* 0x0000000418007c0c */ /* 0x000fe2000bf66270 */
[----:B------:R1:W-:Y:S01]  /*22190*/  @!P1 ST.E.64 desc[UR50][R6.64], R50 ;  /* 0x0000003206009985 */ /* 0x0003e2000c101b32 */
[----:B------:R-:W-:Y:S02]  /*221a0*/  SHF.R.S32.HI R0, RZ, 0x1f, R26 ;  /* 0x0000001fff007819 */ /* 0x000fe4000001141a */
[----:B------:R-:W-:Y:S01]  /*221b0*/  ISETP.GE.AND P1, PT, R224, UR4, PT ;  /* 0x00000004e0007c0c */ /* 0x000fe2000bf26270 */
[----:B------:R2:W-:Y:S01]  /*221c0*/  @!P0 ST.E.64 desc[UR50][R4.64], R52 ;  /* 0x0000003404008985 */ /* 0x0005e2000c101b32 */
[CC--:B0-----:R-:W-:Y:S02]  /*221d0*/  @!P4 LEA R8, P5, R26.reuse, R14.reuse, 0x2 ;  /* 0x0000000e1a08c211 */ /* 0x0c1fe400078a10ff */
[----:B------:R-:W-:Y:S02]  /*221e0*/  ISETP.GE.AND P0, PT, R31, UR4, PT ;  /* 0x000000041f007c0c */ /* 0x000fe4000bf06270 */
[-C--:B------:R-:W-:Y:S01]  /*221f0*/  @!P4 LEA.HI.X R9, R26, R3.reuse, R0, 0x2, P5 ;  /* 0x000000031a09c211 */ /* 0x080fe200028f1400 */
[----:B------:R-:W-:Y:S01]  /*22200*/  @!P2 IMAD.MOV.U32 R57, RZ, RZ, R56 ;  /* 0x000000ffff39a224 */ /* 0x000fe200078e0038 */
[----:B------:R-:W-:Y:S01]  /*22210*/  SHF.R.S32.HI R0, RZ, 0x1f, R25 ;  /* 0x0000001fff007819 */ /* 0x000fe20000011419 */
[----:B------:R-:W-:Y:S01]  /*22220*/  @!P2 IMAD.MOV.U32 R56, RZ, RZ, R64 ;  /* 0x000000ffff38a224 */ /* 0x000fe200078e0040 */
[CC--:B------:R-:W-:Y:S01]  /*22230*/  @!P2 LEA R10, P5, R25.reuse, R14.reuse, 0x2 ;  /* 0x0000000e190aa211 */ /* 0x0c0fe200078a10ff */
[----:B------:R0:W-:Y:S01]  /*22240*/  @!P4 ST.E.64 desc[UR50][R8.64], R54 ;  /* 0x000000360800c985 */ /* 0x0001e2000c101b32 */
[----:B------:R-:W-:Y:S01]  /*22250*/  ISETP.GE.AND P4, PT, R30, UR4, PT ;  /* 0x000000041e007c0c */ /* 0x000fe2000bf86270 */
[----:B------:R-:W-:Y:S01]  /*22260*/  @!P3 IMAD.MOV.U32 R64, RZ, RZ, R67 ;  /* 0x000000ffff40b224 */ /* 0x000fe200078e0043 */
[-C--:B------:R-:W-:Y:S01]  /*22270*/  @!P2 LEA.HI.X R11, R25, R3.reuse, R0, 0x2, P5 ;  /* 0x00000003190ba211 */ /* 0x080fe200028f1400 */
[----:B------:R-:W-:Y:S01]  /*22280*/  @!P1 IMAD.MOV.U32 R67, RZ, RZ, R66 ;  /* 0x000000ffff439224 */ /* 0x000fe200078e0042 */
[----:B------:R-:W-:Y:S01]  /*22290*/  SHF.R.S32.HI R0, RZ, 0x1f, R24 ;  /* 0x0000001fff007819 */ /* 0x000fe20000011418 */
[----:B------:R-:W-:Y:S01]  /*222a0*/  @!P1 IMAD.MOV.U32 R66, RZ, RZ, R68 ;  /* 0x000000ffff429224 */ /* 0x000fe200078e0044 */
[-C--:B------:R-:W-:Y:S01]  /*222b0*/  @!P3 LEA R20, P5, R24, R14.reuse, 0x2 ;  /* 0x0000000e1814b211 */ /* 0x080fe200078a10ff */
[----:B------:R3:W-:Y:S01]  /*222c0*/  @!P2 ST.E.64 desc[UR50][R10.64], R56 ;  /* 0x000000380a00a985 */ /* 0x0007e2000c101b32 */
[----:B-1----:R-:W-:Y:S01]  /*222d0*/  @!P1 LEA R6, P2, R224, R14, 0x2 ;  /* 0x0000000ee0069211 */ /* 0x002fe200078410ff */
[----:B------:R-:W-:Y:S01]  /*222e0*/  @!P0 IMAD.MOV.U32 R68, RZ, RZ, R71 ;  /* 0x000000ffff448224 */ /* 0x000fe200078e0047 */
[----:B------:R-:W-:-:S02]  /*222f0*/  @!P3 LEA.HI.X R21, R24, R3, R0, 0x2, P5 ;  /* 0x000000031815b211 */ /* 0x000fc400028f1400 */
[----:B------:R-:W-:Y:S01]  /*22300*/  SHF.R.S32.HI R0, RZ, 0x1f, R224 ;  /* 0x0000001fff007819 */ /* 0x000fe200000114e0 */
[----:B------:R-:W-:Y:S01]  /*22310*/  @!P4 IMAD.MOV.U32 R71, RZ, RZ, R70 ;  /* 0x000000ffff47c224 */ /* 0x000fe200078e0046 */
[C---:B--2---:R-:W-:Y:S01]  /*22320*/  @!P0 LEA R4, P5, R31.reuse, R14, 0x2 ;  /* 0x0000000e1f048211 */ /* 0x044fe200078a10ff */
[----:B------:R-:W-:Y:S01]  /*22330*/  @!P3 ST.E.64 desc[UR50][R20.64], R64 ;  /* 0x000000401400b985 */ /* 0x000fe2000c101b32 */
[----:B------:R-:W-:Y:S01]  /*22340*/  IADD3 R32, R218, 0x50, RZ ;  /* 0x00000050da207810 */ /* 0x000fe20007ffe0ff */
[----:B------:R-:W-:Y:S01]  /*22350*/  @!P4 IMAD.MOV.U32 R70, RZ, RZ, R72 ;  /* 0x000000ffff46c224 */ /* 0x000fe200078e0048 */
[-C--:B------:R-:W-:Y:S02]  /*22360*/  @!P1 LEA.HI.X R7, R224, R3.reuse, R0, 0x2, P2 ;  /* 0x00000003e0079211 */ /* 0x080fe400010f1400 */
[----:B------:R-:W-:Y:S01]  /*22370*/  @!P0 LEA.HI.X R5, R31, R3, R33, 0x2, P5 ;  /* 0x000000031f058211 */ /* 0x000fe200028f1421 */
[----:B------:R-:W-:Y:S01]  /*22380*/  VIADD R31, R218, 0x60 ;  /* 0x00000060da1f7836 */ /* 0x000fe20000000000 */
[----:B------:R-:W-:Y:S01]  /*22390*/  ISETP.GE.AND P2, PT, R32, UR4, PT ;  /* 0x0000000420007c0c */ /* 0x000fe2000bf46270 */
[----:B------:R1:W-:Y:S01]  /*223a0*/  @!P1 ST.E.64 desc[UR50][R6.64], R66 ;  /* 0x0000004206009985 */ /* 0x0003e2000c101b32 */
[----:B------:R-:W-:-:S02]  /*223b0*/  IADD3 R33, R218, 0x48, RZ ;  /* 0x00000048da217810 */ /* 0x000fc40007ffe0ff */
[CC--:B0-----:R-:W-:Y:S01]  /*223c0*/  @!P4 LEA R8, P3, R30.reuse, R14.reuse, 0x2 ;  /* 0x0000000e1e08c211 */ /* 0x0c1fe200078610ff */
[----:B------:R0:W-:Y:S01]  /*223d0*/  @!P0 ST.E.64 desc[UR50][R4.64], R68 ;  /* 0x0000004404008985 */ /* 0x0001e2000c101b32 */
[----:B------:R-:W-:Y:S02]  /*223e0*/  SHF.R.S32.HI R33, RZ, 0x1f, R33 ;  /* 0x0000001fff217819 */ /* 0x000fe40000011421 */
[----:B------:R-:W-:Y:S02]  /*223f0*/  ISETP.GE.AND P1, PT, R15, UR4, PT ;  /* 0x000000040f007c0c */ /* 0x000fe4000bf26270 */
[----:B------:R-:W-:Y:S01]  /*22400*/  @!P4 LEA.HI.X R9, R30, R3, R33, 0x2, P3 ;  /* 0x000000031e09c211 */ /* 0x000fe200018f1421 */
[C---:B------:R-:W-:Y:S01]  /*22410*/  VIADD R30, R218.reuse, 0x58 ;  /* 0x00000058da1e7836 */ /* 0x040fe20000000000 */
[----:B------:R-:W-:Y:S01]  /*22420*/  IADD3 R33, R218, 0x50, RZ ;  /* 0x00000050da217810 */ /* 0x000fe20007ffe0ff */
[----:B------:R-:W-:Y:S01]  /*22430*/  @!P2 IMAD.MOV.U32 R72, RZ, RZ, R87 ;  /* 0x000000ffff48a224 */ /* 0x000fe200078e0057 */
[----:B---3--:R-:W-:Y:S01]  /*22440*/  @!P2 LEA R10, P0, R32, R14, 0x2 ;  /* 0x0000000e200aa211 */ /* 0x008fe200078010ff */
[----:B------:R2:W-:Y:S01]  /*22450*/  @!P4 ST.E.64 desc[UR50][R8.64], R70 ;  /* 0x000000460800c985 */ /* 0x0005e2000c101b32 */
[----:B------:R-:W-:-:S02]  /*22460*/  SHF.R.S32.HI R33, RZ, 0x1f, R33 ;  /* 0x0000001fff217819 */ /* 0x000fc40000011421 */
[----:B------:R-:W-:Y:S02]  /*22470*/  ISETP.GE.AND P3, PT, R31, UR4, PT ;  /* 0x000000041f007c0c */ /* 0x000fe4000bf66270 */
[----:B------:R-:W-:Y:S01]  /*22480*/  ISETP.GE.AND P5, PT, R229, UR4, PT ;  /* 0x00000004e5007c0c */ /* 0x000fe2000bfa6270 */
[----:B------:R-:W-:Y:S01]  /*22490*/  @!P1 IMAD.MOV.U32 R87, RZ, RZ, R86 ;  /* 0x000000ffff579224 */ /* 0x000fe200078e0056 */
[----:B------:R-:W-:Y:S01]  /*224a0*/  ISETP.GE.AND P4, PT, R228, UR4, PT ;  /* 0x00000004e4007c0c */ /* 0x000fe2000bf86270 */
[----:B------:R-:W-:Y:S01]  /*224b0*/  @!P1 IMAD.MOV.U32 R86, RZ, RZ, R90 ;  /* 0x000000ffff569224 */ /* 0x000fe200078e005a */
[-C--:B------:R-:W-:Y:S02]  /*224c0*/  @!P2 LEA.HI.X R11, R32, R3.reuse, R33, 0x2, P0 ;  /* 0x00000003200ba211 */ /* 0x080fe400000f1421 */
[----:B------:R-:W-:Y:S02]  /*224d0*/  SHF.R.S32.HI R30, RZ, 0x1f, R30 ;  /* 0x0000001fff1e7819 */ /* 0x000fe4000001141e */
[CC--:B-1----:R-:W-:Y:S01]  /*224e0*/  @!P1 LEA R6, P0, R15.reuse, R14.reuse, 0x2 ;  /* 0x0000000e0f069211 */ /* 0x0c2fe200078010ff */
[----:B------:R1:W-:Y:S01]  /*224f0*/  @!P2 ST.E.64 desc[UR50][R10.64], R72 ;  /* 0x000000480a00a985 */ /* 0x0003e2000c101b32 */
[----:B------:R-:W-:Y:S01]  /*22500*/  IADD3 R32, R218, 0x60, RZ ;  /* 0x00000060da207810 */ /* 0x000fe20007ffe0ff */
[----:B------:R-:W-:Y:S01]  /*22510*/  @!P3 IMAD.MOV.U32 R90, RZ, RZ, R93 ;  /* 0x000000ffff5ab224 */ /* 0x000fe200078e005d */
[----:B------:R-:W-:Y:S01]  /*22520*/  @!P1 LEA.HI.X R7, R15, R3, R30, 0x2, P0 ;  /* 0x000000030f079211 */ /* 0x000fe200000f141e */
[----:B------:R-:W-:Y:S01]  /*22530*/  @!P5 IMAD.MOV.U32 R95, RZ, RZ, R92 ;  /* 0x000000ffff5fd224 */ /* 0x000fe200078e005c */
[----:B0-----:R-:W-:-:S02]  /*22540*/  @!P3 LEA R4, P0, R31, R14, 0x2 ;  /* 0x0000000e1f04b211 */ /* 0x001fc400078010ff */
[----:B------:R-:W-:Y:S01]  /*22550*/  SHF.R.S32.HI R32, RZ, 0x1f, R32 ;  /* 0x0000001fff207819 */ /* 0x000fe20000011420 */
[----:B------:R1:W-:Y:S01]  /*22560*/  @!P1 ST.E.64 desc[UR50][R6.64], R86 ;  /* 0x0000005606009985 */ /* 0x0003e2000c101b32 */
[-C--:B--2---:R-:W-:Y:S02]  /*22570*/  @!P5 LEA R8, P1, R229, R14.reuse, 0x2 ;  /* 0x0000000ee508d211 */ /* 0x084fe400078210ff */
[----:B------:R-:W-:Y:S02]  /*22580*/  SHF.R.S32.HI R30, RZ, 0x1f, R229 ;  /* 0x0000001fff1e7819 */ /* 0x000fe400000114e5 */
[----:B------:R-:W-:Y:S02]  /*22590*/  @!P4 LEA R12, P2, R228, R14, 0x2 ;  /* 0x0000000ee40cc211 */ /* 0x000fe400078410ff */
[----:B------:R-:W-:Y:S02]  /*225a0*/  SHF.R.S32.HI R15, RZ, 0x1f, R228 ;  /* 0x0000001fff0f7819 */ /* 0x000fe400000114e4 */
[----:B------:R-:W-:-:S02]  /*225b0*/  @!P3 LEA.HI.X R5, R31, R3, R32, 0x2, P0 ;  /* 0x000000031f05b211 */ /* 0x000fc400000f1420 */
[-C--:B------:R-:W-:Y:S02]  /*225c0*/  @!P5 LEA.HI.X R9, R229, R3.reuse, R30, 0x2, P1 ;  /* 0x00000003e509d211 */ /* 0x080fe400008f141e */
[----:B------:R-:W-:Y:S01]  /*225d0*/  @!P4 LEA.HI.X R13, R228, R3, R15, 0x2, P2 ;  /* 0x00000003e40dc211 */ /* 0x000fe200010f140f */
[----:B------:R1:W-:Y:S01]  /*225e0*/  @!P3 ST.E.64 desc[UR50][R4.64], R90 ;  /* 0x0000005a0400b985 */ /* 0x0003e2000c101b32 */
[----:B------:R-:W-:-:S03]  /*225f0*/  ISETP.GE.AND P0, PT, R227, UR4, PT ;  /* 0x00000004e3007c0c */ /* 0x000fc6000bf06270 */
[----:B------:R1:W-:Y:S04]  /*22600*/  @!P5 ST.E.64 desc[UR50][R8.64], R94 ;  /* 0x0000005e0800d985 */ /* 0x0003e8000c101b32 */
[----:B------:R1:W-:Y:S06]  /*22610*/  @!P4 ST.E.64 desc[UR50][R12.64], R60 ;  /* 0x0000003c0c00c985 */ /* 0x0003ec000c101b32 */
[----:B------:R-:W-:Y:S05]  /*22620*/  @P0 BRA `(.L_x_617) ;  /* 0x0000000c00280947 */ /* 0x000fea0003800000 */
[----:B------:R-:W-:Y:S02]  /*22630*/  SHF.R.S32.HI R30, RZ, 0x1f, R227 ;  /* 0x0000001fff1e7819 */ /* 0x000fe400000114e3 */
[----:B------:R-:W-:-:S04]  /*22640*/  LEA R14, P0, R227, R14, 0x2 ;  /* 0x0000000ee30e7211 */ /* 0x000fc800078010ff */
[----:B------:R-:W-:-:S05]  /*22650*/  LEA.HI.X R15, R227, R3, R30, 0x2, P0 ;  /* 0x00000003e30f7211 */ /* 0x000fca00000f141e */
[----:B------:R0:W-:Y:S01]  /*22660*/  ST.E.64 desc[UR50][R14.64], R62 ;  /* 0x0000003e0e007985 */ /* 0x0001e2000c101b32 */
[----:B------:R-:W-:Y:S05]  /*22670*/  BRA `(.L_x_617) ;  /* 0x0000000c00147947 */ /* 0x000fea0003800000 */
.L_x_603:
[----:B------:R-:W-:Y:S01]  /*22680*/  ULDC.64 UR6, c[0x0][0xc08] ;  /* 0x0003020000067ab9 */ /* 0x000fe20000000a00 */
[----:B------:R-:W-:Y:S01]  /*22690*/  ULDC.64 UR4, c[0x0][0xc00] ;  /* 0x0003000000047ab9 */ /* 0x000fe20000000a00 */
[----:B------:R-:W-:Y:S01]  /*226a0*/  ISETP.NE.U32.AND P1, PT, RZ, UR6, PT ;  /* 0x00000006ff007c0c */ /* 0x000fe2000bf25070 */
[----:B------:R-:W-:Y:S01]  /*226b0*/  IMAD.MOV.U32 R13, RZ, RZ, RZ ;  /* 0x000000ffff0d7224 */ /* 0x000fe200078e00ff */
[----:B------:R-:W-:Y:S01]  /*226c0*/  ISETP.NE.U32.AND P0, PT, RZ, UR4, PT ;  /* 0x00000004ff007c0c */ /* 0x000fe2000bf05070 */
[----:B------:R-:W3:Y:S01]  /*226d0*/  S2R R0, SR_TID.X ;  /* 0x0000000000007919 */ /* 0x000ee20000002100 */
[----:B------:R-:W-:Y:S02]  /*226e0*/  ISETP.NE.AND.EX P1, PT, RZ, UR7, PT, P1 ;  /* 0x00000007ff007c0c */ /* 0x000fe4000bf25310 */
[----:B------:R-:W-:Y:S02]  /*226f0*/  IADD3 R2, P2, R220, UR4, RZ ;  /* 0x00000004dc027c10 */ /* 0x000fe4000ff5e0ff */
[----:B------:R-:W-:-:S02]  /*22700*/  ISETP.NE.AND.EX P0, PT, RZ, UR5, PT, P0 ;  /* 0x00000005ff007c0c */ /* 0x000fc4000bf05300 */
[----:B------:R-:W-:Y:S01]  /*22710*/  IADD3.X R3, R221, UR5, RZ, P2, !PT ;  /* 0x00000005dd037c10 */ /* 0x000fe200097fe4ff */
[----:B------:R-:W-:Y:S02]  /*22720*/  ULDC UR4, c[0x0][0xa88] ;  /* 0x0002a20000047ab9 */ /* 0x000fe40000000800 */
[----:B------:R-:W-:-:S04]  /*22730*/  MOV R20, UR4 ;  /* 0x0000000400147c02 */ /* 0x000fc80008000f00 */
[----:B------:R-:W-:-:S04]  /*22740*/  @P1 IADD3 R220, P2, R220, UR6, RZ ;  /* 0x00000006dcdc1c10 */ /* 0x000fc8000ff5e0ff */
[----:B------:R-:W-:Y:S01]  /*22750*/  @P1 IADD3.X R221, R221, UR7, RZ, P2, !PT ;  /* 0x00000007dddd1c10 */ /* 0x000fe200097fe4ff */
[----:B------:R4:W5:Y:S04]  /*22760*/  @P0 LDG.E R13, desc[UR50][R2.64] ;  /* 0x00000032020d0981 */ /* 0x000968000c1e1900 */
[----:B------:R4:W5:Y:S01]  /*22770*/  @P1 LDG.E R20, desc[UR50][R220.64] ;  /* 0x00000032dc141981 */ /* 0x000962000c1e1900 */
[----:B-1----:R-:W-:Y:S01]  /*22780*/  ISETP.GT.AND P2, PT, R219, 0x1, PT ;  /* 0x00000001db00780c */ /* 0x002fe20003f44270 */
[----:B---3--:R-:W-:-:S05]  /*22790*/  VIADD R24, R0, 0xffffff80 ;  /* 0xffffff8000187836 */ /* 0x008fca0000000000 */
[----:B------:R-:W-:Y:S01]  /*227a0*/  ISETP.GT.AND P3, PT, R24, 0x7f, PT ;  /* 0x0000007f1800780c */ /* 0x000fe20003f64270 */
[----:B----4-:R-:W-:-:S12]  /*227b0*/  @P1 BRA `(.L_x_622) ;  /* 0x0000000000101947 */ /* 0x010fd80003800000 */
[----:B------:R-:W-:Y:S05]  /*227c0*/  @!P0 BRA `(.L_x_622) ;  /* 0x00000000000c8947 */ /* 0x000fea0003800000 */
[----:B------:R-:W3:Y:S04]  /*227d0*/  LDG.E R5, desc[UR50][R2.64] ;  /* 0x0000003202057981 */ /* 0x000ee8000c1e1900 */
[----:B-----5:R-:W3:Y:S02]  /*227e0*/  LDG.E R20, desc[UR50][R2.64+0x4] ;  /* 0x0000043202147981 */ /* 0x020ee4000c1e1900 */
[----:B---3--:R-:W-:-:S07]  /*227f0*/  IMAD.IADD R20, R20, 0x1, -R5 ;  /* 0x0000000114147824 */ /* 0x008fce00078e0a05 */
.L_x_622:
[----:B------:R-:W-:Y:S01]  /*22800*/  BSSY B1, `(.L_x_623) ;  /* 0x0000036000017945 */ /* 0x000fe20003800000 */
[----:B------:R-:W-:Y:S02]  /*22810*/  SEL R21, R214, RZ, !P0 ;  /* 0x000000ffd6157207 */ /* 0x000fe40004000000 */
[----:B------:R-:W-:Y:S02]  /*22820*/  SEL R222, R222, RZ, !P0 ;  /* 0x000000ffdede7207 */ /* 0x000fe40004000000 */
[----:B-----5:R-:W-:Y:S01]  /*22830*/  SHF.R.S32.HI R12, RZ, 0x1f, R13 ;  /* 0x0000001fff0c7819 */ /* 0x020fe2000001140d */
[----:B------:R-:W-:Y:S06]  /*22840*/  @P3 BRA `(.L_x_624) ;  /* 0x0000000000c43947 */ /* 0x000fec0003800000 */
[----:B------:R-:W1:Y:S01]  /*22850*/  LDC R27, c[0x0][0xbe8] ;  /* 0x0002fa00ff1b7b82 */ /* 0x000e620000000800 */
[----:B------:R-:W-:-:S04]  /*22860*/  IMAD R0, R223, 0x80, R0 ;  /* 0x00000080df007824 */ /* 0x000fc800078e0200 */
[----:B------:R-:W-:Y:S02]  /*22870*/  VIADD R25, R0, 0xffffff80 ;  /* 0xffffff8000197836 */ /* 0x000fe40000000000 */
[----:B-1----:R-:W-:-:S05]  /*22880*/  IMAD R2, R20, R27, RZ ;  /* 0x0000001b14027224 */ /* 0x002fca00078e02ff */
[----:B------:R-:W-:-:S13]  /*22890*/  ISETP.GE.AND P0, PT, R25, R2, PT ;  /* 0x000000021900720c */ /* 0x000fda0003f06270 */
[----:B------:R-:W-:Y:S05]  /*228a0*/  @P0 BRA `(.L_x_624) ;  /* 0x0000000000ac0947 */ /* 0x000fea0003800000 */
[----:B------:R-:W-:Y:S01]  /*228b0*/  IMAD.MOV.U32 R0, RZ, RZ, 0x9b8 ;  /* 0x000009b8ff007424 */ /* 0x000fe200078e00ff */
[----:B------:R-:W-:Y:S01]  /*228c0*/  ISETP.GT.AND P3, PT, R219, 0x1, PT ;  /* 0x00000001db00780c */ /* 0x000fe20003f64270 */
[----:B------:R-:W1:Y:S01]  /*228d0*/  LDC.64 R28, c[0x0][0xba8] ;  /* 0x0002ea00ff1c7b82 */ /* 0x000e620000000a00 */
[----:B------:R-:W-:Y:S02]  /*228e0*/  ISETP.NE.AND P0, PT, R27, 0x1, PT ;  /* 0x000000011b00780c */ /* 0x000fe40003f05270 */
[----:B------:R-:W-:Y:S02]  /*228f0*/  SEL R14, R0, 0x978, P3 ;  /* 0x00000978000e7807 */ /* 0x000fe40001800000 */
[----:B------:R-:W-:-:S03]  /*22900*/  MOV R15, R25 ;  /* 0x00000019000f7202 */ /* 0x000fc60000000f00 */
[----:B------:R-:W3:Y:S08]  /*22910*/  LDC.64 R6, c[0x0][R14+0x220] ;  /* 0x000088000e067b82 */ /* 0x000ef00000000a00 */
[----:B------:R-:W4:Y:S08]  /*22920*/  LDC.64 R2, c[0x0][R14+0x218] ;  /* 0x000086000e027b82 */ /* 0x000f300000000a00 */
[----:B------:R-:W5:Y:S08]  /*22930*/  LDC.64 R8, c[0x0][R14+0x228] ;  /* 0x00008a000e087b82 */ /* 0x000f700000000a00 */
[----:B------:R-:W0:Y:S08]  /*22940*/  LDC.64 R4, c[0x0][R14+0x210] ;  /* 0x000084000e047b82 */ /* 0x000e300000000a00 */
[----:B------:R-:W2:Y:S08]  /*22950*/  @P0 LDC R0, c[0x0][0xbec] ;  /* 0x0002fb00ff000b82 */ /* 0x000eb00000000800 */
[----:B------:R-:W5:Y:S01]  /*22960*/  @P0 LDC R33, c[0x0][0xbf0] ;  /* 0x0002fc00ff210b82 */ /* 0x000f620000000800 */
[----:B---3--:R-:W-:-:S07]  /*22970*/  IMAD R7, R7, R21, RZ ;  /* 0x0000001507077224 */ /* 0x008fce00078e02ff */
[----:B-1----:R-:W1:Y:S01]  /*22980*/  @!P3 LDC R28, c[0x0][0xb50] ;  /* 0x0002d400ff1cbb82 */ /* 0x002e620000000800 */
[----:B------:R-:W-:Y:S02]  /*22990*/  IMAD R7, R6, R222, R7 ;  /* 0x000000de06077224 */ /* 0x000fe400078e0207 */
[----:B--2---:R-:W-:-:S05]  /*229a0*/  @P0 IMAD.HI.U32 R0, R25, R0, RZ ;  /* 0x0000000019000227 */ /* 0x004fca00078e00ff */
[----:B------:R-:W2:Y:S01]  /*229b0*/  @!P3 LDC R29, c[0x0][0xb54] ;  /* 0x0002d500ff1dbb82 */ /* 0x000ea20000000800 */
[-C--:B----4-:R-:W-:Y:S02]  /*229c0*/  IMAD R31, R3, R169.reuse, RZ ;  /* 0x000000a9031f7224 */ /* 0x090fe400078e02ff */
[----:B------:R-:W-:Y:S01]  /*229d0*/  IMAD.WIDE.U32 R10, R2, R169, RZ ;  /* 0x000000a9020a7225 */ /* 0x000fe200078e00ff */
[----:B-----5:R-:W-:-:S03]  /*229e0*/  @P0 SHF.R.U32.HI R15, RZ, R33, R0 ;  /* 0x00000021ff0f0219 */ /* 0x020fc60000011600 */
[----:B------:R-:W-:Y:S01]  /*229f0*/  IMAD.WIDE.U32 R2, R6, R21, RZ ;  /* 0x0000001506027225 */ /* 0x000fe200078e00ff */
[----:B------:R-:W-:-:S03]  /*22a00*/  SEL R33, R226, RZ, P3 ;  /* 0x000000ffe2217207 */ /* 0x000fc60001800000 */
[----:B------:R-:W-:Y:S01]  /*22a10*/  IMAD.IADD R11, R31, 0x1, R11 ;  /* 0x000000011f0b7824 */ /* 0x000fe200078e020b */
[----:B------:R-:W-:Y:S01]  /*22a20*/  IADD3 R10, P0, P1, R2, R10, R13 ;  /* 0x0000000a020a7210 */ /* 0x000fe2000791e00d */
[----:B------:R-:W-:Y:S02]  /*22a30*/  IMAD.MOV R0, RZ, RZ, -R15 ;  /* 0x000000ffff007224 */ /* 0x000fe400078e0a0f */
[----:B------:R-:W-:Y:S02]  /*22a40*/  IMAD.IADD R6, R3, 0x1, R7 ;  /* 0x0000000103067824 */ /* 0x000fe400078e0207 */
[----:B------:R-:W-:-:S04]  /*22a50*/  IMAD.WIDE.U32 R2, R8, R33, RZ ;  /* 0x0000002108027225 */ /* 0x000fc800078e00ff */
[----:B------:R-:W-:Y:S02]  /*22a60*/  IMAD R9, R9, R33, RZ ;  /* 0x0000002109097224 */ /* 0x000fe400078e02ff */
[----:B------:R-:W-:Y:S01]  /*22a70*/  IMAD R7, R27, R0, R25 ;  /* 0x000000001b077224 */ /* 0x000fe200078e0219 */
[----:B------:R-:W-:Y:S01]  /*22a80*/  IADD3.X R0, R6, R11, R12, P0, P1 ;  /* 0x0000000b06007210 */ /* 0x000fe200007e240c */
[----:B------:R-:W-:Y:S01]  /*22a90*/  IMAD.IADD R3, R9, 0x1, R3 ;  /* 0x0000000109037824 */ /* 0x000fe200078e0203 */
[----:B------:R-:W-:Y:S02]  /*22aa0*/  IADD3 R2, P0, P1, R15, R10, R2 ;  /* 0x0000000a0f027210 */ /* 0x000fe4000791e002 */
[----:B------:R-:W-:Y:S02]  /*22ab0*/  SHF.R.S32.HI R15, RZ, 0x1f, R15 ;  /* 0x0000001fff0f7819 */ /* 0x000fe4000001140f */
[----:B------:R-:W-:Y:S02]  /*22ac0*/  SHF.R.S32.HI R9, RZ, 0x1f, R7 ;  /* 0x0000001fff097819 */ /* 0x000fe40000011407 */
[----:B------:R-:W-:Y:S01]  /*22ad0*/  IADD3.X R3, R15, R0, R3, P0, P1 ;  /* 0x000000000f037210 */ /* 0x000fe200007e2403 */
[----:B0-----:R-:W-:-:S04]  /*22ae0*/  IMAD R0, R5, R7, RZ ;  /* 0x0000000705007224 */ /* 0x001fc800078e02ff */
[C---:B------:R-:W-:Y:S02]  /*22af0*/  IMAD R9, R4.reuse, R9, R0 ;  /* 0x0000000904097224 */ /* 0x040fe400078e0200 */
[----:B------:R-:W-:-:S05]  /*22b00*/  IMAD.WIDE.U32 R2, R4, R7, R2 ;  /* 0x0000000704027225 */ /* 0x000fca00078e0002 */
[----:B------:R-:W-:Y:S01]  /*22b10*/  IADD3 R0, R3, R9, RZ ;  /* 0x0000000903007210 */ /* 0x000fe20007ffe0ff */
[----:B------:R-:W-:Y:S01]  /*22b20*/  IMAD.MOV.U32 R3, RZ, RZ, -0x800000 ;  /* 0xff800000ff037424 */ /* 0x000fe200078e00ff */
[----:B-1----:R-:W-:-:S04]  /*22b30*/  LEA R4, P0, R2, R28, 0x2 ;  /* 0x0000001c02047211 */ /* 0x002fc800078010ff */
[----:B--2---:R-:W-:-:S05]  /*22b40*/  LEA.HI.X R5, R2, R29, R0, 0x2, P0 ;  /* 0x0000001d02057211 */ /* 0x004fca00000f1400 */
[----:B------:R1:W-:Y:S04]  /*22b50*/  STG.E desc[UR50][R4.64], R3 ;  /* 0x0000000304007986 */ /* 0x0003e8000c101932 */
.L_x_624:
[----:B------:R-:W-:Y:S05]  /*22b60*/  BSYNC B1 ;  /* 0x0000000000017941 */ /* 0x000fea0003800000 */
.L_x_623:
[----:B------:R-:W-:Y:S05]  /*22b70*/  @P2 BRA `(.L_x_617) ;  /* 0x0000000400d42947 */ /* 0x000fea0003800000 */
[----:B------:R-:W3:Y:S01]  /*22b80*/  LDC R25, c[0x0][0xbe8] ;  /* 0x0002fa00ff197b82 */ /* 0x000ee20000000800 */
[----:B------:R-:W-:Y:S01]  /*22b90*/  SHF.R.S32.HI R6, RZ, 0x1f, R24 ;  /* 0x0000001fff067819 */ /* 0x000fe20000011418 */
[----:B------:R-:W-:Y:S01]  /*22ba0*/  ULDC.64 UR4, c[0x0][0xaa0] ;  /* 0x0002a80000047ab9 */ /* 0x000fe20000000a00 */
[----:B------:R-:W-:Y:S01]  /*22bb0*/  ULDC.64 UR6, c[0x0][0xaf0] ;  /* 0x0002bc0000067ab9 */ /* 0x000fe20000000a00 */
[----:B------:R-:W-:Y:S01]  /*22bc0*/  IMAD R0, R12, UR4, RZ ;  /* 0x000000040c007c24 */ /* 0x000fe2000f8e02ff */
[----:B------:R-:W-:Y:S01]  /*22bd0*/  LEA.HI R6, R6, R24, RZ, 0x3 ;  /* 0x0000001806067211 */ /* 0x000fe200078f18ff */
[----:B-1----:R-:W-:-:S03]  /*22be0*/  IMAD.WIDE.U32 R2, R13, UR4, RZ ;  /* 0x000000040d027c25 */ /* 0x002fc6000f8e00ff */
[----:B------:R-:W-:Y:S01]  /*22bf0*/  SHF.R.S32.HI R6, RZ, 0x3, R6 ;  /* 0x00000003ff067819 */ /* 0x000fe20000011406 */
[----:B------:R-:W-:Y:S01]  /*22c00*/  IMAD R5, R13, UR5, R0 ;  /* 0x000000050d057c24 */ /* 0x000fe2000f8e0200 */
[----:B------:R-:W-:-:S03]  /*22c10*/  ULDC.64 UR4, c[0x0][0xae8] ;  /* 0x0002ba0000047ab9 */ /* 0x000fc60000000a00 */
[----:B------:R-:W-:Y:S02]  /*22c20*/  IMAD R0, R217, 0x20, R6 ;  /* 0x00000020d9007824 */ /* 0x000fe400078e0206 */
[----:B------:R-:W-:Y:S02]  /*22c30*/  IMAD.IADD R3, R3, 0x1, R5 ;  /* 0x0000000103037824 */ /* 0x000fe400078e0205 */
[----:B------:R-:W-:Y:S02]  /*22c40*/  IMAD R9, R223, 0x80, R0 ;  /* 0x00000080df097824 */ /* 0x000fe400078e0200 */
[----:B------:R-:W-:-:S03]  /*22c50*/  IMAD.WIDE.U32 R2, R169, UR4, R2 ;  /* 0x00000004a9027c25 */ /* 0x000fc6000f8e0002 */
[----:B------:R-:W-:Y:S01]  /*22c60*/  MOV R5, R9 ;  /* 0x0000000900057202 */ /* 0x000fe20000000f00 */
[----:B------:R-:W-:Y:S01]  /*22c70*/  IMAD R3, R169, UR5, R3 ;  /* 0x00000005a9037c24 */ /* 0x000fe2000f8e0203 */
[----:B---3--:R-:W-:Y:S01]  /*22c80*/  ISETP.NE.AND P0, PT, R25, 0x1, PT ;  /* 0x000000011900780c */ /* 0x008fe20003f05270 */
[----:B------:R-:W-:Y:S01]  /*22c90*/  ULDC.64 UR4, c[0x0][0xae0] ;  /* 0x0002b80000047ab9 */ /* 0x000fe20000000a00 */
[----:B------:R-:W-:-:S11]  /*22ca0*/  IMAD.WIDE.U32 R2, R21, UR6, R2 ;  /* 0x0000000615027c25 */ /* 0x000fd6000f8e0002 */
[----:B------:R-:W1:Y:S08]  /*22cb0*/  @P0 LDC R4, c[0x0][0xbec] ;  /* 0x0002fb00ff040b82 */ /* 0x000e700000000800 */
[----:B------:R-:W3:Y:S01]  /*22cc0*/  @P0 LDC R7, c[0x0][0xbf0] ;  /* 0x0002fc00ff070b82 */ /* 0x000ee20000000800 */
[----:B-1----:R-:W-:-:S04]  /*22cd0*/  @P0 IMAD.HI.U32 R0, R9, R4, RZ ;  /* 0x0000000409000227 */ /* 0x002fc800078e00ff */
[----:B------:R-:W-:Y:S01]  /*22ce0*/  IMAD R4, R222, UR6, RZ ;  /* 0x00000006de047c24 */ /* 0x000fe2000f8e02ff */
[----:B---3--:R-:W-:-:S03]  /*22cf0*/  @P0 SHF.R.U32.HI R5, RZ, R7, R0 ;  /* 0x00000007ff050219 */ /* 0x008fc60000011600 */
[----:B------:R-:W-:Y:S01]  /*22d00*/  IMAD R7, R21, UR7, R4 ;  /* 0x0000000715077c24 */ /* 0x000fe2000f8e0204 */
[--C-:B------:R-:W-:Y:S01]  /*22d10*/  SHF.R.S32.HI R0, RZ, 0x1f, R5.reuse ;  /* 0x0000001fff007819 */ /* 0x100fe20000011405 */
[----:B------:R-:W-:Y:S02]  /*22d20*/  IMAD.MOV R4, RZ, RZ, -R5 ;  /* 0x000000ffff047224 */ /* 0x000fe400078e0a05 */
[----:B------:R-:W-:Y:S02]  /*22d30*/  IMAD.IADD R3, R3, 0x1, R7 ;  /* 0x0000000103037824 */ /* 0x000fe400078e0207 */
[----:B------:R-:W-:Y:S02]  /*22d40*/  IMAD R0, R0, UR4, RZ ;  /* 0x0000000400007c24 */ /* 0x000fe4000f8e02ff */
[----:B------:R-:W-:Y:S02]  /*22d50*/  IMAD R7, R25, R4, R9 ;  /* 0x0000000419077224 */ /* 0x000fe400078e0209 */
[----:B------:R-:W-:-:S02]  /*22d60*/  IMAD R9, R5, UR5, R0 ;  /* 0x0000000505097c24 */ /* 0x000fc4000f8e0200 */
[----:B------:R-:W-:Y:S01]  /*22d70*/  IMAD.WIDE.U32 R2, R5, UR4, R2 ;  /* 0x0000000405027c25 */ /* 0x000fe2000f8e0002 */
[----:B------:R-:W-:Y:S01]  /*22d80*/  SHF.R.S32.HI R0, RZ, 0x1f, R7 ;  /* 0x0000001fff007819 */ /* 0x000fe20000011407 */
[----:B------:R-:W-:Y:S02]  /*22d90*/  ULDC.64 UR4, c[0x0][0xad8] ;  /* 0x0002b60000047ab9 */ /* 0x000fe40000000a00 */
[----:B------:R-:W-:Y:S02]  /*22da0*/  IMAD.IADD R3, R3, 0x1, R9 ;  /* 0x0000000103037824 */ /* 0x000fe400078e0209 */
[----:B------:R-:W-:Y:S02]  /*22db0*/  IMAD R0, R0, UR4, RZ ;  /* 0x0000000400007c24 */ /* 0x000fe4000f8e02ff */
[----:B------:R-:W-:-:S04]  /*22dc0*/  IMAD.WIDE.U32 R4, R7, UR4, R2 ;  /* 0x0000000407047c25 */ /* 0x000fc8000f8e0002 */
[----:B------:R-:W-:Y:S01]  /*22dd0*/  IMAD R3, R7, UR5, R0 ;  /* 0x0000000507037c24 */ /* 0x000fe2000f8e0200 */
[----:B------:R-:W-:Y:S01]  /*22de0*/  ULDC.64 UR4, c[0x0][0xa80] ;  /* 0x0002a00000047ab9 */ /* 0x000fe20000000a00 */
[----:B------:R-:W-:Y:S01]  /*22df0*/  IMAD.SHL.U32 R9, R217, 0x8, RZ ;  /* 0x00000008d9097824 */ /* 0x000fe200078e00ff */
[C---:B------:R-:W-:Y:S01]  /*22e00*/  LEA R2, P0, R4.reuse, UR4, 0x1 ;  /* 0x0000000404027c11 */ /* 0x040fe2000f8008ff */
[----:B------:R-:W-:Y:S01]  /*22e10*/  IMAD.IADD R3, R5, 0x1, R3 ;  /* 0x0000000105037824 */ /* 0x000fe200078e0203 */
[----:B------:R-:W-:Y:S02]  /*22e20*/  UMOV UR4, 0xffffffff ;  /* 0xffffffff00047882 */ /* 0x000fe40000000000 */
[----:B------:R-:W-:Y:S02]  /*22e30*/  IADD3 R7, R9, 0x40, RZ ;  /* 0x0000004009077810 */ /* 0x000fe40007ffe0ff */
[----:B------:R-:W-:Y:S02]  /*22e40*/  LEA.HI.X R3, R4, UR5, R3, 0x1, P0 ;  /* 0x0000000504037c11 */ /* 0x000fe400080f0c03 */
[----:B------:R-:W-:-:S02]  /*22e50*/  SHF.R.S32.HI R5, RZ, 0x1f, R9 ;  /* 0x0000001fff057819 */ /* 0x000fc40000011409 */
[----:B------:R-:W-:Y:S01]  /*22e60*/  SHF.R.S32.HI R8, RZ, 0x1f, R7 ;  /* 0x0000001fff087819 */ /* 0x000fe20000011407 */
[----:B------:R-:W-:Y:S06]  /*22e70*/  BRA.DIV UR4, `(.L_x_625) ;  /* 0x000000ba04907947 */ /* 0x000fec000b800000 */
[----:B------:R1:W3:Y:S04]  /*22e80*/  SHFL.IDX PT, R0, R3, RZ, 0x181f ;  /* 0x00181fff03007589 */ /* 0x0002e800000e0000 */
[----:B------:R1:W4:Y:S02]  /*22e90*/  SHFL.IDX PT, R14, R2, RZ, 0x181f ;  /* 0x00181fff020e7589 */ /* 0x00032400000e0000 */
.L_x_910:
[----:B------:R-:W-:Y:S01]  /*22ea0*/  IMAD R25, R20, R25, RZ ;  /* 0x0000001914197224 */ /* 0x000fe200078e02ff */
[----:B------:R-:W-:Y:S01]  /*22eb0*/  BSSY B1, `(.L_x_626) ;  /* 0x000000d000017945 */ /* 0x000fe20003800000 */
[----:B------:R-:W-:-:S05]  /*22ec0*/  IMAD R6, R223, 0x80, R6 ;  /* 0x00000080df067824 */ /* 0x000fca00078e0206 */
[----:B------:R-:W-:-:S13]  /*22ed0*/  ISETP.GE.AND P0, PT, R6, R25, PT ;  /* 0x000000190600720c */ /* 0x000fda0003f06270 */
[----:B------:R-:W-:Y:S05]  /*22ee0*/  @P0 BRA `(.L_x_627) ;  /* 0x0000000000240947 */ /* 0x000fea0003800000 */
[----:B------:R-:W-:Y:S02]  /*22ef0*/  ULDC UR4, c[0x0][0xac8] ;  /* 0x0002b20000047ab9 */ /* 0x000fe40000000800 */
[----:B------:R-:W-:Y:S02]  /*22f00*/  ISETP.GE.AND P2, PT, R9, UR4, PT ;  /* 0x0000000409007c0c */ /* 0x000fe4000bf46270 */
[----:B------:R-:W-:-:S11]  /*22f10*/  ISETP.GE.AND P3, PT, R7, UR4, PT ;  /* 0x0000000407007c0c */ /* 0x000fd6000bf66270 */
[-C--:B----4-:R-:W-:Y:S02]  /*22f20*/  @!P2 LEA R10, P0, R9, R14.reuse, 0x1 ;  /* 0x0000000e090aa211 */ /* 0x090fe400078008ff */
[----:B------:R-:W-:Y:S02]  /*22f30*/  @!P3 LEA R14, P1, R7, R14, 0x1 ;  /* 0x0000000e070eb211 */ /* 0x000fe400078208ff */
[-C--:B---3--:R-:W-:Y:S02]  /*22f40*/  @!P2 LEA.HI.X R11, R9, R0.reuse, R5, 0x1, P0 ;  /* 0x00000000090ba211 */ /* 0x088fe400000f0c05 */
[----:B------:R-:W-:-:S03]  /*22f50*/  @!P3 LEA.HI.X R15, R7, R0, R8, 0x1, P1 ;  /* 0x00000000070fb211 */ /* 0x000fc600008f0c08 */
[----:B------:R3:W-:Y:S04]  /*22f60*/  @!P2 ST.E.128 desc[UR50][R10.64], RZ ;  /* 0x000000ff0a00a985 */ /* 0x0007e8000c101d32 */
[----:B------:R3:W-:Y:S02]  /*22f70*/  @!P3 ST.E.128 desc[UR50][R14.64], RZ ;  /* 0x000000ff0e00b985 */ /* 0x0007e4000c101d32 */
.L_x_627:
[----:B------:R-:W-:Y:S05]  /*22f80*/  BSYNC B1 ;  /* 0x0000000000017941 */ /* 0x000fea0003800000 */
.L_x_626:
[----:B------:R-:W-:-:S03]  /*22f90*/  UMOV UR4, 0xffffffff ;  /* 0xffffffff00047882 */ /* 0x000fc60000000000 */
[----:B------:R-:W-:Y:S05]  /*22fa0*/  BRA.DIV UR4, `(.L_x_628) ;  /* 0x000000ba04787947 */ /* 0x000fea000b800000 */
[----:B---3--:R3:W0:Y:S04]  /*22fb0*/  SHFL.IDX PT, R0, R3, 0x1, 0x181f ;  /* 0x00381f0003007f89 */ /* 0x00862800000e0000 */
[----:B----4-:R3:W4:Y:S02]  /*22fc0*/  SHFL.IDX PT, R14, R2, 0x1, 0x181f ;  /* 0x00381f00020e7f89 */ /* 0x01072400000e0000 */
.L_x_914:
[----:B------:R-:W-:Y:S01]  /*22fd0*/  VIADD R4, R6, 0x20 ;  /* 0x0000002006047836 */ /* 0x000fe20000000000 */
[----:B------:R-:W-:Y:S04]  /*22fe0*/  BSSY B1, `(.L_x_629) ;  /* 0x000000c000017945 */ /* 0x000fe80003800000 */
[----:B------:R-:W-:-:S13]  /*22ff0*/  ISETP.GE.AND P0, PT, R4, R25, PT ;  /* 0x000000190400720c */ /* 0x000fda0003f06270 */
[----:B------:R-:W-:Y:S05]  /*23000*/  @P0 BRA `(.L_x_630) ;  /* 0x0000000000240947 */ /* 0x000fea0003800000 */
[----:B------:R-:W-:Y:S02]  /*23010*/  ULDC UR4, c[0x0][0xac8] ;  /* 0x0002b20000047ab9 */ /* 0x000fe40000000800 */
[----:B------:R-:W-:Y:S02]  /*23020*/  ISETP.GE.AND P2, PT, R9, UR4, PT ;  /* 0x0000000409007c0c */ /* 0x000fe4000bf46270 */
[----:B------:R-:W-:-:S11]  /*23030*/  ISETP.GE.AND P3, PT, R7, UR4, PT ;  /* 0x0000000407007c0c */ /* 0x000fd6000bf66270 */
[-C--:B----4-:R-:W-:Y:S02]  /*23040*/  @!P2 LEA R10, P0, R9, R14.reuse, 0x1 ;  /* 0x0000000e090aa211 */ /* 0x090fe400078008ff */
[----:B------:R-:W-:Y:S02]  /*23050*/  @!P3 LEA R14, P1, R7, R14, 0x1 ;  /* 0x0000000e070eb211 */ /* 0x000fe400078208ff */
[-C--:B0-----:R-:W-:Y:S02]  /*23060*/  @!P2 LEA.HI.X R11, R9, R0.reuse, R5, 0x1, P0 ;  /* 0x00000000090ba211 */ /* 0x081fe400000f0c05 */
[----:B------:R-:W-:-:S03]  /*23070*/  @!P3 LEA.HI.X R15, R7, R0, R8, 0x1, P1 ;  /* 0x00000000070fb211 */ /* 0x000fc600008f0c08 */
[----:B------:R0:W-:Y:S04]  /*23080*/  @!P2 ST.E.128 desc[UR50][R10.64], RZ ;  /* 0x000000ff0a00a985 */ /* 0x0001e8000c101d32 */
[----:B------:R0:W-:Y:S02]  /*23090*/  @!P3 ST.E.128 desc[UR50][R14.64], RZ ;  /* 0x000000ff0e00b985 */ /* 0x0001e4000c101d32 */
.L_x_630:
[----:B------:R-:W-:Y:S05]  /*230a0*/  BSYNC B1 ;  /* 0x0000000000017941 */ /* 0x000fea0003800000 */
.L_x_629:
[----:B------:R-:W-:-:S03]  /*230b0*/  UMOV UR4, 0xffffffff ;  /* 0xffffffff00047882 */ /* 0x000fc60000000000 */
[----:B------:R-:W-:Y:S05]  /*230c0*/  BRA.DIV UR4, `(.L_x_631) ;  /* 0x000000ba04787947 */ /* 0x000fea000b800000 */
[----:B0-----:R0:W0:Y:S04]  /*230d0*/  SHFL.IDX PT, R0, R3, 0x2, 0x181f ;  /* 0x00581f0003007f89 */ /* 0x00102800000e0000 */
[----:B----4-:R4:W0:Y:S02]  /*230e0*/  SHFL.IDX PT, R14, R2, 0x2, 0x181f ;  /* 0x00581f00020e7f89 */ /* 0x01082400000e0000 */
.L_x_918:
[----:B------:R-:W-:Y:S01]  /*230f0*/  VIADD R4, R6, 0x40 ;  /* 0x0000004006047836 */ /* 0x000fe20000000000 */
[----:B------:R-:W-:Y:S04]  /*23100*/  BSSY B1, `(.L_x_632) ;  /* 0x000000c000017945 */ /* 0x000fe80003800000 */
[----:B------:R-:W-:-:S13]  /*23110*/  ISETP.GE.AND P0, PT, R4, R25, PT ;  /* 0x000000190400720c */ /* 0x000fda0003f06270 */
[----:B------:R-:W-:Y:S05]  /*23120*/  @P0 BRA `(.L_x_633) ;  /* 0x0000000000240947 */ /* 0x000fea0003800000 */
[----:B------:R-:W-:Y:S02]  /*23130*/  ULDC UR4, c[0x0][0xac8] ;  /* 0x0002b20000047ab9 */ /* 0x000fe40000000800 */
[----:B------:R-:W-:Y:S02]  /*23140*/  ISETP.GE.AND P2, PT, R9, UR4, PT ;  /* 0x0000000409007c0c */ /* 0x000fe4000bf46270 */
[----:B------:R-:W-:-:S11]  /*23150*/  ISETP.GE.AND P3, PT, R7, UR4, PT ;  /* 0x0000000407007c0c */ /* 0x000fd6000bf66270 */
[-C--:B0-----:R-:W-:Y:S02]  /*23160*/  @!P2 LEA R10, P0, R9, R14.reuse, 0x1 ;  /* 0x0000000e090aa211 */ /* 0x081fe400078008ff */
[----:B------:R-:W-:Y:S02]  /*23170*/  @!P3 LEA R14, P1, R7, R14, 0x1 ;  /* 0x0000000e070eb211 */ /* 0x000fe400078208ff */
[-C--:B------:R-:W-:Y:S02]  /*23180*/  @!P2 LEA.HI.X R11, R9, R0.reuse, R5, 0x1, P0 ;  /* 0x00000000090ba211 */ /* 0x080fe400000f0c05 */
[----:B------:R-:W-:-:S03]  /*23190*/  @!P3 LEA.HI.X R15, R7, R0, R8, 0x1, P1 ;  /* 0x00000000070fb211 */ /* 0x000fc600008f0c08 */
[----:B------:R0:W-:Y:S04]  /*231a0*/  @!P2 ST.E.128 desc[UR50][R10.64], RZ ;  /* 0x000000ff0a00a985 */ /* 0x0001e8000c101d32 */
[----:B------:R0:W-:Y:S02]  /*231b0*/  @!P3 ST.E.128 desc[UR50][R14.64], RZ ;  /* 0x000000ff0e00b985 */ /* 0x0001e4000c101d32 */
.L_x_633:
[----:B------:R-:W-:Y:S05]  /*231c0*/  BSYNC B1 ;  /* 0x0000000000017941 */ /* 0x000fea0003800000 */
.L_x_632:
[----:B------:R-:W-:-:S03]  /*231d0*/  UMOV UR4, 0xffffffff ;  /* 0xffffffff00047882 */ /* 0x000fc60000000000 */
[----:B------:R-:W-:Y:S05]  /*231e0*/  BRA.DIV UR4, `(.L_x_634) ;  /* 0x000000ba04787947 */ /* 0x000fea000b800000 */
[----:B0-----:R0:W0:Y:S04]  /*231f0*/  SHFL.IDX PT, R0, R3, 0x3, 0x181f ;  /* 0x00781f0003007f89 */ /* 0x00102800000e0000 */
[----:B------:R0:W0:Y:S02]  /*23200*/  SHFL.IDX PT, R14, R2, 0x3, 0x181f ;  /* 0x00781f00020e7f89 */ /* 0x00002400000e0000 */
.L_x_922:
[----:B01-34-:R-:W-:-:S04]  /*23210*/  IADD3 R2, R6, 0x60, RZ ;  /* 0x0000006006027810 */ /* 0x01bfc80007ffe0ff */
[----:B------:R-:W-:-:S13]  /*23220*/  ISETP.GE.AND P0, PT, R2, R25, PT ;  /* 0x000000190200720c */ /* 0x000fda0003f06270 */
[----:B------:R-:W-:Y:S05]  /*23230*/  @P0 BRA `(.L_x_617) ;  /* 0x0000000000240947 */ /* 0x000fea0003800000 */
[----:B------:R-:W-:Y:S02]  /*23240*/  ULDC UR4, c[0x0][0xac8] ;  /* 0x0002b20000047ab9 */ /* 0x000fe40000000800 */
[----:B------:R-:W-:Y:S02]  /*23250*/  ISETP.GE.AND P2, PT, R9, UR4, PT ;  /* 0x0000000409007c0c */ /* 0x000fe4000bf46270 */
[----:B------:R-:W-:-:S11]  /*23260*/  ISETP.GE.AND P3, PT, R7, UR4, PT ;  /* 0x0000000407007c0c */ /* 0x000fd6000bf66270 */
[-C--:B------:R-:W-:Y:S02]  /*23270*/  @!P2 LEA R2, P0, R9, R14.reuse, 0x1 ;  /* 0x0000000e0902a211 */ /* 0x080fe400078008ff */
[----:B------:R-:W-:Y:S02]  /*23280*/  @!P3 LEA R14, P1, R7, R14, 0x1 ;  /* 0x0000000e070eb211 */ /* 0x000fe400078208ff */
[-C--:B------:R-:W-:Y:S02]  /*23290*/  @!P2 LEA.HI.X R3, R9, R0.reuse, R5, 0x1, P0 ;  /* 0x000000000903a211 */ /* 0x080fe400000f0c05 */
[----:B------:R-:W-:-:S03]  /*232a0*/  @!P3 LEA.HI.X R15, R7, R0, R8, 0x1, P1 ;  /* 0x00000000070fb211 */ /* 0x000fc600008f0c08 */
[----:B------:R0:W-:Y:S04]  /*232b0*/  @!P2 ST.E.128 desc[UR50][R2.64], RZ ;  /* 0x000000ff0200a985 */ /* 0x0001e8000c101d32 */
[----:B------:R0:W-:Y:S02]  /*232c0*/  @!P3 ST.E.128 desc[UR50][R14.64], RZ ;  /* 0x000000ff0e00b985 */ /* 0x0001e4000c101d32 */
.L_x_617:
[----:B------:R-:W-:Y:S05]  /*232d0*/  BSYNC B0 ;  /* 0x0000000000007941 */ /* 0x000fea0003800000 */
.L_x_602:
[----:B------:R-:W-:Y:S02]  /*232e0*/  ULDC UR4, c[0x0][0xc3c] ;  /* 0x00030f0000047ab9 */ /* 0x000fe40000000800 */
[----:B--2---:R-:W-:-:S13]  /*232f0*/  ISETP.GE.AND P0, PT, R139, UR4, PT ;  /* 0x000000048b007c0c */ /* 0x004fda000bf06270 */
[----:B------:R-:W-:Y:S05]  /*23300*/  @!P0 BRA `(.L_x_635) ;  /* 0xfffffde000988947 */ /* 0x000fea000383ffff */
[----:B------:R-:W-:Y:S05]  /*23310*/  BRA `(.L_x_423) ;  /* 0x0000008000a47947 */ /* 0x000fea0003800000 */
.L_x_421:
[----:B------:R-:W-:-:S08]  /*23320*/  NOP ;  /* 0x0000000000007918 */ /* 0x000fd00000000000 */
[----:B------:R-:W0:-:S00]  /*23330*/  USETMAXREG.DEALLOC.CTAPOOL 0x28 ;  /* 0x00000028000079c8 */ /* 0x000e0000080e0500 */
[----:B0-----:R-:W2:Y:S01]  /*23340*/  LDL.LU R3, [R1] ;  /* 0x0000000001037983 */ /* 0x001ea20000300800 */
[----:B------:R-:W-:-:S06]  /*23350*/  LOP3.LUT R0, R0, 0x3, RZ, 0xc0, !PT ;  /* 0x0000000300007812 */ /* 0x000fcc00078ec0ff */
[----:B------:R-:W0:Y:S02]  /*23360*/  SHFL.IDX PT, R0, R0, RZ, 0x1f ;  /* 0x00001fff00007589 */ /* 0x000e2400000e0000 */
[----:B0-----:R-:W-:-:S13]  /*23370*/  ISETP.NE.AND P0, PT, R0, RZ, PT ;  /* 0x000000ff0000720c */ /* 0x001fda0003f05270 */
[----:B------:R-:W-:Y:S01]  /*23380*/  @P0 BAR.SYNC.DEFER_BLOCKING 0x5, 0x180 ;  /* 0x0146000000000b1d */ /* 0x000fe20000010000 */
[----:B--2---:R-:W-:-:S04]  /*23390*/  LOP3.LUT R3, R3, 0xfffffeff, RZ, 0xc0, !PT ;  /* 0xfffffeff03037812 */ /* 0x004fc800078ec0ff */
[----:B------:R-:W-:-:S05]  /*233a0*/  @P0 LOP3.LUT R3, R3, 0x100, RZ, 0xfc, !PT ;  /* 0x0000010003030812 */ /* 0x000fca00078efcff */
[----:B------:R0:W-:Y:S02]  /*233b0*/  STL [R1], R3 ;  /* 0x0000000301007387 */ /* 0x0001e40000100800 */
[----:B0-----:R-:W-:-:S04]  /*233c0*/  @P0 MOV R3, 0x400 ;  /* 0x0000040000030802 */ /* 0x001fc80000000f00 */
[----:B------:R-:W-:-:S05]  /*233d0*/  @P0 LEA R2, R2, R3, 0x18 ;  /* 0x0000000302020211 */ /* 0x000fca00078ec0ff */
[----:B------:R0:W1:Y:S01]  /*233e0*/  @P0 LDS.128 R16, [R2+0x298d0] ;  /* 0x0298d00002100984 */ /* 0x0000620000000c00 */
[----:B------:R-:W-:Y:S06]  /*233f0*/  @P0 BAR.ARV 0x4, 0x180 ;  /* 0x0106000000000b1d */ /* 0x000fec0000002000 */
[----:B------:R-:W-:Y:S05]  /*23400*/  @P0 BRA `(.L_x_636) ;  /* 0x0000000800980947 */ /* 0x000fea0003800000 */
[----:B------:R-:W2:Y:S01]  /*23410*/  S2R R4, SR_TID.X ;  /* 0x0000000000047919 */ /* 0x000ea20000002100 */
[----:B------:R-:W-:Y:S01]  /*23420*/  ULDC UR4, c[0x0][0xc3c] ;  /* 0x00030f0000047ab9 */ /* 0x000fe20000000800 */
[----:B------:R-:W-:Y:S02]  /*23430*/  IMAD.MOV.U32 R0, RZ, RZ, RZ ;  /* 0x000000ffff007224 */ /* 0x000fe400078e00ff */
[----:B------:R-:W-:Y:S01]  /*23440*/  IMAD.MOV.U32 R9, RZ, RZ, RZ ;  /* 0x000000ffff097224 */ /* 0x000fe200078e00ff */
[----:B------:R-:W3:Y:S01]  /*23450*/  S2UR UR6, SR_CTAID.X ;  /* 0x00000000000679c3 */ /* 0x000ee20000002500 */
[----:B------:R-:W-:Y:S01]  /*23460*/  ULDC UR5, c[0x0][0xc38] ;  /* 0x00030e0000057ab9 */ /* 0x000fe20000000800 */
[----:B--2---:R-:W-:-:S04]  /*23470*/  LOP3.LUT R7, R4, 0x1f, RZ, 0xc0, !PT ;  /* 0x0000001f04077812 */ /* 0x004fc800078ec0ff */
[----:B------:R-:W-:-:S04]  /*23480*/  ISETP.NE.AND P0, PT, R7, 0x1f, PT ;  /* 0x0000001f0700780c */ /* 0x000fc80003f05270 */
[----:B------:R-:W-:-:S13]  /*23490*/  ISETP.GE.OR P1, PT, R7, UR4, !P0 ;  /* 0x0000000407007c0c */ /* 0x000fda000c726670 */
[----:B------:R-:W2:Y:S08]  /*234a0*/  @!P1 LDC.64 R4, c[0x0][0xc80] ;  /* 0x00032000ff049b82 */ /* 0x000eb00000000a00 */
[----:B0-----:R-:W0:Y:S01]  /*234b0*/  @!P1 LDC.64 R2, c[0x0][0xc78] ;  /* 0x00031e00ff029b82 */ /* 0x001e220000000a00 */
[----:B--2---:R-:W-:-:S05]  /*234c0*/  @!P1 IMAD.WIDE.U32 R4, R7, 0x4, R4 ;  /* 0x0000000407049825 */ /* 0x004fca00078e0004 */
[----:B------:R-:W2:Y:S01]  /*234d0*/  @!P1 LDG.E R0, desc[UR50][R4.64] ;  /* 0x0000003204009981 */ /* 0x000ea2000c1e1900 */
[----:B0-----:R-:W-:-:S05]  /*234e0*/  @!P1 IMAD.WIDE.U32 R2, R7, 0x4, R2 ;  /* 0x0000000407029825 */ /* 0x001fca00078e0002 */
[----:B------:R-:W2:Y:S01]  /*234f0*/  @!P1 LDG.E R9, desc[UR50][R2.64] ;  /* 0x0000003202099981 */ /* 0x000ea2000c1e1900 */
[C---:B------:R-:W-:Y:S02]  /*23500*/  ISETP.NE.AND P1, PT, R7.reuse, RZ, PT ;  /* 0x000000ff0700720c */ /* 0x040fe40003f25270 */
[C---:B------:R-:W-:Y:S02]  /*23510*/  ISETP.GE.U32.AND P2, PT, R7.reuse, 0x2, PT ;  /* 0x000000020700780c */ /* 0x040fe40003f46070 */
[C---:B------:R-:W-:Y:S02]  /*23520*/  ISETP.GE.U32.AND P3, PT, R7.reuse, 0x4, PT ;  /* 0x000000040700780c */ /* 0x040fe40003f66070 */
[C---:B------:R-:W-:Y:S02]  /*23530*/  ISETP.GE.U32.AND P4, PT, R7.reuse, 0x8, PT ;  /* 0x000000080700780c */ /* 0x040fe40003f86070 */
[----:B------:R-:W-:Y:S01]  /*23540*/  ISETP.GE.U32.AND P5, PT, R7, 0x10, PT ;  /* 0x000000100700780c */ /* 0x000fe20003fa6070 */
[----:B------:R-:W-:Y:S01]  /*23550*/  UMOV UR4, URZ ;  /* 0x0000003f00047c82 */ /* 0x000fe20008000000 */
        /* <DEDUP_REMOVED lines=8> */
[----:B0-----:R-:W-:-:S04]  /*235e0*/  SEL R3, R4, RZ, P3 ;  /* 0x000000ff04037207 */ /* 0x001fc80001800000 */
[----:B------:R-:W-:-:S05]  /*235f0*/  IADD3 R3, R8, R3, RZ ;  /* 0x0000000308037210 */ /* 0x000fca0007ffe0ff */
[----:B------:R-:W0:Y:S02]  /*23600*/  SHFL.UP PT, R2, R3, 0x8, RZ ;  /* 0x0500000003027989 */ /* 0x000e2400000e00ff */
[----:B0-----:R-:W-:-:S05]  /*23610*/  SEL R2, R2, RZ, P4 ;  /* 0x000000ff02027207 */ /* 0x001fca0002000000 */
[----:B------:R-:W-:-:S05]  /*23620*/  IMAD.IADD R2, R3, 0x1, R2 ;  /* 0x0000000103027824 */ /* 0x000fca00078e0202 */
[----:B------:R-:W0:Y:S02]  /*23630*/  SHFL.UP PT, R4, R2, 0x10, RZ ;  /* 0x0600000002047989 */ /* 0x000e2400000e00ff */
[----:B0-----:R-:W-:-:S05]  /*23640*/  SEL R5, R4, RZ, P5 ;  /* 0x000000ff04057207 */ /* 0x001fca0002800000 */
[----:B------:R-:W-:-:S05]  /*23650*/  IMAD.IADD R5, R2, 0x1, R5 ;  /* 0x0000000102057824 */ /* 0x000fca00078e0205 */
[----:B------:R-:W0:Y:S02]  /*23660*/  SHFL.IDX PT, R6, R5, 0x1f, 0x1f ;  /* 0x03e01f0005067f89 */ /* 0x000e2400000e0000 */
[----:B0-----:R-:W-:-:S05]  /*23670*/  IMAD R6, R6, UR5, RZ ;  /* 0x0000000506067c24 */ /* 0x001fca000f8e02ff */
[----:B---3--:R-:W-:Y:S01]  /*23680*/  ISETP.GT.AND P6, PT, R6, UR6, PT ;  /* 0x0000000606007c0c */ /* 0x008fe2000bfc4270 */
[----:B------:R-:W-:-:S12]  /*23690*/  IMAD.MOV.U32 R3, RZ, RZ, R6 ;  /* 0x000000ffff037224 */ /* 0x000fd800078e0006 */
[----:B------:R-:W-:Y:S05]  /*236a0*/  @P6 BRA `(.L_x_637) ;  /* 0x0000000000a06947 */ /* 0x000fea0003800000 */
[----:B------:R-:W-:Y:S01]  /*236b0*/  IMAD.MOV.U32 R6, RZ, RZ, R3 ;  /* 0x000000ffff067224 */ /* 0x000fe200078e0003 */
[----:B------:R-:W-:Y:S01]  /*236c0*/  UMOV UR4, URZ ;  /* 0x0000003f00047c82 */ /* 0x000fe20008000000 */
[----:B------:R-:W-:-:S05]  /*236d0*/  ULDC UR5, c[0x0][0xc38] ;  /* 0x00030e0000057ab9 */ /* 0x000fca0000000800 */
.L_x_639:
[----:B------:R-:W0:Y:S01]  /*236e0*/  LDC R0, c[0x0][0xc3c] ;  /* 0x00030f00ff007b82 */ /* 0x000e220000000800 */
[----:B------:R-:W-:Y:S01]  /*236f0*/  UIADD3 UR4, UR4, 0x1f, URZ ;  /* 0x0000001f04047890 */ /* 0x000fe2000fffe03f */
[----:B------:R-:W-:Y:S02]  /*23700*/  ULDC UR7, c[0x0][0xc3c] ;  /* 0x00030f0000077ab9 */ /* 0x000fe40000000800 */
[----:B-1----:R-:W-:-:S03]  /*23710*/  MOV R19, UR7 ;  /* 0x0000000700137c02 */ /* 0x002fc60008000f00 */
[----:B0-----:R-:W-:-:S13]  /*23720*/  ISETP.LE.AND P6, PT, R0, UR4, PT ;  /* 0x0000000400007c0c */ /* 0x001fda000bfc3270 */
[----:B------:R-:W-:Y:S05]  /*23730*/  @P6 BRA `(.L_x_638) ;  /* 0x0000000400a86947 */ /* 0x000fea0003800000 */
[----:B------:R-:W-:-:S05]  /*23740*/  VIADD R9, R7, UR4 ;  /* 0x0000000407097c36 */ /* 0x000fca0008000000 */
[----:B------:R-:W-:Y:S01]  /*23750*/  ISETP.GE.OR P6, PT, R9, R0, !P0 ;  /* 0x000000000900720c */ /* 0x000fe200047c6670 */
[----:B------:R-:W-:-:S12]  /*23760*/  IMAD.MOV.U32 R0, RZ, RZ, RZ ;  /* 0x000000ffff007224 */ /* 0x000fd800078e00ff */
[----:B------:R-:W0:Y:S08]  /*23770*/  @!P6 LDC.64 R4, c[0x0][0xc80] ;  /* 0x00032000ff04eb82 */ /* 0x000e300000000a00 */
[----:B------:R-:W1:Y:S01]  /*23780*/  @!P6 LDC.64 R2, c[0x0][0xc78] ;  /* 0x00031e00ff02eb82 */ /* 0x000e620000000a00 */
[----:B0-----:R-:W-:-:S05]  /*23790*/  @!P6 IMAD.WIDE R4, R9, 0x4, R4 ;  /* 0x000000040904e825 */ /* 0x001fca00078e0204 */
[----:B------:R-:W2:Y:S01]  /*237a0*/  @!P6 LDG.E R0, desc[UR50][R4.64] ;  /* 0x000000320400e981 */ /* 0x000ea2000c1e1900 */
[----:B-1----:R-:W-:-:S04]  /*237b0*/  @!P6 IMAD.WIDE R2, R9, 0x4, R2 ;  /* 0x000000040902e825 */ /* 0x002fc800078e0202 */
[----:B------:R-:W-:-:S06]  /*237c0*/  IMAD.MOV.U32 R9, RZ, RZ, RZ ;  /* 0x000000ffff097224 */ /* 0x000fcc00078e00ff */
[----:B------:R-:W2:Y:S02]  /*237d0*/  @!P6 LDG.E R9, desc[UR50][R2.64] ;  /* 0x000000320209e981 */ /* 0x000ea4000c1e1900 */
[----:B--2---:R-:W-:-:S05]  /*237e0*/  IMAD R13, R0, R9, RZ ;  /* 0x00000009000d7224 */ /* 0x004fca00078e02ff */
        /* <DEDUP_REMOVED lines=15> */
[----:B------:R-:W0:Y:S02]  /*238e0*/  SHFL.IDX PT, R2, R5, 0x1f, 0x1f ;  /* 0x03e01f0005027f89 */ /* 0x000e2400000e0000 */
[----:B0-----:R-:W-:-:S04]  /*238f0*/  IMAD R3, R2, UR5, RZ ;  /* 0x0000000502037c24 */ /* 0x001fc8000f8e02ff */
[----:B------:R-:W-:-:S05]  /*23900*/  IMAD.IADD R6, R3, 0x1, R6 ;  /* 0x0000000103067824 */ /* 0x000fca00078e0206 */
[----:B------:R-:W-:-:S13]  /*23910*/  ISETP.GT.AND P6, PT, R6, UR6, PT ;  /* 0x0000000606007c0c */ /* 0x000fda000bfc4270 */
[----:B------:R-:W-:Y:S05]  /*23920*/  @!P6 BRA `(.L_x_639) ;  /* 0xfffffffc006ce947 */ /* 0x000fea000383ffff */
.L_x_637:
[----:B------:R-:W-:Y:S01]  /*23930*/  IADD3 R10, -R3, R6, RZ ;  /* 0x00000006030a7210 */ /* 0x000fe20007ffe1ff */
[----:B-1----:R-:W-:-:S04]  /*23940*/  IMAD.MOV.U32 R16, RZ, RZ, RZ ;  /* 0x000000ffff107224 */ /* 0x002fc800078e00ff */
[----:B------:R-:W-:-:S05]  /*23950*/  IMAD R2, R5, UR5, R10 ;  /* 0x0000000505027c24 */ /* 0x000fca000f8e020a */
[----:B------:R-:W-:-:S13]  /*23960*/  ISETP.GT.AND P0, PT, R2, UR6, PT ;  /* 0x0000000602007c0c */ /* 0x000fda000bf04270 */
[----:B------:R-:W-:-:S04]  /*23970*/  VOTE.ANY R6, PT, !P0 ;  /* 0x0000000000067806 */ /* 0x000fc800040e0100 */
[----:B------:R-:W0:Y:S01]  /*23980*/  POPC R19, R6 ;  /* 0x0000000600137309 */ /* 0x000e220000000000 */
[----:B------:R-:W-:Y:S01]  /*23990*/  ISETP.NE.AND P0, PT, R6, RZ, PT ;  /* 0x000000ff0600720c */ /* 0x000fe20003f05270 */
[----:B0-----:R-:W0:Y:S04]  /*239a0*/  SHFL.IDX PT, R0, R0, R19, 0x1f ;  /* 0x00001f1300007589 */ /* 0x001e2800000e0000 */
        /* <DEDUP_REMOVED lines=8> */
[----:B------:R-:W-:-:S06]  /*23a30*/  VIADD R16, R19, 0xffffffff ;  /* 0xffffffff13107836 */ /* 0x000fcc0000000000 */
[----:B------:R0:W1:Y:S02]  /*23a40*/  SHFL.IDX PT, R16, R5, R16, 0x1f ;  /* 0x00001f1005107589 */ /* 0x00006400000e0000 */
.L_x_640:
[----:B-1----:R-:W-:Y:S01]  /*23a50*/  IMAD R16, R16, UR5, R10 ;  /* 0x0000000510107c24 */ /* 0x002fe2000f8e020a */
[----:B------:R-:W-:Y:S01]  /*23a60*/  MOV R2, RZ ;  /* 0x000000ff00027202 */ /* 0x000fe20000000f00 */
[----:B------:R-:W-:Y:S01]  /*23a70*/  IMAD R11, R11, R4, RZ ;  /* 0x000000040b0b7224 */ /* 0x000fe200078e02ff */
[----:B------:R-:W-:Y:S01]  /*23a80*/  IABS R10, R0 ;  /* 0x00000000000a7213 */ /* 0x000fe20000000000 */
[----:B------:R-:W-:Y:S01]  /*23a90*/  VIADD R19, R19, UR4 ;  /* 0x0000000413137c36 */ /* 0x000fe20008000000 */
[----:B------:R-:W-:Y:S01]  /*23aa0*/  IADD3 R17, -R16, UR6, RZ ;  /* 0x0000000610117c10 */ /* 0x000fe2000fffe1ff */
[----:B------:R-:W-:Y:S01]  /*23ab0*/  IMAD.HI.U32 R2, R3, R11, R2 ;  /* 0x0000000b03027227 */ /* 0x000fe200078e0002 */
[----:B0-----:R-:W-:Y:S02]  /*23ac0*/  IABS R5, R9 ;  /* 0x0000000900057213 */ /* 0x001fe40000000000 */
[----:B------:R-:W-:Y:S01]  /*23ad0*/  IABS R8, R17 ;  /* 0x0000001100087213 */ /* 0x000fe20000000000 */
[----:B------:R-:W-:Y:S01]  /*23ae0*/  IMAD.MOV R10, RZ, RZ, -R10 ;  /* 0x000000ffff0a7224 */ /* 0x000fe200078e0a0a */
[----:B------:R-:W0:Y:S03]  /*23af0*/  I2F.RP R6, R5 ;  /* 0x0000000500067306 */ /* 0x000e260000209400 */
[----:B------:R-:W-:-:S02]  /*23b00*/  IMAD.MOV.U32 R3, RZ, RZ, R8 ;  /* 0x000000ffff037224 */ /* 0x000fc400078e0008 */
[----:B------:R-:W-:Y:S02]  /*23b10*/  IMAD.MOV.U32 R8, RZ, RZ, R10 ;  /* 0x000000ffff087224 */ /* 0x000fe400078e000a */
[----:B------:R-:W-:-:S04]  /*23b20*/  IMAD.HI.U32 R2, R2, R3, RZ ;  /* 0x0000000302027227 */ /* 0x000fc800078e00ff */
[----:B------:R-:W-:Y:S01]  /*23b30*/  IMAD R3, R2, R8, R3 ;  /* 0x0000000802037224 */ /* 0x000fe200078e0203 */
[----:B0-----:R-:W0:Y:S04]  /*23b40*/  MUFU.RCP R6, R6 ;  /* 0x0000000600067308 */ /* 0x001e280000001000 */
[----:B------:R-:W-:-:S13]  /*23b50*/  ISETP.GT.U32.AND P1, PT, R4, R3, PT ;  /* 0x000000030400720c */ /* 0x000fda0003f24070 */
[----:B------:R-:W-:Y:S02]  /*23b60*/  @!P1 IMAD.IADD R3, R3, 0x1, -R4 ;  /* 0x0000000103039824 */ /* 0x000fe400078e0a04 */
[----:B------:R-:W-:Y:S01]  /*23b70*/  @!P1 VIADD R2, R2, 0x1 ;  /* 0x0000000102029836 */ /* 0x000fe20000000000 */
[----:B0-----:R-:W-:Y:S02]  /*23b80*/  IADD3 R8, R6, 0xffffffe, RZ ;  /* 0x0ffffffe06087810 */ /* 0x001fe40007ffe0ff */
[----:B------:R-:W-:Y:S02]  /*23b90*/  ISETP.GE.U32.AND P0, PT, R3, R4, PT ;  /* 0x000000040300720c */ /* 0x000fe40003f06070 */
[----:B------:R-:W-:Y:S01]  /*23ba0*/  LOP3.LUT R4, R17, R0, RZ, 0x3c, !PT ;  /* 0x0000000011047212 */ /* 0x000fe200078e3cff */
[----:B------:R0:W1:Y:S01]  /*23bb0*/  F2I.FTZ.U32.TRUNC.NTZ R3, R8 ;  /* 0x0000000800037305 */ /* 0x000062000021f000 */
[----:B------:R-:W-:Y:S02]  /*23bc0*/  ISETP.NE.AND P1, PT, R0, RZ, PT ;  /* 0x000000ff0000720c */ /* 0x000fe40003f25270 */
[----:B------:R-:W-:-:S02]  /*23bd0*/  ISETP.GE.AND P2, PT, R4, RZ, PT ;  /* 0x000000ff0400720c */ /* 0x000fc40003f46270 */
[----:B0-----:R-:W-:-:S05]  /*23be0*/  IABS R8, R9 ;  /* 0x0000000900087213 */ /* 0x001fca0000000000 */
[----:B------:R-:W-:-:S04]  /*23bf0*/  @P0 VIADD R2, R2, 0x1 ;  /* 0x0000000102020836 */ /* 0x000fc80000000000 */
[----:B------:R-:W-:Y:S02]  /*23c00*/  IMAD.MOV.U32 R6, RZ, RZ, R2 ;  /* 0x000000ffff067224 */ /* 0x000fe400078e0002 */
[----:B-1----:R-:W-:Y:S02]  /*23c10*/  IMAD.MOV R2, RZ, RZ, -R3 ;  /* 0x000000ffff027224 */ /* 0x002fe400078e0a03 */
[----:B------:R-:W-:Y:S01]  /*23c20*/  IMAD.MOV R8, RZ, RZ, -R8 ;  /* 0x000000ffff087224 */ /* 0x000fe200078e0a08 */
[----:B------:R-:W-:Y:S01]  /*23c30*/  @!P2 IADD3 R6, -R6, RZ, RZ ;  /* 0x000000ff0606a210 */ /* 0x000fe20007ffe1ff */
[----:B------:R-:W-:Y:S01]  /*23c40*/  IMAD R11, R2, R5, RZ ;  /* 0x00000005020b7224 */ /* 0x000fe200078e02ff */
[----:B------:R-:W-:Y:S01]  /*23c50*/  @!P1 LOP3.LUT R6, RZ, R0, RZ, 0x33, !PT ;  /* 0x00000000ff069212 */ /* 0x000fe200078e33ff */
[----:B------:R-:W-:-:S03]  /*23c60*/  IMAD.MOV.U32 R2, RZ, RZ, RZ ;  /* 0x000000ffff027224 */ /* 0x000fc600078e00ff */
[----:B------:R-:W-:Y:S01]  /*23c70*/  IABS R4, R6 ;  /* 0x0000000600047213 */ /* 0x000fe20000000000 */
[----:B------:R-:W-:-:S04]  /*23c80*/  IMAD.HI.U32 R2, R3, R11, R2 ;  /* 0x0000000b03027227 */ /* 0x000fc800078e0002 */
[----:B------:R-:W-:Y:S02]  /*23c90*/  IMAD.MOV.U32 R3, RZ, RZ, R4 ;  /* 0x000000ffff037224 */ /* 0x000fe400078e0004 */
[----:B------:R-:W-:Y:S02]  /*23ca0*/  IMAD.MOV.U32 R4, RZ, RZ, R8 ;  /* 0x000000ffff047224 */ /* 0x000fe400078e0008 */
[----:B------:R-:W-:-:S04]  /*23cb0*/  IMAD.HI.U32 R2, R2, R3, RZ ;  /* 0x0000000302027227 */ /* 0x000fc800078e00ff */
[----:B------:R-:W-:Y:S01]  /*23cc0*/  IMAD R4, R2, R4, R3 ;  /* 0x0000000402047224 */ /* 0x000fe200078e0203 */
[----:B------:R-:W-:Y:S01]  /*23cd0*/  LOP3.LUT R3, R6, R9, RZ, 0x3c, !PT ;  /* 0x0000000906037212 */ /* 0x000fe200078e3cff */
[----:B------:R-:W-:-:S03]  /*23ce0*/  IMAD R0, R0, R6, RZ ;  /* 0x0000000600007224 */ /* 0x000fc600078e02ff */
[----:B------:R-:W-:Y:S01]  /*23cf0*/  ISETP.GT.U32.AND P1, PT, R5, R4, PT ;  /* 0x000000040500720c */ /* 0x000fe20003f24070 */
[----:B------:R-:W-:Y:S01]  /*23d00*/  IMAD.IADD R17, R17, 0x1, -R0 ;  /* 0x0000000111117824 */ /* 0x000fe200078e0a00 */
[----:B------:R-:W-:-:S11]  /*23d10*/  ISETP.GE.AND P2, PT, R3, RZ, PT ;  /* 0x000000ff0300720c */ /* 0x000fd60003f46270 */
[-C--:B------:R-:W-:Y:S01]  /*23d20*/  @!P1 IADD3 R4, R4, -R5.reuse, RZ ;  /* 0x8000000504049210 */ /* 0x080fe20007ffe0ff */
[----:B------:R-:W-:Y:S01]  /*23d30*/  @!P1 VIADD R2, R2, 0x1 ;  /* 0x0000000102029836 */ /* 0x000fe20000000000 */
[----:B------:R-:W-:Y:S02]  /*23d40*/  ISETP.NE.AND P1, PT, R9, RZ, PT ;  /* 0x000000ff0900720c */ /* 0x000fe40003f25270 */
[----:B------:R-:W-:-:S13]  /*23d50*/  ISETP.GE.U32.AND P0, PT, R4, R5, PT ;  /* 0x000000050400720c */ /* 0x000fda0003f06070 */
[----:B------:R-:W-:-:S04]  /*23d60*/  @P0 VIADD R2, R2, 0x1 ;  /* 0x0000000102020836 */ /* 0x000fc80000000000 */
[----:B------:R-:W-:Y:S01]  /*23d70*/  @!P2 IMAD.MOV R2, RZ, RZ, -R2 ;  /* 0x000000ffff02a224 */ /* 0x000fe200078e0a02 */
[----:B------:R-:W-:-:S05]  /*23d80*/  @!P1 LOP3.LUT R2, RZ, R9, RZ, 0x33, !PT ;  /* 0x00000009ff029212 */ /* 0x000fca00078e33ff */
[----:B------:R-:W-:-:S04]  /*23d90*/  IMAD.MOV R18, RZ, RZ, -R2 ;  /* 0x000000ffff127224 */ /* 0x000fc800078e0a02 */
[C---:B------:R-:W-:Y:S01]  /*23da0*/  IMAD R18, R9.reuse, R18, R6 ;  /* 0x0000001209127224 */ /* 0x040fe200078e0206 */
[----:B------:R-:W-:-:S05]  /*23db0*/  LEA R9, R9, R2, 0x18 ;  /* 0x0000000209097211 */ /* 0x000fca00078ec0ff */
[----:B------:R-:W-:Y:S01]  /*23dc0*/  IMAD R18, R18, 0x10000, R9 ;  /* 0x0001000012127824 */ /* 0x000fe200078e0209 */
[----:B------:R-:W-:Y:S06]  /*23dd0*/  BRA `(.L_x_641) ;  /* 0x00000000000c7947 */ /* 0x000fec0003800000 */
.L_x_638:
[----:B------:R-:W-:Y:S01]  /*23de0*/  IMAD.MOV.U32 R17, RZ, RZ, RZ ;  /* 0x000000ffff117224 */ /* 0x000fe200078e00ff */
[----:B------:R-:W-:Y:S01]  /*23df0*/  MOV R16, UR6 ;  /* 0x0000000600107c02 */ /* 0x000fe20008000f00 */
[----:B------:R-:W-:-:S07]  /*23e00*/  IMAD.MOV.U32 R18, RZ, RZ, RZ ;  /* 0x000000ffff127224 */ /* 0x000fce00078e00ff */
.L_x_641:
[----:B------:R-:W-:-:S13]  /*23e10*/  ISETP.NE.AND P0, PT, R7, RZ, PT ;  /* 0x000000ff0700720c */ /* 0x000fda0003f05270 */
[----:B------:R-:W0:Y:S01]  /*23e20*/  @!P0 S2R R3, SR_CgaCtaId ;  /* 0x0000000000038919 */ /* 0x000e220000008800 */
[----:B------:R-:W-:-:S04]  /*23e30*/  @!P0 MOV R0, 0x400 ;  /* 0x0000040000008802 */ /* 0x000fc80000000f00 */
[----:B0-----:R-:W-:-:S05]  /*23e40*/  @!P0 LEA R0, R3, R0, 0x18 ;  /* 0x0000000003008211 */ /* 0x001fca00078ec0ff */
[----:B------:R2:W-:Y:S01]  /*23e50*/  @!P0 STS.128 [R0+0x298d0], R16 ;  /* 0x0298d01000008388 */ /* 0x0005e20000000c00 */
[----:B------:R-:W-:Y:S06]  /*23e60*/  BAR.ARV 0x5, 0x180 ;  /* 0x0146000000007b1d */ /* 0x000fec0000002000 */
.L_x_636:
[----:B------:R3:W-:Y:S01]  /*23e70*/  STL [R1+0x38], RZ ;  /* 0x000038ff01007387 */ /* 0x0007e20000100800 */
[----:B------:R-:W-:Y:S01]  /*23e80*/  ULDC UR4, c[0x0][0xc3c] ;  /* 0x00030f0000047ab9 */ /* 0x000fe20000000800 */
[----:B------:R-:W-:Y:S01]  /*23e90*/  IMAD.MOV.U32 R34, RZ, RZ, 0x1 ;  /* 0x00000001ff227424 */ /* 0x000fe200078e00ff */
[----:B-1----:R-:W-:Y:S01]  /*23ea0*/  ISETP.GE.AND P0, PT, R19, UR4, PT ;  /* 0x0000000413007c0c */ /* 0x002fe2000bf06270 */
[----:B------:R-:W-:-:S12]  /*23eb0*/  IMAD.MOV.U32 R23, RZ, RZ, RZ ;  /* 0x000000ffff177224 */ /* 0x000fd800078e00ff */
[----:B---3--:R-:W-:Y:S05]  /*23ec0*/  @P0 BRA `(.L_x_642) ;  /* 0x0000007000bc0947 */ /* 0x008fea0003800000 */
[----:B------:R-:W1:Y:S01]  /*23ed0*/  S2R R12, SR_TID.X ;  /* 0x00000000000c7919 */ /* 0x000e620000002100 */
[----:B------:R-:W3:Y:S01]  /*23ee0*/  S2UR UR4, SR_CgaCtaId ;  /* 0x00000000000479c3 */ /* 0x000ee20000008800 */
[----:B------:R-:W-:Y:S01]  /*23ef0*/  MOV R37, 0x40 ;  /* 0x0000004000257802 */ /* 0x000fe20000000f00 */
[----:B------:R-:W-:Y:S01]  /*23f00*/  BSSY B7, `(.L_x_642) ;  /* 0x000072b000077945 */ /* 0x000fe20003800000 */
[----:B------:R-:W-:Y:S01]  /*23f10*/  MOV R22, 0x400 ;  /* 0x0000040000167802 */ /* 0x000fe20000000f00 */
[----:B------:R-:W-:Y:S01]  /*23f20*/  IMAD.MOV.U32 R35, RZ, RZ, 0x1 ;  /* 0x00000001ff237424 */ /* 0x000fe200078e00ff */
[----:B------:R-:W-:Y:S01]  /*23f30*/  MOV R23, RZ ;  /* 0x000000ff00177202 */ /* 0x000fe20000000f00 */
[----:B------:R-:W-:Y:S01]  /*23f40*/  IMAD.MOV.U32 R28, RZ, RZ, RZ ;  /* 0x000000ffff1c7224 */ /* 0x000fe200078e00ff */
[----:B------:R-:W-:Y:S01]  /*23f50*/  ULDC.64 UR40, c[0x0][0x198] ;  /* 0x0000660000287ab9 */ /* 0x000fe20000000a00 */
[----:B------:R-:W-:Y:S01]  /*23f60*/  IMAD.MOV.U32 R34, RZ, RZ, 0x1 ;  /* 0x00000001ff227424 */ /* 0x000fe200078e00ff */
[----:B------:R-:W-:-:S02]  /*23f70*/  ULOP3.LUT UR39, UR36, 0x2, URZ, 0xfc, !UPT ;  /* 0x0000000224277892 */ /* 0x000fc4000f8efc3f */
[----:B------:R-:W-:Y:S01]  /*23f80*/  ULOP3.LUT UR37, UR36, 0x1, URZ, 0xfc, !UPT ;  /* 0x0000000124257892 */ /* 0x000fe2000f8efc3f */
[----:B------:R-:W-:Y:S01]  /*23f90*/  ULDC UR38, c[0x0][0xc] ;  /* 0x0000030000267ab9 */ /* 0x000fe20000000800 */
[C---:B-1----:R-:W-:Y:S01]  /*23fa0*/  LOP3.LUT R10, R12.reuse, 0x7f, RZ, 0xc0, !PT ;  /* 0x0000007f0c0a7812 */ /* 0x042fe200078ec0ff */
[C---:B0-----:R-:W-:Y:S01]  /*23fb0*/  IMAD.SHL.U32 R2, R12.reuse, 0x10, RZ ;  /* 0x000000100c027824 */ /* 0x041fe200078e00ff */
[C---:B------:R-:W-:Y:S01]  /*23fc0*/  SHF.L.U32 R3, R12.reuse, 0x7, RZ ;  /* 0x000000070c037819 */ /* 0x040fe200000006ff */
[C---:B------:R-:W-:Y:S01]  /*23fd0*/  IMAD.SHL.U32 R11, R12.reuse, 0x2, RZ ;  /* 0x000000020c0b7824 */ /* 0x040fe200078e00ff */
[----:B------:R-:W-:Y:S01]  /*23fe0*/  SHF.R.U32.HI R7, RZ, 0x5, R10 ;  /* 0x00000005ff077819 */ /* 0x000fe2000001160a */
[----:B------:R-:W-:Y:S01]  /*23ff0*/  IMAD.SHL.U32 R36, R12, 0x4, RZ ;  /* 0x000000040c247824 */ /* 0x000fe200078e00ff */
[----:B--2---:R-:W-:Y:S02]  /*24000*/  LOP3.LUT R0, R2, 0x1b0, RZ, 0xc0, !PT ;  /* 0x000001b002007812 */ /* 0x004fe400078ec0ff */
[----:B------:R-:W-:Y:S01]  /*24010*/  SHF.R.U32.HI R5, RZ, 0x1, R12 ;  /* 0x00000001ff057819 */ /* 0x000fe2000001160c */
[----:B------:R-:W-:Y:S01]  /*24020*/  IMAD.SHL.U32 R9, R7, 0x200, RZ ;  /* 0x0000020007097824 */ /* 0x000fe200078e00ff */
[----:B------:R-:W-:Y:S01]  /*24030*/  LOP3.LUT R11, R0, 0x30, R11, 0x78, !PT ;  /* 0x00000030000b7812 */ /* 0x000fe200078e780b */
[----:B------:R-:W-:Y:S01]  /*24040*/  IMAD.SHL.U32 R0, R12, 0x20, RZ ;  /* 0x000000200c007824 */ /* 0x000fe200078e00ff */
[----:B------:R-:W-:-:S02]  /*24050*/  LOP3.LUT R4, R3, 0x380, RZ, 0xc0, !PT ;  /* 0x0000038003047812 */ /* 0x000fc400078ec0ff */
[C---:B------:R-:W-:Y:S02]  /*24060*/  LOP3.LUT R6, R9.reuse, 0x40, R2, 0xf8, !PT ;  /* 0x0000004009067812 */ /* 0x040fe400078ef802 */
[----:B------:R-:W-:Y:S02]  /*24070*/  LOP3.LUT R5, R4, 0x30, R5, 0xf8, !PT ;  /* 0x0000003004057812 */ /* 0x000fe400078ef805 */
[----:B------:R-:W-:Y:S02]  /*24080*/  LOP3.LUT R4, R0, 0x80, RZ, 0xc0, !PT ;  /* 0x0000008000047812 */ /* 0x000fe400078ec0ff */
[----:B------:R-:W-:Y:S02]  /*24090*/  LOP3.LUT R8, R6, R11, RZ, 0xfc, !PT ;  /* 0x0000000b06087212 */ /* 0x000fe400078efcff */
[----:B------:R-:W-:Y:S02]  /*240a0*/  LOP3.LUT R6, R4, 0x10, R12, 0xf8, !PT ;  /* 0x0000001004067812 */ /* 0x000fe400078ef80c */
[----:B------:R-:W-:Y:S01]  /*240b0*/  LOP3.LUT R9, R9, 0x60, R0, 0xf8, !PT ;  /* 0x0000006009097812 */ /* 0x000fe200078ef800 */
[----:B------:R-:W-:Y:S01]  /*240c0*/  STL [R1+0x14], R8 ;  /* 0x0000140801007387 */ /* 0x000fe20000100800 */
[----:B------:R-:W-:Y:S01]  /*240d0*/  LOP3.LUT R4, R5, 0x70, R2, 0x78, !PT ;  /* 0x0000007005047812 */ /* 0x000fe200078e7802 */
[----:B------:R-:W-:Y:S01]  /*240e0*/  IMAD.SHL.U32 R5, R7, 0x400, RZ ;  /* 0x0000040007057824 */ /* 0x000fe200078e00ff */
[----:B------:R-:W-:-:S02]  /*240f0*/  LOP3.LUT R6, R6, 0x10, R36, 0x78, !PT ;  /* 0x0000001006067812 */ /* 0x000fc400078e7824 */
[----:B------:R-:W-:Y:S02]  /*24100*/  LOP3.LUT R9, R9, 0x100, R0, 0xf8, !PT ;  /* 0x0000010009097812 */ /* 0x000fe400078ef800 */
[----:B------:R-:W-:Y:S02]  /*24110*/  LOP3.LUT R4, R4, 0xc00, R3, 0xf8, !PT ;  /* 0x00000c0004047812 */ /* 0x000fe400078ef803 */
[----:B------:R-:W-:Y:S02]  /*24120*/  LOP3.LUT R3, R9, R6, RZ, 0xfc, !PT ;  /* 0x0000000609037212 */ /* 0x000fe400078efcff */
[----:B------:R-:W-:Y:S01]  /*24130*/  R2P PR, R12, 0x14 ;  /* 0x000000140c007804 */ /* 0x000fe20000000000 */
[----:B------:R0:W-:Y:S01]  /*24140*/  STL [R1+0x1c], R4 ;  /* 0x00001c0401007387 */ /* 0x0001e20000100800 */
[----:B------:R-:W-:-:S03]  /*24150*/  LOP3.LUT R11, R0, 0x380, RZ, 0xc0, !PT ;  /* 0x00000380000b7812 */ /* 0x000fc600078ec0ff */
[----:B------:R3:W-:Y:S01]  /*24160*/  STL [R1+0x18], R3 ;  /* 0x0000180301007387 */ /* 0x0007e20000100800 */
[----:B------:R-:W-:Y:S02]  /*24170*/  SEL R5, R37, 0xffffffc0, !P2 ;  /* 0xffffffc025057807 */ /* 0x000fe40005000000 */
[----:B------:R-:W-:Y:S02]  /*24180*/  LOP3.LUT R11, R11, 0x30, R2, 0xf8, !PT ;  /* 0x000000300b0b7812 */ /* 0x000fe400078ef802 */
[----:B------:R-:W-:Y:S01]  /*24190*/  LOP3.LUT R2, R2, 0x30, RZ, 0xc0, !PT ;  /* 0x0000003002027812 */ /* 0x000fe200078ec0ff */
[----:B------:R-:W-:Y:S01]  /*241a0*/  STL [R1+0x20], R5 ;  /* 0x0000200501007387 */ /* 0x000fe20000100800 */
[----:B0-----:R-:W-:Y:S02]  /*241b0*/  SHF.R.U32.HI R4, RZ, 0x2, R10 ;  /* 0x00000002ff047819 */ /* 0x001fe4000001160a */
[----:B------:R-:W-:Y:S01]  /*241c0*/  LOP3.LUT R36, R11, 0x70, R36, 0x78, !PT ;  /* 0x000000700b247812 */ /* 0x000fe200078e7824 */
[----:B---3--:R-:W-:Y:S01]  /*241d0*/  IMAD.U32 R3, RZ, RZ, UR4 ;  /* 0x00000004ff037e24 */ /* 0x008fe2000f8e00ff */
[----:B------:R-:W-:-:S02]  /*241e0*/  LOP3.LUT R0, R4, 0x60, R0, 0xf8, !PT ;  /* 0x0000006004007812 */ /* 0x000fc400078ef800 */
[----:B------:R-:W-:Y:S02]  /*241f0*/  LOP3.LUT R4, R2, 0x40, RZ, 0xfc, !PT ;  /* 0x0000004002047812 */ /* 0x000fe400078efcff */
[----:B------:R-:W-:Y:S01]  /*24200*/  LEA R22, R3, R22, 0x18 ;  /* 0x0000001603167211 */ /* 0x000fe200078ec0ff */
[----:B------:R0:W-:Y:S01]  /*24210*/  STL [R1+0x10], R3 ;  /* 0x0000100301007387 */ /* 0x0001e20000100800 */
[----:B------:R-:W-:-:S03]  /*24220*/  SEL R37, R37, 0xffffffc0, !P4 ;  /* 0xffffffc025257807 */ /* 0x000fc60006000000 */
[----:B------:R1:W-:Y:S01]  /*24230*/  STL [R1+0x38], RZ ;  /* 0x000038ff01007387 */ /* 0x0003e20000100800 */
[----:B0-----:R-:W-:Y:S02]  /*24240*/  LOP3.LUT R3, R2, 0x80, RZ, 0xfc, !PT ;  /* 0x0000008002037812 */ /* 0x001fe400078efcff */
[----:B------:R-:W-:Y:S01]  /*24250*/  LOP3.LUT R2, R0, 0x80, RZ, 0xfc, !PT ;  /* 0x0000008000027812 */ /* 0x000fe200078efcff */
[----:B------:R-:W-:-:S05]  /*24260*/  IMAD.IADD R0, R22, 0x1, R8 ;  /* 0x0000000116007824 */ /* 0x000fca00078e0208 */
[----:B------:R1:W-:Y:S02]  /*24270*/  STL [R1+0x24], R0 ;  /* 0x0000240001007387 */ /* 0x0003e40000100800 */
.L_x_760:
[----:B0-----:R-:W0:Y:S02]  /*24280*/  LDC.64 R24, c[0x0][0xc88] ;  /* 0x00032200ff187b82 */ /* 0x001e240000000a00 */
[----:B0-----:R-:W-:-:S06]  /*24290*/  IMAD.WIDE R24, R19, 0x4, R24 ;  /* 0x0000000413187825 */ /* 0x001fcc00078e0218 */
[----:B-1----:R-:W1:Y:S01]  /*242a0*/  LDG.E R24, desc[UR50][R24.64] ;  /* 0x0000003218187981 */ /* 0x002e62000c1e1900 */
[----:B------:R-:W-:Y:S05]  /*242b0*/  YIELD ;  /* 0x0000000000007946 */ /* 0x000fea0003800000 */
[----:B------:R-:W-:Y:S01]  /*242c0*/  ULDC.64 UR4, c[0x0][0xa28] ;  /* 0x00028a0000047ab9 */ /* 0x000fe20000000a00 */
[----:B------:R-:W-:Y:S01]  /*242d0*/  ULDC.64 UR8, c[0x0][0xa18] ;  /* 0x0002860000087ab9 */ /* 0x000fe20000000a00 */
[----:B------:R-:W-:Y:S01]  /*242e0*/  ISETP.NE.U32.AND P0, PT, RZ, UR4, PT ;  /* 0x00000004ff007c0c */ /* 0x000fe2000bf05070 */
[----:B------:R-:W-:Y:S01]  /*242f0*/  IMAD.MOV.U32 R9, RZ, RZ, RZ ;  /* 0x000000ffff097224 */ /* 0x000fe200078e00ff */
[----:B------:R-:W-:-:S02]  /*24300*/  ULDC.64 UR6, c[0x0][0xa10] ;  /* 0x0002840000067ab9 */ /* 0x000fc40000000a00 */
[----:B------:R-:W-:Y:S02]  /*24310*/  ISETP.NE.AND.EX P0, PT, RZ, UR5, PT, P0 ;  /* 0x00000005ff007c0c */ /* 0x000fe4000bf05300 */
[----:B------:R-:W-:-:S04]  /*24320*/  ISETP.NE.U32.AND P2, PT, RZ, UR6, PT ;  /* 0x00000006ff007c0c */ /* 0x000fc8000bf45070 */
[----:B------:R-:W-:Y:S02]  /*24330*/  ISETP.NE.AND.EX P2, PT, RZ, UR7, PT, P2 ;  /* 0x00000007ff007c0c */ /* 0x000fe4000bf45320 */
[----:B------:R-:W-:Y:S02]  /*24340*/  MOV R30, RZ ;  /* 0x000000ff001e7202 */ /* 0x000fe40000000f00 */
[----:B-1-3--:R-:W-:-:S03]  /*24350*/  SHF.R.S32.HI R0, RZ, 0x1f, R24 ;  /* 0x0000001fff007819 */ /* 0x00afc60000011418 */
[C---:B--2---:R-:W-:Y:S01]  /*24360*/  @P0 LEA R2, P1, R24.reuse, UR4, 0x2 ;  /* 0x0000000418020c11 */ /* 0x044fe2000f8210ff */
[C---:B------:R-:W-:Y:S01]  /*24370*/  IMAD.SHL.U32 R25, R24.reuse, 0x4, RZ ;  /* 0x0000000418197824 */ /* 0x040fe200078e00ff */
[C-C-:B------:R-:W-:Y:S01]  /*24380*/  SHF.L.U64.HI R26, R24.reuse, 0x2, R0.reuse ;  /* 0x00000002181a7819 */ /* 0x140fe20000010200 */
[----:B------:R0:W-:Y:S01]  /*24390*/  STL [R1+0x30], R0 ;  /* 0x0000300001007387 */ /* 0x0001e20000100800 */
[----:B------:R-:W-:Y:S01]  /*243a0*/  @P0 LEA.HI.X R3, R24, UR5, R0, 0x2, P1 ;  /* 0x0000000518030c11 */ /* 0x000fe200088f1400 */
[----:B------:R-:W-:Y:S01]  /*243b0*/  ULDC.64 UR4, c[0x0][0xa00] ;  /* 0x0002800000047ab9 */ /* 0x000fe20000000a00 */
[----:B------:R-:W-:-:S03]  /*243c0*/  ISETP.NE.U32.AND P1, PT, RZ, UR8, PT ;  /* 0x00000008ff007c0c */ /* 0x000fc6000bf25070 */
[----:B------:R1:W2:Y:S01]  /*243d0*/  @P0 LDG.E R9, desc[UR50][R2.64] ;  /* 0x0000003202090981 */ /* 0x0002a2000c1e1900 */
[----:B------:R-:W-:Y:S02]  /*243e0*/  ISETP.NE.AND.EX P1, PT, RZ, UR9, PT, P1 ;  /* 0x00000009ff007c0c */ /* 0x000fe4000bf25310 */
[----:B------:R-:W-:Y:S01]  /*243f0*/  ISETP.NE.U32.AND P0, PT, RZ, UR4, PT ;  /* 0x00000004ff007c0c */ /* 0x000fe2000bf05070 */
[----:B0-----:R-:W-:Y:S01]  /*24400*/  IMAD.MOV.U32 R0, RZ, RZ, RZ ;  /* 0x000000ffff007224 */ /* 0x001fe200078e00ff */
[C---:B------:R-:W-:Y:S02]  /*24410*/  IADD3 R4, P4, R25.reuse, UR6, RZ ;  /* 0x0000000619047c10 */ /* 0x040fe4000ff9e0ff */
[----:B------:R-:W-:Y:S02]  /*24420*/  ISETP.NE.AND.EX P0, PT, RZ, UR5, PT, P0 ;  /* 0x00000005ff007c0c */ /* 0x000fe4000bf05300 */
[----:B------:R-:W-:Y:S02]  /*24430*/  IADD3.X R5, R26, UR7, RZ, P4, !PT ;  /* 0x000000071a057c10 */ /* 0x000fe4000a7fe4ff */
[----:B-1----:R-:W-:Y:S01]  /*24440*/  IADD3 R2, P3, R25, UR4, RZ ;  /* 0x0000000419027c10 */ /* 0x002fe2000ff7e0ff */
[----:B------:R-:W-:-:S02]  /*24450*/  ULDC UR4, c[0x0][0x288] ;  /* 0x0000a20000047ab9 */ /* 0x000fc40000000800 */
[----:B------:R-:W5:Y:S01]  /*24460*/  @P2 LDG.E R0, desc[UR50][R4.64] ;  /* 0x0000003204002981 */ /* 0x000f62000c1e1900 */
[C---:B------:R-:W-:Y:S02]  /*24470*/  IADD3.X R3, R26.reuse, UR5, RZ, P3, !PT ;  /* 0x000000051a037c10 */ /* 0x040fe40009ffe4ff */
[----:B------:R-:W-:Y:S01]  /*24480*/  @P1 IADD3 R6, P3, R25, UR8, RZ ;  /* 0x0000000819061c10 */ /* 0x000fe2000ff7e0ff */
[----:B------:R-:W-:Y:S01]  /*24490*/  IMAD.U32 R8, RZ, RZ, UR4 ;  /* 0x00000004ff087e24 */ /* 0x000fe2000f8e00ff */
[----:B------:R-:W-:Y:S01]  /*244a0*/  ULDC.64 UR4, c[0x0][0x418] ;  /* 0x0001060000047ab9 */ /* 0x000fe20000000a00 */
[----:B------:R-:W5:Y:S01]  /*244b0*/  @P0 LDG.E R30, desc[UR50][R2.64] ;  /* 0x00000032021e0981 */ /* 0x000f62000c1e1900 */
[----:B------:R-:W-:-:S05]  /*244c0*/  @P1 IADD3.X R7, R26, UR9, RZ, P3, !PT ;  /* 0x000000091a071c10 */ /* 0x000fca0009ffe4ff */
[----:B------:R0:W3:Y:S01]  /*244d0*/  @P1 LDG.E R8, desc[UR50][R6.64] ;  /* 0x0000003206081981 */ /* 0x0000e2000c1e1900 */
[----:B------:R-:W-:-:S03]  /*244e0*/  UISETP.NE.U32.AND UP0, UPT, UR4, URZ, UPT ;  /* 0x0000003f0400728c */ /* 0x000fc6000bf05070 */
[----:B------:R-:W-:Y:S01]  /*244f0*/  ULDC UR4, c[0x0][0x424] ;  /* 0x0001090000047ab9 */ /* 0x000fe20000000800 */
[----:B------:R-:W-:-:S03]  /*24500*/  UISETP.NE.AND.EX UP0, UPT, UR5, URZ, UPT, UP0 ;  /* 0x0000003f0500728c */ /* 0x000fc6000bf05300 */
[----:B------:R-:W-:Y:S01]  /*24510*/  ULDC UR5, c[0x0][0x2f0] ;  /* 0x0000bc0000057ab9 */ /* 0x000fe20000000800 */
[----:B------:R-:W-:-:S04]  /*24520*/  USEL UR4, UR4, 0x1, UP0 ;  /* 0x0000000104047887 */ /* 0x000fc80008000000 */
[----:B------:R-:W-:-:S03]  /*24530*/  UIMAD UR4, UR4, UR5, URZ ;  /* 0x00000005040472a4 */ /* 0x000fc6000f8e023f */
[----:B------:R-:W-:Y:S02]  /*24540*/  ULDC UR5, c[0x0][0x348] ;  /* 0x0000d20000057ab9 */ /* 0x000fe40000000800 */
[----:B0-----:R-:W-:Y:S01]  /*24550*/  IMAD.U32 R6, RZ, RZ, UR5 ;  /* 0x00000005ff067e24 */ /* 0x001fe2000f8e00ff */
[----:B--2---:R-:W-:Y:S04]  /*24560*/  STL [R1+0x4], R9 ;  /* 0x0000040901007387 */ /* 0x004fe80000100800 */
[----:B---3--:R0:W-:Y:S02]  /*24570*/  STL [R1+0x34], R8 ;  /* 0x0000340801007387 */ /* 0x0081e40000100800 */
[----:B0-----:R-:W-:Y:S01]  /*24580*/  IMAD.U32 R8, RZ, RZ, UR4 ;  /* 0x00000004ff087e24 */ /* 0x001fe2000f8e00ff */
[----:B------:R-:W-:Y:S06]  /*24590*/  @P1 BRA `(.L_x_643) ;  /* 0x0000000000141947 */ /* 0x000fec0003800000 */
[----:B------:R-:W-:Y:S05]  /*245a0*/  @!P0 BRA `(.L_x_643) ;  /* 0x0000000000108947 */ /* 0x000fea0003800000 */
[----:B------:R-:W2:Y:S04]  /*245b0*/  LDG.E R7, desc[UR50][R2.64] ;  /* 0x0000003202077981 */ /* 0x000ea8000c1e1900 */
[----:B------:R-:W2:Y:S02]  /*245c0*/  LDG.E R2, desc[UR50][R2.64+0x4] ;  /* 0x0000043202027981 */ /* 0x000ea4000c1e1900 */
[----:B--2---:R-:W-:-:S05]  /*245d0*/  IADD3 R2, -R7, R2, RZ ;  /* 0x0000000207027210 */ /* 0x004fca0007ffe1ff */
[----:B------:R0:W-:Y:S02]  /*245e0*/  STL [R1+0x34], R2 ;  /* 0x0000340201007387 */ /* 0x0001e40000100800 */
.L_x_643:
[----:B------:R-:W-:Y:S01]  /*245f0*/  ULDC.64 UR4, c[0x0][0xa20] ;  /* 0x0002880000047ab9 */ /* 0x000fe20000000a00 */
[C---:B------:R-:W-:Y:S01]  /*24600*/  LOP3.LUT R7, R18.reuse, 0xff000000, RZ, 0xc0, !PT ;  /* 0xff00000012077812 */ /* 0x040fe200078ec0ff */
[----:B------:R-:W-:Y:S01]  /*24610*/  IMAD.MOV.U32 R33, RZ, RZ, R24 ;  /* 0x000000ffff217224 */ /* 0x000fe200078e0018 */
[----:B------:R-:W-:Y:S02]  /*24620*/  ISETP.NE.U32.AND P0, PT, RZ, UR4, PT ;  /* 0x00000004ff007c0c */ /* 0x000fe4000bf05070 */
[----:B------:R-:W-:Y:S02]  /*24630*/  SHF.R.U32.HI R7, RZ, 0x8, R7 ;  /* 0x00000008ff077819 */ /* 0x000fe40000011607 */
[----:B------:R-:W-:Y:S02]  /*24640*/  ISETP.NE.AND.EX P0, PT, RZ, UR5, PT, P0 ;  /* 0x00000005ff007c0c */ /* 0x000fe4000bf05300 */
[C---:B0-----:R-:W-:Y:S02]  /*24650*/  LOP3.LUT R2, R18.reuse, 0xff0000, RZ, 0xc0, !PT ;  /* 0x00ff000012027812 */ /* 0x041fe400078ec0ff */
[----:B------:R-:W-:-:S02]  /*24660*/  LOP3.LUT R18, R18, 0xffff, RZ, 0xc0, !PT ;  /* 0x0000ffff12127812 */ /* 0x000fc400078ec0ff */
[----:B------:R-:W-:-:S07]  /*24670*/  LEA.HI R7, R2, R7, RZ, 0x10 ;  /* 0x0000000702077211 */ /* 0x000fce00078f80ff */
[----:B------:R-:W-:Y:S05]  /*24680*/  @!P0 BRA `(.L_x_644) ;  /* 0x0000000000108947 */ /* 0x000fea0003800000 */
[----:B------:R-:W-:-:S04]  /*24690*/  IADD3 R2, P0, R25, UR4, RZ ;  /* 0x0000000419027c10 */ /* 0x000fc8000ff1e0ff */
[----:B------:R-:W-:-:S05]  /*246a0*/  IADD3.X R3, R26, UR5, RZ, P0, !PT ;  /* 0x000000051a037c10 */ /* 0x000fca00087fe4ff */
[----:B------:R0:W5:Y:S01]  /*246b0*/  LDG.E R8, desc[UR50][R2.64] ;  /* 0x0000003202087981 */ /* 0x000162000c1e1900 */
[----:B------:R-:W-:Y:S05]  /*246c0*/  BRA `(.L_x_645) ;  /* 0x0000000000247947 */ /* 0x000fea0003800000 */
.L_x_644:
        /* <DEDUP_REMOVED lines=9> */
.L_x_645:
[----:B0-----:R-:W2:Y:S04]  /*24760*/  @P2 LDG.E R2, desc[UR50][R4.64] ;  /* 0x0000003204022981 */ /* 0x001ea8000c1e1900 */
[----:B------:R0:W2:Y:S01]  /*24770*/  @P2 LDG.E R4, desc[UR50][R4.64+0x4] ;  /* 0x0000043204042981 */ /* 0x0000a2000c1e1900 */
[----:B-----5:R-:W-:Y:S01]  /*24780*/  IMAD.IADD R8, R8, 0x1, -R9 ;  /* 0x0000000108087824 */ /* 0x020fe200078e0a09 */
[----:B------:R-:W-:Y:S01]  /*24790*/  BSSY B0, `(.L_x_646) ;  /* 0x000002a000007945 */ /* 0x000fe20003800000 */
[----:B------:R-:W-:Y:S01]  /*247a0*/  LOP3.LUT R20, R7, 0xff, RZ, 0xc0, !PT ;  /* 0x000000ff07147812 */ /* 0x000fe200078ec0ff */
[----:B------:R-:W-:Y:S01]  /*247b0*/  IMAD.MOV.U32 R3, RZ, RZ, RZ ;  /* 0x000000ffff037224 */ /* 0x000fe200078e00ff */
[----:B0-----:R-:W-:Y:S01]  /*247c0*/  SHF.R.U32.HI R5, RZ, 0x10, R7 ;  /* 0x00000010ff057819 */ /* 0x001fe20000011607 */
[----:B--2---:R-:W-:-:S05]  /*247d0*/  @P2 IMAD.IADD R6, R4, 0x1, -R2 ;  /* 0x0000000104062824 */ /* 0x004fca00078e0a02 */
[----:B------:R-:W-:-:S04]  /*247e0*/  IADD3 R27, R8, R6, RZ ;  /* 0x00000006081b7210 */ /* 0x000fc80007ffe0ff */
[C---:B------:R-:W-:Y:S01]  /*247f0*/  ISETP.GE.AND P1, PT, R27.reuse, 0x1, PT ;  /* 0x000000011b00780c */ /* 0x040fe20003f26270 */
[----:B------:R-:W-:-:S04]  /*24800*/  VIADD R4, R27, 0x9f ;  /* 0x0000009f1b047836 */ /* 0x000fc80000000000 */
[----:B------:R-:W-:-:S05]  /*24810*/  IMAD.HI R4, R4, 0x66666667, RZ ;  /* 0x6666666704047827 */ /* 0x000fca00078e02ff */
[----:B------:R-:W-:-:S04]  /*24820*/  SHF.R.U32.HI R2, RZ, 0x1f, R4 ;  /* 0x0000001fff027819 */ /* 0x000fc80000011604 */
[----:B------:R-:W-:Y:S01]  /*24830*/  LEA.HI.SX32 R4, R4, R2, 0x1a ;  /* 0x0000000204047211 */ /* 0x000fe200078fd2ff */
[----:B------:R-:W-:Y:S06]  /*24840*/  @!P1 BRA `(.L_x_647) ;  /* 0x0000000000789947 */ /* 0x000fec0003800000 */
[----:B------:R-:W-:Y:S01]  /*24850*/  ISETP.NE.AND P0, PT, R5, RZ, PT ;  /* 0x000000ff0500720c */ /* 0x000fe20003f05270 */
[----:B------:R-:W-:-:S03]  /*24860*/  ULDC UR4, c[0x0][0x9f0] ;  /* 0x00027c0000047ab9 */ /* 0x000fc60000000800 */
[----:B------:R-:W-:-:S04]  /*24870*/  SEL R7, R5, UR4, P0 ;  /* 0x0000000405077c07 */ /* 0x000fc80008000000 */
[----:B------:R-:W-:Y:S02]  /*24880*/  IABS R9, R7 ;  /* 0x0000000700097213 */ /* 0x000fe40000000000 */
[----:B------:R-:W-:Y:S02]  /*24890*/  IADD3 R10, R7, -0x1, R4 ;  /* 0xffffffff070a7810 */ /* 0x000fe40007ffe004 */
[----:B------:R-:W0:Y:S08]  /*248a0*/  I2F.RP R2, R9 ;  /* 0x0000000900027306 */ /* 0x000e300000209400 */
[----:B0-----:R-:W0:Y:S02]  /*248b0*/  MUFU.RCP R2, R2 ;  /* 0x0000000200027308 */ /* 0x001e240000001000 */
[----:B0-----:R-:W-:-:S06]  /*248c0*/  VIADD R2, R2, 0xffffffe ;  /* 0x0ffffffe02027836 */ /* 0x001fcc0000000000 */
[----:B------:R0:W1:Y:S02]  /*248d0*/  F2I.FTZ.U32.TRUNC.NTZ R3, R2 ;  /* 0x0000000200037305 */ /* 0x000064000021f000 */
[----:B0-----:R-:W-:-:S04]  /*248e0*/  LOP3.LUT R2, R10, R7, RZ, 0x3c, !PT ;  /* 0x000000070a027212 */ /* 0x001fc800078e3cff */
[----:B------:R-:W-:Y:S01]  /*248f0*/  ISETP.GE.AND P4, PT, R2, RZ, PT ;  /* 0x000000ff0200720c */ /* 0x000fe20003f86270 */
[----:B-1----:R-:W-:-:S04]  /*24900*/  IMAD.MOV R2, RZ, RZ, -R3 ;  /* 0x000000ffff027224 */ /* 0x002fc800078e0a03 */
[----:B------:R-:W-:Y:S01]  /*24910*/  IMAD R11, R2, R9, RZ ;  /* 0x00000009020b7224 */ /* 0x000fe200078e02ff */
[----:B------:R-:W-:-:S05]  /*24920*/  MOV R2, RZ ;  /* 0x000000ff00027202 */ /* 0x000fca0000000f00 */
[----:B------:R-:W-:Y:S01]  /*24930*/  IMAD.HI.U32 R11, R3, R11, R2 ;  /* 0x0000000b030b7227 */ /* 0x000fe200078e0002 */
[----:B------:R-:W-:Y:S02]  /*24940*/  IABS R2, R7 ;  /* 0x0000000700027213 */ /* 0x000fe40000000000 */
[----:B------:R-:W-:-:S03]  /*24950*/  IABS R3, R10 ;  /* 0x0000000a00037213 */ /* 0x000fc60000000000 */
[----:B------:R-:W-:-:S04]  /*24960*/  IMAD.MOV R2, RZ, RZ, -R2 ;  /* 0x000000ffff027224 */ /* 0x000fc800078e0a02 */
[----:B------:R-:W-:Y:S02]  /*24970*/  IMAD.MOV.U32 R10, RZ, RZ, R2 ;  /* 0x000000ffff0a7224 */ /* 0x000fe400078e0002 */
[----:B------:R-:W-:-:S04]  /*24980*/  IMAD.HI.U32 R2, R11, R3, RZ ;  /* 0x000000030b027227 */ /* 0x000fc800078e00ff */
[----:B------:R-:W-:-:S05]  /*24990*/  IMAD R3, R2, R10, R3 ;  /* 0x0000000a02037224 */ /* 0x000fca00078e0203 */
[----:B------:R-:W-:-:S13]  /*249a0*/  ISETP.GT.U32.AND P3, PT, R9, R3, PT ;  /* 0x000000030900720c */ /* 0x000fda0003f64070 */
[----:B------:R-:W-:Y:S02]  /*249b0*/  @!P3 IMAD.IADD R3, R3, 0x1, -R9 ;  /* 0x000000010303b824 */ /* 0x000fe400078e0a09 */
[----:B------:R-:W-:Y:S01]  /*249c0*/  @!P3 VIADD R2, R2, 0x1 ;  /* 0x000000010202b836 */ /* 0x000fe20000000000 */
[----:B------:R-:W-:Y:S02]  /*249d0*/  ISETP.NE.AND P3, PT, R7, RZ, PT ;  /* 0x000000ff0700720c */ /* 0x000fe40003f65270 */
[----:B------:R-:W-:-:S13]  /*249e0*/  ISETP.GE.U32.AND P0, PT, R3, R9, PT ;  /* 0x000000090300720c */ /* 0x000fda0003f06070 */
[----:B------:R-:W-:-:S05]  /*249f0*/  @P0 IADD3 R2, R2, 0x1, RZ ;  /* 0x0000000102020810 */ /* 0x000fca0007ffe0ff */
[----:B------:R-:W-:Y:S01]  /*24a00*/  @!P4 IMAD.MOV R2, RZ, RZ, -R2 ;  /* 0x000000ffff02c224 */ /* 0x000fe200078e0a02 */
[----:B------:R-:W-:-:S05]  /*24a10*/  @!P3 LOP3.LUT R2, RZ, R7, RZ, 0x33, !PT ;  /* 0x00000007ff02b212 */ /* 0x000fca00078e33ff */
[----:B------:R-:W-:-:S07]  /*24a20*/  IMAD.MOV.U32 R3, RZ, RZ, R2 ;  /* 0x000000ffff037224 */ /* 0x000fce00078e0002 */
.L_x_647:
[----:B------:R-:W-:Y:S05]  /*24a30*/  BSYNC B0 ;  /* 0x0000000000007941 */ /* 0x000fea0003800000 */
.L_x_646:
[-C--:B------:R-:W-:Y:S01]  /*24a40*/  IMAD R2, R20, R3.reuse, RZ ;  /* 0x0000000314027224 */ /* 0x080fe200078e02ff */
[----:B------:R-:W-:Y:S04]  /*24a50*/  BSSY B0, `(.L_x_648) ;  /* 0x0000113000007945 */ /* 0x000fe80003800000 */
[C---:B------:R-:W-:Y:S01]  /*24a60*/  VIADDMNMX R3, R2.reuse, R3, R4, PT ;  /* 0x0000000302037246 */ /* 0x040fe20003800104 */
[----:B------:R-:W-:-:S04]  /*24a70*/  IMAD R2, R2, 0xa0, -R8 ;  /* 0x000000a002027824 */ /* 0x000fc800078e0a08 */
[----:B------:R-:W-:Y:S01]  /*24a80*/  IMAD R3, R3, 0xa0, -R8 ;  /* 0x000000a003037824 */ /* 0x000fe200078e0a08 */
[----:B------:R-:W-:-:S04]  /*24a90*/  VIMNMX R2, RZ, R2, !PT ;  /* 0x00000002ff027248 */ /* 0x000fc80007fe0100 */
[----:B------:R-:W-:-:S04]  /*24aa0*/  VIMNMX R3, R3, R6, PT ;  /* 0x0000000603037248 */ /* 0x000fc80003fe0100 */
[----:B------:R-:W-:-:S13]  /*24ab0*/  ISETP.GT.AND P0, PT, R3, R2, PT ;  /* 0x000000020300720c */ /* 0x000fda0003f04270 */
[----:B------:R-:W-:Y:S02]  /*24ac0*/  @P0 VIADD R6, R3, 0x9f ;  /* 0x0000009f03060836 */ /* 0x000fe40000000000 */
[----:B------:R-:W-:-:S04]  /*24ad0*/  IMAD.WIDE.U32 R2, R2, -0x33333333, RZ ;  /* 0xcccccccd02027825 */ /* 0x000fc800078e00ff */
[----:B------:R-:W-:Y:S01]  /*24ae0*/  @P0 IMAD.HI R2, R6, 0x66666667, RZ ;  /* 0x6666666706020827 */ /* 0x000fe200078e02ff */
[----:B------:R-:W-:-:S04]  /*24af0*/  SHF.R.U32.HI R3, RZ, 0x7, R3 ;  /* 0x00000007ff037819 */ /* 0x000fc80000011603 */
[----:B------:R-:W-:Y:S01]  /*24b00*/  @P0 SHF.R.U32.HI R7, RZ, 0x1f, R2 ;  /* 0x0000001fff070819 */ /* 0x000fe20000011602 */
[----:B------:R-:W-:-:S03]  /*24b10*/  IMAD.MOV.U32 R6, RZ, RZ, R3 ;  /* 0x000000ffff067224 */ /* 0x000fc600078e0003 */
[----:B------:R-:W-:Y:S02]  /*24b20*/  @P0 LEA.HI.SX32 R6, R2, R7, 0x1a ;  /* 0x0000000702060211 */ /* 0x000fe400078fd2ff */
[----:B------:R-:W-:Y:S02]  /*24b30*/  PLOP3.LUT P0, PT, PT, PT, PT, 0x80, 0x0 ;  /* 0x000000000000781c */ /* 0x000fe40003f0f070 */
[----:B------:R-:W-:-:S13]  /*24b40*/  ISETP.GT.AND P3, PT, R6, R3, PT ;  /* 0x000000030600720c */ /* 0x000fda0003f64270 */
[----:B------:R-:W-:Y:S05]  /*24b50*/  @!P3 BRA `(.L_x_649) ;  /* 0x000000100008b947 */ /* 0x000fea0003800000 */
[----:B------:R-:W-:Y:S01]  /*24b60*/  UMOV UR4, 0xffffffff ;  /* 0xffffffff00047882 */ /* 0x000fe20000000000 */
[----:B------:R-:W-:Y:S02]  /*24b70*/  SEL R2, R33, RZ, !P2 ;  /* 0x000000ff21027207 */ /* 0x000fe40005000000 */
[----:B------:R-:W-:Y:S05]  /*24b80*/  BRA.DIV UR4, `(.L_x_650) ;  /* 0x000000a204587947 */ /* 0x000fea000b800000 */
[----:B------:R-:W0:Y:S02]  /*24b90*/  S2R R7, SR_TID.X ;  /* 0x0000000000077919 */ /* 0x000e240000002100 */
[----:B0-----:R-:W-:-:S04]  /*24ba0*/  SHF.R.U32.HI R7, RZ, 0x5, R7 ;  /* 0x00000005ff077819 */ /* 0x001fc80000011607 */
[----:B------:R-:W-:-:S05]  /*24bb0*/  LOP3.LUT R7, R7, 0x3, RZ, 0xc0, !PT ;  /* 0x0000000307077812 */ /* 0x000fca00078ec0ff */
[----:B------:R0:W1:Y:S02]  /*24bc0*/  SHFL.IDX PT, R14, R7, RZ, 0x1f ;  /* 0x00001fff070e7589 */ /* 0x00006400000e0000 */
.L_x_925:
[----:B-1----:R-:W-:Y:S02]  /*24bd0*/  ISETP.NE.AND P0, PT, R14, RZ, PT ;  /* 0x000000ff0e00720c */ /* 0x002fe40003f05270 */
[----:B------:R-:W-:-:S11]  /*24be0*/  PLOP3.LUT P6, PT, PT, PT, PT, 0x8, 0x0 ;  /* 0x000000000000781c */ /* 0x000fd60003fce170 */
[----:B------:R-:W-:Y:S05]  /*24bf0*/  @P0 BRA `(.L_x_651) ;  /* 0x00000000000c0947 */ /* 0x000fea0003800000 */
[----:B------:R-:W-:-:S03]  /*24c00*/  UMOV UR4, 0xffffffff ;  /* 0xffffffff00047882 */ /* 0x000fc60000000000 */
[----:B------:R-:W-:Y:S05]  /*24c10*/  BRA.DIV UR4, `(.L_x_652) ;  /* 0x000000a204687947 */ /* 0x000fea000b800000 */
[----:B------:R-:W-:-:S13]  /*24c20*/  ELECT P6, URZ, PT ;  /* 0x00000000003f782f */ /* 0x000fda00038c0000 */
.L_x_651:
[----:B0-----:R-:W2:Y:S01]  /*24c30*/  LDL R7, [R1+0x38] ;  /* 0x0000380001077983 */ /* 0x001ea20000100800 */
[----:B------:R-:W-:Y:S01]  /*24c40*/  BSSY B1, `(.L_x_653) ;  /* 0x0000008000017945 */ /* 0x000fe20003800000 */
[----:B--2---:R-:W-:-:S04]  /*24c50*/  IADD3 R7, R7, 0x1, RZ ;  /* 0x0000000107077810 */ /* 0x004fc80007ffe0ff */
[----:B------:R-:W-:-:S04]  /*24c60*/  LEA.HI R8, R7, R7, RZ, 0x1 ;  /* 0x0000000707087211 */ /* 0x000fc800078f08ff */
[----:B------:R-:W-:-:S05]  /*24c70*/  LOP3.LUT R8, R8, 0xfffffffe, RZ, 0xc0, !PT ;  /* 0xfffffffe08087812 */ /* 0x000fca00078ec0ff */
[----:B------:R-:W-:-:S05]  /*24c80*/  IMAD.IADD R7, R7, 0x1, -R8 ;  /* 0x0000000107077824 */ /* 0x000fca00078e0a08 */
[----:B------:R-:W-:-:S04]  /*24c90*/  SHF.L.U32 R7, R7, 0x1f, RZ ;  /* 0x0000001f07077819 */ /* 0x000fc800000006ff */
[----:B------:R-:W0:Y:S02]  /*24ca0*/  SYNCS.PHASECHK.TRANS64.TRYWAIT P0, [R22+URZ+0x29820], R7 ;  /* 0x02982007160075a7 */ /* 0x000e24000800017f */
[----:B0-----:R-:W-:Y:S05]  /*24cb0*/  @!P0 BRA `(.L_x_654) ;  /* 0x000000a000608947 */ /* 0x001fea0003800000 */
.L_x_928:
[----:B------:R-:W-:Y:S05]  /*24cc0*/  BSYNC B1 ;  /* 0x0000000000017941 */ /* 0x000fea0003800000 */
.L_x_653:
[----:B------:R-:W-:Y:S04]  /*24cd0*/  BSSY B1, `(.L_x_655) ;  /* 0x000006c000017945 */ /* 0x000fe80003800000 */
[----:B------:R-:W-:Y:S05]  /*24ce0*/  @!P6 BRA `(.L_x_656) ;  /* 0x0000000400a8e947 */ /* 0x000fea0003800000 */
[----:B------:R-:W-:Y:S01]  /*24cf0*/  IMAD R10, R28, 0x8, R22 ;  /* 0x000000081c0a7824 */ /* 0x000fe200078e0216 */
[----:B------:R-:W-:Y:S01]  /*24d00*/  SHF.L.U32 R12, R35, 0x1f, RZ ;  /* 0x0000001f230c7819 */ /* 0x000fe200000006ff */
[----:B------:R-:W1:Y:S01]  /*24d10*/  S2R R8, SR_TID.X ;  /* 0x0000000000087919 */ /* 0x000e620000002100 */
[----:B------:R-:W-:Y:S02]  /*24d20*/  BSSY B2, `(.L_x_657) ;  /* 0x0000005000027945 */ /* 0x000fe40003800000 */
[----:B------:R-:W2:Y:S01]  /*24d30*/  SYNCS.PHASECHK.TRANS64.TRYWAIT P0, [R10+URZ+0x298a0], R12 ;  /* 0x0298a00c0a0075a7 */ /* 0x000ea2000800017f */
[----:B-1----:R-:W-:-:S04]  /*24d40*/  LOP3.LUT R8, R8, 0x7f, RZ, 0xc0, !PT ;  /* 0x0000007f08087812 */ /* 0x002fc800078ec0ff */
[----:B------:R-:W-:Y:S01]  /*24d50*/  ISETP.NE.AND P2, PT, R8, RZ, PT ;  /* 0x000000ff0800720c */ /* 0x000fe20003f45270 */
[----:B--2---:R-:W-:-:S12]  /*24d60*/  @!P0 BRA `(.L_x_658) ;  /* 0x000000a000488947 */ /* 0x004fd80003800000 */
.L_x_929:
[----:B------:R-:W-:Y:S05]  /*24d70*/  BSYNC B2 ;  /* 0x0000000000027941 */ /* 0x000fea0003800000 */
.L_x_657:
[----:B------:R-:W-:Y:S04]  /*24d80*/  BSSY B2, `(.L_x_659) ;  /* 0x0000009000027945 */ /* 0x000fe80003800000 */
[----:B------:R-:W-:Y:S05]  /*24d90*/  @P2 BRA `(.L_x_660) ;  /* 0x00000000001c2947 */ /* 0x000fea0003800000 */
[----:B0-----:R-:W0:Y:S02]  /*24da0*/  S2R R7, SR_TID.X ;  /* 0x0000000000077919 */ /* 0x001e240000002100 */
[----:B0-----:R-:W-:Y:S01]  /*24db0*/  LOP3.LUT R8, R7, 0x1f, RZ, 0xc0, !PT ;  /* 0x0000001f07087812 */ /* 0x001fe200078ec0ff */
[----:B------:R-:W-:-:S03]  /*24dc0*/  IMAD.MOV.U32 R7, RZ, RZ, 0x7800 ;  /* 0x00007800ff077424 */ /* 0x000fc600078e00ff */
[----:B------:R-:W-:Y:S01]  /*24dd0*/  ISETP.NE.AND P0, PT, R8, RZ, PT ;  /* 0x000000ff0800720c */ /* 0x000fe20003f05270 */
[----:B------:R2:W-:-:S12]  /*24de0*/  SYNCS.ARRIVE.TRANS64 RZ, [R10+URZ+0x29890], R7 ;  /* 0x029890070aff79a7 */ /* 0x0005d8000800003f */
[----:B--2---:R-:W-:Y:S05]  /*24df0*/  @!P0 BRA `(.L_x_660) ;  /* 0x0000000000048947 */ /* 0x004fea0003800000 */
[----:B------:R-:W-:Y:S01]  /*24e00*/  BPT.TRAP 0x1 ;  /* 0x000000040000795c */ /* 0x000fe20000300000 */
.L_x_660:
[----:B------:R-:W-:Y:S05]  /*24e10*/  BSYNC B2 ;  /* 0x0000000000027941 */ /* 0x000fea0003800000 */
.L_x_659:
[----:B------:R-:W-:Y:S01]  /*24e20*/  IMAD.MOV.U32 R13, RZ, RZ, RZ ;  /* 0x000000ffff0d7224 */ /* 0x000fe200078e00ff */
[----:B------:R-:W-:Y:S01]  /*24e30*/  UIADD3 UR4, UP0, UR40, 0x570, URZ ;  /* 0x0000057028047890 */ /* 0x000fe2000ff1e03f */
[----:B------:R-:W-:Y:S01]  /*24e40*/  IMAD R8, R6, 0xa0, R0 ;  /* 0x000000a006087824 */ /* 0x000fe200078e0200 */
[----:B------:R-:W-:Y:S01]  /*24e50*/  PLOP3.LUT P0, PT, PT, PT, PT, 0x80, 0x0 ;  /* 0x000000000000781c */ /* 0x000fe20003f0f070 */
[----:B------:R-:W-:Y:S01]  /*24e60*/  IMAD R9, R28, 0x7800, R22 ;  /* 0x000078001c097824 */ /* 0x000fe200078e0216 */
[----:B------:R-:W-:Y:S01]  /*24e70*/  R2UR UR10, R13 ;  /* 0x000000000d0a72ca */ /* 0x000fe200000e0000 */
[----:B0-----:R-:W-:Y:S01]  /*24e80*/  VIADD R7, R10, 0x29890 ;  /* 0x000298900a077836 */ /* 0x001fe20000000000 */
[----:B------:R-:W-:Y:S01]  /*24e90*/  IADD3 R8, R8, -0xa0, RZ ;  /* 0xffffff6008087810 */ /* 0x000fe20007ffe0ff */
[----:B------:R-:W-:Y:S01]  /*24ea0*/  VIADD R11, R9, 0x1a400 ;  /* 0x0001a400090b7836 */ /* 0x000fe20000000000 */
[----:B------:R-:W-:Y:S01]  /*24eb0*/  UIADD3.X UR5, URZ, UR41, URZ, UP0, !UPT ;  /* 0x000000293f057290 */ /* 0x000fe200087fe43f */
[----:B------:R-:W-:Y:S01]  /*24ec0*/  UMOV UR6, 0x0 ;  /* 0x0000000000067882 */ /* 0x000fe20000000000 */
[----:B------:R-:W-:-:S10]  /*24ed0*/  UMOV UR7, 0x12f00000 ;  /* 0x12f0000000077882 */ /* 0x000fd40000000000 */
.L_x_661:
[----:B------:R-:W-:-:S13]  /*24ee0*/  @P0 ELECT P3, URZ, PT ;  /* 0x00000000003f082f */ /* 0x000fda0003860000 */
[----:B------:R-:W-:Y:S02]  /*24ef0*/  @P3 R2UR UR13, R2 ;  /* 0x00000000020d32ca */ /* 0x000fe400000e0000 */
[----:B------:R-:W-:Y:S02]  /*24f00*/  @P3 R2UR UR12, R18 ;  /* 0x00000000120c32ca */ /* 0x000fe400000e0000 */
[----:B------:R-:W-:Y:S02]  /*24f10*/  @P3 R2UR UR11, R8 ;  /* 0x00000000080b32ca */ /* 0x000fe400000e0000 */
[----:B------:R-:W-:Y:S02]  /*24f20*/  @P3 R2UR UR9, R7 ;  /* 0x00000000070932ca */ /* 0x000fe400000e0000 */
[----:B------:R-:W-:Y:S02]  /*24f30*/  @P3 R2UR UR8, R11 ;  /* 0x000000000b0832ca */ /* 0x000fe400000e0000 */
[----:B------:R-:W-:-:S02]  /*24f40*/  @P3 PLOP3.LUT P0, PT, P3, PT, PT, 0x8, 0x0 ;  /* 0x000000000000381c */ /* 0x000fc40001f0e170 */
[----:B------:R-:W-:-:S09]  /*24f50*/  PLOP3.LUT P3, PT, PT, PT, PT, 0x8, 0x0 ;  /* 0x000000000000781c */ /* 0x000fd20003f6e170 */
[----:B------:R0:W-:Y:S02]  /*24f60*/  UTMALDG.4D [UR8], [UR4], desc[UR6] ;  /* 0x00000608040075b4 */ /* 0x0001e40008019000 */
[----:B0-----:R-:W-:Y:S05]  /*24f70*/  @P0 BRA.U.ANY `(.L_x_661) ;  /* 0xfffffffd00d80947 */ /* 0x001fea000393ffff */
[----:B------:R-:W-:Y:S01]  /*24f80*/  PLOP3.LUT P0, PT, PT, PT, PT, 0x80, 0x0 ;  /* 0x000000000000781c */ /* 0x000fe20003f0f070 */
[----:B------:R-:W-:Y:S01]  /*24f90*/  VIADD R11, R9, 0x1cc00 ;  /* 0x0001cc00090b7836 */ /* 0x000fe20000000000 */
[----:B------:R-:W-:Y:S01]  /*24fa0*/  UMOV UR6, 0x0 ;  /* 0x0000000000067882 */ /* 0x000fe20000000000 */
[----:B------:R-:W-:Y:S01]  /*24fb0*/  UMOV UR7, 0x12f00000 ;  /* 0x12f0000000077882 */ /* 0x000fe20000000000 */
[----:B------:R-:W-:-:S09]  /*24fc0*/  UMOV UR10, 0x40 ;  /* 0x00000040000a7882 */ /* 0x000fd20000000000 */
.L_x_662:
        /* <DEDUP_REMOVED lines=15> */
.L_x_663:
        /* <DEDUP_REMOVED lines=10> */
[----:B------:R-:W0:Y:S01]  /*25160*/  SYNCS.PHASECHK.TRANS64.TRYWAIT P0, [R10+URZ+0x298c0], R12 ;  /* 0x0298c00c0a0075a7 */ /* 0x000e22000800017f */
[----:B------:R-:W-:Y:S04]  /*25170*/  BSSY B2, `(.L_x_664) ;  /* 0x0000002000027945 */ /* 0x000fe80003800000 */
[----:B0-----:R-:W-:Y:S05]  /*25180*/  @!P0 BRA `(.L_x_665) ;  /* 0x0000009c00548947 */ /* 0x001fea0003800000 */
.L_x_930:
[----:B------:R-:W-:Y:S05]  /*25190*/  BSYNC B2 ;  /* 0x0000000000027941 */ /* 0x000fea0003800000 */
.L_x_664:
[----:B------:R-:W-:Y:S01]  /*251a0*/  BSSY B2, `(.L_x_666) ;  /* 0x000000b000027945 */ /* 0x000fe20003800000 */
[----:B------:R-:W-:Y:S01]  /*251b0*/  MOV R14, 0x0 ;  /* 0x00000000000e7802 */ /* 0x000fe20000000f00 */
[----:B------:R-:W-:Y:S02]  /*251c0*/  IMAD.MOV.U32 R15, RZ, RZ, 0x12f00000 ;  /* 0x12f00000ff0f7424 */ /* 0x000fe400078e00ff */
[----:B------:R-:W-:Y:S05]  /*251d0*/  @P2 BRA `(.L_x_667) ;  /* 0x00000000001c2947 */ /* 0x000fea0003800000 */
[----:B------:R-:W2:Y:S02]  /*251e0*/  S2R R7, SR_TID.X ;  /* 0x0000000000077919 */ /* 0x000ea40000002100 */
[----:B--2---:R-:W-:Y:S01]  /*251f0*/  LOP3.LUT R9, R7, 0x1f, RZ, 0xc0, !PT ;  /* 0x0000001f07097812 */ /* 0x004fe200078ec0ff */
[----:B------:R-:W-:-:S03]  /*25200*/  IMAD.MOV.U32 R7, RZ, RZ, 0x5000 ;  /* 0x00005000ff077424 */ /* 0x000fc600078e00ff */
[----:B------:R-:W-:Y:S01]  /*25210*/  ISETP.NE.AND P0, PT, R9, RZ, PT ;  /* 0x000000ff0900720c */ /* 0x000fe20003f05270 */
[----:B------:R2:W-:-:S12]  /*25220*/  SYNCS.ARRIVE.TRANS64 RZ, [R10+URZ+0x298b0], R7 ;  /* 0x0298b0070aff79a7 */ /* 0x0005d8000800003f */
[----:B--2---:R-:W-:Y:S05]  /*25230*/  @!P0 BRA `(.L_x_667) ;  /* 0x0000000000048947 */ /* 0x004fea0003800000 */
[----:B------:R-:W-:Y:S01]  /*25240*/  BPT.TRAP 0x1 ;  /* 0x000000040000795c */ /* 0x000fe20000300000 */
.L_x_667:
[----:B------:R-:W-:Y:S05]  /*25250*/  BSYNC B2 ;  /* 0x0000000000027941 */ /* 0x000fea0003800000 */
.L_x_666:
[----:B------:R-:W-:Y:S01]  /*25260*/  R2UR UR10, R13 ;  /* 0x000000000d0a72ca */ /* 0x000fe200000e0000 */
[----:B------:R-:W-:Y:S01]  /*25270*/  IMAD R7, R28, 0x5000, R22 ;  /* 0x000050001c077824 */ /* 0x000fe200078e0216 */
[----:B------:R-:W-:Y:S01]  /*25280*/  R2UR UR6, R14 ;  /* 0x000000000e0672ca */ /* 0x000fe200000e0000 */
[----:B------:R-:W-:Y:S01]  /*25290*/  UIADD3 UR4, UP0, UR40, 0x670, URZ ;  /* 0x0000067028047890 */ /* 0x000fe2000ff1e03f */
[----:B------:R-:W-:Y:S01]  /*252a0*/  R2UR UR7, R15 ;  /* 0x000000000f0772ca */ /* 0x000fe200000e0000 */
[----:B01----:R-:W-:Y:S01]  /*252b0*/  VIADD R10, R10, 0x298b0 ;  /* 0x000298b00a0a7836 */ /* 0x003fe20000000000 */
[----:B------:R-:W-:Y:S01]  /*252c0*/  PLOP3.LUT P0, PT, PT, PT, PT, 0x80, 0x0 ;  /* 0x000000000000781c */ /* 0x000fe20003f0f070 */
[----:B------:R-:W-:Y:S01]  /*252d0*/  VIADD R7, R7, 0xa400 ;  /* 0x0000a40007077836 */ /* 0x000fe20000000000 */
[----:B------:R-:W-:-:S12]  /*252e0*/  UIADD3.X UR5, URZ, UR41, URZ, UP0, !UPT ;  /* 0x000000293f057290 */ /* 0x000fd800087fe43f */
.L_x_668:
        /* <DEDUP_REMOVED lines=9> */
[----:B-1----:R-:W-:Y:S05]  /*25380*/  @P0 BRA.U.ANY `(.L_x_668) ;  /* 0xfffffffd00d80947 */ /* 0x002fea000393ffff */
.L_x_656:
[----:B------:R-:W-:Y:S05]  /*25390*/  BSYNC B1 ;  /* 0x0000000000017941 */ /* 0x000fea0003800000 */
.L_x_655:
[----:B------:R-:W-:Y:S01]  /*253a0*/  VIADD R11, R6, 0xfffffffe ;  /* 0xfffffffe060b7836 */ /* 0x000fe20000000000 */
[----:B------:R-:W-:Y:S02]  /*253b0*/  IADD3 R28, R28, 0x1, RZ ;  /* 0x000000011c1c7810 */ /* 0x000fe40007ffe0ff */
[----:B------:R-:W-:Y:S02]  /*253c0*/  PLOP3.LUT P0, PT, PT, PT, PT, 0x8, 0x0 ;  /* 0x000000000000781c */ /* 0x000fe40003f0e170 */
[----:B------:R-:W-:Y:S02]  /*253d0*/  ISETP.GE.AND P3, PT, R11, R3, PT ;  /* 0x000000030b00720c */ /* 0x000fe40003f66270 */
[----:B------:R-:W-:-:S04]  /*253e0*/  ISETP.NE.AND P2, PT, R28, 0x2, PT ;  /* 0x000000021c00780c */ /* 0x000fc80003f45270 */
[----:B------:R-:W-:Y:S02]  /*253f0*/  SEL R6, RZ, 0x1, P2 ;  /* 0x00000001ff067807 */ /* 0x000fe40001000000 */
[----:B------:R-:W-:Y:S02]  /*25400*/  SEL R28, R28, RZ, P2 ;  /* 0x000000ff1c1c7207 */ /* 0x000fe40001000000 */
[----:B------:R-:W-:-:S03]  /*25410*/  LOP3.LUT R35, R35, R6, RZ, 0x3c, !PT ;  /* 0x0000000623237212 */ /* 0x000fc600078e3cff */
[----:B------:R-:W-:Y:S05]  /*25420*/  @!P3 BRA `(.L_x_649) ;  /* 0x0000000400d4b947 */ /* 0x000fea0003800000 */
.L_x_683:
[----:B------:R-:W-:Y:S05]  /*25430*/  YIELD ;  /* 0x0000000000007946 */ /* 0x000fea0003800000 */
        /* <DEDUP_REMOVED lines=10> */
.L_x_931:
[----:B------:R-:W-:Y:S05]  /*254e0*/  BSYNC B2 ;  /* 0x0000000000027941 */ /* 0x000fea0003800000 */
.L_x_671:
[----:B------:R-:W-:Y:S04]  /*254f0*/  BSSY B2, `(.L_x_673) ;  /* 0x0000009000027945 */ /* 0x000fe80003800000 */
[----:B------:R-:W-:Y:S05]  /*25500*/  @P3 BRA `(.L_x_674) ;  /* 0x00000000001c3947 */ /* 0x000fea0003800000 */
[----:B------:R-:W0:Y:S02]  /*25510*/  S2R R6, SR_TID.X ;  /* 0x0000000000067919 */ /* 0x000e240000002100 */
[----:B0-----:R-:W-:Y:S01]  /*25520*/  LOP3.LUT R7, R6, 0x1f, RZ, 0xc0, !PT ;  /* 0x0000001f06077812 */ /* 0x001fe200078ec0ff */
[----:B------:R-:W-:-:S03]  /*25530*/  IMAD.MOV.U32 R6, RZ, RZ, 0x7800 ;  /* 0x00007800ff067424 */ /* 0x000fc600078e00ff */
[----:B------:R-:W-:Y:S01]  /*25540*/  ISETP.NE.AND P2, PT, R7, RZ, PT ;  /* 0x000000ff0700720c */ /* 0x000fe20003f45270 */
[----:B------:R2:W-:-:S12]  /*25550*/  SYNCS.ARRIVE.TRANS64 RZ, [R10+URZ+0x29890], R6 ;  /* 0x029890060aff79a7 */ /* 0x0005d8000800003f */
[----:B--2---:R-:W-:Y:S05]  /*25560*/  @!P2 BRA `(.L_x_674) ;  /* 0x000000000004a947 */ /* 0x004fea0003800000 */
[----:B------:R-:W-:Y:S01]  /*25570*/  BPT.TRAP 0x1 ;  /* 0x000000040000795c */ /* 0x000fe20000300000 */
.L_x_674:
[----:B------:R-:W-:Y:S05]  /*25580*/  BSYNC B2 ;  /* 0x0000000000027941 */ /* 0x000fea0003800000 */
.L_x_673:
[----:B------:R-:W-:Y:S01]  /*25590*/  IMAD.MOV.U32 R13, RZ, RZ, RZ ;  /* 0x000000ffff0d7224 */ /* 0x000fe200078e00ff */
[----:B------:R-:W-:Y:S01]  /*255a0*/  UIADD3 UR4, UP0, UR40, 0x570, URZ ;  /* 0x0000057028047890 */ /* 0x000fe2000ff1e03f */
[----:B------:R-:W-:Y:S01]  /*255b0*/  IMAD R8, R28, 0x7800, R22 ;  /* 0x000078001c087824 */ /* 0x000fe200078e0216 */
[----:B------:R-:W-:Y:S01]  /*255c0*/  PLOP3.LUT P2, PT, PT, PT, PT, 0x80, 0x0 ;  /* 0x000000000000781c */ /* 0x000fe20003f4f070 */
[----:B0-----:R-:W-:Y:S01]  /*255d0*/  IMAD R7, R11, 0xa0, R0 ;  /* 0x000000a00b077824 */ /* 0x001fe200078e0200 */
[----:B------:R-:W-:Y:S01]  /*255e0*/  R2UR UR10, R13 ;  /* 0x000000000d0a72ca */ /* 0x000fe200000e0000 */
[----:B------:R-:W-:Y:S01]  /*255f0*/  VIADD R12, R8, 0x1a400 ;  /* 0x0001a400080c7836 */ /* 0x000fe20000000000 */
[----:B------:R-:W-:Y:S01]  /*25600*/  IADD3 R6, R10, 0x29890, RZ ;  /* 0x000298900a067810 */ /* 0x000fe20007ffe0ff */
[----:B------:R-:W-:Y:S01]  /*25610*/  UIADD3.X UR5, URZ, UR41, URZ, UP0, !UPT ;  /* 0x000000293f057290 */ /* 0x000fe200087fe43f */
[----:B------:R-:W-:Y:S01]  /*25620*/  UMOV UR6, 0x0 ;  /* 0x0000000000067882 */ /* 0x000fe20000000000 */
[----:B------:R-:W-:-:S10]  /*25630*/  UMOV UR7, 0x12f00000 ;  /* 0x12f0000000077882 */ /* 0x000fd40000000000 */
.L_x_675:
        /* <DEDUP_REMOVED lines=15> */
.L_x_676:
        /* <DEDUP_REMOVED lines=15> */
.L_x_677:
        /* <DEDUP_REMOVED lines=13> */
.L_x_932:
[----:B------:R-:W-:Y:S05]  /*258f0*/  BSYNC B2 ;  /* 0x0000000000027941 */ /* 0x000fea0003800000 */
.L_x_678:
[----:B------:R-:W-:Y:S01]  /*25900*/  BSSY B2, `(.L_x_680) ;  /* 0x000000b000027945 */ /* 0x000fe20003800000 */
[----:B------:R-:W-:Y:S01]  /*25910*/  IMAD.MOV.U32 R8, RZ, RZ, 0x0 ;  /* 0x00000000ff087424 */ /* 0x000fe200078e00ff */
[----:B01----:R-:W-:Y:S02]  /*25920*/  MOV R9, 0x12f00000 ;  /* 0x12f0000000097802 */ /* 0x003fe40000000f00 */
[----:B------:R-:W-:Y:S05]  /*25930*/  @P3 BRA `(.L_x_681) ;  /* 0x00000000001c3947 */ /* 0x000fea0003800000 */
[----:B------:R-:W0:Y:S02]  /*25940*/  S2R R6, SR_TID.X ;  /* 0x0000000000067919 */ /* 0x000e240000002100 */
[----:B0-----:R-:W-:Y:S01]  /*25950*/  LOP3.LUT R12, R6, 0x1f, RZ, 0xc0, !PT ;  /* 0x0000001f060c7812 */ /* 0x001fe200078ec0ff */
[----:B------:R-:W-:-:S03]  /*25960*/  IMAD.MOV.U32 R6, RZ, RZ, 0x5000 ;  /* 0x00005000ff067424 */ /* 0x000fc600078e00ff */
[----:B------:R-:W-:Y:S01]  /*25970*/  ISETP.NE.AND P2, PT, R12, RZ, PT ;  /* 0x000000ff0c00720c */ /* 0x000fe20003f45270 */
[----:B------:R0:W-:-:S12]  /*25980*/  SYNCS.ARRIVE.TRANS64 RZ, [R10+URZ+0x298b0], R6 ;  /* 0x0298b0060aff79a7 */ /* 0x0001d8000800003f */
[----:B0-----:R-:W-:Y:S05]  /*25990*/  @!P2 BRA `(.L_x_681) ;  /* 0x000000000004a947 */ /* 0x001fea0003800000 */
[----:B------:R-:W-:Y:S01]  /*259a0*/  BPT.TRAP 0x1 ;  /* 0x000000040000795c */ /* 0x000fe20000300000 */
.L_x_681:
[----:B------:R-:W-:Y:S05]  /*259b0*/  BSYNC B2 ;  /* 0x0000000000027941 */ /* 0x000fea0003800000 */
.L_x_680:
[----:B------:R-:W-:Y:S01]  /*259c0*/  R2UR UR10, R13 ;  /* 0x000000000d0a72ca */ /* 0x000fe200000e0000 */
[----:B------:R-:W-:Y:S01]  /*259d0*/  IMAD R6, R28, 0x5000, R22 ;  /* 0x000050001c067824 */ /* 0x000fe200078e0216 */
[----:B------:R-:W-:Y:S01]  /*259e0*/  R2UR UR6, R8 ;  /* 0x00000000080672ca */ /* 0x000fe200000e0000 */
[----:B------:R-:W-:Y:S01]  /*259f0*/  UIADD3 UR4, UP0, UR40, 0x670, URZ ;  /* 0x0000067028047890 */ /* 0x000fe2000ff1e03f */
[----:B------:R-:W-:Y:S01]  /*25a00*/  R2UR UR7, R9 ;  /* 0x00000000090772ca */ /* 0x000fe200000e0000 */
[----:B------:R-:W-:Y:S01]  /*25a10*/  VIADD R10, R10, 0x298b0 ;  /* 0x000298b00a0a7836 */ /* 0x000fe20000000000 */
[----:B------:R-:W-:Y:S01]  /*25a20*/  PLOP3.LUT P2, PT, PT, PT, PT, 0x80, 0x0 ;  /* 0x000000000000781c */ /* 0x000fe20003f4f070 */
[----:B------:R-:W-:Y:S01]  /*25a30*/  VIADD R6, R6, 0xa400 ;  /* 0x0000a40006067836 */ /* 0x000fe20000000000 */
[----:B------:R-:W-:-:S12]  /*25a40*/  UIADD3.X UR5, URZ, UR41, URZ, UP0, !UPT ;  /* 0x000000293f057290 */ /* 0x000fd800087fe43f */
.L_x_682:
        /* <DEDUP_REMOVED lines=10> */
.L_x_670:
[----:B------:R-:W-:Y:S05]  /*25af0*/  BSYNC B1 ;  /* 0x0000000000017941 */ /* 0x000fea0003800000 */
.L_x_669:
[C---:B------:R-:W-:Y:S01]  /*25b00*/  ISETP.GT.AND P3, PT, R11.reuse, R3, PT ;  /* 0x000000030b00720c */ /* 0x040fe20003f64270 */
[----:B------:R-:W-:Y:S01]  /*25b10*/  VIADD R28, R28, 0x1 ;  /* 0x000000011c1c7836 */ /* 0x000fe20000000000 */
[----:B------:R-:W-:-:S04]  /*25b20*/  IADD3 R11, R11, -0x1, RZ ;  /* 0xffffffff0b0b7810 */ /* 0x000fc80007ffe0ff */
[----:B------:R-:W-:-:S04]  /*25b30*/  ISETP.NE.AND P2, PT, R28, 0x2, PT ;  /* 0x000000021c00780c */ /* 0x000fc80003f45270 */
[----:B------:R-:W-:Y:S02]  /*25b40*/  SEL R6, RZ, 0x1, P2 ;  /* 0x00000001ff067807 */ /* 0x000fe40001000000 */
[----:B------:R-:W-:Y:S02]  /*25b50*/  SEL R28, R28, RZ, P2 ;  /* 0x000000ff1c1c7207 */ /* 0x000fe40001000000 */
[----:B------:R-:W-:Y:S01]  /*25b60*/  LOP3.LUT R35, R35, R6, RZ, 0x3c, !PT ;  /* 0x0000000623237212 */ /* 0x000fe200078e3cff */
[----:B------:R-:W-:Y:S06]  /*25b70*/  @P3 BRA `(.L_x_683) ;  /* 0xfffffff8002c3947 */ /* 0x000fec000383ffff */
.L_x_649:
[----:B------:R-:W-:Y:S05]  /*25b80*/  BSYNC B0 ;  /* 0x0000000000007941 */ /* 0x000fea0003800000 */
.L_x_648:
[----:B------:R-:W-:Y:S05]  /*25b90*/  @!P0 WARPSYNC.ALL ;  /* 0x0000000000008948 */ /* 0x000fea0003800000 */
[----:B------:R-:W-:Y:S01]  /*25ba0*/  @!P0 BAR.SYNC.DEFER_BLOCKING 0xc, 0x180 ;  /* 0x0306000000008b1d */ /* 0x000fe20000010000 */
[----:B------:R-:W-:-:S05]  /*25bb0*/  IMAD.MOV.U32 R29, RZ, RZ, RZ ;  /* 0x000000ffff1d7224 */ /* 0x000fca00078e00ff */
[----:B------:R-:W-:Y:S04]  /*25bc0*/  BSSY B0, `(.L_x_684) ;  /* 0x000001e000007945 */ /* 0x000fe80003800000 */
[----:B------:R-:W-:Y:S05]  /*25bd0*/  @!P1 BRA `(.L_x_685) ;  /* 0x0000000000709947 */ /* 0x000fea0003800000 */
[----:B------:R-:W-:-:S13]  /*25be0*/  ISETP.NE.AND P0, PT, R5, RZ, PT ;  /* 0x000000ff0500720c */ /* 0x000fda0003f05270 */
[----:B------:R-:W1:Y:S02]  /*25bf0*/  @!P0 LDC R5, c[0x0][0x9f0] ;  /* 0x00027c00ff058b82 */ /* 0x000e640000000800 */
[-C--:B-1----:R-:W-:Y:S02]  /*25c00*/  IABS R0, R5.reuse ;  /* 0x0000000500007213 */ /* 0x082fe40000000000 */
[----:B0-----:R-:W-:Y:S02]  /*25c10*/  IABS R7, R5 ;  /* 0x0000000500077213 */ /* 0x001fe40000000000 */
[----:B------:R-:W0:Y:S02]  /*25c20*/  I2F.RP R2, R0 ;  /* 0x0000000000027306 */ /* 0x000e240000209400 */
[----:B------:R-:W-:-:S06]  /*25c30*/  IADD3 R7, RZ, -R7, RZ ;  /* 0x80000007ff077210 */ /* 0x000fcc0007ffe0ff */
[----:B0-----:R-:W0:Y:S02]  /*25c40*/  MUFU.RCP R2, R2 ;  /* 0x0000000200027308 */ /* 0x001e240000001000 */
[----:B0-----:R-:W-:-:S06]  /*25c50*/  VIADD R2, R2, 0xffffffe ;  /* 0x0ffffffe02027836 */ /* 0x001fcc0000000000 */
[----:B------:R-:W0:Y:S02]  /*25c60*/  F2I.FTZ.U32.TRUNC.NTZ R3, R2 ;  /* 0x0000000200037305 */ /* 0x000e24000021f000 */
[----:B0-----:R-:W-:-:S04]  /*25c70*/  IMAD.MOV R2, RZ, RZ, -R3 ;  /* 0x000000ffff027224 */ /* 0x001fc800078e0a03 */
[----:B------:R-:W-:Y:S02]  /*25c80*/  IMAD R6, R2, R0, RZ ;  /* 0x0000000002067224 */ /* 0x000fe400078e02ff */
[----:B------:R-:W-:-:S04]  /*25c90*/  IMAD.MOV.U32 R2, RZ, RZ, RZ ;  /* 0x000000ffff027224 */ /* 0x000fc800078e00ff */
[----:B------:R-:W-:Y:S01]  /*25ca0*/  IMAD.HI.U32 R6, R3, R6, R2 ;  /* 0x0000000603067227 */ /* 0x000fe200078e0002 */
[----:B------:R-:W-:-:S04]  /*25cb0*/  IADD3 R3, R4, -0x1, R5 ;  /* 0xffffffff04037810 */ /* 0x000fc80007ffe005 */
[----:B------:R-:W-:Y:S02]  /*25cc0*/  IABS R2, R3 ;  /* 0x0000000300027213 */ /* 0x000fe40000000000 */
[----:B------:R-:W-:-:S03]  /*25cd0*/  LOP3.LUT R3, R3, R5, RZ, 0x3c, !PT ;  /* 0x0000000503037212 */ /* 0x000fc600078e3cff */
[----:B------:R-:W-:Y:S01]  /*25ce0*/  IMAD.HI.U32 R6, R6, R2, RZ ;  /* 0x0000000206067227 */ /* 0x000fe200078e00ff */
[----:B------:R-:W-:-:S03]  /*25cf0*/  ISETP.GE.AND P2, PT, R3, RZ, PT ;  /* 0x000000ff0300720c */ /* 0x000fc60003f46270 */
        /* <DEDUP_REMOVED lines=10> */
.L_x_685:
[----:B------:R-:W-:Y:S05]  /*25da0*/  BSYNC B0 ;  /* 0x0000000000007941 */ /* 0x000fea0003800000 */
.L_x_684:
[----:B------:R-:W-:-:S05]  /*25db0*/  IMAD R0, R20, R29, RZ ;  /* 0x0000001d14007224 */ /* 0x000fca00078e02ff */
[----:B------:R1:W-:Y:S01]  /*25dc0*/  STL [R1+0xc], R0 ;  /* 0x00000c0001007387 */ /* 0x0003e20000100800 */
[----:B------:R-:W-:-:S04]  /*25dd0*/  VIADDMNMX R29, R0, R29, R4, PT ;  /* 0x0000001d001d7246 */ /* 0x000fc80003800104 */
[----:B------:R-:W-:-:S13]  /*25de0*/  ISETP.GT.AND P0, PT, R29, R0, PT ;  /* 0x000000001d00720c */ /* 0x000fda0003f04270 */
[----:B-1----:R-:W-:Y:S05]  /*25df0*/  @P0 BRA `(.L_x_686) ;  /* 0x0000000000440947 */ /* 0x002fea0003800000 */
[----:B------:R-:W1:Y:S02]  /*25e00*/  S2R R0, SR_TID.X ;  /* 0x0000000000007919 */ /* 0x000e640000002100 */
[----:B-1----:R-:W-:-:S04]  /*25e10*/  LOP3.LUT R0, R0, 0x7f, RZ, 0xc0, !PT ;  /* 0x0000007f00007812 */ /* 0x002fc800078ec0ff */
[----:B------:R-:W-:-:S13]  /*25e20*/  ISETP.NE.AND P0, PT, R0, RZ, PT ;  /* 0x000000ff0000720c */ /* 0x000fda0003f05270 */
[----:B------:R-:W-:Y:S05]  /*25e30*/  @P0 BRA `(.L_x_687) ;  /* 0x0000004400c40947 */ /* 0x000fea0003800000 */
[----:B------:R-:W1:Y:S01]  /*25e40*/  S2R R5, SR_LANEID ;  /* 0x0000000000057919 */ /* 0x000e620000000000 */
[----:B------:R-:W-:Y:S01]  /*25e50*/  VOTEU.ANY UR4, UPT, PT ;  /* 0x0000000000047886 */ /* 0x000fe200038e0100 */
[----:B------:R-:W2:Y:S01]  /*25e60*/  LDC.64 R2, c[0x0][0xc60] ;  /* 0x00031800ff027b82 */ /* 0x000ea20000000a00 */
[----:B------:R-:W1:Y:S02]  /*25e70*/  FLO.U32 R0, UR4 ;  /* 0x0000000400007d00 */ /* 0x000e6400080e0000 */
[----:B-1----:R-:W-:-:S06]  /*25e80*/  ISETP.EQ.U32.AND P0, PT, R0, R5, PT ;  /* 0x000000050000720c */ /* 0x002fcc0003f02070 */
[----:B------:R-:W2:Y:S07]  /*25e90*/  POPC R5, UR4 ;  /* 0x0000000400057d09 */ /* 0x000eae0008000000 */
[----:B--2---:R-:W2:Y:S01]  /*25ea0*/  @P0 ATOMG.E.ADD.STRONG.GPU PT, R3, desc[UR50][R2.64], R5 ;  /* 0x00000005020309a8 */ /* 0x004ea200081ee1f2 */
[----:B------:R-:W1:Y:S02]  /*25eb0*/  S2R R4, SR_LTMASK ;  /* 0x0000000000047919 */ /* 0x000e640000003900 */
[----:B-1----:R-:W-:-:S04]  /*25ec0*/  LOP3.LUT R4, R4, UR4, RZ, 0xc0, !PT ;  /* 0x0000000404047c12 */ /* 0x002fc8000f8ec0ff */
[----:B0-----:R-:W0:Y:S01]  /*25ed0*/  POPC R7, R4 ;  /* 0x0000000400077309 */ /* 0x001e220000000000 */
[----:B--2---:R-:W0:Y:S02]  /*25ee0*/  SHFL.IDX PT, R0, R3, R0, 0x1f ;  /* 0x00001f0003007589 */ /* 0x004e2400000e0000 */
[----:B0-----:R-:W-:Y:S01]  /*25ef0*/  IADD3 R16, R0, UR38, R7 ;  /* 0x0000002600107c10 */ /* 0x001fe2000fffe007 */
[----:B------:R-:W-:Y:S06]  /*25f00*/  BRA `(.L_x_687) ;  /* 0x0000004400907947 */ /* 0x000fec0003800000 */
.L_x_686:
        /* <DEDUP_REMOVED lines=8> */
[----:B------:R-:W-:Y:S01]  /*25f90*/  IMAD.U32 R4, RZ, RZ, UR6 ;  /* 0x00000006ff047e24 */ /* 0x000fe2000f8e00ff */
[----:B0-----:R-:W-:Y:S01]  /*25fa0*/  MOV R7, UR9 ;  /* 0x0000000900077c02 */ /* 0x001fe20008000f00 */
[----:B------:R-:W0:Y:S01]  /*25fb0*/  LDC.64 R2, c[0x4][R2] ;  /* 0x0100000002027b82 */ /* 0x000e220000000a00 */
[----:B------:R-:W-:Y:S01]  /*25fc0*/  IMAD.U32 R5, RZ, RZ, UR7 ;  /* 0x00000007ff057e24 */ /* 0x000fe2000f8e00ff */
[----:B------:R-:W-:Y:S01]  /*25fd0*/  MOV R13, RZ ;  /* 0x000000ff000d7202 */ /* 0x000fe20000000f00 */
[----:B------:R-:W-:Y:S02]  /*25fe0*/  IMAD.U32 R6, RZ, RZ, UR8 ;  /* 0x00000008ff067e24 */ /* 0x000fe4000f8e00ff */
[----:B------:R-:W-:-:S02]  /*25ff0*/  IMAD.U32 R10, RZ, RZ, UR4 ;  /* 0x00000004ff0a7e24 */ /* 0x000fc4000f8e00ff */
[----:B------:R-:W-:Y:S02]  /*26000*/  IMAD.U32 R11, RZ, RZ, UR5 ;  /* 0x00000005ff0b7e24 */ /* 0x000fe4000f8e00ff */
[----:B------:R-:W-:Y:S02]  /*26010*/  IMAD.MOV.U32 R8, RZ, RZ, 0x70 ;  /* 0x00000070ff087424 */ /* 0x000fe400078e00ff */
[----:B------:R-:W-:-:S07]  /*26020*/  IMAD.MOV.U32 R12, RZ, RZ, 0x1 ;  /* 0x00000001ff0c7424 */ /* 0x000fce00078e00ff */
[----:B------:R-:W-:-:S07]  /*26030*/  LEPC R20, `(.L_x_689) ;  /* 0x000000001014794e */ /* 0x000fce0000000000 */
[----:B0-----:R-:W-:Y:S05]  /*26040*/  CALL.ABS.NOINC R2 ;  /* 0x0000000002007343 */ /* 0x001fea0003c00000 */
.L_x_689:
[----:B------:R-:W-:Y:S05]  /*26050*/  BSYNC B6 ;  /* 0x0000000000067941 */ /* 0x000fea0003800000 */
.L_x_688:
[----:B------:R-:W2:Y:S01]  /*26060*/  LDL.LU R31, [R1] ;  /* 0x00000000011f7983 */ /* 0x000ea20000300800 */
[----:B------:R-:W-:Y:S01]  /*26070*/  VIADD R0, R22, 0xa400 ;  /* 0x0000a40016007836 */ /* 0x000fe20000000000 */
[----:B------:R-:W-:Y:S04]  /*26080*/  BSSY B6, `(.L_x_690) ;  /* 0x0000016000067945 */ /* 0x000fe80003800000 */
[----:B------:R-:W-:Y:S02]  /*26090*/  LOP3.LUT P0, RZ, R0, 0x3ff, RZ, 0xc0, !PT ;  /* 0x000003ff00ff7812 */ /* 0x000fe4000780c0ff */
[----:B--2---:R-:W-:-:S11]  /*260a0*/  LOP3.LUT R31, R31, 0xfffffffe, RZ, 0xc0, !PT ;  /* 0xfffffffe1f1f7812 */ /* 0x004fd600078ec0ff */
[----:B------:R-:W-:-:S05]  /*260b0*/  @P0 LOP3.LUT R31, R31, 0x1, RZ, 0xfc, !PT ;  /* 0x000000011f1f0812 */ /* 0x000fca00078efcff */
[----:B------:R1:W-:Y:S01]  /*260c0*/  STL [R1], R31 ;  /* 0x0000001f01007387 */ /* 0x0003e20000100800 */
        /* <DEDUP_REMOVED lines=16> */
[----:B01----:R-:W-:Y:S05]  /*261d0*/  CALL.ABS.NOINC R2 ;  /* 0x0000000002007343 */ /* 0x003fea0003c00000 */
.L_x_691:
[----:B------:R-:W-:Y:S05]  /*261e0*/  BSYNC B6 ;  /* 0x0000000000067941 */ /* 0x000fea0003800000 */
.L_x_690:
        /* <DEDUP_REMOVED lines=20> */
.L_x_693:
[----:B------:R-:W-:Y:S05]  /*26330*/  BSYNC B6 ;  /* 0x0000000000067941 */ /* 0x000fea0003800000 */
.L_x_692:
[----:B------:R-:W-:Y:S01]  /*26340*/  LOP3.LUT P6, RZ, R31, 0x1, RZ, 0xc0, !PT ;  /* 0x000000011fff7812 */ /* 0x000fe200078cc0ff */
[----:B------:R-:W-:-:S12]  /*26350*/  BSSY B6, `(.L_x_694) ;  /* 0x0000012000067945 */ /* 0x000fd80003800000 */
[----:B------:R-:W-:Y:S05]  /*26360*/  @!P6 BRA `(.L_x_695) ;  /* 0x000000000040e947 */ /* 0x000fea0003800000 */
[----:B------:R-:W-:Y:S01]  /*26370*/  MOV R2, 0x0 ;  /* 0x0000000000027802 */ /* 0x000fe20000000f00 */
[----:B------:R-:W-:Y:S01]  /*26380*/  ULDC.64 UR4, c[0x4][0xc8] ;  /* 0x0100320000047ab9 */ /* 0x000fe20000000a00 */
[----:B------:R-:W-:Y:S01]  /*26390*/  ULDC.64 UR6, c[0x4][0xd0] ;  /* 0x0100340000067ab9 */ /* 0x000fe20000000a00 */
[----:B------:R-:W-:Y:S01]  /*263a0*/  ULDC.64 UR8, c[0x4][0x20] ;  /* 0x0100080000087ab9 */ /* 0x000fe20000000a00 */
[----:B------:R-:W-:Y:S01]  /*263b0*/  IMAD.U32 R4, RZ, RZ, UR4 ;  /* 0x00000004ff047e24 */ /* 0x000fe2000f8e00ff */
[----:B------:R-:W-:Y:S01]  /*263c0*/  MOV R10, UR8 ;  /* 0x00000008000a7c02 */ /* 0x000fe20008000f00 */
[----:B------:R-:W2:Y:S01]  /*263d0*/  LDC.64 R2, c[0x4][R2] ;  /* 0x0100000002027b82 */ /* 0x000ea20000000a00 */
[----:B------:R-:W-:Y:S02]  /*263e0*/  IMAD.U32 R5, RZ, RZ, UR5 ;  /* 0x00000005ff057e24 */ /* 0x000fe4000f8e00ff */
[----:B------:R-:W-:Y:S02]  /*263f0*/  IMAD.U32 R6, RZ, RZ, UR6 ;  /* 0x00000006ff067e24 */ /* 0x000fe4000f8e00ff */
[----:B0-----:R-:W-:-:S02]  /*26400*/  IMAD.U32 R7, RZ, RZ, UR7 ;  /* 0x00000007ff077e24 */ /* 0x001fc4000f8e00ff */
[----:B------:R-:W-:Y:S02]  /*26410*/  IMAD.U32 R11, RZ, RZ, UR9 ;  /* 0x00000009ff0b7e24 */ /* 0x000fe4000f8e00ff */
[----:B------:R-:W-:Y:S02]  /*26420*/  IMAD.MOV.U32 R8, RZ, RZ, 0x70 ;  /* 0x00000070ff087424 */ /* 0x000fe400078e00ff */
[----:B------:R-:W-:Y:S02]  /*26430*/  IMAD.MOV.U32 R12, RZ, RZ, 0x1 ;  /* 0x00000001ff0c7424 */ /* 0x000fe400078e00ff */
[----:B------:R-:W-:-:S07]  /*26440*/  IMAD.MOV.U32 R13, RZ, RZ, RZ ;  /* 0x000000ffff0d7224 */ /* 0x000fce00078e00ff */
[----:B------:R-:W-:-:S07]  /*26450*/  LEPC R20, `(.L_x_695) ;  /* 0x000000001014794e */ /* 0x000fce0000000000 */
[----:B-12---:R-:W-:Y:S05]  /*26460*/  CALL.ABS.NOINC R2 ;  /* 0x0000000002007343 */ /* 0x006fea0003c00000 */
.L_x_695:
[----:B------:R-:W-:Y:S05]  /*26470*/  BSYNC B6 ;  /* 0x0000000000067941 */ /* 0x000fea0003800000 */
.L_x_694:
[----:B------:R-:W2:Y:S01]  /*26480*/  LDL R32, [R1+0x4] ;  /* 0x0000040001207983 */ /* 0x000ea20000100800 */
[----:B------:R-:W-:Y:S01]  /*26490*/  ULDC.64 UR4, c[0x0][0x9f8] ;  /* 0x00027e0000047ab9 */ /* 0x000fe20000000a00 */
[----:B------:R-:W3:Y:S01]  /*264a0*/  LDC R11, c[0x0][0x430] ;  /* 0x00010c00ff0b7b82 */ /* 0x000ee20000000800 */
[----:B------:R-:W-:Y:S01]  /*264b0*/  ISETP.NE.U32.AND P0, PT, RZ, UR4, PT ;  /* 0x00000004ff007c0c */ /* 0x000fe2000bf05070 */
[----:B------:R-:W4:Y:S03]  /*264c0*/  S2R R20, SR_TID.X ;  /* 0x0000000000147919 */ /* 0x000f260000002100 */
[----:B------:R-:W-:-:S13]  /*264d0*/  ISETP.NE.AND.EX P0, PT, RZ, UR5, PT, P0 ;  /* 0x00000005ff007c0c */ /* 0x000fda000bf05300 */
[----:B------:R-:W-:Y:S01]  /*264e0*/  @P0 IADD3 R2, P1, R25, UR4, RZ ;  /* 0x0000000419020c10 */ /* 0x000fe2000ff3e0ff */
[----:B------:R-:W-:Y:S01]  /*264f0*/  IMAD.MOV.U32 R8, RZ, RZ, 0xa0 ;  /* 0x000000a0ff087424 */ /* 0x000fe200078e00ff */
[----:B------:R-:W-:Y:S02]  /*26500*/  ULDC UR4, c[0x0][0x2f4] ;  /* 0x0000bd0000047ab9 */ /* 0x000fe40000000800 */
[----:B------:R-:W-:Y:S02]  /*26510*/  @P0 IADD3.X R3, R26, UR5, RZ, P1, !PT ;  /* 0x000000051a030c10 */ /* 0x000fe40008ffe4ff */
[----:B---3--:R-:W-:Y:S01]  /*26520*/  ISETP.NE.AND P2, PT, R11, 0x1, PT ;  /* 0x000000010b00780c */ /* 0x008fe20003f45270 */
[----:B------:R-:W-:Y:S01]  /*26530*/  IMAD R8, R29, R8, -0xa0 ;  /* 0xffffff601d087424 */ /* 0x000fe200078e0208 */
[----:B-1----:R-:W-:Y:S01]  /*26540*/  LOP3.LUT R31, R31, 0xffffffbf, RZ, 0xc0, !PT ;  /* 0xffffffbf1f1f7812 */ /* 0x002fe200078ec0ff */
[----:B------:R1:W3:Y:S01]  /*26550*/  @P0 LDG.E R33, desc[UR50][R2.64] ;  /* 0x0000003202210981 */ /* 0x0002e2000c1e1900 */
[----:B------:R-:W-:Y:S01]  /*26560*/  ULDC UR5, c[0x0][0x320] ;  /* 0x0000c80000057ab9 */ /* 0x000fe20000000800 */
[----:B----4-:R-:W-:-:S08]  /*26570*/  LOP3.LUT R21, R20, 0x7f, RZ, 0xc0, !PT ;  /* 0x0000007f14157812 */ /* 0x010fd000078ec0ff */
[----:B-1----:R-:W1:Y:S01]  /*26580*/  @P2 LDC R3, c[0x0][0x434] ;  /* 0x00010d00ff032b82 */ /* 0x002e620000000800 */
[----:B------:R-:W-:Y:S02]  /*26590*/  SHF.R.U32.HI R21, RZ, 0x2, R21 ;  /* 0x00000002ff157819 */ /* 0x000fe40000011615 */
[----:B------:R-:W-:-:S05]  /*265a0*/  SHF.L.U32 R20, R20, 0x5, RZ ;  /* 0x0000000514147819 */ /* 0x000fca00000006ff */
[----:B------:R-:W4:Y:S01]  /*265b0*/  @P2 LDC R2, c[0x0][0x438] ;  /* 0x00010e00ff022b82 */ /* 0x000f220000000800 */
[----:B------:R-:W-:-:S05]  /*265c0*/  LOP3.LUT R20, R21, 0x60, R20, 0xf8, !PT ;  /* 0x0000006015147812 */ /* 0x000fca00078ef814 */
[----:B------:R-:W-:-:S05]  /*265d0*/  IMAD.IADD R9, R20, 0x1, R8 ;  /* 0x0000000114097824 */ /* 0x000fca00078e0208 */
[----:B------:R-:W-:Y:S01]  /*265e0*/  ISETP.GE.AND P1, PT, R9, R27, PT ;  /* 0x0000001b0900720c */ /* 0x000fe20003f26270 */
[----:B------:R-:W0:Y:S01]  /*265f0*/  S2R R20, SR_TID.X ;  /* 0x0000000000147919 */ /* 0x000e220000002100 */
[----:B------:R-:W1:Y:S11]  /*26600*/  S2R R21, SR_TID.X ;  /* 0x0000000000157919 */ /* 0x000e760000002100 */
[----:B------:R-:W3:Y:S01]  /*26610*/  @!P1 LDC.64 R4, c[0x0][0x418] ;  /* 0x00010600ff049b82 */ /* 0x000ee20000000a00 */
[----:B0-----:R-:W-:-:S04]  /*26620*/  LOP3.LUT R20, R20, 0x7f, RZ, 0xc0, !PT ;  /* 0x0000007f14147812 */ /* 0x001fc800078ec0ff */
[----:B------:R-:W-:Y:S01]  /*26630*/  SHF.R.U32.HI R10, RZ, 0x2, R20 ;  /* 0x00000002ff0a7819 */ /* 0x000fe20000011614 */
[----:B-1----:R-:W-:-:S05]  /*26640*/  IMAD.SHL.U32 R20, R21, 0x20, RZ ;  /* 0x0000002015147824 */ /* 0x002fca00078e00ff */
[----:B------:R-:W-:-:S04]  /*26650*/  LOP3.LUT R20, R10, 0x60, R20, 0xf8, !PT ;  /* 0x000000600a147812 */ /* 0x000fc800078ef814 */
[----:B------:R-:W-:-:S05]  /*26660*/  LOP3.LUT R20, R20, 0x80, RZ, 0xfc, !PT ;  /* 0x0000008014147812 */ /* 0x000fca00078efcff */
[----:B------:R-:W-:Y:S02]  /*26670*/  IMAD.IADD R8, R20, 0x1, R8 ;  /* 0x0000000114087824 */ /* 0x000fe400078e0208 */
[----:B--2---:R-:W-:-:S04]  /*26680*/  IMAD.IADD R9, R9, 0x1, R32 ;  /* 0x0000000109097824 */ /* 0x004fc800078e0220 */
[----:B------:R-:W-:-:S04]  /*26690*/  @P2 IMAD.HI.U32 R3, R9, R3, RZ ;  /* 0x0000000309032227 */ /* 0x000fc800078e00ff */
[----:B------:R-:W-:Y:S01]  /*266a0*/  IMAD.MOV.U32 R0, RZ, RZ, R9 ;  /* 0x000000ffff007224 */ /* 0x000fe200078e0009 */
[----:B----4-:R-:W-:Y:S02]  /*266b0*/  @P2 SHF.R.U32.HI R0, RZ, R2, R3 ;  /* 0x00000002ff002219 */ /* 0x010fe40000011603 */
[----:B------:R-:W0:Y:S02]  /*266c0*/  @!P1 LDC.64 R2, c[0x0][0x428] ;  /* 0x00010a00ff029b82 */ /* 0x000e240000000a00 */
[----:B------:R-:W-:Y:S02]  /*266d0*/  @!P1 SHF.R.S32.HI R7, RZ, 0x1f, R0 ;  /* 0x0000001fff079819 */ /* 0x000fe40000011400 */
[----:B------:R-:W-:Y:S02]  /*266e0*/  @!P1 MOV R6, R0 ;  /* 0x0000000000069202 */ /* 0x000fe40000000f00 */
[----:B---3--:R-:W-:-:S03]  /*266f0*/  SHF.R.S32.HI R14, RZ, 0x1f, R33 ;  /* 0x0000001fff0e7819 */ /* 0x008fc60000011421 */
[----:B0-----:R-:W-:-:S04]  /*26700*/  @!P1 IMAD.WIDE.U32 R6, R33, R2, R6 ;  /* 0x0000000221069225 */ /* 0x001fc800078e0006 */
[----:B------:R-:W-:-:S04]  /*26710*/  @!P1 IMAD R2, R14, R2, RZ ;  /* 0x000000020e029224 */ /* 0x000fc800078e02ff */
[----:B------:R-:W-:Y:S02]  /*26720*/  @!P1 IMAD R2, R33, R3, R2 ;  /* 0x0000000321029224 */ /* 0x000fe400078e0202 */
[----:B------:R-:W0:Y:S01]  /*26730*/  @P2 LDC R3, c[0x0][0x434] ;  /* 0x00010d00ff032b82 */ /* 0x000e220000000800 */
[----:B------:R-:W-:-:S07]  /*26740*/  @!P1 LEA R12, P0, R6, R4, 0x2 ;  /* 0x00000004060c9211 */ /* 0x000fce00078010ff */
[----:B------:R-:W1:Y:S01]  /*26750*/  @P2 LDC R4, c[0x0][0x438] ;  /* 0x00010e00ff042b82 */ /* 0x000e620000000800 */
[----:B------:R-:W-:-:S05]  /*26760*/  @!P1 IMAD.IADD R2, R7, 0x1, R2 ;  /* 0x0000000107029824 */ /* 0x000fca00078e0202 */
[----:B------:R-:W-:Y:S01]  /*26770*/  @!P1 LEA.HI.X R13, R6, R5, R2, 0x2, P0 ;  /* 0x00000005060d9211 */ /* 0x000fe200000f1402 */
[C---:B------:R-:W-:Y:S01]  /*26780*/  IMAD.IADD R2, R8.reuse, 0x1, R32 ;  /* 0x0000000108027824 */ /* 0x040fe200078e0220 */
[----:B------:R-:W-:-:S04]  /*26790*/  ISETP.GE.AND P0, PT, R8, R27, PT ;  /* 0x0000001b0800720c */ /* 0x000fc80003f06270 */
[----:B------:R-:W-:Y:S01]  /*267a0*/  ISETP.GT.U32.OR P0, PT, R20, 0x9f, P0 ;  /* 0x0000009f1400780c */ /* 0x000fe20000704470 */
[----:B0-----:R-:W-:Y:S01]  /*267b0*/  @P2 IMAD.HI.U32 R3, R2, R3, RZ ;  /* 0x0000000302032227 */ /* 0x001fe200078e00ff */
[----:B------:R-:W-:-:S04]  /*267c0*/  MOV R6, R2 ;  /* 0x0000000200067202 */ /* 0x000fc80000000f00 */
[----:B-1----:R-:W-:Y:S01]  /*267d0*/  @P2 SHF.R.U32.HI R6, RZ, R4, R3 ;  /* 0x00000004ff062219 */ /* 0x002fe20000011603 */
[----:B------:R0:W-:Y:S06]  /*267e0*/  STL [R1+0x8], R14 ;  /* 0x0000080e01007387 */ /* 0x0001ec0000100800 */
[----:B------:R-:W1:Y:S01]  /*267f0*/  @!P0 LDC.64 R4, c[0x0][0x418] ;  /* 0x00010600ff048b82 */ /* 0x000e620000000a00 */
[----:B------:R-:W-:-:S04]  /*26800*/  IMAD.MOV R10, RZ, RZ, -R6 ;  /* 0x000000ffff0a7224 */ /* 0x000fc800078e0a06 */
[----:B------:R-:W-:-:S03]  /*26810*/  IMAD R10, R11, R10, R2 ;  /* 0x0000000a0b0a7224 */ /* 0x000fc600078e0202 */
[----:B------:R-:W2:Y:S01]  /*26820*/  @!P0 LDC.64 R2, c[0x0][0x428] ;  /* 0x00010a00ff028b82 */ /* 0x000ea20000000a00 */
[----:B------:R-:W-:Y:S01]  /*26830*/  @!P0 SHF.R.S32.HI R7, RZ, 0x1f, R6 ;  /* 0x0000001fff078819 */ /* 0x000fe20000011406 */
[----:B------:R-:W-:Y:S02]  /*26840*/  IMAD.MOV R0, RZ, RZ, -R0 ;  /* 0x000000ffff007224 */ /* 0x000fe400078e0a00 */
[----:B--2---:R-:W-:-:S04]  /*26850*/  @!P0 IMAD.WIDE.U32 R6, R33, R2, R6 ;  /* 0x0000000221068225 */ /* 0x004fc800078e0006 */
[----:B------:R-:W-:Y:S02]  /*26860*/  @!P0 IMAD R2, R14, R2, RZ ;  /* 0x000000020e028224 */ /* 0x000fe400078e02ff */
[----:B0-----:R-:W0:Y:S01]  /*26870*/  S2R R14, SR_TID.X ;  /* 0x00000000000e7919 */ /* 0x001e220000002100 */
[----:B------:R-:W-:Y:S02]  /*26880*/  IMAD R9, R11, R0, R9 ;  /* 0x000000000b097224 */ /* 0x000fe400078e0209 */
[----:B------:R-:W-:Y:S01]  /*26890*/  @!P0 IMAD R0, R33, R3, R2 ;  /* 0x0000000321008224 */ /* 0x000fe200078e0202 */
[----:B-1----:R-:W-:Y:S01]  /*268a0*/  @!P0 LEA R4, P2, R6, R4, 0x2 ;  /* 0x0000000406048211 */ /* 0x002fe200078410ff */
[----:B------:R-:W-:Y:S02]  /*268b0*/  IMAD.U32 R8, RZ, RZ, UR39 ;  /* 0x00000027ff087e24 */ /* 0x000fe4000f8e00ff */
[----:B------:R-:W-:-:S03]  /*268c0*/  @!P0 IMAD.IADD R0, R0, 0x1, R7 ;  /* 0x0000000100008824 */ /* 0x000fc600078e0207 */
[----:B------:R-:W-:Y:S02]  /*268d0*/  ISETP.NE.AND P3, PT, R8, 0x3, PT ;  /* 0x000000030800780c */ /* 0x000fe40003f65270 */
[----:B------:R-:W-:Y:S02]  /*268e0*/  @!P0 LEA.HI.X R5, R6, R5, R0, 0x2, P2 ;  /* 0x0000000506058211 */ /* 0x000fe400010f1400 */
[----:B------:R-:W-:-:S06]  /*268f0*/  CS2R R6, SRZ ;  /* 0x0000000000067805 */ /* 0x000fcc000001ff00 */
[----:B------:R1:W5:Y:S01]  /*26900*/  @!P1 LDG.E R6, desc[UR50][R12.64] ;  /* 0x000000320c069981 */ /* 0x000362000c1e1900 */
[C---:B0-----:R-:W-:Y:S01]  /*26910*/  SHF.L.U32 R32, R14.reuse, 0x4, RZ ;  /* 0x000000040e207819 */ /* 0x041fe200000006ff */
[----:B------:R-:W-:Y:S01]  /*26920*/  IMAD.SHL.U32 R15, R14, 0x10, RZ ;  /* 0x000000100e0f7824 */ /* 0x000fe200078e00ff */
[----:B------:R-:W-:Y:S01]  /*26930*/  @P3 LOP3.LUT R31, R31, 0x40, RZ, 0xfc, !PT ;  /* 0x000000401f1f3812 */ /* 0x000fe200078efcff */
[----:B------:R1:W5:Y:S01]  /*26940*/  @!P0 LDG.E R7, desc[UR50][R4.64] ;  /* 0x0000003204078981 */ /* 0x000362000c1e1900 */
[----:B------:R-:W-:-:S04]  /*26950*/  LOP3.LUT R32, R32, 0x30, RZ, 0xc0, !PT ;  /* 0x0000003020207812 */ /* 0x000fc800078ec0ff */
[C---:B------:R-:W-:Y:S02]  /*26960*/  ISETP.GE.AND P1, PT, R32.reuse, UR4, PT ;  /* 0x0000000420007c0c */ /* 0x040fe4000bf26270 */
[----:B------:R-:W-:Y:S02]  /*26970*/  LOP3.LUT R14, R32, 0x40, RZ, 0xfc, !PT ;  /* 0x00000040200e7812 */ /* 0x000fe400078efcff */
[----:B------:R-:W-:Y:S02]  /*26980*/  LOP3.LUT R15, R15, 0x30, RZ, 0xc0, !PT ;  /* 0x000000300f0f7812 */ /* 0x000fe400078ec0ff */
[----:B------:R-:W-:Y:S02]  /*26990*/  ISETP.GE.AND P0, PT, R14, UR4, PT ;  /* 0x000000040e007c0c */ /* 0x000fe4000bf06270 */
[----:B------:R-:W-:Y:S02]  /*269a0*/  LOP3.LUT R31, R31, 0xffffffef, RZ, 0xc0, !PT ;  /* 0xffffffef1f1f7812 */ /* 0x000fe400078ec0ff */
[----:B------:R-:W-:-:S03]  /*269b0*/  LOP3.LUT R15, R15, 0x80, RZ, 0xfc, !PT ;  /* 0x000000800f0f7812 */ /* 0x000fc600078efcff */
[----:B------:R-:W-:Y:S02]  /*269c0*/  @P1 LOP3.LUT R31, R31, 0x10, RZ, 0xfc, !PT ;  /* 0x000000101f1f1812 */ /* 0x000fe400078efcff */
[----:B------:R-:W-:Y:S02]  /*269d0*/  ISETP.GE.AND P2, PT, R15, UR4, PT ;  /* 0x000000040f007c0c */ /* 0x000fe4000bf46270 */
[----:B------:R-:W-:-:S04]  /*269e0*/  LOP3.LUT R31, R31, 0xfffffff7, RZ, 0xc0, !PT ;  /* 0xfffffff71f1f7812 */ /* 0x000fc800078ec0ff */
[----:B------:R-:W-:-:S04]  /*269f0*/  @P0 LOP3.LUT R31, R31, 0x8, RZ, 0xfc, !PT ;  /* 0x000000081f1f0812 */ /* 0x000fc800078efcff */
[----:B------:R-:W-:Y:S02]  /*26a00*/  LOP3.LUT R31, R31, 0xfffffffb, RZ, 0xc0, !PT ;  /* 0xfffffffb1f1f7812 */ /* 0x000fe400078ec0ff */
[----:B------:R-:W-:Y:S02]  /*26a10*/  ISETP.GE.AND P1, PT, R32, UR5, PT ;  /* 0x0000000520007c0c */ /* 0x000fe4000bf26270 */
[----:B------:R-:W-:Y:S02]  /*26a20*/  @P2 LOP3.LUT R31, R31, 0x4, RZ, 0xfc, !PT ;  /* 0x000000041f1f2812 */ /* 0x000fe400078efcff */
[----:B------:R-:W-:Y:S02]  /*26a30*/  ISETP.GE.AND P0, PT, R14, UR5, PT ;  /* 0x000000050e007c0c */ /* 0x000fe4000bf06270 */
[----:B------:R-:W-:-:S04]  /*26a40*/  LOP3.LUT R31, R31, 0xfffffffe, RZ, 0xc0, !PT ;  /* 0xfffffffe1f1f7812 */ /* 0x000fc800078ec0ff */
[----:B------:R-:W-:-:S04]  /*26a50*/  LOP3.LUT R31, R31, 0xfffffffd, RZ, 0xc0, !PT ;  /* 0xfffffffd1f1f7812 */ /* 0x000fc800078ec0ff */
[----:B------:R-:W-:-:S04]  /*26a60*/  @P1 LOP3.LUT R31, R31, 0x2, RZ, 0xfc, !PT ;  /* 0x000000021f1f1812 */ /* 0x000fc800078efcff */
[----:B------:R-:W-:-:S05]  /*26a70*/  @P0 LOP3.LUT R31, R31, 0x1, RZ, 0xfc, !PT ;  /* 0x000000011f1f0812 */ /* 0x000fca00078efcff */
[----:B------:R1:W-:Y:S01]  /*26a80*/  STL [R1], R31 ;  /* 0x0000001f01007387 */ /* 0x0003e20000100800 */
[----:B------:R-:W-:-:S03]  /*26a90*/  UMOV UR6, 0xffffffff ;  /* 0xffffffff00067882 */ /* 0x000fc60000000000 */
[----:B------:R-:W-:Y:S05]  /*26aa0*/  BRA.DIV UR6, `(.L_x_696) ;  /* 0x0000008606487947 */ /* 0x000fea000b800000 */
.L_x_935:
[----:B------:R-:W-:Y:S01]  /*26ab0*/  ISETP.GT.U32.AND P0, PT, R20, 0x9f, PT ;  /* 0x0000009f1400780c */ /* 0x000fe20003f04070 */
[----:B------:R-:W-:Y:S02]  /*26ac0*/  IMAD.MOV.U32 R0, RZ, RZ, R31 ;  /* 0x000000ffff007224 */ /* 0x000fe400078e001f */
[----:B-1----:R-:W-:-:S03]  /*26ad0*/  VIADD R5, R29, 0xffffffff ;  /* 0xffffffff1d057836 */ /* 0x002fc60000000000 */
[----:B------:R-:W-:-:S07]  /*26ae0*/  LOP3.LUT R0, R0, 0xffffffdf, RZ, 0xc0, !PT ;  /* 0xffffffdf00007812 */ /* 0x000fce00078ec0ff */
[----:B------:R-:W-:-:S05]  /*26af0*/  @P0 LOP3.LUT R0, R0, 0x20, RZ, 0xfc, !PT ;  /* 0x0000002000000812 */ /* 0x000fca00078efcff */
[----:B------:R0:W-:Y:S01]  /*26b00*/  STL [R1], R0 ;  /* 0x0000000001007387 */ /* 0x0001e20000100800 */
[----:B------:R-:W-:Y:S05]  /*26b10*/  @!P3 BRA `(.L_x_697) ;  /* 0x000000000004b947 */ /* 0x000fea0003800000 */
[----:B------:R-:W-:Y:S01]  /*26b20*/  BPT.TRAP 0x1 ;  /* 0x000000040000795c */ /* 0x000fe20000300000 */
.L_x_697:
[----:B0-----:R-:W-:Y:S01]  /*26b30*/  IMAD R0, R23, 0x8, R22 ;  /* 0x0000000817007824 */ /* 0x001fe200078e0216 */
[----:B------:R-:W-:Y:S01]  /*26b40*/  SHF.L.U32 R2, R34, 0x1f, RZ ;  /* 0x0000001f22027819 */ /* 0x000fe200000006ff */
[----:B------:R-:W-:Y:S01]  /*26b50*/  BSSY B0, `(.L_x_698) ;  /* 0x0000005000007945 */ /* 0x000fe20003800000 */
[----:B------:R-:W-:Y:S02]  /*26b60*/  SHF.R.S32.HI R31, RZ, 0x1f, R9 ;  /* 0x0000001fff1f7819 */ /* 0x000fe40000011409 */
[----:B------:R-:W0:Y:S01]  /*26b70*/  SYNCS.PHASECHK.TRANS64.TRYWAIT P0, [R0+URZ+0x29880], R2 ;  /* 0x02988002000075a7 */ /* 0x000e22000800017f */
[----:B------:R1:W-:Y:S02]  /*26b80*/  STL [R1+0x2c], R2 ;  /* 0x00002c0201007387 */ /* 0x0003e40000100800 */
[----:B01----:R-:W-:Y:S05]  /*26b90*/  @!P0 BRA `(.L_x_699) ;  /* 0x00000084003c8947 */ /* 0x003fea0003800000 */
.L_x_936:
[----:B------:R-:W-:Y:S05]  /*26ba0*/  BSYNC B0 ;  /* 0x0000000000007941 */ /* 0x000fea0003800000 */
.L_x_698:
[----:B------:R-:W2:Y:S01]  /*26bb0*/  LDL R20, [R1] ;  /* 0x0000000001147983 */ /* 0x000ea20000100800 */
[----:B------:R-:W-:Y:S01]  /*26bc0*/  ULDC.64 UR4, c[0x0][0x328] ;  /* 0x0000ca0000047ab9 */ /* 0x000fe20000000a00 */
[----:B-----5:R-:W-:Y:S01]  /*26bd0*/  SHF.R.S32.HI R32, RZ, 0x1f, R6 ;  /* 0x0000001fff207819 */ /* 0x020fe20000011406 */
[----:B------:R-:W-:Y:S01]  /*26be0*/  IMAD R4, R31, UR4, RZ ;  /* 0x000000041f047c24 */ /* 0x000fe2000f8e02ff */
[----:B------:R-:W-:Y:S01]  /*26bf0*/  ULDC.64 UR6, c[0x0][0x338] ;  /* 0x0000ce0000067ab9 */ /* 0x000fe20000000a00 */
[C---:B0-----:R-:W-:Y:S01]  /*26c00*/  IMAD.WIDE.U32 R2, R9.reuse, UR4, RZ ;  /* 0x0000000409027c25 */ /* 0x041fe2000f8e00ff */
[----:B------:R-:W0:Y:S01]  /*26c10*/  S2R R14, SR_TID.X ;  /* 0x00000000000e7919 */ /* 0x000e220000002100 */
[----:B------:R-:W-:Y:S02]  /*26c20*/  SHF.R.S32.HI R8, RZ, 0x1f, R7 ;  /* 0x0000001fff087819 */ /* 0x000fe40000011407 */
[----:B------:R-:W-:Y:S02]  /*26c30*/  IMAD R4, R9, UR5, R4 ;  /* 0x0000000509047c24 */ /* 0x000fe4000f8e0204 */
[----:B------:R-:W-:Y:S01]  /*26c40*/  IMAD R11, R5, -0xa0, R27 ;  /* 0xffffff60050b7824 */ /* 0x000fe200078e021b */
[----:B------:R-:W-:Y:S01]  /*26c50*/  SHF.R.S32.HI R27, RZ, 0x1f, R10 ;  /* 0x0000001fff1b7819 */ /* 0x000fe2000001140a */
[----:B------:R1:W-:Y:S01]  /*26c60*/  STL [R1+0x28], R8 ;  /* 0x0000280801007387 */ /* 0x0003e20000100800 */
[----:B------:R-:W-:Y:S01]  /*26c70*/  IADD3 R3, R3, R4, RZ ;  /* 0x0000000403037210 */ /* 0x000fe20007ffe0ff */
[----:B------:R-:W-:-:S02]  /*26c80*/  IMAD R4, R32, UR6, RZ ;  /* 0x0000000620047c24 */ /* 0x000fc4000f8e02ff */
[----:B------:R-:W-:-:S04]  /*26c90*/  IMAD.WIDE.U32 R2, R6, UR6, R2 ;  /* 0x0000000606027c25 */ /* 0x000fc8000f8e0002 */
[----:B------:R-:W-:Y:S02]  /*26ca0*/  IMAD R4, R6, UR7, R4 ;  /* 0x0000000706047c24 */ /* 0x000fe4000f8e0204 */
[----:B------:R-:W-:Y:S02]  /*26cb0*/  IMAD.MOV.U32 R12, RZ, RZ, R2 ;  /* 0x000000ffff0c7224 */ /* 0x000fe400078e0002 */
[----:B------:R-:W-:Y:S02]  /*26cc0*/  IMAD R2, R27, UR4, RZ ;  /* 0x000000041b027c24 */ /* 0x000fe4000f8e02ff */
[----:B------:R-:W-:Y:S02]  /*26cd0*/  IMAD.IADD R13, R3, 0x1, R4 ;  /* 0x00000001030d7824 */ /* 0x000fe400078e0204 */
[C---:B------:R-:W-:Y:S02]  /*26ce0*/  IMAD R4, R10.reuse, UR5, R2 ;  /* 0x000000050a047c24 */ /* 0x040fe4000f8e0202 */
[----:B------:R-:W-:Y:S01]  /*26cf0*/  IMAD.WIDE.U32 R2, R10, UR4, RZ ;  /* 0x000000040a027c25 */ /* 0x000fe2000f8e00ff */
[----:B------:R-:W-:-:S03]  /*26d00*/  ULDC.64 UR4, c[0x0][0x330] ;  /* 0x0000cc0000047ab9 */ /* 0x000fc60000000a00 */
[----:B------:R-:W-:Y:S01]  /*26d10*/  IMAD.IADD R3, R3, 0x1, R4 ;  /* 0x0000000103037824 */ /* 0x000fe200078e0204 */
[----:B0-----:R-:W-:Y:S01]  /*26d20*/  LOP3.LUT R14, R14, 0x7f, RZ, 0xc0, !PT ;  /* 0x0000007f0e0e7812 */ /* 0x001fe200078ec0ff */
[----:B------:R-:W-:Y:S02]  /*26d30*/  IMAD R4, R8, UR6, RZ ;  /* 0x0000000608047c24 */ /* 0x000fe4000f8e02ff */
[C---:B------:R-:W-:Y:S01]  /*26d40*/  IMAD.WIDE.U32 R2, R7.reuse, UR6, R2 ;  /* 0x0000000607027c25 */ /* 0x040fe2000f8e0002 */
[--C-:B------:R-:W-:Y:S02]  /*26d50*/  SHF.R.U32.HI R15, RZ, 0x2, R14.reuse ;  /* 0x00000002ff0f7819 */ /* 0x100fe4000001160e */
[----:B------:R-:W-:Y:S01]  /*26d60*/  SHF.R.U32.HI R14, RZ, 0x5, R14 ;  /* 0x00000005ff0e7819 */ /* 0x000fe2000001160e */
[----:B------:R-:W-:Y:S01]  /*26d70*/  IMAD R4, R7, UR7, R4 ;  /* 0x0000000707047c24 */ /* 0x000fe2000f8e0204 */
[----:B------:R-:W-:Y:S01]  /*26d80*/  ULDC.64 UR6, c[0x0][0x318] ;  /* 0x0000c60000067ab9 */ /* 0x000fe20000000a00 */
[----:B------:R-:W-:-:S04]  /*26d90*/  IMAD.WIDE.U32 R12, R18, UR4, R12 ;  /* 0x00000004120c7c25 */ /* 0x000fc8000f8e000c */
[----:B------:R-:W-:Y:S01]  /*26da0*/  IMAD.IADD R5, R3, 0x1, R4 ;  /* 0x0000000103057824 */ /* 0x000fe200078e0204 */
[----:B------:R-:W-:Y:S01]  /*26db0*/  MOV R4, R2 ;  /* 0x0000000200047202 */ /* 0x000fe20000000f00 */
[----:B-1----:R-:W-:Y:S01]  /*26dc0*/  IMAD R8, R18, UR5, RZ ;  /* 0x0000000512087c24 */ /* 0x002fe2000f8e02ff */
[----:B------:R-:W-:Y:S01]  /*26dd0*/  IADD3 R2, P0, R12, UR6, RZ ;  /* 0x000000060c027c10 */ /* 0x000fe2000ff1e0ff */
[----:B------:R-:W-:Y:S02]  /*26de0*/  IMAD.SHL.U32 R14, R14, 0x400, RZ ;  /* 0x000004000e0e7824 */ /* 0x000fe400078e00ff */
[----:B------:R-:W-:Y:S01]  /*26df0*/  IMAD.WIDE.U32 R4, R18, UR4, R4 ;  /* 0x0000000412047c25 */ /* 0x000fe2000f8e0004 */
[----:B------:R-:W-:Y:S01]  /*26e00*/  IADD3.X R3, R13, UR7, R8, P0, !PT ;  /* 0x000000070d037c10 */ /* 0x000fe200087fe408 */
[----:B------:R-:W-:Y:S01]  /*26e10*/  UMOV UR4, 0xffffffff ;  /* 0xffffffff00047882 */ /* 0x000fe20000000000 */
[----:B------:R-:W-:-:S04]  /*26e20*/  IADD3 R26, P0, R4, UR6, RZ ;  /* 0x00000006041a7c10 */ /* 0x000fc8000ff1e0ff */
[----:B------:R-:W-:Y:S01]  /*26e30*/  IADD3.X R25, R8, UR7, R5, P0, !PT ;  /* 0x0000000708197c10 */ /* 0x000fe200087fe405 */
[----:B------:R-:W-:Y:S02]  /*26e40*/  IMAD.IADD R8, R11, 0x1, -R15 ;  /* 0x000000010b087824 */ /* 0x000fe400078e0a0f */
[----:B------:R-:W-:-:S03]  /*26e50*/  IMAD R5, R23, 0x5000, R14 ;  /* 0x0000500017057824 */ /* 0x000fc600078e020e */
[----:B------:R-:W-:Y:S02]  /*26e60*/  ISETP.GE.AND P5, PT, R8, 0x1, PT ;  /* 0x000000010800780c */ /* 0x000fe40003fa6270 */
[----:B--2---:R-:W-:Y:S01]  /*26e70*/  LOP3.LUT P1, RZ, R20, 0x1, RZ, 0xc0, !PT ;  /* 0x0000000114ff7812 */ /* 0x004fe2000782c0ff */
[----:B------:R-:W-:-:S12]  /*26e80*/  BRA.DIV UR4, `(.L_x_700) ;  /* 0x0000008204987947 */ /* 0x000fd8000b800000 */
[----:B------:R-:W2:Y:S01]  /*26e90*/  LDL.LU R11, [R1] ;  /* 0x00000000010b7983 */ /* 0x000ea20000300800 */
[----:B------:R-:W0:Y:S03]  /*26ea0*/  S2R R12, SR_TID.X ;  /* 0x00000000000c7919 */ /* 0x000e260000002100 */
[----:B------:R-:W-:Y:S01]  /*26eb0*/  SHFL.IDX PT, R4, R3, RZ, 0x1c1f ;  /* 0x001c1fff03047589 */ /* 0x000fe200000e0000 */
[----:B0-----:R-:W-:-:S03]  /*26ec0*/  IMAD.SHL.U32 R14, R12, 0x10, RZ ;  /* 0x000000100c0e7824 */ /* 0x001fc600078e00ff */
[----:B------:R-:W0:Y:S02]  /*26ed0*/  SHFL.IDX PT, R12, R2, RZ, 0x1c1f ;  /* 0x001c1fff020c7589 */ /* 0x000e2400000e0000 */
[----:B------:R-:W-:-:S04]  /*26ee0*/  LOP3.LUT R14, R14, 0x30, RZ, 0xc0, !PT ;  /* 0x000000300e0e7812 */ /* 0x000fc800078ec0ff */
[----:B0-----:R-:W-:-:S05]  /*26ef0*/  IADD3 R12, P0, R14, R12, RZ ;  /* 0x0000000c0e0c7210 */ /* 0x001fca0007f1e0ff */
[----:B------:R-:W-:Y:S01]  /*26f00*/  IMAD.X R13, RZ, RZ, R4, P0 ;  /* 0x000000ffff0d7224 */ /* 0x000fe200000e0604 */
[----:B------:R-:W-:-:S04]  /*26f10*/  IADD3 R4, R22, R5, R36 ;  /* 0x0000000516047210 */ /* 0x000fc80007ffe024 */
[----:B------:R-:W-:Y:S01]  /*26f20*/  IADD3 R5, R37, R4, RZ ;  /* 0x0000000425057210 */ /* 0x000fe20007ffe0ff */
[----:B------:R-:W-:Y:S01]  /*26f30*/  SHFL.IDX PT, R21, R3, 0x1, 0x1c1f ;  /* 0x003c1f0003157f89 */ /* 0x000fe200000e0000 */
[C---:B------:R-:W-:Y:S02]  /*26f40*/  ISETP.GE.AND P4, PT, R8.reuse, 0x21, PT ;  /* 0x000000210800780c */ /* 0x040fe40003f86270 */
[C---:B------:R-:W-:Y:S02]  /*26f50*/  ISETP.GE.AND P3, PT, R8.reuse, 0x41, PT ;  /* 0x000000410800780c */ /* 0x040fe40003f66270 */
[----:B------:R-:W-:Y:S02]  /*26f60*/  ISETP.GE.AND P2, PT, R8, 0x61, PT ;  /* 0x000000610800780c */ /* 0x000fe40003f46270 */
[----:B--2---:R-:W-:-:S04]  /*26f70*/  LOP3.LUT P6, RZ, R11, 0x2, RZ, 0xc0, !PT ;  /* 0x000000020bff7812 */ /* 0x004fc800078cc0ff */
[----:B------:R-:W-:-:S13]  /*26f80*/  ISETP.LT.OR P0, PT, R8, 0x1, P6 ;  /* 0x000000010800780c */ /* 0x000fda0003701670 */
[----:B------:R-:W-:Y:S01]  /*26f90*/  LDGSTS.E.BYPASS.LTC128B.128 [R4+0xa400], desc[UR50][R12.64], !P0 ;  /* 0x0a4000000c047fae */ /* 0x000fe2000c101d72 */
[----:B------:R-:W-:-:S13]  /*26fa0*/  ISETP.LT.OR P0, PT, R8, 0x1, P1 ;  /* 0x000000010800780c */ /* 0x000fda0000f01670 */
[----:B------:R0:W-:Y:S04]  /*26fb0*/  LDGSTS.E.BYPASS.LTC128B.128 [R5+0xa400], desc[UR50][R12.64+0x40], !P0 ;  /* 0x0a4000400c057fae */ /* 0x0001e8000c101d72 */
[----:B0-----:R-:W0:Y:S02]  /*26fc0*/  SHFL.IDX PT, R12, R2, 0x1, 0x1c1f ;  /* 0x003c1f00020c7f89 */ /* 0x001e2400000e0000 */
[----:B0-----:R-:W-:-:S05]  /*26fd0*/  IADD3 R12, P0, R14, R12, RZ ;  /* 0x0000000c0e0c7210 */ /* 0x001fca0007f1e0ff */
[----:B------:R-:W-:Y:S01]  /*26fe0*/  IMAD.X R13, RZ, RZ, R21, P0 ;  /* 0x000000ffff0d7224 */ /* 0x000fe200000e0615 */
[----:B------:R-:W-:-:S13]  /*26ff0*/  ISETP.LT.OR P0, PT, R8, 0x21, P6 ;  /* 0x000000210800780c */ /* 0x000fda0003701670 */
[----:B------:R-:W-:Y:S01]  /*27000*/  LDGSTS.E.BYPASS.LTC128B.128 [R4+0xb400], desc[UR50][R12.64], !P0 ;  /* 0x0b4000000c047fae */ /* 0x000fe2000c101d72 */
[----:B------:R-:W-:-:S03]  /*27010*/  ISETP.LT.OR P0, PT, R8, 0x21, P1 ;  /* 0x000000210800780c */ /* 0x000fc60000f01670 */
[----:B------:R-:W-:Y:S10]  /*27020*/  SHFL.IDX PT, R21, R3, 0x2, 0x1c1f ;  /* 0x005c1f0003157f89 */ /* 0x000ff400000e0000 */
[----:B------:R0:W-:Y:S04]  /*27030*/  LDGSTS.E.BYPASS.LTC128B.128 [R5+0xb400], desc[UR50][R12.64+0x40], !P0 ;  /* 0x0b4000400c057fae */ /* 0x0001e8000c101d72 */
[----:B0-----:R-:W0:Y:S04]  /*27040*/  SHFL.IDX PT, R12, R2, 0x2, 0x1c1f ;  /* 0x005c1f00020c7f89 */ /* 0x001e2800000e0000 */
[----:B------:R-:W1:Y:S04]  /*27050*/  SHFL.IDX PT, R2, R2, 0x3, 0x1c1f ;  /* 0x007c1f0002027f89 */ /* 0x000e6800000e0000 */
[----:B------:R-:W2:Y:S01]  /*27060*/  SHFL.IDX PT, R3, R3, 0x3, 0x1c1f ;  /* 0x007c1f0003037f89 */ /* 0x000ea200000e0000 */
[----:B0-----:R-:W-:-:S05]  /*27070*/  IADD3 R12, P0, R14, R12, RZ ;  /* 0x0000000c0e0c7210 */ /* 0x001fca0007f1e0ff */
[----:B------:R-:W-:Y:S01]  /*27080*/  IMAD.X R13, RZ, RZ, R21, P0 ;  /* 0x000000ffff0d7224 */ /* 0x000fe200000e0615 */
[----:B------:R-:W-:-:S13]  /*27090*/  ISETP.LT.OR P0, PT, R8, 0x41, P6 ;  /* 0x000000410800780c */ /* 0x000fda0003701670 */
[----:B------:R-:W-:Y:S01]  /*270a0*/  LDGSTS.E.BYPASS.LTC128B.128 [R4+0xc400], desc[UR50][R12.64], !P0 ;  /* 0x0c4000000c047fae */ /* 0x000fe2000c101d72 */
[----:B------:R-:W-:-:S13]  /*270b0*/  ISETP.LT.OR P0, PT, R8, 0x41, P1 ;  /* 0x000000410800780c */ /* 0x000fda0000f01670 */
[----:B------:R-:W-:Y:S01]  /*270c0*/  LDGSTS.E.BYPASS.LTC128B.128 [R5+0xc400], desc[UR50][R12.64+0x40], !P0 ;  /* 0x0c4000400c057fae */ /* 0x000fe2000c101d72 */
[----:B-1----:R-:W-:-:S05]  /*270d0*/  IADD3 R2, P0, R14, R2, RZ ;  /* 0x000000020e027210 */ /* 0x002fca0007f1e0ff */
[----:B--2---:R-:W-:Y:S01]  /*270e0*/  IMAD.X R3, RZ, RZ, R3, P0 ;  /* 0x000000ffff037224 */ /* 0x004fe200000e0603 */
[----:B------:R-:W-:-:S13]  /*270f0*/  ISETP.LT.OR P0, PT, R8, 0x61, P6 ;  /* 0x000000610800780c */ /* 0x000fda0003701670 */
[----:B------:R-:W-:Y:S01]  /*27100*/  LDGSTS.E.BYPASS.LTC128B.128 [R4+0xd400], desc[UR50][R2.64], !P0 ;  /* 0x0d40000002047fae */ /* 0x000fe2000c101d72 */
[----:B------:R-:W-:Y:S02]  /*27110*/  ISETP.LT.OR P0, PT, R8, 0x61, P1 ;  /* 0x000000610800780c */ /* 0x000fe40000f01670 */
[----:B------:R-:W-:-:S11]  /*27120*/  LOP3.LUT R11, R11, 0xffffff7f, RZ, 0xc0, !PT ;  /* 0xffffff7f0b0b7812 */ /* 0x000fd600078ec0ff */
[----:B------:R0:W-:Y:S01]  /*27130*/  LDGSTS.E.BYPASS.LTC128B.128 [R5+0xd400], desc[UR50][R2.64+0x40], !P0 ;  /* 0x0d40004002057fae */ /* 0x0001e2000c101d72 */
[----:B------:R-:W-:-:S13]  /*27140*/  ISETP.GE.AND P0, PT, R8, 0x81, PT ;  /* 0x000000810800780c */ /* 0x000fda0003f06270 */
[----:B------:R-:W-:Y:S01]  /*27150*/  @P0 LOP3.LUT R11, R11, 0x80, RZ, 0xfc, !PT ;  /* 0x000000800b0b0812 */ /* 0x000fe200078efcff */
[----:B0-----:R0:W1:Y:S04]  /*27160*/  SHFL.IDX PT, R3, R25, RZ, 0x1c1f ;  /* 0x001c1fff19037589 */ /* 0x00106800000e0000 */
[----:B------:R0:W2:Y:S04]  /*27170*/  SHFL.IDX PT, R2, R26, RZ, 0x1c1f ;  /* 0x001c1fff1a027589 */ /* 0x0000a800000e0000 */
[----:B------:R0:W-:Y:S02]  /*27180*/  STL [R1], R11 ;  /* 0x0000000b01007387 */ /* 0x0001e40000100800 */
.L_x_948:
[----:B------:R-:W4:Y:S01]  /*27190*/  LDL R12, [R1] ;  /* 0x00000000010c7983 */ /* 0x000f220000100800 */
[----:B0-----:R-:W0:Y:S02]  /*271a0*/  S2R R11, SR_TID.X ;  /* 0x00000000000b7919 */ /* 0x001e240000002100 */
[----:B0-----:R-:W-:-:S05]  /*271b0*/  IMAD.SHL.U32 R11, R11, 0x10, RZ ;  /* 0x000000100b0b7824 */ /* 0x001fca00078e00ff */
[----:B------:R-:W-:-:S04]  /*271c0*/  LOP3.LUT R11, R11, 0x30, RZ, 0xc0, !PT ;  /* 0x000000300b0b7812 */ /* 0x000fc800078ec0ff */
[----:B--2---:R-:W-:-:S04]  /*271d0*/  IADD3 R2, P0, R11, R2, RZ ;  /* 0x000000020b027210 */ /* 0x004fc80007f1e0ff */
[----:B-1----:R-:W-:Y:S02]  /*271e0*/  IADD3.X R3, RZ, R3, RZ, P0, !PT ;  /* 0x00000003ff037210 */ /* 0x002fe400007fe4ff */
[----:B----4-:R-:W-:-:S04]  /*271f0*/  LOP3.LUT P6, RZ, R12, 0x2, RZ, 0xc0, !PT ;  /* 0x000000020cff7812 */ /* 0x010fc800078cc0ff */
        /* <DEDUP_REMOVED lines=9> */
.L_x_701:
        /* <DEDUP_REMOVED lines=11> */
.L_x_702:
[----:B------:R0:W-:Y:S01]  /*27340*/  SYNCS.ARRIVE.TRANS64.A1T0 RZ, [R0+URZ+0x29870], RZ ;  /* 0x029870ff00ff79a7 */ /* 0x0001e2000810003f */
[----:B------:R-:W-:Y:S05]  /*27350*/  @!P6 BRA `(.L_x_703) ;  /* 0x000000000004e947 */ /* 0x000fea0003800000 */
[----:B------:R-:W-:Y:S01]  /*27360*/  BPT.TRAP 0x1 ;  /* 0x000000040000795c */ /* 0x000fe20000300000 */
.L_x_703:
[----:B------:R-:W2:Y:S01]  /*27370*/  LDL R2, [R1+0x2c] ;  /* 0x00002c0001027983 */ /* 0x000ea20000100800 */
[----:B------:R-:W-:Y:S01]  /*27380*/  BSSY B0, `(.L_x_704) ;  /* 0x0000003000007945 */ /* 0x000fe20003800000 */
[----:B--2---:R-:W1:Y:S03]  /*27390*/  SYNCS.PHASECHK.TRANS64.TRYWAIT P0, [R0+URZ+0x29840], R2 ;  /* 0x02984002000075a7 */ /* 0x004e66000800017f */
[----:B-1----:R-:W-:Y:S05]  /*273a0*/  @!P0 BRA `(.L_x_705) ;  /* 0x0000008400388947 */ /* 0x002fea0003800000 */
.L_x_949:
[----:B------:R-:W-:Y:S05]  /*273b0*/  BSYNC B0 ;  /* 0x0000000000007941 */ /* 0x000fea0003800000 */
.L_x_704:
[----:B------:R-:W2:Y:S01]  /*273c0*/  LDL.LU R8, [R1+0x28] ;  /* 0x0000280001087983 */ /* 0x000ea20000300800 */
[----:B------:R-:W-:Y:S01]  /*273d0*/  ULDC.64 UR4, c[0x0][0x300] ;  /* 0x0000c00000047ab9 */ /* 0x000fe20000000a00 */
[----:B------:R-:W-:Y:S02]  /*273e0*/  ULDC.64 UR6, c[0x0][0x310] ;  /* 0x0000c40000067ab9 */ /* 0x000fe40000000a00 */
[----:B------:R-:W4:Y:S04]  /*273f0*/  LDL R11, [R1+0x14] ;  /* 0x00001400010b7983 */ /* 0x000f280000100800 */
[----:B------:R0:W5:Y:S01]  /*27400*/  LDL R20, [R1] ;  /* 0x0000000001147983 */ /* 0x0001620000100800 */
[----:B------:R-:W-:Y:S02]  /*27410*/  IMAD R4, R31, UR4, RZ ;  /* 0x000000041f047c24 */ /* 0x000fe4000f8e02ff */
[----:B-1----:R-:W-:-:S04]  /*27420*/  IMAD.WIDE.U32 R2, R9, UR4, RZ ;  /* 0x0000000409027c25 */ /* 0x002fc8000f8e00ff */
[----:B------:R-:W-:Y:S02]  /*27430*/  IMAD R4, R9, UR5, R4 ;  /* 0x0000000509047c24 */ /* 0x000fe4000f8e0204 */
[----:B------:R-:W-:Y:S02]  /*27440*/  IMAD R32, R32, UR6, RZ ;  /* 0x0000000620207c24 */ /* 0x000fe4000f8e02ff */
[----:B------:R-:W-:Y:S02]  /*27450*/  IMAD.IADD R3, R3, 0x1, R4 ;  /* 0x0000000103037824 */ /* 0x000fe400078e0204 */
[C---:B------:R-:W-:Y:S02]  /*27460*/  IMAD R32, R6.reuse, UR7, R32 ;  /* 0x0000000706207c24 */ /* 0x040fe4000f8e0220 */
[----:B------:R-:W-:-:S04]  /*27470*/  IMAD.WIDE.U32 R2, R6, UR6, R2 ;  /* 0x0000000606027c25 */ /* 0x000fc8000f8e0002 */
[----:B------:R-:W-:Y:S02]  /*27480*/  IMAD R6, R27, UR4, RZ ;  /* 0x000000041b067c24 */ /* 0x000fe4000f8e02ff */
[----:B------:R-:W-:Y:S02]  /*27490*/  IMAD.IADD R5, R3, 0x1, R32 ;  /* 0x0000000103057824 */ /* 0x000fe400078e0220 */
[----:B------:R-:W-:Y:S02]  /*274a0*/  IMAD.MOV.U32 R4, RZ, RZ, R2 ;  /* 0x000000ffff047224 */ /* 0x000fe400078e0002 */
[C---:B------:R-:W-:Y:S02]  /*274b0*/  IMAD R6, R10.reuse, UR5, R6 ;  /* 0x000000050a067c24 */ /* 0x040fe4000f8e0206 */
[----:B------:R-:W-:Y:S01]  /*274c0*/  IMAD.WIDE.U32 R2, R10, UR4, RZ ;  /* 0x000000040a027c25 */ /* 0x000fe2000f8e00ff */
[----:B------:R-:W-:-:S04]  /*274d0*/  ULDC.64 UR4, c[0x0][0x308] ;  /* 0x0000c20000047ab9 */ /* 0x000fc80000000a00 */
[----:B------:R-:W-:-:S03]  /*274e0*/  IADD3 R3, R3, R6, RZ ;  /* 0x0000000603037210 */ /* 0x000fc60007ffe0ff */
[----:B------:R-:W-:-:S04]  /*274f0*/  IMAD.WIDE.U32 R2, R7, UR6, R2 ;  /* 0x0000000607027c25 */ /* 0x000fc8000f8e0002 */
[----:B--2---:R-:W-:-:S04]  /*27500*/  IMAD R8, R8, UR6, RZ ;  /* 0x0000000608087c24 */ /* 0x004fc8000f8e02ff */
        /* <DEDUP_REMOVED lines=12> */
[----:B0-----:R-:W-:Y:S07]  /*275d0*/  BRA.DIV UR4, `(.L_x_706) ;  /* 0x0000008204c47947 */ /* 0x001fee000b800000 */
[----:B------:R-:W0:Y:S01]  /*275e0*/  S2R R3, SR_TID.X ;  /* 0x0000000000037919 */ /* 0x000e220000002100 */
[----:B-----5:R-:W-:Y:S01]  /*275f0*/  LOP3.LUT P6, RZ, R20, 0x8, RZ, 0xc0, !PT ;  /* 0x0000000814ff7812 */ /* 0x020fe200078cc0ff */
[--C-:B------:R-:W-:Y:S01]  /*27600*/  @P5 IMAD.IADD R9, R22, 0x1, R4.reuse ;  /* 0x0000000116095824 */ /* 0x100fe200078e0204 */
[----:B------:R-:W-:Y:S01]  /*27610*/  LOP3.LUT P1, RZ, R20, 0x4, RZ, 0xc0, !PT ;  /* 0x0000000414ff7812 */ /* 0x000fe2000782c0ff */
[----:B------:R-:W-:Y:S01]  /*27620*/  SHFL.IDX PT, R2, R6, RZ, 0x1c1f ;  /* 0x001c1fff06027589 */ /* 0x000fe200000e0000 */
[----:B---3--:R-:W-:-:S03]  /*27630*/  @P4 IMAD.IADD R21, R22, 0x1, R4 ;  /* 0x0000000116154824 */ /* 0x008fc600078e0204 */
[----:B------:R-:W-:Y:S01]  /*27640*/  SHFL.IDX PT, R7, R7, RZ, 0x1c1f ;  /* 0x001c1fff07077589 */ /* 0x000fe200000e0000 */
[----:B0-----:R-:W-:-:S03]  /*27650*/  IMAD.SHL.U32 R10, R3, 0x10, RZ ;  /* 0x00000010030a7824 */ /* 0x001fc600078e00ff */
[----:B------:R-:W0:Y:S02]  /*27660*/  SHFL.IDX PT, R3, R5, RZ, 0x1c1f ;  /* 0x001c1fff05037589 */ /* 0x000e2400000e0000 */
[----:B------:R-:W-:-:S04]  /*27670*/  LOP3.LUT R10, R10, 0x30, RZ, 0xc0, !PT ;  /* 0x000000300a0a7812 */ /* 0x000fc800078ec0ff */
[----:B0-----:R-:W-:-:S05]  /*27680*/  @P5 IADD3 R3, P0, R10, R3, RZ ;  /* 0x000000030a035210 */ /* 0x001fca0007f1e0ff */
[----:B------:R-:W-:Y:S01]  /*27690*/  @P5 IMAD.X R2, RZ, RZ, R2, P0 ;  /* 0x000000ffff025224 */ /* 0x000fe200000e0602 */
        /* <DEDUP_REMOVED lines=8> */
[----:B0-----:R-:W0:Y:S01]  /*27720*/  SHFL.IDX PT, R3, R5, 0x1, 0x1c1f ;  /* 0x003c1f0005037f89 */ /* 0x001e2200000e0000 */
[----:B------:R-:W-:-:S03]  /*27730*/  @P3 IMAD.IADD R9, R22, 0x1, R4 ;  /* 0x0000000116093824 */ /* 0x000fc600078e0204 */
[----:B------:R-:W1:Y:S01]  /*27740*/  SHFL.IDX PT, R2, R6, 0x1, 0x1c1f ;  /* 0x003c1f0006027f89 */ /* 0x000e6200000e0000 */
[----:B0-----:R-:W-:-:S04]  /*27750*/  @P4 IADD3 R3, P0, R10, R3, RZ ;  /* 0x000000030a034210 */ /* 0x001fc80007f1e0ff */
[----:B-1----:R-:W-:-:S04]  /*27760*/  @P4 IADD3.X R2, RZ, R2, RZ, P0, !PT ;  /* 0x00000002ff024210 */ /* 0x002fc800007fe4ff */
[----:B------:R-:W-:-:S04]  /*27770*/  @P4 LOP3.LUT R3, R3, R2, RZ, 0x3c, !PT ;  /* 0x0000000203034212 */ /* 0x000fc800078e3cff */
[----:B------:R-:W-:-:S04]  /*27780*/  @P4 LOP3.LUT R2, R3, R2, RZ, 0x3c, !PT ;  /* 0x0000000203024212 */ /* 0x000fc800078e3cff */
[----:B------:R-:W-:-:S05]  /*27790*/  @P4 LOP3.LUT R3, R3, R2, RZ, 0x3c, !PT ;  /* 0x0000000203034212 */ /* 0x000fca00078e3cff */
[----:B------:R-:W-:Y:S04]  /*277a0*/  @P4 LDGSTS.E.BYPASS.LTC128B.128 [R21+0x1ac00], desc[UR50][R2.64], !P5 ;  /* 0x1ac0000002154fae */ /* 0x000fe8000e901d72 */
[----:B------:R-:W-:Y:S04]  /*277b0*/  @P4 LDGSTS.E.BYPASS.LTC128B.128 [R21+0x1d400], desc[UR50][R2.64+0x40], !P6 ;  /* 0x1d40004002154fae */ /* 0x000fe8000f101d72 */
[----:B------:R0:W-:Y:S04]  /*277c0*/  @P4 LDGSTS.E.BYPASS.LTC128B.128 [R21+0x1fc00], desc[UR50][R2.64+0x80], !P1 ;  /* 0x1fc0008002154fae */ /* 0x0001e8000c901d72 */
[----:B0-----:R-:W0:Y:S01]  /*277d0*/  SHFL.IDX PT, R3, R5, 0x2, 0x1c1f ;  /* 0x005c1f0005037f89 */ /* 0x001e2200000e0000 */
[----:B------:R-:W-:-:S03]  /*277e0*/  @P2 IADD3 R21, R22, R4, RZ ;  /* 0x0000000416152210 */ /* 0x000fc60007ffe0ff */
[----:B------:R-:W1:Y:S04]  /*277f0*/  SHFL.IDX PT, R2, R6, 0x2, 0x1c1f ;  /* 0x005c1f0006027f89 */ /* 0x000e6800000e0000 */
[----:B------:R-:W-:Y:S01]  /*27800*/  SHFL.IDX PT, R6, R6, 0x3, 0x1c1f ;  /* 0x007c1f0006067f89 */ /* 0x000fe200000e0000 */
[----:B0-----:R-:W-:-:S05]  /*27810*/  @P3 IADD3 R3, P0, R10, R3, RZ ;  /* 0x000000030a033210 */ /* 0x001fca0007f1e0ff */
[----:B-1----:R-:W-:-:S05]  /*27820*/  @P3 IMAD.X R2, RZ, RZ, R2, P0 ;  /* 0x000000ffff023224 */ /* 0x002fca00000e0602 */
[----:B------:R-:W-:-:S04]  /*27830*/  @P3 LOP3.LUT R3, R3, R2, RZ, 0x3c, !PT ;  /* 0x0000000203033212 */ /* 0x000fc800078e3cff */
[----:B------:R-:W-:-:S04]  /*27840*/  @P3 LOP3.LUT R2, R3, R2, RZ, 0x3c, !PT ;  /* 0x0000000203023212 */ /* 0x000fc800078e3cff */
[----:B------:R-:W-:-:S05]  /*27850*/  @P3 LOP3.LUT R3, R3, R2, RZ, 0x3c, !PT ;  /* 0x0000000203033212 */ /* 0x000fca00078e3cff */
[----:B------:R-:W-:Y:S04]  /*27860*/  @P3 LDGSTS.E.BYPASS.LTC128B.128 [R9+0x1b400], desc[UR50][R2.64], !P5 ;  /* 0x1b40000002093fae */ /* 0x000fe8000e901d72 */
[----:B------:R-:W-:Y:S04]  /*27870*/  @P3 LDGSTS.E.BYPASS.LTC128B.128 [R9+0x1dc00], desc[UR50][R2.64+0x40], !P6 ;  /* 0x1dc0004002093fae */ /* 0x000fe8000f101d72 */
[----:B------:R0:W-:Y:S04]  /*27880*/  @P3 LDGSTS.E.BYPASS.LTC128B.128 [R9+0x20400], desc[UR50][R2.64+0x80], !P1 ;  /* 0x2040008002093fae */ /* 0x0001e8000c901d72 */
[----:B0-----:R-:W0:Y:S02]  /*27890*/  SHFL.IDX PT, R2, R5, 0x3, 0x1c1f ;  /* 0x007c1f0005027f89 */ /* 0x001e2400000e0000 */
[----:B0-----:R-:W-:-:S05]  /*278a0*/  @P2 IADD3 R2, P0, R10, R2, RZ ;  /* 0x000000020a022210 */ /* 0x001fca0007f1e0ff */
[----:B------:R-:W-:-:S05]  /*278b0*/  @P2 IMAD.X R3, RZ, RZ, R6, P0 ;  /* 0x000000ffff032224 */ /* 0x000fca00000e0606 */
[----:B------:R-:W-:Y:S04]  /*278c0*/  @P2 LDGSTS.E.BYPASS.LTC128B.128 [R21+0x1bc00], desc[UR50][R2.64], !P5 ;  /* 0x1bc0000002152fae */ /* 0x000fe8000e901d72 */
[----:B------:R-:W-:Y:S04]  /*278d0*/  @P2 LDGSTS.E.BYPASS.LTC128B.128 [R21+0x1e400], desc[UR50][R2.64+0x40], !P6 ;  /* 0x1e40004002152fae */ /* 0x000fe8000f101d72 */
[----:B------:R0:W-:Y:S04]  /*278e0*/  @P2 LDGSTS.E.BYPASS.LTC128B.128 [R21+0x20c00], desc[UR50][R2.64+0x80], !P1 ;  /* 0x20c0008002152fae */ /* 0x0001e8000c901d72 */
[----:B0-----:R0:W1:Y:S02]  /*278f0*/  SHFL.IDX PT, R2, R8, RZ, 0x1c1f ;  /* 0x001c1fff08027589 */ /* 0x00106400000e0000 */
.L_x_961:
[----:B------:R-:W-:Y:S01]  /*27900*/  LOP3.LUT P0, RZ, R20, 0x80, RZ, 0xc0, !PT ;  /* 0x0000008014ff7812 */ /* 0x000fe2000780c0ff */
[----:B------:R-:W-:-:S12]  /*27910*/  BSSY B0, `(.L_x_707) ;  /* 0x0000011000007945 */ /* 0x000fd80003800000 */
[----:B------:R-:W-:Y:S05]  /*27920*/  @!P0 BRA `(.L_x_708) ;  /* 0x00000000003c8947 */ /* 0x000fea0003800000 */
[----:B------:R-:W2:Y:S01]  /*27930*/  S2R R3, SR_TID.X ;  /* 0x0000000000037919 */ /* 0x000ea20000002100 */
[----:B------:R-:W-:Y:S01]  /*27940*/  LOP3.LUT P3, RZ, R20, 0x10, RZ, 0xc0, !PT ;  /* 0x0000001014ff7812 */ /* 0x000fe2000786c0ff */
[----:B------:R-:W-:Y:S01]  /*27950*/  IMAD.IADD R4, R22, 0x1, R4 ;  /* 0x0000000116047824 */ /* 0x000fe200078e0204 */
[C---:B------:R-:W-:Y:S02]  /*27960*/  LOP3.LUT P2, RZ, R20.reuse, 0x8, RZ, 0xc0, !PT ;  /* 0x0000000814ff7812 */ /* 0x040fe4000784c0ff */
[----:B------:R-:W-:Y:S01]  /*27970*/  LOP3.LUT P1, RZ, R20, 0x4, RZ, 0xc0, !PT ;  /* 0x0000000414ff7812 */ /* 0x000fe2000782c0ff */
[----:B--2---:R-:W-:-:S05]  /*27980*/  IMAD.SHL.U32 R3, R3, 0x10, RZ ;  /* 0x0000001003037824 */ /* 0x004fca00078e00ff */
[----:B------:R-:W-:-:S04]  /*27990*/  LOP3.LUT R3, R3, 0x30, RZ, 0xc0, !PT ;  /* 0x0000003003037812 */ /* 0x000fc800078ec0ff */
[----:B-1----:R-:W-:-:S05]  /*279a0*/  IADD3 R2, P0, R3, R2, RZ ;  /* 0x0000000203027210 */ /* 0x002fca0007f1e0ff */
[----:B------:R-:W-:-:S05]  /*279b0*/  IMAD.X R3, RZ, RZ, R7, P0 ;  /* 0x000000ffff037224 */ /* 0x000fca00000e0607 */
[----:B------:R-:W-:Y:S01]  /*279c0*/  @!PT LDS RZ, [RZ] ;  /* 0x00000000fffff984 */ /* 0x000fe20000000800 */
[----:B------:R-:W-:Y:S01]  /*279d0*/  @!PT LDS RZ, [RZ] ;  /* 0x00000000fffff984 */ /* 0x000fe20000000800 */
[----:B------:R-:W-:Y:S01]  /*279e0*/  @!PT LDS RZ, [RZ] ;  /* 0x00000000fffff984 */ /* 0x000fe20000000800 */
[----:B------:R2:W-:Y:S04]  /*279f0*/  LDGSTS.E.BYPASS.LTC128B.128 [R4+0x1c400], desc[UR50][R2.64], !P3 ;  /* 0x1c40000002047fae */ /* 0x0005e8000d901d72 */
[----:B------:R2:W-:Y:S04]  /*27a00*/  LDGSTS.E.BYPASS.LTC128B.128 [R4+0x1ec00], desc[UR50][R2.64+0x40], !P2 ;  /* 0x1ec0004002047fae */ /* 0x0005e8000d101d72 */
[----:B------:R2:W-:Y:S02]  /*27a10*/  LDGSTS.E.BYPASS.LTC128B.128 [R4+0x21400], desc[UR50][R2.64+0x80], !P1 ;  /* 0x2140008002047fae */ /* 0x0005e4000c901d72 */
.L_x_708:
[----:B------:R-:W-:Y:S05]  /*27a20*/  BSYNC B0 ;  /* 0x0000000000007941 */ /* 0x000fea0003800000 */
.L_x_707:
[----:B------:R-:W-:Y:S01]  /*27a30*/  NOP ;  /* 0x0000000000007918 */ /* 0x000fe20000000000 */
[----:B------:R-:W-:-:S13]  /*27a40*/  PLOP3.LUT P0, PT, PT, PT, PT, 0x80, 0x0 ;  /* 0x000000000000781c */ /* 0x000fda0003f0f070 */
.L_x_709:
[----:B------:R-:W-:Y:S02]  /*27a50*/  PLOP3.LUT P1, PT, P1, P0, PT, 0xa2, 0x0 ;  /* 0x000000000000781c */ /* 0x000fe40000f21472 */
[----:B------:R-:W-:-:S08]  /*27a60*/  @P0 R2UR P1, UR4, R0 ;  /* 0x00000000000402ca */ /* 0x000fd00000020000 */
[----:B------:R-:W-:-:S05]  /*27a70*/  @P0 PLOP3.LUT P0, PT, P1, PT, PT, 0x80, 0x0 ;  /* 0x000000000000081c */ /* 0x000fca0000f0f070 */
[----:B------:R-:W-:Y:S01]  /*27a80*/  @!P1 SYNCS.ARRIVE.TRANS64.RED.A0T1 RZ, [UR4+0x29830], RZ ;  /* 0x029830ffffff99a7 */ /* 0x000fe20008200404 */
[----:B------:R-:W-:Y:S07]  /*27a90*/  @!P1 ARRIVES.LDGSTSBAR.64.TRANSCNT [UR4+0x29830] ;  /* 0x02983000ff0099b0 */ /* 0x000fee0008000a84 */
[----:B------:R-:W-:Y:S05]  /*27aa0*/  @P0 BRA.U.ANY `(.L_x_709) ;  /* 0xfffffffd00e80947 */ /* 0x000fea000393ffff */
[----:B------:R-:W-:Y:S01]  /*27ab0*/  NOP ;  /* 0x0000000000007918 */ /* 0x000fe20000000000 */
[----:B-12---:R-:W-:-:S05]  /*27ac0*/  IMAD.U32 R2, RZ, RZ, UR39 ;  /* 0x00000027ff027e24 */ /* 0x006fca000f8e00ff */
[----:B------:R-:W-:-:S13]  /*27ad0*/  ISETP.NE.AND P2, PT, R2, 0x3, PT ;  /* 0x000000030200780c */ /* 0x000fda0003f45270 */
[----:B------:R-:W-:Y:S05]  /*27ae0*/  @!P2 BRA `(.L_x_710) ;  /* 0x000000000004a947 */ /* 0x000fea0003800000 */
[----:B------:R-:W-:Y:S01]  /*27af0*/  BPT.TRAP 0x1 ;  /* 0x000000040000795c */ /* 0x000fe20000300000 */
.L_x_710:
[----:B------:R1:W5:Y:S01]  /*27b00*/  LDL.LU R2, [R1+0x30] ;  /* 0x0000300001027983 */ /* 0x0003620000300800 */
[----:B------:R1:W-:Y:S02]  /*27b10*/  SYNCS.ARRIVE.TRANS64.A1T0 RZ, [R0+URZ+0x29830], RZ ;  /* 0x029830ff00ff79a7 */ /* 0x0003e4000810003f */
[----:B------:R-:W-:Y:S05]  /*27b20*/  WARPSYNC.ALL ;  /* 0x0000000000007948 */ /* 0x000fea0003800000 */
[----:B------:R-:W-:Y:S01]  /*27b30*/  ULDC.64 UR4, c[0x0][0xa00] ;  /* 0x0002800000047ab9 */ /* 0x000fe20000000a00 */
[----:B------:R-:W-:Y:S01]  /*27b40*/  SHF.R.S32.HI R27, RZ, 0x1f, R30 ;  /* 0x0000001fff1b7819 */ /* 0x000fe2000001141e */
[----:B------:R-:W-:Y:S01]  /*27b50*/  BSSY B6, `(.L_x_711) ;  /* 0x000001e000067945 */ /* 0x000fe20003800000 */
[----:B------:R-:W-:Y:S01]  /*27b60*/  BAR.SYNC.DEFER_BLOCKING 0x8, 0x180 ;  /* 0x0206000000007b1d */ /* 0x000fe20000010000 */
[----:B------:R-:W-:Y:S02]  /*27b70*/  ISETP.NE.U32.AND P0, PT, RZ, UR4, PT ;  /* 0x00000004ff007c0c */ /* 0x000fe4000bf05070 */
[----:B-1----:R-:W-:-:S02]  /*27b80*/  IADD3 R0, R22, 0x14400, RZ ;  /* 0x0001440016007810 */ /* 0x002fc40007ffe0ff */
[----:B------:R-:W-:Y:S01]  /*27b90*/  ISETP.NE.AND.EX P0, PT, RZ, UR5, PT, P0 ;  /* 0x00000005ff007c0c */ /* 0x000fe2000bf05300 */
[----:B------:R-:W-:Y:S02]  /*27ba0*/  ULDC.64 UR4, c[0x0][0x298] ;  /* 0x0000a60000047ab9 */ /* 0x000fe40000000a00 */
[----:B------:R-:W-:Y:S01]  /*27bb0*/  IMAD R27, R27, UR4, RZ ;  /* 0x000000041b1b7c24 */ /* 0x000fe2000f8e02ff */
[----:B------:R-:W-:Y:S01]  /*27bc0*/  SEL R26, R24, RZ, !P0 ;  /* 0x000000ff181a7207 */ /* 0x000fe20004000000 */
[----:B------:R-:W-:-:S04]  /*27bd0*/  IMAD.WIDE.U32 R24, R30, UR4, RZ ;  /* 0x000000041e187c25 */ /* 0x000fc8000f8e00ff */
[----:B------:R-:W-:-:S04]  /*27be0*/  IMAD R27, R30, UR5, R27 ;  /* 0x000000051e1b7c24 */ /* 0x000fc8000f8e021b */
[----:B------:R-:W-:Y:S01]  /*27bf0*/  IMAD.IADD R27, R25, 0x1, R27 ;  /* 0x00000001191b7824 */ /* 0x000fe200078e021b */
[----:B-----5:R-:W-:Y:S02]  /*27c00*/  SEL R31, R2, RZ, !P0 ;  /* 0x000000ff021f7207 */ /* 0x020fe40004000000 */
[----:B------:R-:W-:-:S13]  /*27c10*/  LOP3.LUT P0, RZ, R0, 0x1bf, RZ, 0xc0, !PT ;  /* 0x000001bf00ff7812 */ /* 0x000fda000780c0ff */
[----:B------:R-:W-:Y:S05]  /*27c20*/  @!P0 BRA `(.L_x_712) ;  /* 0x0000000000408947 */ /* 0x000fea0003800000 */
[----:B------:R-:W-:Y:S01]  /*27c30*/  MOV R2, 0x0 ;  /* 0x0000000000027802 */ /* 0x000fe20000000f00 */
[----:B------:R-:W-:Y:S01]  /*27c40*/  ULDC.64 UR4, c[0x4][0xc8] ;  /* 0x0100320000047ab9 */ /* 0x000fe20000000a00 */
[----:B------:R-:W-:Y:S01]  /*27c50*/  ULDC.64 UR6, c[0x4][0xd0] ;  /* 0x0100340000067ab9 */ /* 0x000fe20000000a00 */
[----:B------:R-:W-:Y:S01]  /*27c60*/  ULDC.64 UR8, c[0x4][0x28] ;  /* 0x01000a0000087ab9 */ /* 0x000fe20000000a00 */
[----:B------:R-:W-:Y:S01]  /*27c70*/  IMAD.U32 R4, RZ, RZ, UR4 ;  /* 0x00000004ff047e24 */ /* 0x000fe2000f8e00ff */
[----:B------:R-:W-:Y:S01]  /*27c80*/  MOV R7, UR7 ;  /* 0x0000000700077c02 */ /* 0x000fe20008000f00 */
[----:B------:R-:W1:Y:S01]  /*27c90*/  LDC.64 R2, c[0x4][R2] ;  /* 0x0100000002027b82 */ /* 0x000e620000000a00 */
[----:B------:R-:W-:Y:S01]  /*27ca0*/  IMAD.U32 R5, RZ, RZ, UR5 ;  /* 0x00000005ff057e24 */ /* 0x000fe2000f8e00ff */
[----:B------:R-:W-:Y:S01]  /*27cb0*/  MOV R13, RZ ;  /* 0x000000ff000d7202 */ /* 0x000fe20000000f00 */
[----:B------:R-:W-:Y:S02]  /*27cc0*/  IMAD.U32 R6, RZ, RZ, UR6 ;  /* 0x00000006ff067e24 */ /* 0x000fe4000f8e00ff */
[----:B------:R-:W-:-:S02]  /*27cd0*/  IMAD.U32 R10, RZ, RZ, UR8 ;  /* 0x00000008ff0a7e24 */ /* 0x000fc4000f8e00ff */
[----:B------:R-:W-:Y:S02]  /*27ce0*/  IMAD.U32 R11, RZ, RZ, UR9 ;  /* 0x00000009ff0b7e24 */ /* 0x000fe4000f8e00ff */
[----:B0-----:R-:W-:Y:S02]  /*27cf0*/  IMAD.MOV.U32 R8, RZ, RZ, 0x70 ;  /* 0x00000070ff087424 */ /* 0x001fe400078e00ff */
[----:B------:R-:W-:-:S07]  /*27d00*/  IMAD.MOV.U32 R12, RZ, RZ, 0x1 ;  /* 0x00000001ff0c7424 */ /* 0x000fce00078e00ff */
[----:B------:R-:W-:-:S07]  /*27d10*/  LEPC R20, `(.L_x_712) ;  /* 0x000000001014794e */ /* 0x000fce0000000000 */
[----:B-1----:R-:W-:Y:S05]  /*27d20*/  CALL.ABS.NOINC R2 ;  /* 0x0000000002007343 */ /* 0x002fea0003c00000 */
.L_x_712:
[----:B------:R-:W-:Y:S05]  /*27d30*/  BSYNC B6 ;  /* 0x0000000000067941 */ /* 0x000fea0003800000 */
.L_x_711:
[----:B------:R-:W-:Y:S01]  /*27d40*/  SHF.L.U32 R5, R17, 0x7, RZ ;  /* 0x0000000711057819 */ /* 0x000fe200000006ff */
[----:B------:R1:W5:Y:S01]  /*27d50*/  LDL R9, [R1+0x24] ;  /* 0x0000240001097983 */ /* 0x0003620000100800 */
[----:B0-----:R-:W0:Y:S01]  /*27d60*/  LDC R8, c[0x0][0x448] ;  /* 0x00011200ff087b82 */ /* 0x001e220000000800 */
[----:B------:R-:W-:Y:S01]  /*27d70*/  IMAD.MOV.U32 R2, RZ, RZ, R24 ;  /* 0x000000ffff027224 */ /* 0x000fe200078e0018 */
[----:B------:R-:W-:Y:S01]  /*27d80*/  ULDC.64 UR4, c[0x0][0x2d8] ;  /* 0x0000b60000047ab9 */ /* 0x000fe20000000a00 */
[----:B------:R1:W5:Y:S01]  /*27d90*/  LDL R17, [R1+0x34] ;  /* 0x0000340001117983 */ /* 0x0003620000100800 */
[----:B------:R-:W-:Y:S01]  /*27da0*/  IMAD.MOV.U32 R3, RZ, RZ, R27 ;  /* 0x000000ffff037224 */ /* 0x000fe200078e001b */
[----:B------:R-:W2:Y:S01]  /*27db0*/  S2R R20, SR_TID.X ;  /* 0x0000000000147919 */ /* 0x000ea20000002100 */
[----:B------:R-:W-:-:S04]  /*27dc0*/  IMAD.WIDE.U32 R2, R18, UR4, R2 ;  /* 0x0000000412027c25 */ /* 0x000fc8000f8e0002 */
[----:B------:R-:W-:Y:S01]  /*27dd0*/  IMAD R3, R18, UR5, R3 ;  /* 0x0000000512037c24 */ /* 0x000fe2000f8e0203 */
[----:B------:R-:W-:Y:S02]  /*27de0*/  ULDC.64 UR4, c[0x0][0x2e0] ;  /* 0x0000b80000047ab9 */ /* 0x000fe40000000a00 */
[----:B------:R-:W-:Y:S02]  /*27df0*/  IMAD R0, R31, UR4, RZ ;  /* 0x000000041f007c24 */ /* 0x000fe4000f8e02ff */
[----:B------:R-:W-:-:S04]  /*27e00*/  IMAD.WIDE.U32 R2, R26, UR4, R2 ;  /* 0x000000041a027c25 */ /* 0x000fc8000f8e0002 */
[----:B------:R-:W-:Y:S01]  /*27e10*/  IMAD R0, R26, UR5, R0 ;  /* 0x000000051a007c24 */ /* 0x000fe2000f8e0200 */
[----:B------:R-:W3:Y:S01]  /*27e20*/  S2R R30, SR_TID.X ;  /* 0x00000000001e7919 */ /* 0x000ee20000002100 */
[----:B------:R-:W-:Y:S01]  /*27e30*/  ULDC.64 UR4, c[0x0][0x2d0] ;  /* 0x0000b40000047ab9 */ /* 0x000fe20000000a00 */
[----:B0-----:R-:W-:Y:S01]  /*27e40*/  ISETP.NE.AND P0, PT, R8, 0x1, PT ;  /* 0x000000010800780c */ /* 0x001fe20003f05270 */
[----:B------:R-:W-:-:S12]  /*27e50*/  IMAD.IADD R3, R3, 0x1, R0 ;  /* 0x0000000103037824 */ /* 0x000fd800078e0200 */
[----:B------:R-:W0:Y:S01]  /*27e60*/  @P0 LDC R4, c[0x0][0x44c] ;  /* 0x00011300ff040b82 */ /* 0x000e220000000800 */
[C---:B--2---:R-:W-:Y:S01]  /*27e70*/  LOP3.LUT R21, R20.reuse, 0x7f, RZ, 0xc0, !PT ;  /* 0x0000007f14157812 */ /* 0x044fe200078ec0ff */
[----:B------:R-:W-:-:S03]  /*27e80*/  IMAD.SHL.U32 R20, R20, 0x20, RZ ;  /* 0x0000002014147824 */ /* 0x000fc600078e00ff */
[----:B------:R-:W-:-:S03]  /*27e90*/  SHF.R.U32.HI R21, RZ, 0x2, R21 ;  /* 0x00000002ff157819 */ /* 0x000fc60000011615 */
[----:B------:R-:W2:Y:S01]  /*27ea0*/  @P0 LDC R0, c[0x0][0x450] ;  /* 0x00011400ff000b82 */ /* 0x000ea20000000800 */
[----:B------:R-:W-:-:S04]  /*27eb0*/  LOP3.LUT R20, R21, 0x60, R20, 0xf8, !PT ;  /* 0x0000006015147812 */ /* 0x000fc800078ef814 */
[----:B------:R-:W-:-:S05]  /*27ec0*/  LOP3.LUT R6, R20, R5, RZ, 0xfc, !PT ;  /* 0x0000000514067212 */ /* 0x000fca00078efcff */
[----:B0-----:R-:W-:-:S04]  /*27ed0*/  @P0 IMAD.HI.U32 R7, R6, R4, RZ ;  /* 0x0000000406070227 */ /* 0x001fc800078e00ff */
[----:B------:R-:W-:Y:S01]  /*27ee0*/  IMAD.MOV.U32 R4, RZ, RZ, R6 ;  /* 0x000000ffff047224 */ /* 0x000fe200078e0006 */
[----:B--2---:R-:W-:-:S05]  /*27ef0*/  @P0 SHF.R.U32.HI R4, RZ, R0, R7 ;  /* 0x00000000ff040219 */ /* 0x004fca0000011607 */
[----:B------:R-:W-:-:S04]  /*27f00*/  IMAD.MOV R0, RZ, RZ, -R4 ;  /* 0x000000ffff007224 */ /* 0x000fc800078e0a04 */
[----:B------:R-:W-:Y:S01]  /*27f10*/  IMAD R0, R8, R0, R6 ;  /* 0x0000000008007224 */ /* 0x000fe200078e0206 */
[----:B------:R-:W-:Y:S01]  /*27f20*/  SHF.R.S32.HI R6, RZ, 0x1f, R4 ;  /* 0x0000001fff067819 */ /* 0x000fe20000011404 */
[----:B------:R-:W-:-:S04]  /*27f30*/  IMAD.WIDE.U32 R2, R4, UR4, R2 ;  /* 0x0000000404027c25 */ /* 0x000fc8000f8e0002 */
[----:B------:R-:W-:-:S04]  /*27f40*/  IMAD R6, R6, UR4, RZ ;  /* 0x0000000406067c24 */ /* 0x000fc8000f8e02ff */
[----:B------:R-:W-:Y:S01]  /*27f50*/  IMAD R6, R4, UR5, R6 ;  /* 0x0000000504067c24 */ /* 0x000fe2000f8e0206 */
[----:B------:R-:W-:Y:S01]  /*27f60*/  SHF.R.S32.HI R4, RZ, 0x1f, R0 ;  /* 0x0000001fff047819 */ /* 0x000fe20000011400 */
[----:B------:R-:W-:Y:S02]  /*27f70*/  ULDC.64 UR4, c[0x0][0x2c8] ;  /* 0x0000b20000047ab9 */ /* 0x000fe40000000a00 */
[----:B------:R-:W-:Y:S01]  /*27f80*/  IMAD.IADD R3, R3, 0x1, R6 ;  /* 0x0000000103037824 */ /* 0x000fe200078e0206 */
[----:B---3--:R-:W-:Y:S01]  /*27f90*/  SHF.L.U32 R21, R30, 0x4, RZ ;  /* 0x000000041e157819 */ /* 0x008fe200000006ff */
[----:B------:R-:W-:Y:S02]  /*27fa0*/  IMAD R4, R4, UR4, RZ ;  /* 0x0000000404047c24 */ /* 0x000fe4000f8e02ff */
[----:B------:R-:W-:Y:S01]  /*27fb0*/  IMAD.WIDE.U32 R2, R0, UR4, R2 ;  /* 0x0000000400027c25 */ /* 0x000fe2000f8e0002 */
[----:B------:R-:W-:-:S03]  /*27fc0*/  LOP3.LUT R21, R21, 0x30, RZ, 0xc0, !PT ;  /* 0x0000003015157812 */ /* 0x000fc600078ec0ff */
[----:B------:R-:W-:Y:S01]  /*27fd0*/  IMAD R4, R0, UR5, R4 ;  /* 0x0000000500047c24 */ /* 0x000fe2000f8e0204 */
[----:B------:R-:W-:Y:S01]  /*27fe0*/  ULDC.64 UR4, c[0x0][0x280] ;  /* 0x0000a00000047ab9 */ /* 0x000fe20000000a00 */
[----:B------:R-:W-:Y:S01]  /*27ff0*/  IMAD.SHL.U32 R20, R30, 0x10, RZ ;  /* 0x000000101e147824 */ /* 0x000fe200078e00ff */
[----:B------:R-:W-:Y:S01]  /*28000*/  IADD3 R0, P0, R2, UR4, RZ ;  /* 0x0000000402007c10 */ /* 0x000fe2000ff1e0ff */
[----:B------:R-:W-:Y:S01]  /*28010*/  ULDC UR4, c[0x0][0x2b8] ;  /* 0x0000ae0000047ab9 */ /* 0x000fe20000000800 */
[C---:B------:R-:W-:Y:S02]  /*28020*/  LOP3.LUT R32, R21.reuse, 0x40, RZ, 0xfc, !PT ;  /* 0x0000004015207812 */ /* 0x040fe400078efcff */
[----:B------:R-:W-:Y:S02]  /*28030*/  LOP3.LUT R20, R20, 0x30, RZ, 0xc0, !PT ;  /* 0x0000003014147812 */ /* 0x000fe400078ec0ff */
[----:B------:R-:W-:Y:S02]  /*28040*/  LOP3.LUT R21, R21, 0x80, RZ, 0xfc, !PT ;  /* 0x0000008015157812 */ /* 0x000fe400078efcff */
[----:B------:R-:W-:Y:S01]  /*28050*/  IADD3.X R4, R3, UR5, R4, P0, !PT ;  /* 0x0000000503047c10 */ /* 0x000fe200087fe404 */
[----:B------:R-:W-:Y:S01]  /*28060*/  UMOV UR5, 0xffffffff ;  /* 0xffffffff00057882 */ /* 0x000fe20000000000 */
[----:B------:R-:W-:-:S02]  /*28070*/  LOP3.LUT R30, R30, 0x7f, RZ, 0xc0, !PT ;  /* 0x0000007f1e1e7812 */ /* 0x000fc400078ec0ff */
[----:B------:R-:W-:Y:S02]  /*28080*/  ISETP.GE.AND P3, PT, R20, UR4, PT ;  /* 0x0000000414007c0c */ /* 0x000fe4000bf66270 */
[----:B------:R-:W-:Y:S02]  /*28090*/  ISETP.GE.AND P2, PT, R32, UR4, PT ;  /* 0x0000000420007c0c */ /* 0x000fe4000bf46270 */
[----:B------:R-:W-:Y:S02]  /*280a0*/  ISETP.GE.AND P1, PT, R21, UR4, PT ;  /* 0x0000000415007c0c */ /* 0x000fe4000bf26270 */
[----:B------:R-:W-:Y:S01]  /*280b0*/  SHF.R.U32.HI R10, RZ, 0x2, R30 ;  /* 0x00000002ff0a7819 */ /* 0x000fe2000001161e */
[----:B-1----:R-:W-:Y:S10]  /*280c0*/  BRA.DIV UR5, `(.L_x_713) ;  /* 0x0000007e05f47947 */ /* 0x002ff4000b800000 */
[----:B------:R-:W0:Y:S01]  /*280d0*/  SHFL.IDX PT, R3, R0, RZ, 0x1c1f ;  /* 0x001c1fff00037589 */ /* 0x000e2200000e0000 */
[----:B-----5:R-:W-:Y:S02]  /*280e0*/  IMAD R6, R17, R8, RZ ;  /* 0x0000000811067224 */ /* 0x020fe400078e02ff */
[----:B------:R-:W-:Y:S01]  /*280f0*/  IMAD.IADD R5, R10, 0x1, R5 ;  /* 0x000000010a057824 */ /* 0x000fe200078e0205 */
[----:B------:R-:W1:Y:S04]  /*28100*/  SHFL.IDX PT, R2, R4, RZ, 0x1c1f ;  /* 0x001c1fff04027589 */ /* 0x000e6800000e0000 */
[----:B------:R-:W-:-:S13]  /*28110*/  ISETP.GE.AND P0, PT, R5, R6, PT ;  /* 0x000000060500720c */ /* 0x000fda0003f06270 */
[----:B0-----:R-:W-:-:S05]  /*28120*/  @!P0 IADD3 R3, P4, R20, R3, RZ ;  /* 0x0000000314038210 */ /* 0x001fca0007f9e0ff */
[----:B-1----:R-:W-:-:S05]  /*28130*/  @!P0 IMAD.X R2, RZ, RZ, R2, P4 ;  /* 0x000000ffff028224 */ /* 0x002fca00020e0602 */
[----:B------:R-:W-:-:S04]  /*28140*/  @!P0 LOP3.LUT R3, R3, R2, RZ, 0x3c, !PT ;  /* 0x0000000203038212 */ /* 0x000fc800078e3cff */
[----:B------:R-:W-:-:S04]  /*28150*/  @!P0 LOP3.LUT R2, R3, R2, RZ, 0x3c, !PT ;  /* 0x0000000203028212 */ /* 0x000fc800078e3cff */
[----:B------:R-:W-:-:S05]  /*28160*/  @!P0 LOP3.LUT R3, R3, R2, RZ, 0x3c, !PT ;  /* 0x0000000203038212 */ /* 0x000fca00078e3cff */
[----:B------:R-:W-:Y:S01]  /*28170*/  @!PT LDS RZ, [RZ] ;  /* 0x00000000fffff984 */ /* 0x000fe20000000800 */
[----:B------:R-:W-:Y:S04]  /*28180*/  @!P0 LDGSTS.E.BYPASS.LTC128B.128 [R9+0x14400], desc[UR50][R2.64], !P3 ;  /* 0x1440000002098fae */ /* 0x000fe8000d901d72 */
[----:B------:R-:W-:Y:S04]  /*28190*/  @!P0 LDGSTS.E.BYPASS.LTC128B.128 [R9+0x16400], desc[UR50][R2.64+0x40], !P2 ;  /* 0x1640004002098fae */ /* 0x000fe8000d101d72 */
[----:B------:R0:W-:Y:S02]  /*281a0*/  @!P0 LDGSTS.E.BYPASS.LTC128B.128 [R9+0x18400], desc[UR50][R2.64+0x80], !P1 ;  /* 0x1840008002098fae */ /* 0x0001e4000c901d72 */
[----:B0-----:R-:W-:-:S02]  /*281b0*/  VIADD R2, R5, 0x20 ;  /* 0x0000002005027836 */ /* 0x001fc40000000000 */
[----:B------:R-:W0:Y:S03]  /*281c0*/  SHFL.IDX PT, R3, R0, 0x1, 0x1c1f ;  /* 0x003c1f0000037f89 */ /* 0x000e2600000e0000 */
[----:B------:R-:W-:Y:S02]  /*281d0*/  ISETP.GE.AND P0, PT, R2, R6, PT ;  /* 0x000000060200720c */ /* 0x000fe40003f06270 */
[----:B------:R-:W1:Y:S11]  /*281e0*/  SHFL.IDX PT, R2, R4, 0x1, 0x1c1f ;  /* 0x003c1f0004027f89 */ /* 0x000e7600000e0000 */
[----:B0-----:R-:W-:-:S05]  /*281f0*/  @!P0 IADD3 R3, P4, R20, R3, RZ ;  /* 0x0000000314038210 */ /* 0x001fca0007f9e0ff */
[----:B-1----:R-:W-:-:S05]  /*28200*/  @!P0 IMAD.X R2, RZ, RZ, R2, P4 ;  /* 0x000000ffff028224 */ /* 0x002fca00020e0602 */
[----:B------:R-:W-:-:S04]  /*28210*/  @!P0 LOP3.LUT R3, R3, R2, RZ, 0x3c, !PT ;  /* 0x0000000203038212 */ /* 0x000fc800078e3cff */
[----:B------:R-:W-:-:S04]  /*28220*/  @!P0 LOP3.LUT R2, R3, R2, RZ, 0x3c, !PT ;  /* 0x0000000203028212 */ /* 0x000fc800078e3cff */
[----:B------:R-:W-:-:S05]  /*28230*/  @!P0 LOP3.LUT R3, R3, R2, RZ, 0x3c, !PT ;  /* 0x0000000203038212 */ /* 0x000fca00078e3cff */
[----:B------:R-:W-:Y:S04]  /*28240*/  @!P0 LDGSTS.E.BYPASS.LTC128B.128 [R9+0x14c00], desc[UR50][R2.64], !P3 ;  /* 0x14c0000002098fae */ /* 0x000fe8000d901d72 */
[----:B------:R-:W-:Y:S04]  /*28250*/  @!P0 LDGSTS.E.BYPASS.LTC128B.128 [R9+0x16c00], desc[UR50][R2.64+0x40], !P2 ;  /* 0x16c0004002098fae */ /* 0x000fe8000d101d72 */
[----:B------:R0:W-:Y:S02]  /*28260*/  @!P0 LDGSTS.E.BYPASS.LTC128B.128 [R9+0x18c00], desc[UR50][R2.64+0x80], !P1 ;  /* 0x18c0008002098fae */ /* 0x0001e4000c901d72 */
[----:B0-----:R-:W-:-:S02]  /*28270*/  IADD3 R2, R5, 0x40, RZ ;  /* 0x0000004005027810 */ /* 0x001fc40007ffe0ff */
[----:B------:R-:W0:Y:S02]  /*28280*/  SHFL.IDX PT, R3, R0, 0x2, 0x1c1f ;  /* 0x005c1f0000037f89 */ /* 0x000e2400000e0000 */
[----:B------:R-:W-:Y:S02]  /*28290*/  ISETP.GE.AND P0, PT, R2, R6, PT ;  /* 0x000000060200720c */ /* 0x000fe40003f06270 */
[----:B------:R-:W-:Y:S04]  /*282a0*/  SHFL.IDX PT, R0, R0, 0x3, 0x1c1f ;  /* 0x007c1f0000007f89 */ /* 0x000fe800000e0000 */
[----:B------:R-:W1:Y:S04]  /*282b0*/  SHFL.IDX PT, R2, R4, 0x2, 0x1c1f ;  /* 0x005c1f0004027f89 */ /* 0x000e6800000e0000 */
[----:B------:R-:W2:Y:S03]  /*282c0*/  SHFL.IDX PT, R4, R4, 0x3, 0x1c1f ;  /* 0x007c1f0004047f89 */ /* 0x000ea600000e0000 */
[----:B0-----:R-:W-:-:S05]  /*282d0*/  @!P0 IADD3 R3, P4, R20, R3, RZ ;  /* 0x0000000314038210 */ /* 0x001fca0007f9e0ff */
[----:B-1----:R-:W-:-:S05]  /*282e0*/  @!P0 IMAD.X R2, RZ, RZ, R2, P4 ;  /* 0x000000ffff028224 */ /* 0x002fca00020e0602 */
[----:B------:R-:W-:-:S04]  /*282f0*/  @!P0 LOP3.LUT R3, R3, R2, RZ, 0x3c, !PT ;  /* 0x0000000203038212 */ /* 0x000fc800078e3cff */
[----:B------:R-:W-:-:S04]  /*28300*/  @!P0 LOP3.LUT R2, R3, R2, RZ, 0x3c, !PT ;  /* 0x0000000203028212 */ /* 0x000fc800078e3cff */
[----:B------:R-:W-:-:S05]  /*28310*/  @!P0 LOP3.LUT R3, R3, R2, RZ, 0x3c, !PT ;  /* 0x0000000203038212 */ /* 0x000fca00078e3cff */
[----:B------:R0:W-:Y:S04]  /*28320*/  @!P0 LDGSTS.E.BYPASS.LTC128B.128 [R9+0x15400], desc[UR50][R2.64], !P3 ;  /* 0x1540000002098fae */ /* 0x0001e8000d901d72 */
[----:B------:R0:W-:Y:S04]  /*28330*/  @!P0 LDGSTS.E.BYPASS.LTC128B.128 [R9+0x17400], desc[UR50][R2.64+0x40], !P2 ;  /* 0x1740004002098fae */ /* 0x0001e8000d101d72 */
[----:B--2---:R0:W-:Y:S02]  /*28340*/  @!P0 LDGSTS.E.BYPASS.LTC128B.128 [R9+0x19400], desc[UR50][R2.64+0x80], !P1 ;  /* 0x1940008002098fae */ /* 0x0041e4000c901d72 */
.L_x_970:
[----:B------:R-:W-:Y:S01]  /*28350*/  VIADD R5, R5, 0x60 ;  /* 0x0000006005057836 */ /* 0x000fe20000000000 */
[----:B------:R-:W-:Y:S04]  /*28360*/  BSSY B0, `(.L_x_714) ;  /* 0x000000b000007945 */ /* 0x000fe80003800000 */
[----:B------:R-:W-:-:S13]  /*28370*/  ISETP.GE.AND P0, PT, R5, R6, PT ;  /* 0x000000060500720c */ /* 0x000fda0003f06270 */
[----:B------:R-:W-:Y:S05]  /*28380*/  @P0 BRA `(.L_x_715) ;  /* 0x0000000000200947 */ /* 0x000fea0003800000 */
[----:B01----:R-:W-:-:S05]  /*28390*/  IADD3 R2, P0, R20, R0, RZ ;  /* 0x0000000014027210 */ /* 0x003fca0007f1e0ff */
[----:B------:R-:W-:-:S05]  /*283a0*/  IMAD.X R3, RZ, RZ, R4, P0 ;  /* 0x000000ffff037224 */ /* 0x000fca00000e0604 */
[----:B------:R-:W-:Y:S01]  /*283b0*/  @!PT LDS RZ, [RZ] ;  /* 0x00000000fffff984 */ /* 0x000fe20000000800 */
[----:B------:R-:W-:Y:S01]  /*283c0*/  @!PT LDS RZ, [RZ] ;  /* 0x00000000fffff984 */ /* 0x000fe20000000800 */
[----:B------:R-:W-:Y:S01]  /*283d0*/  @!PT LDS RZ, [RZ] ;  /* 0x00000000fffff984 */ /* 0x000fe20000000800 */
[----:B------:R2:W-:Y:S04]  /*283e0*/  LDGSTS.E.BYPASS.LTC128B.128 [R9+0x15c00], desc[UR50][R2.64], !P3 ;  /* 0x15c0000002097fae */ /* 0x0005e8000d901d72 */
[----:B------:R2:W-:Y:S04]  /*283f0*/  LDGSTS.E.BYPASS.LTC128B.128 [R9+0x17c00], desc[UR50][R2.64+0x40], !P2 ;  /* 0x17c0004002097fae */ /* 0x0005e8000d101d72 */
[----:B------:R2:W-:Y:S02]  /*28400*/  LDGSTS.E.BYPASS.LTC128B.128 [R9+0x19c00], desc[UR50][R2.64+0x80], !P1 ;  /* 0x19c0008002097fae */ /* 0x0005e4000c901d72 */
.L_x_715:
[----:B------:R-:W-:Y:S05]  /*28410*/  BSYNC B0 ;  /* 0x0000000000007941 */ /* 0x000fea0003800000 */
.L_x_714:
[----:B------:R-:W-:Y:S01]  /*28420*/  NOP ;  /* 0x0000000000007918 */ /* 0x000fe20000000000 */
[----:B------:R-:W-:-:S13]  /*28430*/  PLOP3.LUT P0, PT, PT, PT, PT, 0x80, 0x0 ;  /* 0x000000000000781c */ /* 0x000fda0003f0f070 */
.L_x_716:
[----:B------:R-:W-:Y:S02]  /*28440*/  PLOP3.LUT P1, PT, P1, P0, PT, 0xa2, 0x0 ;  /* 0x000000000000781c */ /* 0x000fe40000f21472 */
[----:B------:R-:W-:-:S08]  /*28450*/  @P0 R2UR P1, UR4, R22 ;  /* 0x00000000160402ca */ /* 0x000fd00000020000 */
[----:B------:R-:W-:-:S05]  /*28460*/  @P0 PLOP3.LUT P0, PT, P1, PT, PT, 0x80, 0x0 ;  /* 0x000000000000081c */ /* 0x000fca0000f0f070 */
[----:B------:R-:W-:Y:S01]  /*28470*/  @!P1 SYNCS.ARRIVE.TRANS64.RED.A0T1 RZ, [UR4+0x29800], RZ ;  /* 0x029800ffffff99a7 */ /* 0x000fe20008200404 */
[----:B------:R-:W-:Y:S07]  /*28480*/  @!P1 ARRIVES.LDGSTSBAR.64.TRANSCNT [UR4+0x29800] ;  /* 0x02980000ff0099b0 */ /* 0x000fee0008000a84 */
[----:B------:R-:W-:Y:S05]  /*28490*/  @P0 BRA.U.ANY `(.L_x_716) ;  /* 0xfffffffd00e80947 */ /* 0x000fea000393ffff */
[----:B012---:R-:W2:Y:S01]  /*284a0*/  LDL.LU R2, [R1+0x38] ;  /* 0x0000380001027983 */ /* 0x007ea20000300800 */
[----:B------:R-:W-:Y:S02]  /*284b0*/  VIADD R32, R29, 0xfffffffe ;  /* 0xfffffffe1d207836 */ /* 0x000fe40000000000 */
[----:B--2---:R-:W-:-:S05]  /*284c0*/  VIADD R2, R2, 0x1 ;  /* 0x0000000102027836 */ /* 0x004fca0000000000 */
[----:B------:R0:W-:Y:S01]  /*284d0*/  STL [R1+0x38], R2 ;  /* 0x0000380201007387 */ /* 0x0001e20000100800 */
[----:B------:R-:W-:-:S04]  /*284e0*/  LEA.HI R0, R2, R2, RZ, 0x1 ;  /* 0x0000000202007211 */ /* 0x000fc800078f08ff */
[----:B------:R-:W-:-:S04]  /*284f0*/  LOP3.LUT R0, R0, 0xfffffffe, RZ, 0xc0, !PT ;  /* 0xfffffffe00007812 */ /* 0x000fc800078ec0ff */
[----:B------:R-:W-:-:S04]  /*28500*/  IADD3 R0, R2, -R0, RZ ;  /* 0x8000000002007210 */ /* 0x000fc80007ffe0ff */
[----:B------:R-:W-:Y:S01]  /*28510*/  SHF.L.U32 R3, R0, 0x1f, RZ ;  /* 0x0000001f00037819 */ /* 0x000fe200000006ff */
[----:B------:R-:W-:Y:S01]  /*28520*/  NOP ;  /* 0x0000000000007918 */ /* 0x000fe20000000000 */
[----:B------:R0:W-:Y:S01]  /*28530*/  SYNCS.ARRIVE.TRANS64.A1T0 RZ, [R22+URZ+0x29800], RZ ;  /* 0x029800ff16ff79a7 */ /* 0x0001e2000810003f */
[----:B------:R-:W-:Y:S01]  /*28540*/  BSSY B0, `(.L_x_717) ;  /* 0x0000003000007945 */ /* 0x000fe20003800000 */
[----:B------:R-:W1:Y:S03]  /*28550*/  SYNCS.PHASECHK.TRANS64.TRYWAIT P0, [R22+URZ+0x29820], R3 ;  /* 0x02982003160075a7 */ /* 0x000e66000800017f */
[----:B01----:R-:W-:Y:S05]  /*28560*/  @!P0 BRA `(.L_x_718) ;  /* 0x0000008000288947 */ /* 0x003fea0003800000 */
.L_x_971:
[----:B------:R-:W-:Y:S05]  /*28570*/  BSYNC B0 ;  /* 0x0000000000007941 */ /* 0x000fea0003800000 */
.L_x_717:
[----:B------:R-:W2:Y:S02]  /*28580*/  LDL R0, [R1+0xc] ;  /* 0x00000c0001007983 */ /* 0x000ea40000100800 */
[----:B--2---:R-:W-:-:S13]  /*28590*/  ISETP.GE.AND P0, PT, R32, R0, PT ;  /* 0x000000002000720c */ /* 0x004fda0003f06270 */
[----:B------:R-:W-:Y:S05]  /*285a0*/  @!P0 BRA `(.L_x_719) ;  /* 0x0000001400e48947 */ /* 0x000fea0003800000 */
[----:B------:R-:W-:Y:S02]  /*285b0*/  IMAD.MOV.U32 R17, RZ, RZ, R23 ;  /* 0x000000ffff117224 */ /* 0x000fe400078e0017 */
[----:B------:R-:W-:-:S07]  /*285c0*/  IMAD.MOV.U32 R21, RZ, RZ, R34 ;  /* 0x000000ffff157224 */ /* 0x000fce00078e0022 */
.L_x_739:
[----:B------:R-:W2:Y:S01]  /*285d0*/  LDL R0, [R1+0x4] ;  /* 0x0000040001007983 */ /* 0x000ea20000100800 */
[----:B-1----:R-:W1:Y:S03]  /*285e0*/  LDC R4, c[0x0][0x430] ;  /* 0x00010c00ff047b82 */ /* 0x002e660000000800 */
[----:B------:R-:W3:Y:S01]  /*285f0*/  LDL R10, [R1+0x8] ;  /* 0x00000800010a7983 */ /* 0x000ee20000100800 */
[----:B------:R-:W0:Y:S03]  /*28600*/  S2R R2, SR_TID.X ;  /* 0x0000000000027919 */ /* 0x000e260000002100 */
[----:B------:R-:W4:Y:S01]  /*28610*/  LDL R9, [R1+0xc] ;  /* 0x00000c0001097983 */ /* 0x000f220000100800 */
[----:B-1----:R-:W-:Y:S01]  /*28620*/  ISETP.NE.AND P0, PT, R4, 0x1, PT ;  /* 0x000000010400780c */ /* 0x002fe20003f05270 */
[----:B------:R-:W1:-:S12]  /*28630*/  S2R R7, SR_TID.X ;  /* 0x0000000000077919 */ /* 0x000e580000002100 */
[----:B------:R-:W2:Y:S01]  /*28640*/  @P0 LDC R6, c[0x0][0x434] ;  /* 0x00010d00ff060b82 */ /* 0x000ea20000000800 */
[C---:B0-----:R-:W-:Y:S01]  /*28650*/  LOP3.LUT R3, R2.reuse, 0x7f, RZ, 0xc0, !PT ;  /* 0x0000007f02037812 */ /* 0x041fe200078ec0ff */
[----:B------:R-:W-:-:S03]  /*28660*/  IMAD.SHL.U32 R5, R2, 0x20, RZ ;  /* 0x0000002002057824 */ /* 0x000fc600078e00ff */
[----:B------:R-:W-:-:S04]  /*28670*/  SHF.R.U32.HI R3, RZ, 0x2, R3 ;  /* 0x00000002ff037819 */ /* 0x000fc80000011603 */
[----:B------:R-:W-:Y:S02]  /*28680*/  LOP3.LUT R5, R3, 0x60, R5, 0xf8, !PT ;  /* 0x0000006003057812 */ /* 0x000fe400078ef805 */
[----:B------:R-:W0:Y:S01]  /*28690*/  @P0 LDC R3, c[0x0][0x438] ;  /* 0x00010e00ff030b82 */ /* 0x000e220000000800 */
[----:B------:R-:W-:-:S04]  /*286a0*/  LOP3.LUT R2, R2, 0x7f, RZ, 0xc0, !PT ;  /* 0x0000007f02027812 */ /* 0x000fc800078ec0ff */
[----:B------:R-:W-:Y:S01]  /*286b0*/  SHF.R.U32.HI R8, RZ, 0x2, R2 ;  /* 0x00000002ff087819 */ /* 0x000fe20000011602 */
[----:B-1----:R-:W-:-:S05]  /*286c0*/  IMAD.SHL.U32 R7, R7, 0x20, RZ ;  /* 0x0000002007077824 */ /* 0x002fca00078e00ff */
[----:B------:R-:W-:-:S04]  /*286d0*/  LOP3.LUT R7, R8, 0x60, R7, 0xf8, !PT ;  /* 0x0000006008077812 */ /* 0x000fc800078ef807 */
[----:B------:R-:W-:Y:S01]  /*286e0*/  LOP3.LUT R7, R7, 0x80, RZ, 0xfc, !PT ;  /* 0x0000008007077812 */ /* 0x000fe200078efcff */
[----:B------:R-:W-:Y:S05]  /*286f0*/  YIELD ;  /* 0x0000000000007946 */ /* 0x000fea0003800000 */
[----:B------:R-:W-:Y:S01]  /*28700*/  ULDC.64 UR4, c[0x0][0x428] ;  /* 0x00010a0000047ab9 */ /* 0x000fe20000000a00 */
[----:B------:R-:W-:Y:S01]  /*28710*/  ULDC.64 UR6, c[0x0][0x418] ;  /* 0x0001060000067ab9 */ /* 0x000fe20000000a00 */
[----:B------:R-:W-:Y:S01]  /*28720*/  ISETP.GT.U32.AND P1, PT, R7, 0x9f, PT ;  /* 0x0000009f0700780c */ /* 0x000fe20003f24070 */
[----:B--2---:R-:W-:-:S05]  /*28730*/  IMAD R0, R32, 0xa0, R0 ;  /* 0x000000a020007824 */ /* 0x004fca00078e0200 */
[----:B------:R-:W-:-:S05]  /*28740*/  IADD3 R5, R5, R0, RZ ;  /* 0x0000000005057210 */ /* 0x000fca0007ffe0ff */
[----:B------:R-:W-:-:S04]  /*28750*/  @P0 IMAD.HI.U32 R6, R5, R6, RZ ;  /* 0x0000000605060227 */ /* 0x000fc800078e00ff */
[----:B------:R-:W-:Y:S01]  /*28760*/  IMAD.MOV.U32 R2, RZ, RZ, R5 ;  /* 0x000000ffff027224 */ /* 0x000fe200078e0005 */
[----:B0-----:R-:W-:Y:S02]  /*28770*/  @P0 SHF.R.U32.HI R2, RZ, R3, R6 ;  /* 0x00000003ff020219 */ /* 0x001fe40000011606 */
[----:B------:R-:W0:Y:S08]  /*28780*/  @P0 LDC R6, c[0x0][0x434] ;  /* 0x00010d00ff060b82 */ /* 0x000e300000000800 */
[----:B------:R-:W1:Y:S01]  /*28790*/  @P0 LDC R3, c[0x0][0x438] ;  /* 0x00010e00ff030b82 */ /* 0x000e620000000800 */
[----:B------:R-:W-:-:S04]  /*287a0*/  IMAD.IADD R0, R7, 0x1, R0 ;  /* 0x0000000107007824 */ /* 0x000fc800078e0200 */
[----:B------:R-:W-:Y:S02]  /*287b0*/  IMAD.MOV.U32 R8, RZ, RZ, R0 ;  /* 0x000000ffff087224 */ /* 0x000fe400078e0000 */
[----:B0-----:R-:W-:-:S05]  /*287c0*/  @P0 IMAD.HI.U32 R6, R0, R6, RZ ;  /* 0x0000000600060227 */ /* 0x001fca00078e00ff */
[----:B-1----:R-:W-:Y:S02]  /*287d0*/  @P0 SHF.R.U32.HI R8, RZ, R3, R6 ;  /* 0x00000003ff080219 */ /* 0x002fe40000011606 */
[----:B------:R-:W-:-:S03]  /*287e0*/  IADD3 R6, -R2, RZ, RZ ;  /* 0x000000ff02067210 */ /* 0x000fc60007ffe1ff */
[----:B------:R-:W-:Y:S02]  /*287f0*/  IMAD.MOV R3, RZ, RZ, -R8 ;  /* 0x000000ffff037224 */ /* 0x000fe400078e0a08 */
[C---:B------:R-:W-:Y:S02]  /*28800*/  IMAD R5, R4.reuse, R6, R5 ;  /* 0x0000000604057224 */ /* 0x040fe400078e0205 */
[----:B------:R-:W-:Y:S01]  /*28810*/  IMAD R4, R4, R3, R0 ;  /* 0x0000000304047224 */ /* 0x000fe200078e0200 */
[----:B------:R-:W-:Y:S01]  /*28820*/  SHF.R.S32.HI R3, RZ, 0x1f, R2 ;  /* 0x0000001fff037819 */ /* 0x000fe20000011402 */
[----:B---3--:R-:W-:-:S04]  /*28830*/  IMAD R0, R10, UR4, RZ ;  /* 0x000000040a007c24 */ /* 0x008fc8000f8e02ff */
[C---:B------:R-:W-:Y:S02]  /*28840*/  IMAD R0, R33.reuse, UR5, R0 ;  /* 0x0000000521007c24 */ /* 0x040fe4000f8e0200 */
[----:B------:R-:W-:-:S04]  /*28850*/  IMAD.WIDE.U32 R2, R33, UR4, R2 ;  /* 0x0000000421027c25 */ /* 0x000fc8000f8e0002 */
[----:B------:R-:W-:Y:S01]  /*28860*/  IMAD.IADD R3, R0, 0x1, R3 ;  /* 0x0000000100037824 */ /* 0x000fe200078e0203 */
[----:B------:R-:W-:-:S04]  /*28870*/  LEA R6, P0, R2, UR6, 0x2 ;  /* 0x0000000602067c11 */ /* 0x000fc8000f8010ff */
[----:B------:R-:W-:-:S05]  /*28880*/  LEA.HI.X R7, R2, UR7, R3, 0x2, P0 ;  /* 0x0000000702077c11 */ /* 0x000fca00080f1403 */
[----:B------:R-:W2:Y:S01]  /*28890*/  LDG.E R6, desc[UR50][R6.64] ;  /* 0x0000003206067981 */ /* 0x000ea2000c1e1900 */
[--C-:B------:R-:W-:Y:S01]  /*288a0*/  @!P1 SHF.R.S32.HI R3, RZ, 0x1f, R8.reuse ;  /* 0x0000001fff039819 */ /* 0x100fe20000011408 */
[----:B------:R-:W-:-:S04]  /*288b0*/  @!P1 IMAD.MOV.U32 R2, RZ, RZ, R8 ;  /* 0x000000ffff029224 */ /* 0x000fc800078e0008 */
[----:B------:R-:W-:-:S04]  /*288c0*/  @!P1 IMAD.WIDE.U32 R2, R33, UR4, R2 ;  /* 0x0000000421029c25 */ /* 0x000fc8000f8e0002 */
[----:B------:R-:W-:Y:S01]  /*288d0*/  @!P1 IMAD.IADD R0, R0, 0x1, R3 ;  /* 0x0000000100009824 */ /* 0x000fe200078e0203 */
[C---:B------:R-:W-:Y:S01]  /*288e0*/  @!P1 LEA R10, P0, R2.reuse, UR6, 0x2 ;  /* 0x00000006020a9c11 */ /* 0x040fe2000f8010ff */
[----:B------:R-:W-:Y:S02]  /*288f0*/  IMAD.MOV.U32 R8, RZ, RZ, RZ ;  /* 0x000000ffff087224 */ /* 0x000fe400078e00ff */
[----:B------:R-:W-:Y:S01]  /*28900*/  IMAD.U32 R12, RZ, RZ, UR39 ;  /* 0x00000027ff0c7e24 */ /* 0x000fe2000f8e00ff */
[----:B------:R-:W-:-:S05]  /*28910*/  @!P1 LEA.HI.X R11, R2, UR7, R0, 0x2, P0 ;  /* 0x00000007020b9c11 */ /* 0x000fca00080f1400 */
[----:B------:R0:W5:Y:S01]  /*28920*/  @!P1 LDG.E R8, desc[UR50][R10.64] ;  /* 0x000000320a089981 */ /* 0x000162000c1e1900 */
[----:B------:R-:W-:Y:S02]  /*28930*/  ISETP.NE.AND P1, PT, R12, 0x3, PT ;  /* 0x000000030c00780c */ /* 0x000fe40003f25270 */
[----:B------:R-:W-:Y:S01]  /*28940*/  IADD3 R23, R17, 0x1, RZ ;  /* 0x0000000111177810 */ /* 0x000fe20007ffe0ff */
[----:B------:R-:W-:-:S03]  /*28950*/  IMAD.MOV.U32 R0, RZ, RZ, R32 ;  /* 0x000000ffff007224 */ /* 0x000fc600078e0020 */
[----:B------:R-:W-:-:S04]  /*28960*/  ISETP.NE.AND P0, PT, R23, 0x2, PT ;  /* 0x000000021700780c */ /* 0x000fc80003f05270 */
[----:B------:R-:W-:Y:S01]  /*28970*/  SEL R34, RZ, 0x1, P0 ;  /* 0x00000001ff227807 */ /* 0x000fe20000000000 */
[----:B------:R-:W-:Y:S01]  /*28980*/  VIADD R32, R32, 0xffffffff ;  /* 0xffffffff20207836 */ /* 0x000fe20000000000 */
[----:B------:R-:W-:Y:S02]  /*28990*/  SEL R23, R23, RZ, P0 ;  /* 0x000000ff17177207 */ /* 0x000fe40000000000 */
[----:B------:R-:W-:Y:S02]  /*289a0*/  LOP3.LUT R34, R21, R34, RZ, 0x3c, !PT ;  /* 0x0000002215227212 */ /* 0x000fe400078e3cff */
[----:B----4-:R-:W-:Y:S02]  /*289b0*/  ISETP.GT.AND P2, PT, R0, R9, PT ;  /* 0x000000090000720c */ /* 0x010fe40003f44270 */
[----:B--2---:R-:W-:Y:S01]  /*289c0*/  SHF.R.S32.HI R30, RZ, 0x1f, R6 ;  /* 0x0000001fff1e7819 */ /* 0x004fe20000011406 */
[----:B0-----:R-:W-:Y:S10]  /*289d0*/  @!P1 BRA `(.L_x_720) ;  /* 0x0000000000049947 */ /* 0x001ff40003800000 */
[----:B------:R-:W-:Y:S01]  /*289e0*/  BPT.TRAP 0x1 ;  /* 0x000000040000795c */ /* 0x000fe20000300000 */
.L_x_720:
[----:B------:R-:W-:Y:S01]  /*289f0*/  LEA R0, R23, R22, 0x3 ;  /* 0x0000001617007211 */ /* 0x000fe200078e18ff */
[----:B------:R-:W-:Y:S01]  /*28a00*/  BSSY B0, `(.L_x_721) ;  /* 0x0000005000007945 */ /* 0x000fe20003800000 */
[----:B------:R-:W-:Y:S02]  /*28a10*/  SHF.L.U32 R31, R34, 0x1f, RZ ;  /* 0x0000001f221f7819 */ /* 0x000fe400000006ff */
[----:B------:R-:W-:Y:S02]  /*28a20*/  SHF.R.S32.HI R26, RZ, 0x1f, R5 ;  /* 0x0000001fff1a7819 */ /* 0x000fe40000011405 */
[----:B------:R-:W0:Y:S02]  /*28a30*/  SYNCS.PHASECHK.TRANS64.TRYWAIT P0, [R0+URZ+0x29880], R31 ;  /* 0x0298801f000075a7 */ /* 0x000e24000800017f */
[----:B0-----:R-:W-:Y:S05]  /*28a40*/  @!P0 BRA `(.L_x_722) ;  /* 0x0000007c00048947 */ /* 0x001fea0003800000 */
.L_x_972:
[----:B------:R-:W-:Y:S05]  /*28a50*/  BSYNC B0 ;  /* 0x0000000000007941 */ /* 0x000fea0003800000 */
.L_x_721:
[----:B------:R-:W2:Y:S01]  /*28a60*/  LDL R2, [R1] ;  /* 0x0000000001027983 */ /* 0x000ea20000100800 */
[----:B------:R-:W-:Y:S01]  /*28a70*/  ULDC.64 UR4, c[0x0][0x328] ;  /* 0x0000ca0000047ab9 */ /* 0x000fe20000000a00 */
[----:B------:R-:W-:Y:S01]  /*28a80*/  ULDC.64 UR6, c[0x0][0x338] ;  /* 0x0000ce0000067ab9 */ /* 0x000fe20000000a00 */
[----:B------:R-:W-:Y:S01]  /*28a90*/  IMAD R7, R26, UR4, RZ ;  /* 0x000000041a077c24 */ /* 0x000fe2000f8e02ff */
[----:B------:R-:W1:Y:S01]  /*28aa0*/  S2R R9, SR_TID.X ;  /* 0x0000000000097919 */ /* 0x000e620000002100 */
[----:B------:R-:W-:Y:S01]  /*28ab0*/  IMAD R10, R30, UR6, RZ ;  /* 0x000000061e0a7c24 */ /* 0x000fe2000f8e02ff */
[----:B------:R-:W-:Y:S01]  /*28ac0*/  SHF.R.S32.HI R27, RZ, 0x1f, R4 ;  /* 0x0000001fff1b7819 */ /* 0x000fe20000011404 */
[----:B------:R-:W-:Y:S01]  /*28ad0*/  IMAD R7, R5, UR5, R7 ;  /* 0x0000000505077c24 */ /* 0x000fe2000f8e0207 */
[----:B-----5:R-:W-:Y:S01]  /*28ae0*/  SHF.R.S32.HI R29, RZ, 0x1f, R8 ;  /* 0x0000001fff1d7819 */ /* 0x020fe20000011408 */
[----:B------:R-:W-:Y:S01]  /*28af0*/  IMAD R10, R6, UR7, R10 ;  /* 0x00000007060a7c24 */ /* 0x000fe2000f8e020a */
[----:B-1----:R-:W-:-:S04]  /*28b00*/  LOP3.LUT R9, R9, 0x7f, RZ, 0xc0, !PT ;  /* 0x0000007f09097812 */ /* 0x002fc800078ec0ff */
[----:B------:R-:W-:-:S05]  /*28b10*/  SHF.R.U32.HI R9, RZ, 0x5, R9 ;  /* 0x00000005ff097819 */ /* 0x000fca0000011609 */
[----:B------:R-:W-:-:S04]  /*28b20*/  IMAD.SHL.U32 R9, R9, 0x400, RZ ;  /* 0x0000040009097824 */ /* 0x000fc800078e00ff */
[----:B------:R-:W-:Y:S01]  /*28b30*/  IMAD R9, R23, 0x5000, R9 ;  /* 0x0000500017097824 */ /* 0x000fe200078e0209 */
[C---:B--2---:R-:W-:Y:S02]  /*28b40*/  LOP3.LUT P3, RZ, R2.reuse, 0x2, RZ, 0xc0, !PT ;  /* 0x0000000202ff7812 */ /* 0x044fe4000786c0ff */
[----:B------:R-:W-:Y:S01]  /*28b50*/  LOP3.LUT P1, RZ, R2, 0x1, RZ, 0xc0, !PT ;  /* 0x0000000102ff7812 */ /* 0x000fe2000782c0ff */
[----:B------:R-:W-:-:S04]  /*28b60*/  IMAD.WIDE.U32 R2, R5, UR4, RZ ;  /* 0x0000000405027c25 */ /* 0x000fc8000f8e00ff */
[----:B------:R-:W-:Y:S02]  /*28b70*/  IMAD.IADD R3, R3, 0x1, R7 ;  /* 0x0000000103037824 */ /* 0x000fe400078e0207 */
[----:B------:R-:W-:Y:S02]  /*28b80*/  IMAD R7, R27, UR4, RZ ;  /* 0x000000041b077c24 */ /* 0x000fe4000f8e02ff */
[----:B------:R-:W-:-:S04]  /*28b90*/  IMAD.WIDE.U32 R2, R6, UR6, R2 ;  /* 0x0000000606027c25 */ /* 0x000fc8000f8e0002 */
[----:B------:R-:W-:Y:S02]  /*28ba0*/  IMAD.IADD R11, R3, 0x1, R10 ;  /* 0x00000001030b7824 */ /* 0x000fe400078e020a */
[----:B------:R-:W-:Y:S02]  /*28bb0*/  IMAD.MOV.U32 R10, RZ, RZ, R2 ;  /* 0x000000ffff0a7224 */ /* 0x000fe400078e0002 */
[C---:B------:R-:W-:Y:S02]  /*28bc0*/  IMAD R7, R4.reuse, UR5, R7 ;  /* 0x0000000504077c24 */ /* 0x040fe4000f8e0207 */
[----:B------:R-:W-:Y:S01]  /*28bd0*/  IMAD.WIDE.U32 R2, R4, UR4, RZ ;  /* 0x0000000404027c25 */ /* 0x000fe2000f8e00ff */
[----:B------:R-:W-:-:S03]  /*28be0*/  ULDC.64 UR4, c[0x0][0x330] ;  /* 0x0000cc0000047ab9 */ /* 0x000fc60000000a00 */
[----:B------:R-:W-:Y:S02]  /*28bf0*/  IMAD.IADD R3, R3, 0x1, R7 ;  /* 0x0000000103037824 */ /* 0x000fe400078e0207 */
[----:B------:R-:W-:Y:S02]  /*28c00*/  IMAD R7, R29, UR6, RZ ;  /* 0x000000061d077c24 */ /* 0x000fe4000f8e02ff */
[----:B------:R-:W-:-:S04]  /*28c10*/  IMAD.WIDE.U32 R2, R8, UR6, R2 ;  /* 0x0000000608027c25 */ /* 0x000fc8000f8e0002 */
[----:B------:R-:W-:Y:S01]  /*28c20*/  IMAD R7, R8, UR7, R7 ;  /* 0x0000000708077c24 */ /* 0x000fe2000f8e0207 */
[----:B------:R-:W-:Y:S01]  /*28c30*/  ULDC.64 UR6, c[0x0][0x318] ;  /* 0x0000c60000067ab9 */ /* 0x000fe20000000a00 */
[----:B------:R-:W-:-:S03]  /*28c40*/  IMAD.WIDE.U32 R10, R18, UR4, R10 ;  /* 0x00000004120a7c25 */ /* 0x000fc6000f8e000a */
[----:B------:R-:W-:Y:S01]  /*28c50*/  IADD3 R3, R3, R7, RZ ;  /* 0x0000000703037210 */ /* 0x000fe20007ffe0ff */
[----:B------:R-:W-:Y:S01]  /*28c60*/  IMAD R24, R18, UR5, RZ ;  /* 0x0000000512187c24 */ /* 0x000fe2000f8e02ff */
[----:B------:R-:W-:Y:S01]  /*28c70*/  IADD3 R7, P0, R10, UR6, RZ ;  /* 0x000000060a077c10 */ /* 0x000fe2000ff1e0ff */
[----:B------:R-:W-:-:S03]  /*28c80*/  IMAD.WIDE.U32 R2, R18, UR4, R2 ;  /* 0x0000000412027c25 */ /* 0x000fc6000f8e0002 */
[----:B------:R-:W-:Y:S01]  /*28c90*/  IADD3.X R20, R24, UR7, R11, P0, !PT ;  /* 0x0000000718147c10 */ /* 0x000fe200087fe40b */
[----:B------:R-:W-:Y:S01]  /*28ca0*/  UMOV UR4, 0xffffffff ;  /* 0xffffffff00047882 */ /* 0x000fe20000000000 */
[----:B------:R-:W-:-:S04]  /*28cb0*/  IADD3 R25, P0, R2, UR6, RZ ;  /* 0x0000000602197c10 */ /* 0x000fc8000ff1e0ff */
[----:B------:R-:W-:Y:S01]  /*28cc0*/  IADD3.X R24, R24, UR7, R3, P0, !PT ;  /* 0x0000000718187c10 */ /* 0x000fe200087fe403 */
[----:B------:R-:W-:Y:S08]  /*28cd0*/  BRA.DIV UR4, `(.L_x_723) ;  /* 0x0000007a04747947 */ /* 0x000ff0000b800000 */
[----:B------:R-:W1:Y:S01]  /*28ce0*/  S2R R3, SR_TID.X ;  /* 0x0000000000037919 */ /* 0x000e620000002100 */
[----:B------:R-:W-:Y:S01]  /*28cf0*/  IADD3 R9, R22, R9, R36 ;  /* 0x0000000916097210 */ /* 0x000fe20007ffe024 */
[----:B------:R-:W2:Y:S04]  /*28d00*/  SHFL.IDX PT, R2, R7, RZ, 0x1c1f ;  /* 0x001c1fff07027589 */ /* 0x000ea800000e0000 */
[----:B------:R-:W-:Y:S01]  /*28d10*/  IMAD.IADD R10, R37, 0x1, R9 ;  /* 0x00000001250a7824 */ /* 0x000fe200078e0209 */
[----:B------:R-:W-:Y:S01]  /*28d20*/  SHFL.IDX PT, R24, R24, RZ, 0x1c1f ;  /* 0x001c1fff18187589 */ /* 0x000fe200000e0000 */
[----:B-1----:R-:W-:-:S03]  /*28d30*/  IMAD.SHL.U32 R11, R3, 0x10, RZ ;  /* 0x00000010030b7824 */ /* 0x002fc600078e00ff */
[----:B------:R-:W1:Y:S02]  /*28d40*/  SHFL.IDX PT, R3, R20, RZ, 0x1c1f ;  /* 0x001c1fff14037589 */ /* 0x000e6400000e0000 */
[----:B------:R-:W-:-:S04]  /*28d50*/  LOP3.LUT R11, R11, 0x30, RZ, 0xc0, !PT ;  /* 0x000000300b0b7812 */ /* 0x000fc800078ec0ff */
[----:B--2---:R-:W-:-:S05]  /*28d60*/  IADD3 R2, P0, R11, R2, RZ ;  /* 0x000000020b027210 */ /* 0x004fca0007f1e0ff */
[----:B-1----:R-:W-:-:S05]  /*28d70*/  IMAD.X R3, RZ, RZ, R3, P0 ;  /* 0x000000ffff037224 */ /* 0x002fca00000e0603 */
[----:B------:R-:W-:Y:S04]  /*28d80*/  LDGSTS.E.BYPASS.LTC128B.128 [R9+0xa400], desc[UR50][R2.64], !P3 ;  /* 0x0a40000002097fae */ /* 0x000fe8000d901d72 */
[----:B------:R1:W-:Y:S04]  /*28d90*/  LDGSTS.E.BYPASS.LTC128B.128 [R10+0xa400], desc[UR50][R2.64+0x40], !P1 ;  /* 0x0a400040020a7fae */ /* 0x0003e8000c901d72 */
[----:B-1----:R-:W1:Y:S04]  /*28da0*/  SHFL.IDX PT, R2, R7, 0x1, 0x1c1f ;  /* 0x003c1f0007027f89 */ /* 0x002e6800000e0000 */
[----:B------:R-:W2:Y:S01]  /*28db0*/  SHFL.IDX PT, R3, R20, 0x1, 0x1c1f ;  /* 0x003c1f0014037f89 */ /* 0x000ea200000e0000 */
[----:B-1----:R-:W-:-:S04]  /*28dc0*/  IADD3 R2, P0, R11, R2, RZ ;  /* 0x000000020b027210 */ /* 0x002fc80007f1e0ff */
[----:B--2---:R-:W-:-:S05]  /*28dd0*/  IADD3.X R3, RZ, R3, RZ, P0, !PT ;  /* 0x00000003ff037210 */ /* 0x004fca00007fe4ff */
        /* <DEDUP_REMOVED lines=15> */
.L_x_984:
[----:B------:R-:W3:Y:S02]  /*28ed0*/  S2R R3, SR_TID.X ;  /* 0x0000000000037919 */ /* 0x000ee40000002100 */
[----:B---3--:R-:W-:-:S05]  /*28ee0*/  IMAD.SHL.U32 R3, R3, 0x10, RZ ;  /* 0x0000001003037824 */ /* 0x008fca00078e00ff */
[----:B------:R-:W-:-:S04]  /*28ef0*/  LOP3.LUT R3, R3, 0x30, RZ, 0xc0, !PT ;  /* 0x0000003003037812 */ /* 0x000fc800078ec0ff */
        /* <DEDUP_REMOVED lines=9> */
.L_x_724:
[----:B------:R-:W-:Y:S02]  /*28f90*/  PLOP3.LUT P1, PT, P1, P0, PT, 0xa2, 0x0 ;  /* 0x000000000000781c */ /* 0x000fe40000f21472 */
[----:B------:R-:W-:-:S08]  /*28fa0*/  @P0 R2UR P1, UR4, R0 ;  /* 0x00000000000402ca */ /* 0x000fd00000020000 */
[----:B------:R-:W-:-:S05]  /*28fb0*/  @P0 PLOP3.LUT P0, PT, P1, PT, PT, 0x80, 0x0 ;  /* 0x000000000000081c */ /* 0x000fca0000f0f070 */
[----:B------:R-:W-:Y:S01]  /*28fc0*/  @!P1 SYNCS.ARRIVE.TRANS64.RED.A0T1 RZ, [UR4+0x29870], RZ ;  /* 0x029870ffffff99a7 */ /* 0x000fe20008200404 */
[----:B------:R-:W-:Y:S07]  /*28fd0*/  @!P1 ARRIVES.LDGSTSBAR.64.TRANSCNT [UR4+0x29870] ;  /* 0x02987000ff0099b0 */ /* 0x000fee0008000a84 */
[----:B------:R-:W-:Y:S05]  /*28fe0*/  @P0 BRA.U.ANY `(.L_x_724) ;  /* 0xfffffffd00e80947 */ /* 0x000fea000393ffff */
[----:B------:R-:W-:Y:S01]  /*28ff0*/  NOP ;  /* 0x0000000000007918 */ /* 0x000fe20000000000 */
[----:B--2---:R-:W-:-:S04]  /*29000*/  MOV R2, UR39 ;  /* 0x0000002700027c02 */ /* 0x004fc80008000f00 */
[----:B------:R-:W-:-:S13]  /*29010*/  ISETP.NE.AND P3, PT, R2, 0x3, PT ;  /* 0x000000030200780c */ /* 0x000fda0003f65270 */
[----:B------:R-:W-:Y:S05]  /*29020*/  @!P3 BRA `(.L_x_725) ;  /* 0x000000000004b947 */ /* 0x000fea0003800000 */
[----:B------:R-:W-:Y:S01]  /*29030*/  BPT.TRAP 0x1 ;  /* 0x000000040000795c */ /* 0x000fe20000300000 */
.L_x_725:
[----:B------:R2:W-:Y:S01]  /*29040*/  SYNCS.ARRIVE.TRANS64.A1T0 RZ, [R0+URZ+0x29870], RZ ;  /* 0x029870ff00ff79a7 */ /* 0x0005e2000810003f */
[----:B------:R-:W-:Y:S05]  /*29050*/  @!P3 BRA `(.L_x_726) ;  /* 0x000000000004b947 */ /* 0x000fea0003800000 */
[----:B------:R-:W-:Y:S01]  /*29060*/  BPT.TRAP 0x1 ;  /* 0x000000040000795c */ /* 0x000fe20000300000 */
.L_x_726:
[----:B------:R-:W3:Y:S01]  /*29070*/  SYNCS.PHASECHK.TRANS64.TRYWAIT P0, [R0+URZ+0x29840], R31 ;  /* 0x0298401f000075a7 */ /* 0x000ee2000800017f */
[----:B------:R-:W-:Y:S04]  /*29080*/  BSSY B0, `(.L_x_727) ;  /* 0x0000002000007945 */ /* 0x000fe80003800000 */
[----:B---3--:R-:W-:Y:S05]  /*29090*/  @!P0 BRA `(.L_x_728) ;  /* 0x0000007c00308947 */ /* 0x008fea0003800000 */
.L_x_985:
[----:B------:R-:W-:Y:S05]  /*290a0*/  BSYNC B0 ;  /* 0x0000000000007941 */ /* 0x000fea0003800000 */
.L_x_727:
[----:B------:R-:W4:Y:S01]  /*290b0*/  LDL R2, [R1] ;  /* 0x0000000001027983 */ /* 0x000f220000100800 */
[----:B------:R-:W-:Y:S01]  /*290c0*/  ULDC.64 UR4, c[0x0][0x300] ;  /* 0x0000c00000047ab9 */ /* 0x000fe20000000a00 */
[----:B------:R-:W-:Y:S02]  /*290d0*/  ULDC.64 UR6, c[0x0][0x310] ;  /* 0x0000c40000067ab9 */ /* 0x000fe40000000a00 */
[----:B------:R-:W5:Y:S01]  /*290e0*/  LDL R10, [R1+0x14] ;  /* 0x00001400010a7983 */ /* 0x000f620000100800 */
[----:B------:R-:W-:-:S04]  /*290f0*/  IMAD R7, R26, UR4, RZ ;  /* 0x000000041a077c24 */ /* 0x000fc8000f8e02ff */
[C---:B------:R-:W-:Y:S02]  /*29100*/  IMAD R7, R5.reuse, UR5, R7 ;  /* 0x0000000505077c24 */ /* 0x040fe4000f8e0207 */
[----:B------:R-:W-:Y:S01]  /*29110*/  IMAD R30, R30, UR6, RZ ;  /* 0x000000061e1e7c24 */ /* 0x000fe2000f8e02ff */
[----:B------:R-:W0:Y:S01]  /*29120*/  S2R R9, SR_TID.X ;  /* 0x0000000000097919 */ /* 0x000e220000002100 */
[C---:B----4-:R-:W-:Y:S02]  /*29130*/  LOP3.LUT P4, RZ, R2.reuse, 0x10, RZ, 0xc0, !PT ;  /* 0x0000001002ff7812 */ /* 0x050fe4000788c0ff */
[C---:B------:R-:W-:Y:S02]  /*29140*/  LOP3.LUT P3, RZ, R2.reuse, 0x8, RZ, 0xc0, !PT ;  /* 0x0000000802ff7812 */ /* 0x040fe4000786c0ff */
[----:B------:R-:W-:Y:S01]  /*29150*/  LOP3.LUT P1, RZ, R2, 0x4, RZ, 0xc0, !PT ;  /* 0x0000000402ff7812 */ /* 0x000fe2000782c0ff */
[----:B------:R-:W-:-:S04]  /*29160*/  IMAD.WIDE.U32 R2, R5, UR4, RZ ;  /* 0x0000000405027c25 */ /* 0x000fc8000f8e00ff */
[----:B------:R-:W-:Y:S02]  /*29170*/  IMAD.IADD R3, R3, 0x1, R7 ;  /* 0x0000000103037824 */ /* 0x000fe400078e0207 */
[----:B------:R-:W-:-:S04]  /*29180*/  IMAD.WIDE.U32 R2, R6, UR6, R2 ;  /* 0x0000000606027c25 */ /* 0x000fc8000f8e0002 */
[----:B------:R-:W-:Y:S02]  /*29190*/  IMAD R6, R6, UR7, R30 ;  /* 0x0000000706067c24 */ /* 0x000fe4000f8e021e */
[----:B------:R-:W-:Y:S02]  /*291a0*/  IMAD R5, R27, UR4, RZ ;  /* 0x000000041b057c24 */ /* 0x000fe4000f8e02ff */
        /* <DEDUP_REMOVED lines=17> */
[----:B-----5:R-:W-:Y:S01]  /*292c0*/  IMAD R7, R23, 0x7800, R10 ;  /* 0x0000780017077824 */ /* 0x020fe200078e020a */
[----:B------:R-:W-:Y:S01]  /*292d0*/  IADD3 R5, P0, R2, UR6, RZ ;  /* 0x0000000602057c10 */ /* 0x000fe2000ff1e0ff */
[----:B0-----:R-:W-:-:S03]  /*292e0*/  IMAD.SHL.U32 R10, R9, 0x10, RZ ;  /* 0x00000010090a7824 */ /* 0x001fc600078e00ff */
[----:B------:R-:W-:Y:S02]  /*292f0*/  IADD3.X R8, R8, UR7, R3, P0, !PT ;  /* 0x0000000708087c10 */ /* 0x000fe400087fe403 */
[----:B------:R-:W-:Y:S01]  /*29300*/  LOP3.LUT R10, R10, 0x30, RZ, 0xc0, !PT ;  /* 0x000000300a0a7812 */ /* 0x000fe200078ec0ff */
[----:B------:R-:W-:Y:S06]  /*29310*/  BRA.DIV UR4, `(.L_x_729) ;  /* 0x0000007a04a47947 */ /* 0x000fec000b800000 */
[----:B------:R-:W0:Y:S01]  /*29320*/  SHFL.IDX PT, R2, R4, RZ, 0x1c1f ;  /* 0x001c1fff04027589 */ /* 0x000e2200000e0000 */
[----:B------:R-:W-:-:S03]  /*29330*/  IMAD.IADD R7, R22, 0x1, R7 ;  /* 0x0000000116077824 */ /* 0x000fc600078e0207 */
[----:B------:R-:W4:Y:S04]  /*29340*/  SHFL.IDX PT, R3, R6, RZ, 0x1c1f ;  /* 0x001c1fff06037589 */ /* 0x000f2800000e0000 */
[----:B------:R-:W-:Y:S04]  /*29350*/  SHFL.IDX PT, R9, R6, 0x2, 0x1c1f ;  /* 0x005c1f0006097f89 */ /* 0x000fe800000e0000 */
[----:B------:R-:W-:Y:S01]  /*29360*/  SHFL.IDX PT, R8, R8, RZ, 0x1c1f ;  /* 0x001c1fff08087589 */ /* 0x000fe200000e0000 */
[----:B0-----:R-:W-:-:S05]  /*29370*/  IADD3 R2, P0, R10, R2, RZ ;  /* 0x000000020a027210 */ /* 0x001fca0007f1e0ff */
[----:B----4-:R-:W-:-:S05]  /*29380*/  IMAD.X R3, RZ, RZ, R3, P0 ;  /* 0x000000ffff037224 */ /* 0x010fca00000e0603 */
[----:B------:R-:W-:Y:S04]  /*29390*/  LDGSTS.E.BYPASS.LTC128B.128 [R7+0x1a400], desc[UR50][R2.64], !P4 ;  /* 0x1a40000002077fae */ /* 0x000fe8000e101d72 */
[----:B------:R-:W-:Y:S04]  /*293a0*/  LDGSTS.E.BYPASS.LTC128B.128 [R7+0x1cc00], desc[UR50][R2.64+0x40], !P3 ;  /* 0x1cc0004002077fae */ /* 0x000fe8000d901d72 */
[----:B------:R0:W-:Y:S04]  /*293b0*/  LDGSTS.E.BYPASS.LTC128B.128 [R7+0x1f400], desc[UR50][R2.64+0x80], !P1 ;  /* 0x1f40008002077fae */ /* 0x0001e8000c901d72 */
[----:B0-----:R-:W0:Y:S04]  /*293c0*/  SHFL.IDX PT, R2, R4, 0x1, 0x1c1f ;  /* 0x003c1f0004027f89 */ /* 0x001e2800000e0000 */
[----:B------:R-:W4:Y:S01]  /*293d0*/  SHFL.IDX PT, R3, R6, 0x1, 0x1c1f ;  /* 0x003c1f0006037f89 */ /* 0x000f2200000e0000 */
[----:B0-----:R-:W-:-:S05]  /*293e0*/  IADD3 R2, P0, R10, R2, RZ ;  /* 0x000000020a027210 */ /* 0x001fca0007f1e0ff */
[----:B----4-:R-:W-:-:S05]  /*293f0*/  IMAD.X R3, RZ, RZ, R3, P0 ;  /* 0x000000ffff037224 */ /* 0x010fca00000e0603 */
[----:B------:R-:W-:Y:S04]  /*29400*/  LDGSTS.E.BYPASS.LTC128B.128 [R7+0x1ac00], desc[UR50][R2.64], !P4 ;  /* 0x1ac0000002077fae */ /* 0x000fe8000e101d72 */
[----:B------:R-:W-:Y:S04]  /*29410*/  LDGSTS.E.BYPASS.LTC128B.128 [R7+0x1d400], desc[UR50][R2.64+0x40], !P3 ;  /* 0x1d40004002077fae */ /* 0x000fe8000d901d72 */
[----:B------:R0:W-:Y:S04]  /*29420*/  LDGSTS.E.BYPASS.LTC128B.128 [R7+0x1fc00], desc[UR50][R2.64+0x80], !P1 ;  /* 0x1fc0008002077fae */ /* 0x0001e8000c901d72 */
[----:B0-----:R-:W0:Y:S02]  /*29430*/  SHFL.IDX PT, R2, R4, 0x2, 0x1c1f ;  /* 0x005c1f0004027f89 */ /* 0x001e2400000e0000 */
[----:B0-----:R-:W-:-:S04]  /*29440*/  IADD3 R2, P0, R10, R2, RZ ;  /* 0x000000020a027210 */ /* 0x001fc80007f1e0ff */
[----:B------:R-:W-:Y:S02]  /*29450*/  IADD3.X R3, RZ, R9, RZ, P0, !PT ;  /* 0x00000009ff037210 */ /* 0x000fe400007fe4ff */
[----:B------:R-:W-:Y:S04]  /*29460*/  SHFL.IDX PT, R9, R6, 0x3, 0x1c1f ;  /* 0x007c1f0006097f89 */ /* 0x000fe800000e0000 */
[----:B------:R-:W-:Y:S04]  /*29470*/  LDGSTS.E.BYPASS.LTC128B.128 [R7+0x1b400], desc[UR50][R2.64], !P4 ;  /* 0x1b40000002077fae */ /* 0x000fe8000e101d72 */
[----:B------:R-:W-:Y:S04]  /*29480*/  LDGSTS.E.BYPASS.LTC128B.128 [R7+0x1dc00], desc[UR50][R2.64+0x40], !P3 ;  /* 0x1dc0004002077fae */ /* 0x000fe8000d901d72 */
[----:B------:R0:W-:Y:S04]  /*29490*/  LDGSTS.E.BYPASS.LTC128B.128 [R7+0x20400], desc[UR50][R2.64+0x80], !P1 ;  /* 0x2040008002077fae */ /* 0x0001e8000c901d72 */
[----:B0-----:R-:W0:Y:S02]  /*294a0*/  SHFL.IDX PT, R2, R4, 0x3, 0x1c1f ;  /* 0x007c1f0004027f89 */ /* 0x001e2400000e0000 */
[----:B0-----:R-:W-:-:S05]  /*294b0*/  IADD3 R2, P0, R10, R2, RZ ;  /* 0x000000020a027210 */ /* 0x001fca0007f1e0ff */
[----:B------:R-:W-:-:S05]  /*294c0*/  IMAD.X R3, RZ, RZ, R9, P0 ;  /* 0x000000ffff037224 */ /* 0x000fca00000e0609 */
[----:B------:R-:W-:Y:S04]  /*294d0*/  LDGSTS.E.BYPASS.LTC128B.128 [R7+0x1bc00], desc[UR50][R2.64], !P4 ;  /* 0x1bc0000002077fae */ /* 0x000fe8000e101d72 */
[----:B------:R-:W-:Y:S04]  /*294e0*/  LDGSTS.E.BYPASS.LTC128B.128 [R7+0x1e400], desc[UR50][R2.64+0x40], !P3 ;  /* 0x1e40004002077fae */ /* 0x000fe8000d901d72 */
[----:B------:R0:W-:Y:S04]  /*294f0*/  LDGSTS.E.BYPASS.LTC128B.128 [R7+0x20c00], desc[UR50][R2.64+0x80], !P1 ;  /* 0x20c0008002077fae */ /* 0x0001e8000c901d72 */
[----:B0-----:R0:W4:Y:S02]  /*29500*/  SHFL.IDX PT, R2, R5, RZ, 0x1c1f ;  /* 0x001c1fff05027589 */ /* 0x00112400000e0000 */
.L_x_997:
[----:B----4-:R-:W-:-:S05]  /*29510*/  IADD3 R2, P0, R10, R2, RZ ;  /* 0x000000020a027210 */ /* 0x010fca0007f1e0ff */
        /* <DEDUP_REMOVED lines=9> */
.L_x_730:
        /* <DEDUP_REMOVED lines=11> */
.L_x_731:
[----:B------:R2:W-:Y:S02]  /*29660*/  SYNCS.ARRIVE.TRANS64.A1T0 RZ, [R0+URZ+0x29830], RZ ;  /* 0x029830ff00ff79a7 */ /* 0x0005e4000810003f */
[----:B--23--:R-:W-:-:S05]  /*29670*/  IMAD.U32 R0, RZ, RZ, UR37 ;  /* 0x00000025ff007e24 */ /* 0x00cfca000f8e00ff */
[----:B------:R-:W-:-:S13]  /*29680*/  ISETP.NE.AND P1, PT, R0, 0x3, PT ;  /* 0x000000030000780c */ /* 0x000fda0003f25270 */
[----:B------:R-:W-:Y:S05]  /*29690*/  @!P1 BRA `(.L_x_732) ;  /* 0x0000000000049947 */ /* 0x000fea0003800000 */
[----:B------:R-:W-:Y:S01]  /*296a0*/  BPT.TRAP 0x1 ;  /* 0x000000040000795c */ /* 0x000fe20000300000 */
.L_x_732:
[----:B------:R-:W-:Y:S01]  /*296b0*/  LOP3.LUT R0, R21, 0x1, RZ, 0x3c, !PT ;  /* 0x0000000115007812 */ /* 0x000fe200078e3cff */
[----:B------:R-:W-:Y:S01]  /*296c0*/  BSSY B0, `(.L_x_733) ;  /* 0x0000005000007945 */ /* 0x000fe20003800000 */
[----:B------:R-:W-:Y:S02]  /*296d0*/  LEA R3, R17, R22, 0x3 ;  /* 0x0000001611037211 */ /* 0x000fe400078e18ff */
[----:B------:R-:W-:-:S04]  /*296e0*/  SHF.L.U32 R0, R0, 0x1f, RZ ;  /* 0x0000001f00007819 */ /* 0x000fc800000006ff */
[----:B------:R-:W2:Y:S02]  /*296f0*/  SYNCS.PHASECHK.TRANS64.TRYWAIT P0, [R3+URZ+0x29870], R0 ;  /* 0x02987000030075a7 */ /* 0x000ea4000800017f */
[----:B--2---:R-:W-:Y:S05]  /*29700*/  @!P0 BRA `(.L_x_734) ;  /* 0x0000007c00288947 */ /* 0x004fea0003800000 */
.L_x_998:
[----:B------:R-:W-:Y:S05]  /*29710*/  BSYNC B0 ;  /* 0x0000000000007941 */ /* 0x000fea0003800000 */
.L_x_733:
[----:B------:R-:W-:-:S05]  /*29720*/  IMAD.U32 R2, RZ, RZ, UR39 ;  /* 0x00000027ff027e24 */ /* 0x000fca000f8e00ff */
[----:B------:R-:W-:-:S13]  /*29730*/  ISETP.NE.AND P0, PT, R2, 0x3, PT ;  /* 0x000000030200780c */ /* 0x000fda0003f05270 */
[----:B------:R-:W-:Y:S05]  /*29740*/  @!P0 BRA `(.L_x_735) ;  /* 0x0000000000048947 */ /* 0x000fea0003800000 */
[----:B------:R-:W-:Y:S01]  /*29750*/  BPT.TRAP 0x1 ;  /* 0x000000040000795c */ /* 0x000fe20000300000 */
.L_x_735:
[----:B--2---:R-:W-:Y:S01]  /*29760*/  SHF.L.U32 R0, R21, 0x1f, RZ ;  /* 0x0000001f15007819 */ /* 0x004fe200000006ff */
[----:B------:R-:W-:-:S03]  /*29770*/  IMAD R12, R17, 0x5000, RZ ;  /* 0x00005000110c7824 */ /* 0x000fc600078e02ff */
[----:B------:R-:W2:Y:S02]  /*29780*/  SYNCS.PHASECHK.TRANS64.TRYWAIT P0, [R3+URZ+0x29860], R0 ;  /* 0x02986000030075a7 */ /* 0x000ea4000800017f */
[----:B--2---:R-:W-:Y:S05]  /*29790*/  @!P0 BRA `(.L_x_736) ;  /* 0x0000007c00188947 */ /* 0x004fea0003800000 */
.L_x_999:
[----:B------:R-:W0:Y:S04]  /*297a0*/  LDL R4, [R1+0x1c] ;  /* 0x00001c0001047983 */ /* 0x000e280000100800 */
[----:B------:R-:W3:Y:S04]  /*297b0*/  LDL R2, [R1+0x20] ;  /* 0x0000200001027983 */ /* 0x000ee80000100800 */
[----:B------:R-:W4:Y:S01]  /*297c0*/  LDL R13, [R1+0x18] ;  /* 0x00001800010d7983 */ /* 0x000f220000100800 */
[----:B------:R-:W-:Y:S05]  /*297d0*/  WARPSYNC.ALL ;  /* 0x0000000000007948 */ /* 0x000fea0003800000 */
[----:B------:R-:W-:-:S04]  /*297e0*/  MOV R20, UR39 ;  /* 0x0000002700147c02 */ /* 0x000fc80008000f00 */
[----:B------:R-:W-:Y:S02]  /*297f0*/  ISETP.NE.AND P0, PT, R20, 0x3, PT ;  /* 0x000000031400780c */ /* 0x000fe40003f05270 */
[----:B0-----:R-:W-:-:S05]  /*29800*/  LOP3.LUT R5, R12, R4, RZ, 0xfc, !PT ;  /* 0x000000040c057212 */ /* 0x001fca00078efcff */
[----:B--2---:R-:W-:Y:S01]  /*29810*/  IMAD.IADD R0, R22, 0x1, R5 ;  /* 0x0000000116007824 */ /* 0x004fe200078e0205 */
[----:B----4-:R-:W-:-:S03]  /*29820*/  LOP3.LUT R17, R12, R13, RZ, 0xfc, !PT ;  /* 0x0000000d0c117212 */ /* 0x010fc600078efcff */
[----:B---3--:R-:W-:Y:S01]  /*29830*/  IMAD.IADD R2, R2, 0x1, R0 ;  /* 0x0000000102027824 */ /* 0x008fe200078e0200 */
[----:B------:R-:W0:Y:S01]  /*29840*/  LDSM.16.MT88.4 R4, [R0+0xa400] ;  /* 0x00a400000004783b */ /* 0x000e220000004200 */
        /* <DEDUP_REMOVED lines=20> */
[----:B-1----:R-:W-:Y:S02]  /*29990*/  PRMT R25, R8, 0x7531, R9 ;  /* 0x0000753108197816 */ /* 0x002fe40000000009 */
        /* <DEDUP_REMOVED lines=47> */
.L_x_737:
[----:B-1----:R1:W-:Y:S01]  /*29c90*/  SYNCS.ARRIVE.TRANS64.A1T0 RZ, [R3+URZ+0x29850], RZ ;  /* 0x029850ff03ff79a7 */ /* 0x0023e2000810003f */
[----:B------:R-:W-:Y:S06]  /*29ca0*/  BAR.SYNC.DEFER_BLOCKING 0x2, 0x80 ;  /* 0x0082000000007b1d */ /* 0x000fec0000010000 */
[----:B------:R-:W-:Y:S05]  /*29cb0*/  @!P1 BRA `(.L_x_738) ;  /* 0x0000000000049947 */ /* 0x000fea0003800000 */
[----:B------:R-:W-:Y:S01]  /*29cc0*/  BPT.TRAP 0x1 ;  /* 0x000000040000795c */ /* 0x000fe20000300000 */
.L_x_738:
[----:B------:R-:W2:Y:S01]  /*29cd0*/  LDL R0, [R1+0x10] ;  /* 0x0000100001007983 */ /* 0x000ea20000100800 */
[----:B-1----:R-:W-:Y:S02]  /*29ce0*/  VIADD R3, R3, 0x29880 ;  /* 0x0002988003037836 */ /* 0x002fe40000000000 */
[----:B0-----:R-:W-:Y:S02]  /*29cf0*/  IMAD.MOV.U32 R17, RZ, RZ, R23 ;  /* 0x000000ffff117224 */ /* 0x001fe400078e0017 */
[----:B------:R-:W-:Y:S01]  /*29d00*/  IMAD.MOV.U32 R21, RZ, RZ, R34 ;  /* 0x000000ffff157224 */ /* 0x000fe200078e0022 */
[----:B--2---:R-:W-:-:S04]  /*29d10*/  PRMT R3, R0, 0x654, R3 ;  /* 0x0000065400037816 */ /* 0x004fc80000000003 */
[----:B------:R1:W-:Y:S01]  /*29d20*/  SYNCS.ARRIVE.TRANS64.RED.A1T0 RZ, [R3+URZ], RZ ;  /* 0x000000ff03ff79a7 */ /* 0x0003e2000810043f */
[----:B------:R-:W-:Y:S05]  /*29d30*/  @P2 BRA `(.L_x_739) ;  /* 0xffffffe800242947 */ /* 0x000fea000383ffff */
.L_x_719:
[----:B------:R-:W2:Y:S01]  /*29d40*/  S2R R0, SR_TID.X ;  /* 0x0000000000007919 */ /* 0x000ea20000002100 */
        /* <DEDUP_REMOVED lines=8> */
[----:B01----:R-:W0:Y:S01]  /*29dd0*/  LDC.64 R2, c[0x0][0xc60] ;  /* 0x00031800ff027b82 */ /* 0x003e220000000a00 */
        /* <DEDUP_REMOVED lines=8> */
[----:B0-----:R-:W-:-:S07]  /*29e60*/  IADD3 R16, R0, UR38, R7 ;  /* 0x0000002600107c10 */ /* 0x001fce000fffe007 */
.L_x_741:
[----:B------:R-:W-:Y:S05]  /*29e70*/  BSYNC B0 ;  /* 0x0000000000007941 */ /* 0x000fea0003800000 */
.L_x_740:
[----:B------:R-:W-:Y:S05]  /*29e80*/  @!P0 BRA `(.L_x_742) ;  /* 0x0000000000048947 */ /* 0x000fea0003800000 */
[----:B------:R-:W-:Y:S01]  /*29e90*/  BPT.TRAP 0x1 ;  /* 0x000000040000795c */ /* 0x000fe20000300000 */
.L_x_742:
[----:B------:R-:W-:Y:S01]  /*29ea0*/  LOP3.LUT R0, R34, 0x1, RZ, 0x3c, !PT ;  /* 0x0000000122007812 */ /* 0x000fe200078e3cff */
[----:B------:R-:W-:Y:S01]  /*29eb0*/  BSSY B0, `(.L_x_743) ;  /* 0x0000005000007945 */ /* 0x000fe20003800000 */
[----:B------:R-:W-:Y:S02]  /*29ec0*/  LEA R17, R23, R22, 0x3 ;  /* 0x0000001617117211 */ /* 0x000fe400078e18ff */
[----:B------:R-:W-:-:S04]  /*29ed0*/  SHF.L.U32 R0, R0, 0x1f, RZ ;  /* 0x0000001f00007819 */ /* 0x000fc800000006ff */
[----:B------:R-:W2:Y:S02]  /*29ee0*/  SYNCS.PHASECHK.TRANS64.TRYWAIT P1, [R17+URZ+0x29870], R0 ;  /* 0x02987000110075a7 */ /* 0x000ea4000802017f */
[----:B--2---:R-:W-:Y:S05]  /*29ef0*/  @!P1 BRA `(.L_x_744) ;  /* 0x0000007400549947 */ /* 0x004fea0003800000 */
.L_x_1000:
[----:B------:R-:W-:Y:S05]  /*29f00*/  BSYNC B0 ;  /* 0x0000000000007941 */ /* 0x000fea0003800000 */
.L_x_743:
[----:B------:R-:W-:-:S05]  /*29f10*/  IMAD.U32 R2, RZ, RZ, UR39 ;  /* 0x00000027ff027e24 */ /* 0x000fca000f8e00ff */
[----:B------:R-:W-:-:S13]  /*29f20*/  ISETP.NE.AND P1, PT, R2, 0x3, PT ;  /* 0x000000030200780c */ /* 0x000fda0003f25270 */
[----:B------:R-:W-:Y:S05]  /*29f30*/  @!P1 BRA `(.L_x_745) ;  /* 0x0000000000049947 */ /* 0x000fea0003800000 */
[----:B------:R-:W-:Y:S01]  /*29f40*/  BPT.TRAP 0x1 ;  /* 0x000000040000795c */ /* 0x000fe20000300000 */
.L_x_745:
[----:B--2---:R-:W-:-:S04]  /*29f50*/  SHF.L.U32 R0, R34, 0x1f, RZ ;  /* 0x0000001f22007819 */ /* 0x004fc800000006ff */
[----:B------:R-:W2:Y:S02]  /*29f60*/  SYNCS.PHASECHK.TRANS64.TRYWAIT P1, [R17+URZ+0x29860], R0 ;  /* 0x02986000110075a7 */ /* 0x000ea4000802017f */
[----:B--2---:R-:W-:Y:S05]  /*29f70*/  @!P1 BRA `(.L_x_746) ;  /* 0x0000007400489947 */ /* 0x004fea0003800000 */
.L_x_1001:
[----:B------:R-:W0:Y:S04]  /*29f80*/  LDL R2, [R1+0x1c] ;  /* 0x00001c0001027983 */ /* 0x000e280000100800 */
[----:B------:R-:W3:Y:S04]  /*29f90*/  LDL R13, [R1+0x20] ;  /* 0x00002000010d7983 */ /* 0x000ee80000100800 */
[----:B------:R-:W4:Y:S01]  /*29fa0*/  LDL R12, [R1+0x18] ;  /* 0x00001800010c7983 */ /* 0x000f220000100800 */
[----:B--2---:R-:W-:Y:S01]  /*29fb0*/  IMAD R0, R23, 0x5000, RZ ;  /* 0x0000500017007824 */ /* 0x004fe200078e02ff */
[----:B------:R-:W-:Y:S05]  /*29fc0*/  WARPSYNC.ALL ;  /* 0x0000000000007948 */ /* 0x000fea0003800000 */
[----:B------:R-:W-:-:S04]  /*29fd0*/  MOV R18, UR39 ;  /* 0x0000002700127c02 */ /* 0x000fc80008000f00 */
[----:B------:R-:W-:Y:S02]  /*29fe0*/  ISETP.NE.AND P1, PT, R18, 0x3, PT ;  /* 0x000000031200780c */ /* 0x000fe40003f25270 */
[----:B01----:R-:W-:-:S05]  /*29ff0*/  LOP3.LUT R3, R0, R2, RZ, 0xfc, !PT ;  /* 0x0000000200037212 */ /* 0x003fca00078efcff */
[----:B------:R-:W-:Y:S01]  /*2a000*/  IMAD.IADD R2, R22, 0x1, R3 ;  /* 0x0000000116027824 */ /* 0x000fe200078e0203 */
        /* <DEDUP_REMOVED lines=9> */
[----:B------:R0:W-:Y:S02]  /*2a0a0*/  STSM.16.M88.4 [R0+0x400], R8 ;  /* 0x0004000800007844 */ /* 0x0001e40000000200 */
        /* <DEDUP_REMOVED lines=47> */
[----:B------:R1:W-:Y:S01]  /*2a3a0*/  STSM.16.M88.4 [R0+0x4400], R12 ;  /* 0x0044000c00007844 */ /* 0x0003e20000000200 */
[C-C-:B0-----:R-:W-:Y:S02]  /*2a3b0*/  PRMT R8, R4.reuse, 0x6420, R5.reuse ;  /* 0x0000642004087816 */ /* 0x141fe40000000005 */
[----:B------:R-:W-:Y:S02]  /*2a3c0*/  PRMT R9, R4, 0x7531, R5 ;  /* 0x0000753104097816 */ /* 0x000fe40000000005 */
[----:B------:R-:W-:-:S02]  /*2a3d0*/  PRMT R10, R6, 0x6420, R7 ;  /* 0x00006420060a7816 */ /* 0x000fc40000000007 */
[----:B------:R-:W-:-:S05]  /*2a3e0*/  PRMT R11, R6, 0x7531, R7 ;  /* 0x00007531060b7816 */ /* 0x000fca0000000007 */
[----:B------:R1:W-:Y:S01]  /*2a3f0*/  STSM.16.M88.4 [R0+0x4c00], R8 ;  /* 0x004c000800007844 */ /* 0x0003e20000000200 */
[----:B------:R-:W-:Y:S01]  /*2a400*/  @!PT LDS RZ, [RZ] ;  /* 0x00000000fffff984 */ /* 0x000fe20000000800 */
[----:B------:R-:W-:Y:S01]  /*2a410*/  @!PT LDS RZ, [RZ] ;  /* 0x00000000fffff984 */ /* 0x000fe20000000800 */
[----:B------:R-:W-:Y:S01]  /*2a420*/  @!PT LDS RZ, [RZ] ;  /* 0x00000000fffff984 */ /* 0x000fe20000000800 */
[----:B------:R-:W-:Y:S01]  /*2a430*/  @!PT LDS RZ, [RZ] ;  /* 0x00000000fffff984 */ /* 0x000fe20000000800 */
[----:B------:R0:W-:Y:S06]  /*2a440*/  MEMBAR.ALL.CTA ;  /* 0x0000000000007992 */ /* 0x0001ec0000008000 */
[----:B0-----:R-:W0:Y:S01]  /*2a450*/  FENCE.VIEW.ASYNC.S ;  /* 0x00000000000073c6 */ /* 0x001e220000000000 */
[----:B------:R-:W-:Y:S05]  /*2a460*/  @!P1 BRA `(.L_x_747) ;  /* 0x0000000000049947 */ /* 0x000fea0003800000 */
[----:B------:R-:W-:Y:S01]  /*2a470*/  BPT.TRAP 0x1 ;  /* 0x000000040000795c */ /* 0x000fe20000300000 */
.L_x_747:
[----:B0-----:R0:W-:Y:S01]  /*2a480*/  SYNCS.ARRIVE.TRANS64.A1T0 RZ, [R17+URZ+0x29850], RZ ;  /* 0x029850ff11ff79a7 */ /* 0x0011e2000810003f */
[----:B------:R-:W-:Y:S06]  /*2a490*/  BAR.SYNC.DEFER_BLOCKING 0x2, 0x80 ;  /* 0x0082000000007b1d */ /* 0x000fec0000010000 */
[----:B------:R-:W-:Y:S05]  /*2a4a0*/  @!P0 BRA `(.L_x_748) ;  /* 0x0000000000048947 */ /* 0x000fea0003800000 */
[----:B------:R-:W-:Y:S01]  /*2a4b0*/  BPT.TRAP 0x1 ;  /* 0x000000040000795c */ /* 0x000fe20000300000 */
.L_x_748:
[----:B-1----:R-:W2:Y:S01]  /*2a4c0*/  LDL R0, [R1+0x10] ;  /* 0x0000100001007983 */ /* 0x002ea20000100800 */
[----:B0-----:R-:W-:Y:S02]  /*2a4d0*/  VIADD R17, R17, 0x29880 ;  /* 0x0002988011117836 */ /* 0x001fe40000000000 */
[----:B------:R-:W-:-:S05]  /*2a4e0*/  VIADD R23, R23, 0x1 ;  /* 0x0000000117177836 */ /* 0x000fca0000000000 */
[----:B------:R-:W-:-:S04]  /*2a4f0*/  ISETP.NE.AND P0, PT, R23, 0x2, PT ;  /* 0x000000021700780c */ /* 0x000fc80003f05270 */
[----:B------:R-:W-:Y:S02]  /*2a500*/  SEL R3, RZ, 0x1, P0 ;  /* 0x00000001ff037807 */ /* 0x000fe40000000000 */
[----:B------:R-:W-:Y:S02]  /*2a510*/  SEL R23, R23, RZ, P0 ;  /* 0x000000ff17177207 */ /* 0x000fe40000000000 */
[----:B------:R-:W-:Y:S02]  /*2a520*/  LOP3.LUT R34, R34, R3, RZ, 0x3c, !PT ;  /* 0x0000000322227212 */ /* 0x000fe400078e3cff */
[----:B--2---:R-:W-:-:S04]  /*2a530*/  PRMT R17, R0, 0x654, R17 ;  /* 0x0000065400117816 */ /* 0x004fc80000000011 */
[----:B------:R0:W-:Y:S03]  /*2a540*/  SYNCS.ARRIVE.TRANS64.RED.A1T0 RZ, [R17+URZ], RZ ;  /* 0x000000ff11ff79a7 */ /* 0x0001e6000810043f */
.L_x_687:
[----:B------:R-:W2:Y:S02]  /*2a550*/  LDL R0, [R1] ;  /* 0x0000000001007983 */ /* 0x000ea40000100800 */
[----:B--2---:R-:W-:-:S13]  /*2a560*/  LOP3.LUT P0, RZ, R0, 0x100, RZ, 0xc0, !PT ;  /* 0x0000010000ff7812 */ /* 0x004fda000780c0ff */
[----:B------:R-:W-:Y:S05]  /*2a570*/  @!P0 BRA `(.L_x_749) ;  /* 0x0000000000288947 */ /* 0x000fea0003800000 */
[----:B------:R-:W-:Y:S05]  /*2a580*/  WARPSYNC.ALL ;  /* 0x0000000000007948 */ /* 0x000fea0003800000 */
[----:B------:R-:W1:Y:S08]  /*2a590*/  S2UR UR4, SR_CgaCtaId ;  /* 0x00000000000479c3 */ /* 0x000e700000008800 */
[----:B------:R-:W-:Y:S01]  /*2a5a0*/  BAR.SYNC.DEFER_BLOCKING 0x5, 0x180 ;  /* 0x0146000000007b1d */ /* 0x000fe20000010000 */
[----:B0-----:R-:W-:Y:S01]  /*2a5b0*/  MOV R22, 0x400 ;  /* 0x0000040000167802 */ /* 0x001fe20000000f00 */
[----:B-1----:R-:W-:-:S05]  /*2a5c0*/  IMAD.U32 R0, RZ, RZ, UR4 ;  /* 0x00000004ff007e24 */ /* 0x002fca000f8e00ff */
[----:B------:R-:W-:Y:S01]  /*2a5d0*/  LEA R22, R0, R22, 0x18 ;  /* 0x0000001600167211 */ /* 0x000fe200078ec0ff */
[----:B------:R3:W-:Y:S04]  /*2a5e0*/  STL [R1+0x10], R0 ;  /* 0x0000100001007387 */ /* 0x0007e80000100800 */
[----:B------:R3:W4:Y:S01]  /*2a5f0*/  LDS.128 R16, [R22+0x298d0] ;  /* 0x0298d00016107984 */ /* 0x0007220000000c00 */
[----:B------:R-:W-:Y:S06]  /*2a600*/  BAR.ARV 0x4, 0x180 ;  /* 0x0106000000007b1d */ /* 0x000fec0000002000 */
[----:B------:R-:W-:Y:S05]  /*2a610*/  BRA `(.L_x_750) ;  /* 0x0000000800d87947 */ /* 0x000fea0003800000 */
.L_x_749:
[----:B------:R-:W1:Y:S01]  /*2a620*/  S2R R0, SR_TID.X ;  /* 0x0000000000007919 */ /* 0x000e620000002100 */
[----:B------:R-:W-:Y:S01]  /*2a630*/  UMOV UR4, 0xffffffff ;  /* 0xffffffff00047882 */ /* 0x000fe20000000000 */
[----:B-1----:R-:W-:-:S04]  /*2a640*/  LOP3.LUT R9, R0, 0x1f, RZ, 0xc0, !PT ;  /* 0x0000001f00097812 */ /* 0x002fc800078ec0ff */
[----:B------:R-:W-:Y:S01]  /*2a650*/  ISETP.NE.AND P0, PT, R9, 0x1f, PT ;  /* 0x0000001f0900780c */ /* 0x000fe20003f05270 */
[----:B------:R-:W-:-:S12]  /*2a660*/  BRA.DIV UR4, `(.L_x_751) ;  /* 0x0000006e04a07947 */ /* 0x000fd8000b800000 */
[----:B0-----:R-:W-:Y:S01]  /*2a670*/  IMAD.IADD R7, R19, 0x1, R9 ;  /* 0x0000000113077824 */ /* 0x001fe200078e0209 */
[----:B------:R-:W-:-:S04]  /*2a680*/  ULDC UR4, c[0x0][0xc3c] ;  /* 0x00030f0000047ab9 */ /* 0x000fc80000000800 */
[----:B------:R-:W-:-:S13]  /*2a690*/  ISETP.GE.OR P1, PT, R7, UR4, !P0 ;  /* 0x0000000407007c0c */ /* 0x000fda000c726670 */
[----:B------:R-:W0:Y:S08]  /*2a6a0*/  @!P1 LDC.64 R2, c[0x0][0xc80] ;  /* 0x00032000ff029b82 */ /* 0x000e300000000a00 */
[----:B------:R-:W1:Y:S01]  /*2a6b0*/  @!P1 LDC.64 R4, c[0x0][0xc78] ;  /* 0x00031e00ff049b82 */ /* 0x000e620000000a00 */
[----:B0-----:R-:W-:-:S05]  /*2a6c0*/  @!P1 IMAD.WIDE R2, R7, 0x4, R2 ;  /* 0x0000000407029825 */ /* 0x001fca00078e0202 */
[----:B------:R1:W2:Y:S02]  /*2a6d0*/  @!P1 LDG.E R8, desc[UR50][R2.64] ;  /* 0x0000003202089981 */ /* 0x0002a4000c1e1900 */
[----:B-1----:R-:W-:-:S05]  /*2a6e0*/  @!P1 IMAD.WIDE R2, R7, 0x4, R4 ;  /* 0x0000000407029825 */ /* 0x002fca00078e0204 */
[----:B------:R-:W3:Y:S01]  /*2a6f0*/  @!P1 LDG.E R5, desc[UR50][R2.64] ;  /* 0x0000003202059981 */ /* 0x000ee2000c1e1900 */
[----:B------:R-:W-:Y:S01]  /*2a700*/  MOV R7, RZ ;  /* 0x000000ff00077202 */ /* 0x000fe20000000f00 */
[----:B------:R-:W-:Y:S01]  /*2a710*/  IMAD.MOV.U32 R4, RZ, RZ, RZ ;  /* 0x000000ffff047224 */ /* 0x000fe200078e00ff */
[C---:B------:R-:W-:Y:S01]  /*2a720*/  ISETP.GE.U32.AND P2, PT, R9.reuse, 0x2, PT ;  /* 0x000000020900780c */ /* 0x040fe20003f46070 */
[----:B------:R-:W-:Y:S01]  /*2a730*/  SHFL.IDX PT, R0, R16, RZ, 0x1f ;  /* 0x00001fff10007589 */ /* 0x000fe200000e0000 */
[C---:B------:R-:W-:Y:S02]  /*2a740*/  ISETP.GE.U32.AND P3, PT, R9.reuse, 0x4, PT ;  /* 0x000000040900780c */ /* 0x040fe40003f66070 */
[C---:B------:R-:W-:Y:S01]  /*2a750*/  ISETP.GE.U32.AND P4, PT, R9.reuse, 0x8, PT ;  /* 0x000000080900780c */ /* 0x040fe20003f86070 */
[----:B------:R0:W-:Y:S01]  /*2a760*/  SHFL.IDX PT, R6, R16, 0x1, 0x1f ;  /* 0x00201f0010067f89 */ /* 0x0001e200000e0000 */
[----:B------:R-:W-:Y:S01]  /*2a770*/  ISETP.GE.U32.AND P5, PT, R9, 0x10, PT ;  /* 0x000000100900780c */ /* 0x000fe20003fa6070 */
[----:B0-----:R-:W-:-:S02]  /*2a780*/  IMAD.MOV.U32 R16, RZ, RZ, RZ ;  /* 0x000000ffff107224 */ /* 0x001fc400078e00ff */
[----:B--2---:R-:W-:Y:S02]  /*2a790*/  @!P1 IMAD.MOV.U32 R7, RZ, RZ, R8 ;  /* 0x000000ffff079224 */ /* 0x004fe400078e0008 */
[----:B---3--:R-:W-:Y:S01]  /*2a7a0*/  @!P1 IMAD.MOV.U32 R4, RZ, RZ, R5 ;  /* 0x000000ffff049224 */ /* 0x008fe200078e0005 */
[----:B------:R-:W-:-:S03]  /*2a7b0*/  ISETP.NE.AND P1, PT, R9, RZ, PT ;  /* 0x000000ff0900720c */ /* 0x000fc60003f25270 */
[----:B------:R-:W-:-:S05]  /*2a7c0*/  IMAD R13, R4, R7, RZ ;  /* 0x00000007040d7224 */ /* 0x000fca00078e02ff */
        /* <DEDUP_REMOVED lines=15> */
[----:B------:R0:W1:Y:S02]  /*2a8c0*/  SHFL.IDX PT, R14, R3, 0x1f, 0x1f ;  /* 0x03e01f00030e7f89 */ /* 0x00006400000e0000 */
.L_x_1011:
[----:B------:R-:W-:Y:S02]  /*2a8d0*/  ULDC UR4, c[0x0][0xc38] ;  /* 0x00030e0000047ab9 */ /* 0x000fe40000000800 */
[----:B------:R-:W-:-:S05]  /*2a8e0*/  MOV R2, UR4 ;  /* 0x0000000400027c02 */ /* 0x000fca0008000f00 */
[----:B-1----:R-:W-:-:S04]  /*2a8f0*/  IMAD R5, R14, R2, RZ ;  /* 0x000000020e057224 */ /* 0x002fc800078e02ff */
[----:B------:R-:W-:-:S05]  /*2a900*/  IMAD.IADD R6, R6, 0x1, R5 ;  /* 0x0000000106067824 */ /* 0x000fca00078e0205 */
[----:B------:R-:W-:-:S13]  /*2a910*/  ISETP.GT.AND P6, PT, R6, R0, PT ;  /* 0x000000000600720c */ /* 0x000fda0003fc4270 */
[----:B------:R-:W-:Y:S05]  /*2a920*/  @P6 BRA `(.L_x_752) ;  /* 0x0000000000a46947 */ /* 0x000fea0003800000 */
.L_x_755:
[----:B------:R-:W1:Y:S01]  /*2a930*/  LDC R2, c[0x0][0xc3c] ;  /* 0x00030f00ff027b82 */ /* 0x000e620000000800 */
[----:B------:R-:W-:-:S05]  /*2a940*/  VIADD R19, R19, 0x1f ;  /* 0x0000001f13137836 */ /* 0x000fca0000000000 */
[----:B-1----:R-:W-:-:S13]  /*2a950*/  ISETP.GE.AND P6, PT, R19, R2, PT ;  /* 0x000000021300720c */ /* 0x002fda0003fc6270 */
[----:B------:R-:W-:Y:S05]  /*2a960*/  @P6 BRA `(.L_x_753) ;  /* 0x0000000400b86947 */ /* 0x000fea0003800000 */
[----:B0-----:R-:W0:Y:S01]  /*2a970*/  S2R R3, SR_TID.X ;  /* 0x0000000000037919 */ /* 0x001e220000002100 */
[----:B------:R-:W-:Y:S01]  /*2a980*/  IMAD.MOV.U32 R7, RZ, RZ, RZ ;  /* 0x000000ffff077224 */ /* 0x000fe200078e00ff */
[----:B0-----:R-:W-:-:S05]  /*2a990*/  LOP3.LUT R3, R3, 0x1f, RZ, 0xc0, !PT ;  /* 0x0000001f03037812 */ /* 0x001fca00078ec0ff */
[----:B------:R-:W-:-:S05]  /*2a9a0*/  IMAD.IADD R9, R19, 0x1, R3 ;  /* 0x0000000113097824 */ /* 0x000fca00078e0203 */
[----:B------:R-:W-:-:S13]  /*2a9b0*/  ISETP.GE.OR P6, PT, R9, R2, !P0 ;  /* 0x000000020900720c */ /* 0x000fda00047c6670 */
[----:B------:R-:W0:Y:S08]  /*2a9c0*/  @!P6 LDC.64 R2, c[0x0][0xc80] ;  /* 0x00032000ff02eb82 */ /* 0x000e300000000a00 */
[----:B------:R-:W1:Y:S01]  /*2a9d0*/  @!P6 LDC.64 R4, c[0x0][0xc78] ;  /* 0x00031e00ff04eb82 */ /* 0x000e620000000a00 */
[----:B0-----:R-:W-:-:S05]  /*2a9e0*/  @!P6 IMAD.WIDE R2, R9, 0x4, R2 ;  /* 0x000000040902e825 */ /* 0x001fca00078e0202 */
[----:B------:R1:W2:Y:S02]  /*2a9f0*/  @!P6 LDG.E R7, desc[UR50][R2.64] ;  /* 0x000000320207e981 */ /* 0x0002a4000c1e1900 */
[----:B-1----:R-:W-:Y:S01]  /*2aa00*/  @!P6 IMAD.WIDE R2, R9, 0x4, R4 ;  /* 0x000000040902e825 */ /* 0x002fe200078e0204 */
[----:B------:R-:W-:-:S06]  /*2aa10*/  MOV R4, RZ ;  /* 0x000000ff00047202 */ /* 0x000fcc0000000f00 */
[----:B------:R-:W2:Y:S01]  /*2aa20*/  @!P6 LDG.E R4, desc[UR50][R2.64] ;  /* 0x000000320204e981 */ /* 0x000ea2000c1e1900 */
[----:B------:R-:W-:Y:S01]  /*2aa30*/  UMOV UR4, 0xffffffff ;  /* 0xffffffff00047882 */ /* 0x000fe20000000000 */
[----:B--2---:R-:W-:Y:S02]  /*2aa40*/  IMAD R13, R4, R7, RZ ;  /* 0x00000007040d7224 */ /* 0x004fe400078e02ff */
[----:B------:R-:W-:Y:S05]  /*2aa50*/  BRA.DIV UR4, `(.L_x_754) ;  /* 0x0000006e04e07947 */ /* 0x000fea000b800000 */
        /* <DEDUP_REMOVED lines=15> */
[----:B------:R0:W1:Y:S02]  /*2ab50*/  SHFL.IDX PT, R14, R3, 0x1f, 0x1f ;  /* 0x03e01f00030e7f89 */ /* 0x00006400000e0000 */
.L_x_1019:
[----:B------:R-:W-:Y:S02]  /*2ab60*/  ULDC UR4, c[0x0][0xc38] ;  /* 0x00030e0000047ab9 */ /* 0x000fe40000000800 */
[----:B------:R-:W-:-:S04]  /*2ab70*/  IMAD.U32 R2, RZ, RZ, UR4 ;  /* 0x00000004ff027e24 */ /* 0x000fc8000f8e00ff */
[----:B-1----:R-:W-:-:S04]  /*2ab80*/  IMAD R5, R14, R2, RZ ;  /* 0x000000020e057224 */ /* 0x002fc800078e02ff */
[----:B------:R-:W-:-:S05]  /*2ab90*/  IMAD.IADD R6, R5, 0x1, R6 ;  /* 0x0000000105067824 */ /* 0x000fca00078e0206 */
[----:B------:R-:W-:-:S13]  /*2aba0*/  ISETP.GT.AND P6, PT, R6, R0, PT ;  /* 0x000000000600720c */ /* 0x000fda0003fc4270 */
[----:B------:R-:W-:Y:S05]  /*2abb0*/  @!P6 BRA `(.L_x_755) ;  /* 0xfffffffc005ce947 */ /* 0x000fea000383ffff */
.L_x_752:
[----:B------:R-:W-:Y:S01]  /*2abc0*/  IMAD.IADD R6, R6, 0x1, -R5 ;  /* 0x0000000106067824 */ /* 0x000fe200078e0a05 */
[----:B------:R-:W-:-:S03]  /*2abd0*/  UMOV UR4, 0xffffffff ;  /* 0xffffffff00047882 */ /* 0x000fc60000000000 */
[----:B------:R-:W-:-:S05]  /*2abe0*/  IMAD R5, R3, R2, R6 ;  /* 0x0000000203057224 */ /* 0x000fca00078e0206 */
[----:B------:R-:W-:Y:S01]  /*2abf0*/  ISETP.GT.AND P6, PT, R5, R0, PT ;  /* 0x000000000500720c */ /* 0x000fe20003fc4270 */
[----:B------:R-:W-:-:S12]  /*2ac00*/  BRA.DIV UR4, `(.L_x_756) ;  /* 0x00000072042c7947 */ /* 0x000fd8000b800000 */
[----:B------:R-:W-:-:S04]  /*2ac10*/  VOTE.ANY R8, PT, !P6 ;  /* 0x0000000000087806 */ /* 0x000fc800070e0100 */
[----:B------:R-:W1:Y:S02]  /*2ac20*/  POPC R5, R8 ;  /* 0x0000000800057309 */ /* 0x000e640000000000 */
[----:B-1----:R1:W2:Y:S04]  /*2ac30*/  SHFL.IDX PT, R7, R7, R5, 0x1f ;  /* 0x00001f0507077589 */ /* 0x0022a800000e0000 */
[----:B------:R1:W3:Y:S02]  /*2ac40*/  SHFL.IDX PT, R4, R4, R5, 0x1f ;  /* 0x00001f0504047589 */ /* 0x0002e400000e0000 */
.L_x_1024:
[----:B------:R-:W-:-:S13]  /*2ac50*/  ISETP.NE.AND P0, PT, R8, RZ, PT ;  /* 0x000000ff0800720c */ /* 0x000fda0003f05270 */
[----:B------:R-:W-:Y:S05]  /*2ac60*/  @!P0 BRA `(.L_x_757) ;  /* 0x0000000000108947 */ /* 0x000fea0003800000 */
[----:B------:R-:W-:Y:S01]  /*2ac70*/  UMOV UR4, 0xffffffff ;  /* 0xffffffff00047882 */ /* 0x000fe20000000000 */
[----:B------:R-:W-:Y:S02]  /*2ac80*/  VIADD R12, R5, 0xffffffff ;  /* 0xffffffff050c7836 */ /* 0x000fe40000000000 */
[----:B------:R-:W-:Y:S05]  /*2ac90*/  BRA.DIV UR4, `(.L_x_758) ;  /* 0x0000007204647947 */ /* 0x000fea000b800000 */
[----:B------:R4:W0:Y:S02]  /*2aca0*/  SHFL.IDX PT, R16, R3, R12, 0x1f ;  /* 0x00001f0c03107589 */ /* 0x00082400000e0000 */
.L_x_757:
[-C--:B--2---:R-:W-:Y:S01]  /*2acb0*/  IABS R8, R7.reuse ;  /* 0x0000000700087213 */ /* 0x084fe20000000000 */
[----:B0-----:R-:W-:Y:S01]  /*2acc0*/  IMAD R16, R16, R2, R6 ;  /* 0x0000000210107224 */ /* 0x001fe200078e0206 */
[----:B------:R-:W-:Y:S01]  /*2acd0*/  IABS R6, R7 ;  /* 0x0000000700067213 */ /* 0x000fe20000000000 */
[----:B------:R-:W-:Y:S01]  /*2ace0*/  IMAD.MOV.U32 R2, RZ, RZ, RZ ;  /* 0x000000ffff027224 */ /* 0x000fe200078e00ff */
[----:B------:R-:W0:Y:S01]  /*2acf0*/  I2F.RP R9, R8 ;  /* 0x0000000800097306 */ /* 0x000e220000209400 */
[----:B------:R-:W-:Y:S02]  /*2ad00*/  IMAD.IADD R0, R0, 0x1, -R16 ;  /* 0x0000000100007824 */ /* 0x000fe400078e0a10 */
[----:B------:R-:W-:Y:S02]  /*2ad10*/  IMAD.MOV R6, RZ, RZ, -R6 ;  /* 0x000000ffff067224 */ /* 0x000fe400078e0a06 */
[----:B------:R-:W-:-:S03]  /*2ad20*/  IMAD.IADD R19, R5, 0x1, R19 ;  /* 0x0000000105137824 */ /* 0x000fc600078e0213 */
[----:B0-----:R-:W4:Y:S02]  /*2ad30*/  MUFU.RCP R9, R9 ;  /* 0x0000000900097308 */ /* 0x001f240000001000 */
[----:B----4-:R-:W-:-:S06]  /*2ad40*/  IADD3 R3, R9, 0xffffffe, RZ ;  /* 0x0ffffffe09037810 */ /* 0x010fcc0007ffe0ff */
[----:B------:R-:W0:Y:S02]  /*2ad50*/  F2I.FTZ.U32.TRUNC.NTZ R3, R3 ;  /* 0x0000000300037305 */ /* 0x000e24000021f000 */
[----:B0-----:R-:W-:-:S04]  /*2ad60*/  IMAD.MOV R11, RZ, RZ, -R3 ;  /* 0x000000ffff0b7224 */ /* 0x001fc800078e0a03 */
[----:B------:R-:W-:-:S04]  /*2ad70*/  IMAD R11, R11, R8, RZ ;  /* 0x000000080b0b7224 */ /* 0x000fc800078e02ff */
[----:B------:R-:W-:Y:S01]  /*2ad80*/  IMAD.HI.U32 R2, R3, R11, R2 ;  /* 0x0000000b03027227 */ /* 0x000fe200078e0002 */
[----:B------:R-:W-:-:S05]  /*2ad90*/  IABS R3, R0 ;  /* 0x0000000000037213 */ /* 0x000fca0000000000 */
[----:B------:R-:W-:-:S04]  /*2ada0*/  IMAD.HI.U32 R9, R2, R3, RZ ;  /* 0x0000000302097227 */ /* 0x000fc800078e00ff */
[----:B------:R-:W-:Y:S01]  /*2adb0*/  IMAD R3, R9, R6, R3 ;  /* 0x0000000609037224 */ /* 0x000fe200078e0203 */
[----:B---3--:R-:W-:Y:S01]  /*2adc0*/  IABS R6, R4 ;  /* 0x0000000400067213 */ /* 0x008fe20000000000 */
[----:B------:R-:W-:-:S03]  /*2add0*/  IMAD.MOV.U32 R2, RZ, RZ, RZ ;  /* 0x000000ffff027224 */ /* 0x000fc600078e00ff */
[----:B------:R-:W-:-:S13]  /*2ade0*/  ISETP.GT.U32.AND P1, PT, R8, R3, PT ;  /* 0x000000030800720c */ /* 0x000fda0003f24070 */
[-C--:B------:R-:W-:Y:S01]  /*2adf0*/  @!P1 IADD3 R3, R3, -R8.reuse, RZ ;  /* 0x8000000803039210 */ /* 0x080fe20007ffe0ff */
[----:B------:R-:W-:Y:S01]  /*2ae00*/  @!P1 VIADD R9, R9, 0x1 ;  /* 0x0000000109099836 */ /* 0x000fe20000000000 */
[----:B------:R-:W-:Y:S02]  /*2ae10*/  ISETP.NE.AND P1, PT, R7, RZ, PT ;  /* 0x000000ff0700720c */ /* 0x000fe40003f25270 */
[----:B------:R-:W-:Y:S02]  /*2ae20*/  ISETP.GE.U32.AND P0, PT, R3, R8, PT ;  /* 0x000000080300720c */ /* 0x000fe40003f06070 */
[----:B------:R-:W0:Y:S11]  /*2ae30*/  I2F.RP R8, R6 ;  /* 0x0000000600087306 */ /* 0x000e360000209400 */
[----:B------:R-:W-:Y:S01]  /*2ae40*/  @P0 IADD3 R9, R9, 0x1, RZ ;  /* 0x0000000109090810 */ /* 0x000fe20007ffe0ff */
        /* <DEDUP_REMOVED lines=8> */
[----:B------:R-:W-:-:S04]  /*2aed0*/  LOP3.LUT R3, R0, R7, RZ, 0x3c, !PT ;  /* 0x0000000700037212 */ /* 0x000fc800078e3cff */
[----:B------:R-:W-:-:S13]  /*2aee0*/  ISETP.GE.AND P2, PT, R3, RZ, PT ;  /* 0x000000ff0300720c */ /* 0x000fda0003f46270 */
[----:B------:R-:W-:Y:S01]  /*2aef0*/  @!P2 IMAD.MOV R9, RZ, RZ, -R9 ;  /* 0x000000ffff09a224 */ /* 0x000fe200078e0a09 */
[----:B------:R-:W-:-:S04]  /*2af00*/  @!P1 LOP3.LUT R9, RZ, R7, RZ, 0x33, !PT ;  /* 0x00000007ff099212 */ /* 0x000fc800078e33ff */
[-C--:B------:R-:W-:Y:S01]  /*2af10*/  IABS R3, R9.reuse ;  /* 0x0000000900037213 */ /* 0x080fe20000000000 */
[----:B------:R-:W-:-:S04]  /*2af20*/  IMAD R7, R7, R9, RZ ;  /* 0x0000000907077224 */ /* 0x000fc800078e02ff */
[----:B------:R-:W-:Y:S01]  /*2af30*/  IMAD.HI.U32 R2, R2, R3, RZ ;  /* 0x0000000302027227 */ /* 0x000fe200078e00ff */
[----:B------:R-:W-:-:S03]  /*2af40*/  IADD3 R17, R0, -R7, RZ ;  /* 0x8000000700117210 */ /* 0x000fc60007ffe0ff */
        /* <DEDUP_REMOVED lines=8> */
[----:B------:R-:W-:-:S06]  /*2afd0*/  @P0 IADD3 R2, R2, 0x1, RZ ;  /* 0x0000000102020810 */ /* 0x000fcc0007ffe0ff */
[----:B------:R-:W-:Y:S01]  /*2afe0*/  @!P2 IMAD.MOV R2, RZ, RZ, -R2 ;  /* 0x000000ffff02a224 */ /* 0x000fe200078e0a02 */
[----:B------:R-:W-:-:S05]  /*2aff0*/  @!P1 LOP3.LUT R2, RZ, R4, RZ, 0x33, !PT ;  /* 0x00000004ff029212 */ /* 0x000fca00078e33ff */
[--C-:B------:R-:W-:Y:S02]  /*2b000*/  IMAD.MOV R3, RZ, RZ, -R2.reuse ;  /* 0x000000ffff037224 */ /* 0x100fe400078e0a02 */
[C---:B------:R-:W-:Y:S02]  /*2b010*/  IMAD R2, R4.reuse, 0x1000000, R2 ;  /* 0x0100000004027824 */ /* 0x040fe400078e0202 */
[----:B------:R-:W-:-:S04]  /*2b020*/  IMAD R9, R4, R3, R9 ;  /* 0x0000000304097224 */ /* 0x000fc800078e0209 */
[----:B------:R-:W-:Y:S01]  /*2b030*/  IMAD R18, R9, 0x10000, R2 ;  /* 0x0001000009127824 */ /* 0x000fe200078e0202 */
[----:B------:R-:W-:Y:S06]  /*2b040*/  BRA `(.L_x_759) ;  /* 0x00000000001c7947 */ /* 0x000fec0003800000 */
.L_x_753:
[----:B------:R-:W-:Y:S01]  /*2b050*/  UMOV UR4, URZ ;  /* 0x0000003f00047c82 */ /* 0x000fe20008000000 */
[----:B------:R-:W-:Y:S01]  /*2b060*/  UMOV UR5, URZ ;  /* 0x0000003f00057c82 */ /* 0x000fe20008000000 */
[----:B------:R-:W-:Y:S01]  /*2b070*/  ULDC UR6, c[0x0][0xc3c] ;  /* 0x00030f0000067ab9 */ /* 0x000fe20000000800 */
[----:B------:R-:W-:Y:S01]  /*2b080*/  IMAD.MOV.U32 R16, RZ, RZ, R0 ;  /* 0x000000ffff107224 */ /* 0x000fe200078e0000 */
[----:B------:R-:W-:Y:S01]  /*2b090*/  MOV R19, UR6 ;  /* 0x0000000600137c02 */ /* 0x000fe20008000f00 */
[----:B------:R-:W-:Y:S02]  /*2b0a0*/  IMAD.U32 R17, RZ, RZ, UR4 ;  /* 0x00000004ff117e24 */ /* 0x000fe4000f8e00ff */
[----:B------:R-:W-:-:S07]  /*2b0b0*/  IMAD.U32 R18, RZ, RZ, UR5 ;  /* 0x00000005ff127e24 */ /* 0x000fce000f8e00ff */
.L_x_759:
[----:B------:R2:W3:Y:S01]  /*2b0c0*/  LDL R2, [R1+0x10] ;  /* 0x0000100001027983 */ /* 0x0004e20000100800 */
[----:B------:R-:W4:Y:S01]  /*2b0d0*/  S2R R0, SR_TID.X ;  /* 0x0000000000007919 */ /* 0x000f220000002100 */
[----:B------:R-:W-:Y:S05]  /*2b0e0*/  WARPSYNC.ALL ;  /* 0x0000000000007948 */ /* 0x000fea0003800000 */
[----:B----4-:R-:W-:Y:S01]  /*2b0f0*/  LOP3.LUT R0, R0, 0x1f, RZ, 0xc0, !PT ;  /* 0x0000001f00007812 */ /* 0x010fe200078ec0ff */
[----:B------:R-:W-:Y:S03]  /*2b100*/  BAR.SYNC.DEFER_BLOCKING 0x4, 0x180 ;  /* 0x0106000000007b1d */ /* 0x000fe60000010000 */
[----:B------:R-:W-:-:S13]  /*2b110*/  ISETP.NE.AND P0, PT, R0, RZ, PT ;  /* 0x000000ff0000720c */ /* 0x000fda0003f05270 */
[----:B------:R-:W-:Y:S01]  /*2b120*/  @!P0 MOV R0, 0x400 ;  /* 0x0000040000008802 */ /* 0x000fe20000000f00 */
[----:B---3--:R-:W3:Y:S03]  /*2b130*/  @!P0 S2R R2, SR_CgaCtaId ;  /* 0x0000000000028919 */ /* 0x008ee60000008800 */
[----:B---3--:R-:W-:Y:S01]  /*2b140*/  @!P0 LEA R22, R2, R0, 0x18 ;  /* 0x0000000002168211 */ /* 0x008fe200078ec0ff */
[----:B------:R2:W-:Y:S04]  /*2b150*/  @!P0 STL [R1+0x10], R2 ;  /* 0x0000100201008387 */ /* 0x0005e80000100800 */
[----:B------:R2:W-:Y:S01]  /*2b160*/  @!P0 STS.128 [R22+0x298d0], R16 ;  /* 0x0298d01016008388 */ /* 0x0005e20000000c00 */
[----:B------:R-:W-:Y:S06]  /*2b170*/  BAR.ARV 0x5, 0x180 ;  /* 0x0146000000007b1d */ /* 0x000fec0000002000 */
.L_x_750:
[----:B------:R-:W-:Y:S02]  /*2b180*/  ULDC UR4, c[0x0][0xc3c] ;  /* 0x00030f0000047ab9 */ /* 0x000fe40000000800 */
[----:B----4-:R-:W-:-:S13]  /*2b190*/  ISETP.GE.AND P0, PT, R19, UR4, PT ;  /* 0x0000000413007c0c */ /* 0x010fda000bf06270 */
[----:B------:R-:W-:Y:S05]  /*2b1a0*/  @!P0 BRA `(.L_x_760) ;  /* 0xffffff9000348947 */ /* 0x000fea000383ffff */
[----:B------:R-:W-:Y:S05]  /*2b1b0*/  BSYNC B7 ;  /* 0x0000000000077941 */ /* 0x000fea0003800000 */
.L_x_642:
[----:B--23--:R-:W2:Y:S01]  /*2b1c0*/  LDL.LU R0, [R1+0x38] ;  /* 0x0000380001007983 */ /* 0x00cea20000300800 */
[----:B------:R-:W-:Y:S01]  /*2b1d0*/  BSSY B0, `(.L_x_761) ;  /* 0x000000b000007945 */ /* 0x000fe20003800000 */
[----:B-1----:R-:W1:Y:S01]  /*2b1e0*/  S2R R5, SR_CgaCtaId ;  /* 0x0000000000057919 */ /* 0x002e620000008800 */
[----:B--2---:R-:W-:-:S05]  /*2b1f0*/  VIADD R0, R0, 0x1 ;  /* 0x0000000100007836 */ /* 0x004fca0000000000 */
[----:B0-----:R-:W-:-:S04]  /*2b200*/  LEA.HI R2, R0, R0, RZ, 0x1 ;  /* 0x0000000000027211 */ /* 0x001fc800078f08ff */
[----:B------:R-:W-:Y:S02]  /*2b210*/  LOP3.LUT R3, R2, 0xfffffffe, RZ, 0xc0, !PT ;  /* 0xfffffffe02037812 */ /* 0x000fe400078ec0ff */
[----:B------:R-:W-:-:S03]  /*2b220*/  MOV R2, 0x400 ;  /* 0x0000040000027802 */ /* 0x000fc60000000f00 */
[----:B------:R-:W-:Y:S01]  /*2b230*/  IMAD.IADD R0, R0, 0x1, -R3 ;  /* 0x0000000100007824 */ /* 0x000fe200078e0a03 */
[----:B-1----:R-:W-:-:S04]  /*2b240*/  LEA R4, R5, R2, 0x18 ;  /* 0x0000000205047211 */ /* 0x002fc800078ec0ff */
[----:B------:R-:W-:-:S04]  /*2b250*/  SHF.L.U32 R0, R0, 0x1f, RZ ;  /* 0x0000001f00007819 */ /* 0x000fc800000006ff */
[----:B------:R-:W0:Y:S02]  /*2b260*/  SYNCS.PHASECHK.TRANS64.TRYWAIT P0, [R4+URZ+0x29820], R0 ;  /* 0x02982000040075a7 */ /* 0x000e24000800017f */
[----:B0-----:R-:W-:Y:S05]  /*2b270*/  @!P0 BRA `(.L_x_762) ;  /* 0x0000006c00148947 */ /* 0x001fea0003800000 */
.L_x_1027:
[----:B------:R-:W-:Y:S05]  /*2b280*/  BSYNC B0 ;  /* 0x0000000000007941 */ /* 0x000fea0003800000 */
.L_x_761:
[----:B------:R-:W-:-:S03]  /*2b290*/  UMOV UR4, 0xffffffff ;  /* 0xffffffff00047882 */ /* 0x000fc60000000000 */
[----:B------:R-:W-:Y:S05]  /*2b2a0*/  BRA.DIV UR4, `(.L_x_763) ;  /* 0x0000006e041c7947 */ /* 0x000fea000b800000 */
[----:B0-----:R-:W0:Y:S02]  /*2b2b0*/  S2R R0, SR_TID.X ;  /* 0x0000000000007919 */ /* 0x001e240000002100 */
[----:B0-----:R-:W-:-:S04]  /*2b2c0*/  SHF.R.U32.HI R0, RZ, 0x5, R0 ;  /* 0x00000005ff007819 */ /* 0x001fc80000011600 */
[----:B------:R-:W-:-:S05]  /*2b2d0*/  LOP3.LUT R0, R0, 0x3, RZ, 0xc0, !PT ;  /* 0x0000000300007812 */ /* 0x000fca00078ec0ff */
[----:B------:R0:W1:Y:S02]  /*2b2e0*/  SHFL.IDX PT, R14, R0, RZ, 0x1f ;  /* 0x00001fff000e7589 */ /* 0x00006400000e0000 */
.L_x_1030:
[----:B-1----:R-:W-:-:S13]  /*2b2f0*/  ISETP.NE.AND P0, PT, R14, RZ, PT ;  /* 0x000000ff0e00720c */ /* 0x002fda0003f05270 */
[----:B------:R-:W-:Y:S05]  /*2b300*/  @P0 BRA `(.L_x_423) ;  /* 0x0000000000a80947 */ /* 0x000fea0003800000 */
[----:B------:R-:W-:-:S03]  /*2b310*/  UMOV UR4, 0xffffffff ;  /* 0xffffffff00047882 */ /* 0x000fc60000000000 */
[----:B------:R-:W-:Y:S05]  /*2b320*/  BRA.DIV UR4, `(.L_x_764) ;  /* 0x0000006e04307947 */ /* 0x000fea000b800000 */
[----:B------:R-:W-:-:S13]  /*2b330*/  ELECT P6, URZ, PT ;  /* 0x00000000003f782f */ /* 0x000fda00038c0000 */
.L_x_1033:
[----:B------:R-:W-:Y:S05]  /*2b340*/  @!P6 BRA `(.L_x_423) ;  /* 0x000000000098e947 */ /* 0x000fea0003800000 */
[----:B------:R-:W-:-:S06]  /*2b350*/  ULOP3.LUT UR4, UR36, 0x2, URZ, 0xfc, !UPT ;  /* 0x0000000224047892 */ /* 0x000fcc000f8efc3f */
[----:B0-----:R-:W-:-:S05]  /*2b360*/  IMAD.U32 R0, RZ, RZ, UR4 ;  /* 0x00000004ff007e24 */ /* 0x001fca000f8e00ff */
[----:B------:R-:W-:-:S13]  /*2b370*/  ISETP.NE.AND P0, PT, R0, 0x3, PT ;  /* 0x000000030000780c */ /* 0x000fda0003f05270 */
[----:B------:R-:W-:Y:S05]  /*2b380*/  @!P0 BRA `(.L_x_765) ;  /* 0x0000000000048947 */ /* 0x000fea0003800000 */
[----:B------:R-:W-:Y:S01]  /*2b390*/  BPT.TRAP 0x1 ;  /* 0x000000040000795c */ /* 0x000fe20000300000 */
.L_x_765:
[C---:B------:R-:W-:Y:S01]  /*2b3a0*/  IMAD R5, R23.reuse, 0x8, R4 ;  /* 0x0000000817057824 */ /* 0x040fe200078e0204 */
[----:B------:R-:W-:Y:S02]  /*2b3b0*/  SHF.L.U32 R0, R34, 0x1f, RZ ;  /* 0x0000001f22007819 */ /* 0x000fe400000006ff */
[----:B------:R-:W-:Y:S02]  /*2b3c0*/  IADD3 R23, R23, 0x1, RZ ;  /* 0x0000000117177810 */ /* 0x000fe40007ffe0ff */
[----:B------:R-:W0:Y:S02]  /*2b3d0*/  SYNCS.PHASECHK.TRANS64.TRYWAIT P1, [R5+URZ+0x29840], R0 ;  /* 0x02984000050075a7 */ /* 0x000e24000802017f */
[----:B------:R-:W-:-:S04]  /*2b3e0*/  ISETP.NE.AND P2, PT, R23, 0x2, PT ;  /* 0x000000021700780c */ /* 0x000fc80003f45270 */
[----:B------:R-:W-:Y:S01]  /*2b3f0*/  SEL R3, RZ, 0x1, P2 ;  /* 0x00000001ff037807 */ /* 0x000fe20001000000 */
[----:B0-----:R-:W-:Y:S08]  /*2b400*/  @!P1 BRA `(.L_x_766) ;  /* 0x0000006c00189947 */ /* 0x001ff00003800000 */
.L_x_1034:
[----:B------:R-:W-:Y:S02]  /*2b410*/  SEL R23, R23, RZ, P2 ;  /* 0x000000ff17177207 */ /* 0x000fe40001000000 */
[----:B------:R-:W-:Y:S01]  /*2b420*/  LOP3.LUT R2, R34, R3, RZ, 0x3c, !PT ;  /* 0x0000000322027212 */ /* 0x000fe200078e3cff */
[----:B------:R-:W-:Y:S06]  /*2b430*/  @!P0 BRA `(.L_x_767) ;  /* 0x0000000000048947 */ /* 0x000fec0003800000 */
[----:B------:R-:W-:Y:S01]  /*2b440*/  BPT.TRAP 0x1 ;  /* 0x000000040000795c */ /* 0x000fe20000300000 */
.L_x_767:
[----:B------:R-:W-:Y:S01]  /*2b450*/  IMAD R23, R23, 0x8, R4 ;  /* 0x0000000817177824 */ /* 0x000fe200078e0204 */
[----:B------:R-:W-:-:S04]  /*2b460*/  SHF.L.U32 R2, R2, 0x1f, RZ ;  /* 0x0000001f02027819 */ /* 0x000fc800000006ff */
[----:B------:R-:W1:Y:S02]  /*2b470*/  SYNCS.PHASECHK.TRANS64.TRYWAIT P1, [R23+URZ+0x29840], R2 ;  /* 0x02984002170075a7 */ /* 0x000e64000802017f */
[----:B-1----:R-:W-:Y:S05]  /*2b480*/  @!P1 BRA `(.L_x_768) ;  /* 0x0000006c000c9947 */ /* 0x002fea0003800000 */
.L_x_1035:
[----:B------:R-:W-:Y:S05]  /*2b490*/  @!P0 BRA `(.L_x_769) ;  /* 0x0000000000048947 */ /* 0x000fea0003800000 */
[----:B------:R-:W-:Y:S01]  /*2b4a0*/  BPT.TRAP 0x1 ;  /* 0x000000040000795c */ /* 0x000fe20000300000 */
.L_x_769:
[----:B------:R-:W2:Y:S02]  /*2b4b0*/  SYNCS.PHASECHK.TRANS64.TRYWAIT P1, [R5+URZ+0x29860], R0 ;  /* 0x02986000050075a7 */ /* 0x000ea4000802017f */
[----:B--2---:R-:W-:Y:S05]  /*2b4c0*/  @!P1 BRA `(.L_x_770) ;  /* 0x0000006c00109947 */ /* 0x004fea0003800000 */
.L_x_1036:
[----:B------:R-:W-:Y:S05]  /*2b4d0*/  @!P0 BRA `(.L_x_771) ;  /* 0x0000000000048947 */ /* 0x000fea0003800000 */
[----:B------:R-:W-:Y:S01]  /*2b4e0*/  BPT.TRAP 0x1 ;  /* 0x000000040000795c */ /* 0x000fe20000300000 */
.L_x_771:
[----:B------:R-:W3:Y:S02]  /*2b4f0*/  SYNCS.PHASECHK.TRANS64.TRYWAIT P1, [R23+URZ+0x29860], R2 ;  /* 0x02986002170075a7 */ /* 0x000ee4000802017f */
[----:B---3--:R-:W-:Y:S05]  /*2b500*/  @!P1 BRA `(.L_x_772) ;  /* 0x0000006c00149947 */ /* 0x008fea0003800000 */
.L_x_1037:
[----:B------:R-:W-:Y:S05]  /*2b510*/  @!P0 BRA `(.L_x_773) ;  /* 0x0000000000048947 */ /* 0x000fea0003800000 */
[----:B------:R-:W-:Y:S01]  /*2b520*/  BPT.TRAP 0x1 ;  /* 0x000000040000795c */ /* 0x000fe20000300000 */
.L_x_773:
[----:B------:R-:W4:Y:S02]  /*2b530*/  SYNCS.PHASECHK.TRANS64.TRYWAIT P1, [R5+URZ+0x29880], R0 ;  /* 0x02988000050075a7 */ /* 0x000f24000802017f */
[----:B----4-:R-:W-:Y:S05]  /*2b540*/  @!P1 BRA `(.L_x_774) ;  /* 0x0000006c00189947 */ /* 0x010fea0003800000 */
.L_x_1038:
[----:B------:R-:W-:Y:S05]  /*2b550*/  @!P0 BRA `(.L_x_775) ;  /* 0x0000000000048947 */ /* 0x000fea0003800000 */
[----:B------:R-:W-:Y:S01]  /*2b560*/  BPT.TRAP 0x1 ;  /* 0x000000040000795c */ /* 0x000fe20000300000 */
.L_x_775:
[----:B------:R0:W0:Y:S02]  /*2b570*/  SYNCS.PHASECHK.TRANS64.TRYWAIT P0, [R23+URZ+0x29880], R2 ;  /* 0x02988002170075a7 */ /* 0x000024000800017f */
[----:B0-----:R-:W-:Y:S05]  /*2b580*/  @!P0 NANOSLEEP.SYNCS 0x989680 ;  /* 0x009896800000895d */ /* 0x001fea0003900000 */
[----:B------:R-:W0:Y:S02]  /*2b590*/  @!P0 SYNCS.PHASECHK.TRANS64 P0, [R23+URZ+0x29880], R2 ;  /* 0x02988002170085a7 */ /* 0x000e24000800007f */
[----:B0-----:R-:W-:Y:S05]  /*2b5a0*/  @!P0 BRA `(.L_x_775) ;  /* 0xfffffffc00f08947 */ /* 0x001fea000383ffff */
.L_x_423:
[----:B------:R-:W-:Y:S05]  /*2b5b0*/  BSYNC B8 ;  /* 0x0000000000087941 */ /* 0x000fea0003800000 */
.L_x_420:
[----:B------:R-:W-:Y:S05]  /*2b5c0*/  EXIT ;  /* 0x000000000000794d */ /* 0x000fea0003800000 */
.L_x_443:
[----:B-1----:R1:W2:Y:S02]  /*2b5d0*/  SYNCS.PHASECHK.TRANS64.TRYWAIT P5, [R91+URZ+0x29890], R92 ;  /* 0x0298905c5b0075a7 */ /* 0x0022a400080a017f */
[----:B--2---:R-:W-:Y:S05]  /*2b5e0*/  @!P5 NANOSLEEP.SYNCS 0x989680 ;  /* 0x009896800000d95d */ /* 0x004fea0003900000 */
[----:B------:R-:W2:Y:S02]  /*2b5f0*/  @!P5 SYNCS.PHASECHK.TRANS64 P5, [R91+URZ+0x29890], R92 ;  /* 0x0298905c5b00d5a7 */ /* 0x000ea400080a007f */
[----:B--2---:R-:W-:Y:S05]  /*2b600*/  @!P5 BRA `(.L_x_443) ;  /* 0xfffffffc00f0d947 */ /* 0x004fea000383ffff */
[----:B------:R-:W-:Y:S05]  /*2b610*/  BRA `(.L_x_776) ;  /* 0xfffffd8000bc7947 */ /* 0x000fea000383ffff */
.L_x_444:
[----:B------:R-:W-:Y:S01]  /*2b620*/  BSSY B1, `(.L_x_777) ;  /* 0x0000008000017945 */ /* 0x000fe20003800000 */
[----:B0-----:R-:W-:Y:S01]  /*2b630*/  IMAD.MOV.U32 R13, RZ, RZ, R120 ;  /* 0x000000ffff0d7224 */ /* 0x001fe200078e0078 */
[----:B------:R-:W-:Y:S01]  /*2b640*/  MOV R15, 0xffffffff ;  /* 0xffffffff000f7802 */ /* 0x000fe20000000f00 */
[----:B------:R-:W-:Y:S02]  /*2b650*/  IMAD.MOV.U32 R12, RZ, RZ, RZ ;  /* 0x000000ffff0c7224 */ /* 0x000fe400078e00ff */
[----:B------:R-:W-:-:S07]  /*2b660*/  IMAD.MOV.U32 R11, RZ, RZ, 0x1e1f ;  /* 0x00001e1fff0b7424 */ /* 0x000fce00078e00ff */
[----:B-1----:R-:W-:Y:S05]  /*2b670*/  WARPSYNC.COLLECTIVE R15, `(.L_x_778) ;  /* 0x000000000f087348 */ /* 0x002fea0003c00000 */
[----:B------:R0:W2:Y:S02]  /*2b680*/  SHFL.IDX P6, R14, R13, R12, R11 ;  /* 0x0000000c0d0e7389 */ /* 0x0000a400000c000b */
[----:B012---:R-:W-:Y:S01]  /*2b690*/  ENDCOLLECTIVE ;  /* 0x000000000000791b */ /* 0x007fe20003800000 */
.L_x_778:
[----:B------:R-:W-:Y:S05]  /*2b6a0*/  BSYNC B1 ;  /* 0x0000000000017941 */ /* 0x000fea0003800000 */
.L_x_777:
[----:B------:R-:W-:Y:S01]  /*2b6b0*/  IMAD.MOV.U32 R13, RZ, RZ, R121 ;  /* 0x000000ffff0d7224 */ /* 0x000fe200078e0079 */
[----:B------:R-:W-:Y:S01]  /*2b6c0*/  MOV R15, 0xffffffff ;  /* 0xffffffff000f7802 */ /* 0x000fe20000000f00 */
[----:B------:R-:W-:Y:S02]  /*2b6d0*/  IMAD.MOV.U32 R12, RZ, RZ, RZ ;  /* 0x000000ffff0c7224 */ /* 0x000fe400078e00ff */
[----:B------:R-:W-:Y:S02]  /*2b6e0*/  IMAD.MOV.U32 R11, RZ, RZ, 0x1e1f ;  /* 0x00001e1fff0b7424 */ /* 0x000fe400078e00ff */
[----:B------:R-:W-:-:S07]  /*2b6f0*/  IMAD.MOV.U32 R151, RZ, RZ, R14 ;  /* 0x000000ffff977224 */ /* 0x000fce00078e000e */
[----:B------:R-:W-:Y:S05]  /*2b700*/  WARPSYNC.COLLECTIVE R15, `(.L_x_779) ;  /* 0x000000000f087348 */ /* 0x000fea0003c00000 */
[----:B------:R0:W1:Y:S02]  /*2b710*/  SHFL.IDX P6, R14, R13, R12, R11 ;  /* 0x0000000c0d0e7389 */ /* 0x00006400000c000b */
[----:B01----:R-:W-:Y:S01]  /*2b720*/  ENDCOLLECTIVE ;  /* 0x000000000000791b */ /* 0x003fe20003800000 */
.L_x_779:
[----:B------:R-:W-:Y:S01]  /*2b730*/  IMAD.MOV.U32 R11, RZ, RZ, R14 ;  /* 0x000000ffff0b7224 */ /* 0x000fe200078e000e */
[----:B------:R-:W-:Y:S06]  /*2b740*/  BRA `(.L_x_780) ;  /* 0xfffffd8000847947 */ /* 0x000fec000383ffff */
.L_x_469:
[----:B------:R-:W-:Y:S01]  /*2b750*/  BSSY B1, `(.L_x_781) ;  /* 0x0000008000017945 */ /* 0x000fe20003800000 */
[----:B0-----:R-:W-:Y:S01]  /*2b760*/  IMAD.MOV.U32 R13, RZ, RZ, R120 ;  /* 0x000000ffff0d7224 */ /* 0x001fe200078e0078 */
[----:B------:R-:W-:Y:S01]  /*2b770*/  MOV R15, 0xffffffff ;  /* 0xffffffff000f7802 */ /* 0x000fe20000000f00 */
[----:B------:R-:W-:Y:S02]  /*2b780*/  IMAD.MOV.U32 R12, RZ, RZ, 0x1 ;  /* 0x00000001ff0c7424 */ /* 0x000fe400078e00ff */
[----:B----4-:R-:W-:-:S07]  /*2b790*/  IMAD.MOV.U32 R11, RZ, RZ, 0x1e1f ;  /* 0x00001e1fff0b7424 */ /* 0x010fce00078e00ff */
[----:B-123--:R-:W-:Y:S05]  /*2b7a0*/  WARPSYNC.COLLECTIVE R15, `(.L_x_782) ;  /* 0x000000000f087348 */ /* 0x00efea0003c00000 */
[----:B------:R0:W4:Y:S02]  /*2b7b0*/  SHFL.IDX P6, R14, R13, R12, R11 ;  /* 0x0000000c0d0e7389 */ /* 0x00012400000c000b */
[----:B01234-:R-:W-:Y:S01]  /*2b7c0*/  ENDCOLLECTIVE ;  /* 0x000000000000791b */ /* 0x01ffe20003800000 */
.L_x_782:
[----:B------:R-:W-:Y:S05]  /*2b7d0*/  BSYNC B1 ;  /* 0x0000000000017941 */ /* 0x000fea0003800000 */
.L_x_781:
[----:B------:R-:W-:Y:S01]  /*2b7e0*/  IMAD.MOV.U32 R13, RZ, RZ, R121 ;  /* 0x000000ffff0d7224 */ /* 0x000fe200078e0079 */
[----:B------:R-:W-:Y:S01]  /*2b7f0*/  MOV R15, 0xffffffff ;  /* 0xffffffff000f7802 */ /* 0x000fe20000000f00 */
[----:B------:R-:W-:Y:S02]  /*2b800*/  IMAD.MOV.U32 R12, RZ, RZ, 0x1 ;  /* 0x00000001ff0c7424 */ /* 0x000fe400078e00ff */
[----:B------:R-:W-:Y:S02]  /*2b810*/  IMAD.MOV.U32 R11, RZ, RZ, 0x1e1f ;  /* 0x00001e1fff0b7424 */ /* 0x000fe400078e00ff */
[----:B------:R-:W-:-:S07]  /*2b820*/  IMAD.MOV.U32 R65, RZ, RZ, R14 ;  /* 0x000000ffff417224 */ /* 0x000fce00078e000e */
[----:B------:R-:W-:Y:S05]  /*2b830*/  WARPSYNC.COLLECTIVE R15, `(.L_x_783) ;  /* 0x000000000f087348 */ /* 0x000fea0003c00000 */
[----:B------:R0:W1:Y:S02]  /*2b840*/  SHFL.IDX P6, R14, R13, R12, R11 ;  /* 0x0000000c0d0e7389 */ /* 0x00006400000c000b */
[----:B01----:R-:W-:Y:S01]  /*2b850*/  ENDCOLLECTIVE ;  /* 0x000000000000791b */ /* 0x003fe20003800000 */
.L_x_783:
[----:B------:R-:W-:Y:S01]  /*2b860*/  IMAD.MOV.U32 R121, RZ, RZ, R14 ;  /* 0x000000ffff797224 */ /* 0x000fe200078e000e */
[----:B------:R-:W-:Y:S06]  /*2b870*/  BRA `(.L_x_784) ;  /* 0xfffffdac00487947 */ /* 0x000fec000383ffff */
.L_x_499:
[----:B--2---:R2:W3:Y:S02]  /*2b880*/  SYNCS.PHASECHK.TRANS64.TRYWAIT P5, [R91+URZ+0x29890], R92 ;  /* 0x0298905c5b0075a7 */ /* 0x0044e400080a017f */
[----:B---3--:R-:W-:Y:S05]  /*2b890*/  @!P5 NANOSLEEP.SYNCS 0x989680 ;  /* 0x009896800000d95d */ /* 0x008fea0003900000 */
[----:B------:R-:W3:Y:S02]  /*2b8a0*/  @!P5 SYNCS.PHASECHK.TRANS64 P5, [R91+URZ+0x29890], R92 ;  /* 0x0298905c5b00d5a7 */ /* 0x000ee400080a007f */
[----:B---3--:R-:W-:Y:S05]  /*2b8b0*/  @!P5 BRA `(.L_x_499) ;  /* 0xfffffffc00f0d947 */ /* 0x008fea000383ffff */
[----:B------:R-:W-:Y:S05]  /*2b8c0*/  BRA `(.L_x_785) ;  /* 0xfffffde000087947 */ /* 0x000fea000383ffff */
.L_x_500:
[----:B------:R-:W-:Y:S01]  /*2b8d0*/  BSSY B1, `(.L_x_786) ;  /* 0x0000008000017945 */ /* 0x000fe20003800000 */
[----:B0-----:R-:W-:Y:S01]  /*2b8e0*/  IMAD.MOV.U32 R13, RZ, RZ, R120 ;  /* 0x000000ffff0d7224 */ /* 0x001fe200078e0078 */
[----:B------:R-:W-:Y:S01]  /*2b8f0*/  MOV R15, 0xffffffff ;  /* 0xffffffff000f7802 */ /* 0x000fe20000000f00 */
[----:B------:R-:W-:Y:S02]  /*2b900*/  IMAD.MOV.U32 R12, RZ, RZ, RZ ;  /* 0x000000ffff0c7224 */ /* 0x000fe400078e00ff */
[----:B------:R-:W-:-:S07]  /*2b910*/  IMAD.MOV.U32 R11, RZ, RZ, 0x1e1f ;  /* 0x00001e1fff0b7424 */ /* 0x000fce00078e00ff */
[----:B--2---:R-:W-:Y:S05]  /*2b920*/  WARPSYNC.COLLECTIVE R15, `(.L_x_787) ;  /* 0x000000000f087348 */ /* 0x004fea0003c00000 */
[----:B------:R0:W1:Y:S02]  /*2b930*/  SHFL.IDX P6, R14, R13, R12, R11 ;  /* 0x0000000c0d0e7389 */ /* 0x00006400000c000b */
[----:B012---:R-:W-:Y:S01]  /*2b940*/  ENDCOLLECTIVE ;  /* 0x000000000000791b */ /* 0x007fe20003800000 */
.L_x_787:
[----:B------:R-:W-:Y:S05]  /*2b950*/  BSYNC B1 ;  /* 0x0000000000017941 */ /* 0x000fea0003800000 */
.L_x_786:
        /* <DEDUP_REMOVED lines=8> */
.L_x_788:
[----:B------:R-:W-:Y:S01]  /*2b9e0*/  IMAD.MOV.U32 R11, RZ, RZ, R14 ;  /* 0x000000ffff0b7224 */ /* 0x000fe200078e000e */
[----:B------:R-:W-:Y:S06]  /*2b9f0*/  BRA `(.L_x_789) ;  /* 0xfffffddc00d47947 */ /* 0x000fec000383ffff */
.L_x_513:
        /* <DEDUP_REMOVED lines=8> */
.L_x_791:
[----:B------:R-:W-:Y:S05]  /*2ba80*/  BSYNC B1 ;  /* 0x0000000000017941 */ /* 0x000fea0003800000 */
.L_x_790:
        /* <DEDUP_REMOVED lines=8> */
.L_x_792:
[----:B------:R-:W-:Y:S01]  /*2bb10*/  IMAD.MOV.U32 R44, RZ, RZ, R14 ;  /* 0x000000ffff2c7224 */ /* 0x000fe200078e000e */
[----:B------:R-:W-:Y:S06]  /*2bb20*/  BRA `(.L_x_793) ;  /* 0xfffffe0c00087947 */ /* 0x000fec000383ffff */
.L_x_526:
[----:B-1----:R1:W2:Y:S02]  /*2bb30*/  SYNCS.PHASECHK.TRANS64.TRYWAIT P2, [R91+URZ+0x29890], R92 ;  /* 0x0298905c5b0075a7 */ /* 0x0022a4000804017f */
[----:B--2---:R-:W-:Y:S05]  /*2bb40*/  @!P2 NANOSLEEP.SYNCS 0x989680 ;  /* 0x009896800000a95d */ /* 0x004fea0003900000 */
[----:B------:R-:W2:Y:S02]  /*2bb50*/  @!P2 SYNCS.PHASECHK.TRANS64 P2, [R91+URZ+0x29890], R92 ;  /* 0x0298905c5b00a5a7 */ /* 0x000ea4000804007f */
[----:B--2---:R-:W-:Y:S05]  /*2bb60*/  @!P2 BRA `(.L_x_526) ;  /* 0xfffffffc00f0a947 */ /* 0x004fea000383ffff */
[----:B------:R-:W-:Y:S05]  /*2bb70*/  BRA `(.L_x_794) ;  /* 0xfffffe3800a47947 */ /* 0x000fea000383ffff */
.L_x_527:
[----:B------:R-:W-:Y:S01]  /*2bb80*/  BSSY B1, `(.L_x_795) ;  /* 0x0000008000017945 */ /* 0x000fe20003800000 */
[----:B------:R-:W-:Y:S01]  /*2bb90*/  IMAD.MOV.U32 R13, RZ, RZ, R46 ;  /* 0x000000ffff0d7224 */ /* 0x000fe200078e002e */
[----:B------:R-:W-:Y:S01]  /*2bba0*/  MOV R15, 0xffffffff ;  /* 0xffffffff000f7802 */ /* 0x000fe20000000f00 */
[----:B------:R-:W-:Y:S02]  /*2bbb0*/  IMAD.MOV.U32 R12, RZ, RZ, RZ ;  /* 0x000000ffff0c7224 */ /* 0x000fe400078e00ff */
[----:B------:R-:W-:-:S07]  /*2bbc0*/  IMAD.MOV.U32 R11, RZ, RZ, 0x1e1f ;  /* 0x00001e1fff0b7424 */ /* 0x000fce00078e00ff */
[----:B-1----:R-:W-:Y:S05]  /*2bbd0*/  WARPSYNC.COLLECTIVE R15, `(.L_x_796) ;  /* 0x000000000f087348 */ /* 0x002fea0003c00000 */
[----:B------:R0:W2:Y:S02]  /*2bbe0*/  SHFL.IDX P6, R14, R13, R12, R11 ;  /* 0x0000000c0d0e7389 */ /* 0x0000a400000c000b */
[----:B012---:R-:W-:Y:S01]  /*2bbf0*/  ENDCOLLECTIVE ;  /* 0x000000000000791b */ /* 0x007fe20003800000 */
.L_x_796:
[----:B------:R-:W-:Y:S05]  /*2bc00*/  BSYNC B1 ;  /* 0x0000000000017941 */ /* 0x000fea0003800000 */
.L_x_795:
        /* <DEDUP_REMOVED lines=8> */
.L_x_797:
[----:B------:R-:W-:Y:S01]  /*2bc90*/  IMAD.MOV.U32 R47, RZ, RZ, R14 ;  /* 0x000000ffff2f7224 */ /* 0x000fe200078e000e */
[----:B------:R-:W-:Y:S06]  /*2bca0*/  BRA `(.L_x_798) ;  /* 0xfffffe3800c07947 */ /* 0x000fec000383ffff */
.L_x_530:
[----:B------:R-:W-:Y:S01]  /*2bcb0*/  BSSY B1, `(.L_x_799) ;  /* 0x0000008000017945 */ /* 0x000fe20003800000 */
[----:B----4-:R-:W-:Y:S01]  /*2bcc0*/  IMAD.MOV.U32 R13, RZ, RZ, R46 ;  /* 0x000000ffff0d7224 */ /* 0x010fe200078e002e */
[----:B------:R-:W-:Y:S01]  /*2bcd0*/  MOV R15, 0xffffffff ;  /* 0xffffffff000f7802 */ /* 0x000fe20000000f00 */
[----:B------:R-:W-:Y:S02]  /*2bce0*/  IMAD.MOV.U32 R12, RZ, RZ, 0x1 ;  /* 0x00000001ff0c7424 */ /* 0x000fe400078e00ff */
[----:B------:R-:W-:-:S07]  /*2bcf0*/  IMAD.MOV.U32 R11, RZ, RZ, 0x1e1f ;  /* 0x00001e1fff0b7424 */ /* 0x000fce00078e00ff */
[----:B0123--:R-:W-:Y:S05]  /*2bd00*/  WARPSYNC.COLLECTIVE R15, `(.L_x_800) ;  /* 0x000000000f087348 */ /* 0x00ffea0003c00000 */
[----:B------:R4:W0:Y:S02]  /*2bd10*/  SHFL.IDX P6, R14, R13, R12, R11 ;  /* 0x0000000c0d0e7389 */ /* 0x00082400000c000b */
[----:B01234-:R-:W-:Y:S01]  /*2bd20*/  ENDCOLLECTIVE ;  /* 0x000000000000791b */ /* 0x01ffe20003800000 */
.L_x_800:
[----:B------:R-:W-:Y:S05]  /*2bd30*/  BSYNC B1 ;  /* 0x0000000000017941 */ /* 0x000fea0003800000 */
.L_x_799:
        /* <DEDUP_REMOVED lines=8> */
.L_x_801:
[----:B------:R-:W-:Y:S01]  /*2bdc0*/  IMAD.MOV.U32 R47, RZ, RZ, R14 ;  /* 0x000000ffff2f7224 */ /* 0x000fe200078e000e */
[----:B------:R-:W-:Y:S06]  /*2bdd0*/  BRA `(.L_x_802) ;  /* 0xfffffe3c00147947 */ /* 0x000fec000383ffff */
.L_x_534:
[----:B------:R0:W0:Y:S02]  /*2bde0*/  SYNCS.PHASECHK.TRANS64.TRYWAIT P1, [R91+URZ+0x298b0], R92 ;  /* 0x0298b05c5b0075a7 */ /* 0x000024000802017f */
[----:B0-----:R-:W-:Y:S05]  /*2bdf0*/  @!P1 NANOSLEEP.SYNCS 0x989680 ;  /* 0x009896800000995d */ /* 0x001fea0003900000 */
[----:B------:R-:W0:Y:S02]  /*2be00*/  @!P1 SYNCS.PHASECHK.TRANS64 P1, [R91+URZ+0x298b0], R92 ;  /* 0x0298b05c5b0095a7 */ /* 0x000e24000802007f */
[----:B0-----:R-:W-:Y:S05]  /*2be10*/  @!P1 BRA `(.L_x_534) ;  /* 0xfffffffc00f09947 */ /* 0x001fea000383ffff */
[----:B------:R-:W-:Y:S05]  /*2be20*/  BRA `(.L_x_803) ;  /* 0xfffffe3c00e07947 */ /* 0x000fea000383ffff */
.L_x_544:
[----:B------:R-:W0:Y:S01]  /*2be30*/  S2R R3, SR_TID.X ;  /* 0x0000000000037919 */ /* 0x000e220000002100 */
[----:B------:R-:W-:Y:S01]  /*2be40*/  BSSY B0, `(.L_x_804) ;  /* 0x000000c000007945 */ /* 0x000fe20003800000 */
[----:B------:R-:W-:Y:S01]  /*2be50*/  IMAD.MOV.U32 R12, RZ, RZ, RZ ;  /* 0x000000ffff0c7224 */ /* 0x000fe200078e00ff */
[----:B------:R-:W-:Y:S01]  /*2be60*/  MOV R11, 0x1f ;  /* 0x0000001f000b7802 */ /* 0x000fe20000000f00 */
[----:B------:R-:W-:Y:S02]  /*2be70*/  IMAD.MOV.U32 R15, RZ, RZ, -0x1 ;  /* 0xffffffffff0f7424 */ /* 0x000fe400078e00ff */
[----:B0-----:R-:W-:-:S05]  /*2be80*/  VIADD R5, R3, 0xffffff80 ;  /* 0xffffff8003057836 */ /* 0x001fca0000000000 */
[----:B------:R-:W-:-:S04]  /*2be90*/  SHF.R.S32.HI R3, RZ, 0x1f, R5 ;  /* 0x0000001fff037819 */ /* 0x000fc80000011405 */
[----:B------:R-:W-:-:S04]  /*2bea0*/  LEA.HI R3, R3, R5, RZ, 0x7 ;  /* 0x0000000503037211 */ /* 0x000fc800078f38ff */
[----:B------:R-:W-:-:S05]  /*2beb0*/  SHF.R.S32.HI R3, RZ, 0x7, R3 ;  /* 0x00000007ff037819 */ /* 0x000fca0000011403 */
[----:B------:R-:W-:-:S07]  /*2bec0*/  IMAD.MOV.U32 R13, RZ, RZ, R3 ;  /* 0x000000ffff0d7224 */ /* 0x000fce00078e0003 */
[----:B-----5:R-:W-:Y:S05]  /*2bed0*/  WARPSYNC.COLLECTIVE R15, `(.L_x_805) ;  /* 0x000000000f087348 */ /* 0x020fea0003c00000 */
[----:B------:R0:W1:Y:S02]  /*2bee0*/  SHFL.IDX P6, R14, R13, R12, R11 ;  /* 0x0000000c0d0e7389 */ /* 0x00006400000c000b */
[----:B01---5:R-:W-:Y:S01]  /*2bef0*/  ENDCOLLECTIVE ;  /* 0x000000000000791b */ /* 0x023fe20003800000 */
.L_x_805:
[----:B------:R-:W-:Y:S05]  /*2bf00*/  BSYNC B0 ;  /* 0x0000000000007941 */ /* 0x000fea0003800000 */
.L_x_804:
[----:B------:R-:W-:Y:S01]  /*2bf10*/  IMAD.MOV.U32 R212, RZ, RZ, R14 ;  /* 0x000000ffffd47224 */ /* 0x000fe200078e000e */
[----:B------:R-:W-:Y:S06]  /*2bf20*/  BRA `(.L_x_806) ;  /* 0xfffffe4c00387947 */ /* 0x000fec000383ffff */
.L_x_554:
[----:B------:R-:W-:Y:S01]  /*2bf30*/  BSSY B1, `(.L_x_807) ;  /* 0x0000008000017945 */ /* 0x000fe20003800000 */
[----:B------:R-:W-:Y:S01]  /*2bf40*/  IMAD.MOV.U32 R13, RZ, RZ, R26 ;  /* 0x000000ffff0d7224 */ /* 0x000fe200078e001a */
[----:B------:R-:W-:Y:S01]  /*2bf50*/  MOV R11, 0x1e1f ;  /* 0x00001e1f000b7802 */ /* 0x000fe20000000f00 */
[----:B------:R-:W-:Y:S02]  /*2bf60*/  IMAD.MOV.U32 R12, RZ, RZ, RZ ;  /* 0x000000ffff0c7224 */ /* 0x000fe400078e00ff */
[----:B------:R-:W-:-:S07]  /*2bf70*/  IMAD.MOV.U32 R15, RZ, RZ, -0x1 ;  /* 0xffffffffff0f7424 */ /* 0x000fce00078e00ff */
[----:B------:R-:W-:Y:S05]  /*2bf80*/  WARPSYNC.COLLECTIVE R15, `(.L_x_808) ;  /* 0x000000000f087348 */ /* 0x000fea0003c00000 */
[----:B------:R0:W1:Y:S02]  /*2bf90*/  SHFL.IDX P6, R14, R13, R12, R11 ;  /* 0x0000000c0d0e7389 */ /* 0x00006400000c000b */
[----:B01----:R-:W-:Y:S01]  /*2bfa0*/  ENDCOLLECTIVE ;  /* 0x000000000000791b */ /* 0x003fe20003800000 */
.L_x_808:
[----:B------:R-:W-:Y:S05]  /*2bfb0*/  BSYNC B1 ;  /* 0x0000000000017941 */ /* 0x000fea0003800000 */
.L_x_807:
[----:B------:R-:W-:Y:S01]  /*2bfc0*/  IMAD.MOV.U32 R13, RZ, RZ, R24 ;  /* 0x000000ffff0d7224 */ /* 0x000fe200078e0018 */
[----:B------:R-:W-:Y:S01]  /*2bfd0*/  MOV R11, 0x1e1f ;  /* 0x00001e1f000b7802 */ /* 0x000fe20000000f00 */
[----:B------:R-:W-:Y:S02]  /*2bfe0*/  IMAD.MOV.U32 R12, RZ, RZ, RZ ;  /* 0x000000ffff0c7224 */ /* 0x000fe400078e00ff */
[----:B------:R-:W-:Y:S02]  /*2bff0*/  IMAD.MOV.U32 R15, RZ, RZ, -0x1 ;  /* 0xffffffffff0f7424 */ /* 0x000fe400078e00ff */
[----:B------:R-:W-:-:S07]  /*2c000*/  IMAD.MOV.U32 R0, RZ, RZ, R14 ;  /* 0x000000ffff007224 */ /* 0x000fce00078e000e */
[----:B------:R-:W-:Y:S05]  /*2c010*/  WARPSYNC.COLLECTIVE R15, `(.L_x_809) ;  /* 0x000000000f087348 */ /* 0x000fea0003c00000 */
[----:B------:R0:W1:Y:S02]  /*2c020*/  SHFL.IDX P6, R14, R13, R12, R11 ;  /* 0x0000000c0d0e7389 */ /* 0x00006400000c000b */
[----:B01----:R-:W-:Y:S01]  /*2c030*/  ENDCOLLECTIVE ;  /* 0x000000000000791b */ /* 0x003fe20003800000 */
.L_x_809:
[----:B------:R-:W-:Y:S02]  /*2c040*/  IMAD.MOV.U32 R13, RZ, RZ, R37 ;  /* 0x000000ffff0d7224 */ /* 0x000fe400078e0025 */
[----:B------:R-:W-:-:S07]  /*2c050*/  IMAD.MOV.U32 R3, RZ, RZ, R14 ;  /* 0x000000ffff037224 */ /* 0x000fce00078e000e */
[----:B------:R-:W-:Y:S05]  /*2c060*/  WARPSYNC.COLLECTIVE R15, `(.L_x_810) ;  /* 0x000000000f087348 */ /* 0x000fea0003c00000 */
[----:B------:R0:W1:Y:S02]  /*2c070*/  SHFL.IDX P6, R14, R13, R12, R11 ;  /* 0x0000000c0d0e7389 */ /* 0x00006400000c000b */
[----:B01----:R-:W-:Y:S01]  /*2c080*/  ENDCOLLECTIVE ;  /* 0x000000000000791b */ /* 0x003fe20003800000 */
.L_x_810:
[----:B------:R-:W-:Y:S01]  /*2c090*/  MOV R13, R138 ;  /* 0x0000008a000d7202 */ /* 0x000fe20000000f00 */
[----:B------:R-:W-:-:S07]  /*2c0a0*/  IMAD.MOV.U32 R4, RZ, RZ, R14 ;  /* 0x000000ffff047224 */ /* 0x000fce00078e000e */
[----:B------:R-:W-:Y:S05]  /*2c0b0*/  WARPSYNC.COLLECTIVE R15, `(.L_x_811) ;  /* 0x000000000f087348 */ /* 0x000fea0003c00000 */
[----:B------:R0:W1:Y:S02]  /*2c0c0*/  SHFL.IDX P6, R14, R13, R12, R11 ;  /* 0x0000000c0d0e7389 */ /* 0x00006400000c000b */
[----:B01----:R-:W-:Y:S01]  /*2c0d0*/  ENDCOLLECTIVE ;  /* 0x000000000000791b */ /* 0x003fe20003800000 */
.L_x_811:
[----:B------:R-:W-:Y:S05]  /*2c0e0*/  BRA `(.L_x_812) ;  /* 0xfffffe5000247947 */ /* 0x000fea000383ffff */
.L_x_558:
[----:B-1----:R1:W3:Y:S02]  /*2c0f0*/  SYNCS.PHASECHK.TRANS64.TRYWAIT P0, [R18+URZ+0x29800], R3 ;  /* 0x02980003120075a7 */ /* 0x0022e4000800017f */
[----:B---3--:R-:W-:Y:S05]  /*2c100*/  @!P0 NANOSLEEP.SYNCS 0x989680 ;  /* 0x009896800000895d */ /* 0x008fea0003900000 */
[----:B------:R-:W3:Y:S02]  /*2c110*/  @!P0 SYNCS.PHASECHK.TRANS64 P0, [R18+URZ+0x29800], R3 ;  /* 0x02980003120085a7 */ /* 0x000ee4000800007f */
[----:B---3--:R-:W-:Y:S05]  /*2c120*/  @!P0 BRA `(.L_x_558) ;  /* 0xfffffffc00f08947 */ /* 0x008fea000383ffff */
[----:B------:R-:W-:Y:S05]  /*2c130*/  BRA `(.L_x_813) ;  /* 0xfffffe5400787947 */ /* 0x000fea000383ffff */
.L_x_570:
        /* <DEDUP_REMOVED lines=8> */
.L_x_815:
[----:B------:R-:W-:Y:S05]  /*2c1c0*/  BSYNC B1 ;  /* 0x0000000000017941 */ /* 0x000fea0003800000 */
.L_x_814:
[----:B------:R-:W-:Y:S01]  /*2c1d0*/  IMAD.MOV.U32 R13, RZ, RZ, R24 ;  /* 0x000000ffff0d7224 */ /* 0x000fe200078e0018 */
[----:B------:R-:W-:Y:S01]  /*2c1e0*/  MOV R3, R14 ;  /* 0x0000000e00037202 */ /* 0x000fe20000000f00 */
[----:B------:R-:W-:Y:S02]  /*2c1f0*/  IMAD.MOV.U32 R12, RZ, RZ, RZ ;  /* 0x000000ffff0c7224 */ /* 0x000fe400078e00ff */
[----:B------:R-:W-:Y:S02]  /*2c200*/  IMAD.MOV.U32 R11, RZ, RZ, 0x1e1f ;  /* 0x00001e1fff0b7424 */ /* 0x000fe400078e00ff */
[----:B------:R-:W-:-:S07]  /*2c210*/  IMAD.MOV.U32 R15, RZ, RZ, -0x1 ;  /* 0xffffffffff0f7424 */ /* 0x000fce00078e00ff */
[----:B------:R-:W-:Y:S05]  /*2c220*/  WARPSYNC.COLLECTIVE R15, `(.L_x_816) ;  /* 0x000000000f087348 */ /* 0x000fea0003c00000 */
[----:B------:R0:W1:Y:S02]  /*2c230*/  SHFL.IDX P6, R14, R13, R12, R11 ;  /* 0x0000000c0d0e7389 */ /* 0x00006400000c000b */
[----:B01----:R-:W-:Y:S01]  /*2c240*/  ENDCOLLECTIVE ;  /* 0x000000000000791b */ /* 0x003fe20003800000 */
.L_x_816:
[----:B------:R-:W-:Y:S01]  /*2c250*/  IMAD.MOV.U32 R13, RZ, RZ, R37 ;  /* 0x000000ffff0d7224 */ /* 0x000fe200078e0025 */
[----:B------:R-:W-:-:S07]  /*2c260*/  MOV R21, R14 ;  /* 0x0000000e00157202 */ /* 0x000fce0000000f00 */
[----:B------:R-:W-:Y:S05]  /*2c270*/  WARPSYNC.COLLECTIVE R15, `(.L_x_817) ;  /* 0x000000000f087348 */ /* 0x000fea0003c00000 */
[----:B------:R0:W1:Y:S02]  /*2c280*/  SHFL.IDX P6, R14, R13, R12, R11 ;  /* 0x0000000c0d0e7389 */ /* 0x00006400000c000b */
[----:B01----:R-:W-:Y:S01]  /*2c290*/  ENDCOLLECTIVE ;  /* 0x000000000000791b */ /* 0x003fe20003800000 */
.L_x_817:
[----:B------:R-:W-:Y:S02]  /*2c2a0*/  IMAD.MOV.U32 R13, RZ, RZ, R138 ;  /* 0x000000ffff0d7224 */ /* 0x000fe400078e008a */
[----:B------:R-:W-:-:S07]  /*2c2b0*/  IMAD.MOV.U32 R37, RZ, RZ, R14 ;  /* 0x000000ffff257224 */ /* 0x000fce00078e000e */
[----:B------:R-:W-:Y:S05]  /*2c2c0*/  WARPSYNC.COLLECTIVE R15, `(.L_x_818) ;  /* 0x000000000f087348 */ /* 0x000fea0003c00000 */
[----:B------:R0:W1:Y:S02]  /*2c2d0*/  SHFL.IDX P6, R14, R13, R12, R11 ;  /* 0x0000000c0d0e7389 */ /* 0x00006400000c000b */
[----:B01----:R-:W-:Y:S01]  /*2c2e0*/  ENDCOLLECTIVE ;  /* 0x000000000000791b */ /* 0x003fe20003800000 */
.L_x_818:
[----:B------:R-:W-:Y:S01]  /*2c2f0*/  IMAD.MOV.U32 R39, RZ, RZ, R14 ;  /* 0x000000ffff277224 */ /* 0x000fe200078e000e */
[----:B------:R-:W-:Y:S06]  /*2c300*/  BRA `(.L_x_819) ;  /* 0xfffffe8000d47947 */ /* 0x000fec000383ffff */
.L_x_574:
[----:B---3--:R3:W0:Y:S02]  /*2c310*/  SYNCS.PHASECHK.TRANS64.TRYWAIT P0, [R18+URZ+0x29800], R3 ;  /* 0x02980003120075a7 */ /* 0x008624000800017f */
[----:B0-----:R-:W-:Y:S05]  /*2c320*/  @!P0 NANOSLEEP.SYNCS 0x989680 ;  /* 0x009896800000895d */ /* 0x001fea0003900000 */
[----:B------:R-:W0:Y:S02]  /*2c330*/  @!P0 SYNCS.PHASECHK.TRANS64 P0, [R18+URZ+0x29800], R3 ;  /* 0x02980003120085a7 */ /* 0x000e24000800007f */
[----:B0-----:R-:W-:Y:S05]  /*2c340*/  @!P0 BRA `(.L_x_574) ;  /* 0xfffffffc00f08947 */ /* 0x001fea000383ffff */
[----:B------:R-:W-:Y:S05]  /*2c350*/  BRA `(.L_x_820) ;  /* 0xfffffe8400d47947 */ /* 0x000fea000383ffff */
.L_x_582:
[----:B-1----:R1:W3:Y:S02]  /*2c360*/  SYNCS.PHASECHK.TRANS64.TRYWAIT P1, [R0+URZ+0x29830], R3 ;  /* 0x02983003000075a7 */ /* 0x0022e4000802017f */
[----:B---3--:R-:W-:Y:S05]  /*2c370*/  @!P1 NANOSLEEP.SYNCS 0x989680 ;  /* 0x009896800000995d */ /* 0x008fea0003900000 */
[----:B------:R-:W3:Y:S02]  /*2c380*/  @!P1 SYNCS.PHASECHK.TRANS64 P1, [R0+URZ+0x29830], R3 ;  /* 0x02983003000095a7 */ /* 0x000ee4000802007f */
[----:B---3--:R-:W-:Y:S05]  /*2c390*/  @!P1 BRA `(.L_x_582) ;  /* 0xfffffffc00f09947 */ /* 0x008fea000383ffff */
[----:B------:R-:W-:Y:S05]  /*2c3a0*/  BRA `(.L_x_581) ;  /* 0xfffffeb8001c7947 */ /* 0x000fea000383ffff */
.L_x_589:
[----:B-1----:R1:W2:Y:S02]  /*2c3b0*/  SYNCS.PHASECHK.TRANS64.TRYWAIT P2, [R11+URZ+0x29830], R10 ;  /* 0x0298300a0b0075a7 */ /* 0x0022a4000804017f */
[----:B--2---:R-:W-:Y:S05]  /*2c3c0*/  @!P2 NANOSLEEP.SYNCS 0x989680 ;  /* 0x009896800000a95d */ /* 0x004fea0003900000 */
[----:B------:R-:W2:Y:S02]  /*2c3d0*/  @!P2 SYNCS.PHASECHK.TRANS64 P2, [R11+URZ+0x29830], R10 ;  /* 0x0298300a0b00a5a7 */ /* 0x000ea4000804007f */
[----:B--2---:R-:W-:Y:S05]  /*2c3e0*/  @!P2 BRA `(.L_x_589) ;  /* 0xfffffffc00f0a947 */ /* 0x004fea000383ffff */
[----:B------:R-:W-:Y:S05]  /*2c3f0*/  BRA `(.L_x_588) ;  /* 0xfffffef000287947 */ /* 0x000fea000383ffff */
.L_x_593:
[----:B-1----:R1:W2:Y:S02]  /*2c400*/  SYNCS.PHASECHK.TRANS64.TRYWAIT P1, [R10+URZ+0x29850], R7 ;  /* 0x029850070a0075a7 */ /* 0x0022a4000802017f */
[----:B--2---:R-:W-:Y:S05]  /*2c410*/  @!P1 NANOSLEEP.SYNCS 0x989680 ;  /* 0x009896800000995d */ /* 0x004fea0003900000 */
[----:B------:R-:W2:Y:S02]  /*2c420*/  @!P1 SYNCS.PHASECHK.TRANS64 P1, [R10+URZ+0x29850], R7 ;  /* 0x029850070a0095a7 */ /* 0x000ea4000802007f */
[----:B--2---:R-:W-:Y:S05]  /*2c430*/  @!P1 BRA `(.L_x_593) ;  /* 0xfffffffc00f09947 */ /* 0x004fea000383ffff */
[----:B------:R-:W-:Y:S05]  /*2c440*/  BRA `(.L_x_590) ;  /* 0xffffff0000647947 */ /* 0x000fea000383ffff */
.L_x_600:
[----:B-1----:R1:W2:Y:S02]  /*2c450*/  SYNCS.PHASECHK.TRANS64.TRYWAIT P1, [R15+URZ+0x29850], R4 ;  /* 0x029850040f0075a7 */ /* 0x0022a4000802017f */
[----:B--2---:R-:W-:Y:S05]  /*2c460*/  @!P1 NANOSLEEP.SYNCS 0x989680 ;  /* 0x009896800000995d */ /* 0x004fea0003900000 */
[----:B------:R-:W2:Y:S02]  /*2c470*/  @!P1 SYNCS.PHASECHK.TRANS64 P1, [R15+URZ+0x29850], R4 ;  /* 0x029850040f0095a7 */ /* 0x000ea4000802007f */
[----:B--2---:R-:W-:Y:S05]  /*2c480*/  @!P1 BRA `(.L_x_600) ;  /* 0xfffffffc00f09947 */ /* 0x004fea000383ffff */
[----:B------:R-:W-:Y:S05]  /*2c490*/  BRA `(.L_x_599) ;  /* 0xffffff2000747947 */ /* 0x000fea000383ffff */
.L_x_604:
[----:B------:R-:W-:Y:S01]  /*2c4a0*/  SEL R42, R12, R77, P0 ;  /* 0x0000004d0c2a7207 */ /* 0x000fe20000000000 */
[----:B------:R-:W-:Y:S01]  /*2c4b0*/  IMAD.MOV.U32 R11, RZ, RZ, 0x1c1f ;  /* 0x00001c1fff0b7424 */ /* 0x000fe200078e00ff */
[----:B------:R-:W-:Y:S01]  /*2c4c0*/  SEL R87, R77, R12, P0 ;  /* 0x0000000c4d577207 */ /* 0x000fe20000000000 */
[----:B------:R-:W-:Y:S01]  /*2c4d0*/  IMAD.MOV.U32 R15, RZ, RZ, -0x1 ;  /* 0xffffffffff0f7424 */ /* 0x000fe200078e00ff */
[----:B-----5:R-:W-:Y:S02]  /*2c4e0*/  MOV R12, R5 ;  /* 0x00000005000c7202 */ /* 0x020fe40000000f00 */
[----:B------:R-:W-:Y:S02]  /*2c4f0*/  SEL R46, R48, R91, P0 ;  /* 0x0000005b302e7207 */ /* 0x000fe40000000000 */
[----:B------:R-:W-:-:S07]  /*2c500*/  SEL R91, R91, R48, P0 ;  /* 0x000000305b5b7207 */ /* 0x000fce0000000000 */
[----:B-12---:R-:W-:Y:S05]  /*2c510*/  WARPSYNC.COLLECTIVE R15, `(.L_x_821) ;  /* 0x000000000f087348 */ /* 0x006fea0003c00000 */
[----:B------:R0:W3:Y:S02]  /*2c520*/  SHFL.IDX P6, R14, R13, R12, R11 ;  /* 0x0000000c0d0e7389 */ /* 0x0000e400000c000b */
[----:B0123--:R-:W-:Y:S01]  /*2c530*/  ENDCOLLECTIVE ;  /* 0x000000000000791b */ /* 0x00ffe20003800000 */
.L_x_821:
[----:B------:R-:W-:Y:S02]  /*2c540*/  SEL R48, R73, R6, P0 ;  /* 0x0000000649307207 */ /* 0x000fe40000000000 */
[----:B------:R-:W-:Y:S02]  /*2c550*/  SEL R73, R6, R73, P0 ;  /* 0x0000004906497207 */ /* 0x000fe40000000000 */
[----:B------:R-:W-:Y:S02]  /*2c560*/  LOP3.LUT R6, R5, 0x2, RZ, 0x3c, !PT ;  /* 0x0000000205067812 */ /* 0x000fe400078e3cff */
[----:B------:R-:W-:Y:S02]  /*2c570*/  SEL R34, R36, R119, P0 ;  /* 0x0000007724227207 */ /* 0x000fe40000000000 */
[----:B------:R-:W-:Y:S02]  /*2c580*/  SEL R20, R115, R112, P0 ;  /* 0x0000007073147207 */ /* 0x000fe40000000000 */
[----:B------:R-:W-:-:S02]  /*2c590*/  SEL R119, R119, R36, P0 ;  /* 0x0000002477777207 */ /* 0x000fc40000000000 */
[----:B------:R-:W-:Y:S01]  /*2c5a0*/  SEL R115, R112, R115, P0 ;  /* 0x0000007370737207 */ /* 0x000fe20000000000 */
[----:B------:R-:W-:Y:S01]  /*2c5b0*/  IMAD.MOV.U32 R13, RZ, RZ, R96 ;  /* 0x000000ffff0d7224 */ /* 0x000fe200078e0060 */
[----:B------:R-:W-:Y:S02]  /*2c5c0*/  SEL R36, R117, R0, P0 ;  /* 0x0000000075247207 */ /* 0x000fe40000000000 */
[----:B------:R-:W-:Y:S02]  /*2c5d0*/  SEL R117, R0, R117, P0 ;  /* 0x0000007500757207 */ /* 0x000fe40000000000 */
[----:B------:R-:W-:Y:S02]  /*2c5e0*/  SEL R0, R85, R40, P0 ;  /* 0x0000002855007207 */ /* 0x000fe40000000000 */
[----:B------:R-:W-:Y:S02]  /*2c5f0*/  SEL R65, R40, R85, P0 ;  /* 0x0000005528417207 */ /* 0x000fe40000000000 */
[----:B------:R-:W-:Y:S01]  /*2c600*/  SEL R70, R44, R121, P0 ;  /* 0x000000792c467207 */ /* 0x000fe20000000000 */
[----:B------:R-:W-:Y:S01]  /*2c610*/  IMAD.MOV.U32 R95, RZ, RZ, R14 ;  /* 0x000000ffff5f7224 */ /* 0x000fe200078e000e */
[----:B------:R-:W-:-:S07]  /*2c620*/  SEL R32, R113, R92, P0 ;  /* 0x0000005c71207207 */ /* 0x000fce0000000000 */
[----:B------:R-:W-:Y:S05]  /*2c630*/  WARPSYNC.COLLECTIVE R15, `(.L_x_822) ;  /* 0x000000000f087348 */ /* 0x000fea0003c00000 */
[----:B------:R0:W1:Y:S02]  /*2c640*/  SHFL.IDX P6, R14, R13, R12, R11 ;  /* 0x0000000c0d0e7389 */ /* 0x00006400000c000b */
[----:B01----:R-:W-:Y:S01]  /*2c650*/  ENDCOLLECTIVE ;  /* 0x000000000000791b */ /* 0x003fe20003800000 */
.L_x_822:
[----:B------:R-:W-:Y:S02]  /*2c660*/  SEL R121, R121, R44, P0 ;  /* 0x0000002c79797207 */ /* 0x000fe40000000000 */
[----:B------:R-:W-:Y:S02]  /*2c670*/  SEL R26, R24, R43, P0 ;  /* 0x0000002b181a7207 */ /* 0x000fe40000000000 */
[----:B------:R-:W-:Y:S02]  /*2c680*/  SEL R31, R43, R24, P0 ;  /* 0x000000182b1f7207 */ /* 0x000fe40000000000 */
[----:B------:R-:W-:Y:S02]  /*2c690*/  SEL R24, R80, R37, P0 ;  /* 0x0000002550187207 */ /* 0x000fe40000000000 */
[----:B------:R-:W-:Y:S02]  /*2c6a0*/  SEL R33, R37, R80, P0 ;  /* 0x0000005025217207 */ /* 0x000fe40000000000 */
[----:B------:R-:W-:-:S02]  /*2c6b0*/  SEL R113, R92, R113, P0 ;  /* 0x000000715c717207 */ /* 0x000fc40000000000 */
[----:B------:R-:W-:Y:S01]  /*2c6c0*/  SEL R68, R60, R111, P0 ;  /* 0x0000006f3c447207 */ /* 0x000fe20000000000 */
[----:B------:R-:W-:Y:S01]  /*2c6d0*/  IMAD.MOV.U32 R13, RZ, RZ, R99 ;  /* 0x000000ffff0d7224 */ /* 0x000fe200078e0063 */
[----:B------:R-:W-:Y:S01]  /*2c6e0*/  SEL R66, R109, R90, P0 ;  /* 0x0000005a6d427207 */ /* 0x000fe20000000000 */
[----:B------:R-:W-:Y:S01]  /*2c6f0*/  IMAD.MOV.U32 R12, RZ, RZ, R6 ;  /* 0x000000ffff0c7224 */ /* 0x000fe200078e0006 */
[----:B------:R-:W-:Y:S02]  /*2c700*/  SEL R28, R82, R39, P0 ;  /* 0x00000027521c7207 */ /* 0x000fe40000000000 */
[----:B------:R-:W-:Y:S02]  /*2c710*/  SEL R29, R39, R82, P0 ;  /* 0x00000052271d7207 */ /* 0x000fe40000000000 */
[----:B------:R-:W-:Y:S02]  /*2c720*/  SEL R111, R111, R60, P0 ;  /* 0x0000003c6f6f7207 */ /* 0x000fe40000000000 */
[----:B------:R-:W-:-:S02]  /*2c730*/  SEL R30, R41, R94, P0 ;  /* 0x0000005e291e7207 */ /* 0x000fc40000000000 */
[----:B------:R-:W-:-:S07]  /*2c740*/  MOV R96, R14 ;  /* 0x0000000e00607202 */ /* 0x000fce0000000f00 */
[----:B------:R-:W-:Y:S05]  /*2c750*/  WARPSYNC.COLLECTIVE R15, `(.L_x_823) ;  /* 0x000000000f087348 */ /* 0x000fea0003c00000 */
[----:B------:R0:W1:Y:S02]  /*2c760*/  SHFL.IDX P6, R14, R13, R12, R11 ;  /* 0x0000000c0d0e7389 */ /* 0x00006400000c000b */
[----:B01----:R-:W-:Y:S01]  /*2c770*/  ENDCOLLECTIVE ;  /* 0x000000000000791b */ /* 0x003fe20003800000 */
.L_x_823:
        /* <DEDUP_REMOVED lines=18> */
.L_x_824:
        /* <DEDUP_REMOVED lines=18> */
.L_x_825:
        /* <DEDUP_REMOVED lines=11> */
[----:B------:R-:W-:Y:S01]  /*2ca70*/  SEL R96, R67, R96, P0 ;  /* 0x0000006043607207 */ /* 0x000fe20000000000 */
[----:B------:R-:W-:-:S07]  /*2ca80*/  IMAD.MOV.U32 R75, RZ, RZ, R14 ;  /* 0x000000ffff4b7224 */ /* 0x000fce00078e000e */
[----:B------:R-:W-:Y:S05]  /*2ca90*/  WARPSYNC.COLLECTIVE R15, `(.L_x_826) ;  /* 0x000000000f087348 */ /* 0x000fea0003c00000 */
[----:B------:R0:W1:Y:S02]  /*2caa0*/  SHFL.IDX P6, R14, R13, R12, R11 ;  /* 0x0000000c0d0e7389 */ /* 0x00006400000c000b */
[----:B01----:R-:W-:Y:S01]  /*2cab0*/  ENDCOLLECTIVE ;  /* 0x000000000000791b */ /* 0x003fe20003800000 */
.L_x_826:
[----:B------:R-:W-:Y:S02]  /*2cac0*/  IMAD.MOV.U32 R13, RZ, RZ, R119 ;  /* 0x000000ffff0d7224 */ /* 0x000fe400078e0077 */
[----:B------:R-:W-:Y:S01]  /*2cad0*/  IMAD.MOV.U32 R12, RZ, RZ, R6 ;  /* 0x000000ffff0c7224 */ /* 0x000fe200078e0006 */
[----:B------:R-:W-:-:S07]  /*2cae0*/  MOV R77, R14 ;  /* 0x0000000e004d7202 */ /* 0x000fce0000000f00 */
[----:B------:R-:W-:Y:S05]  /*2caf0*/  WARPSYNC.COLLECTIVE R15, `(.L_x_827) ;  /* 0x000000000f087348 */ /* 0x000fea0003c00000 */
[----:B------:R0:W1:Y:S02]  /*2cb00*/  SHFL.IDX P6, R14, R13, R12, R11 ;  /* 0x0000000c0d0e7389 */ /* 0x00006400000c000b */
[----:B01----:R-:W-:Y:S01]  /*2cb10*/  ENDCOLLECTIVE ;  /* 0x000000000000791b */ /* 0x003fe20003800000 */
.L_x_827:
[----:B------:R-:W-:Y:S02]  /*2cb20*/  IMAD.MOV.U32 R13, RZ, RZ, R115 ;  /* 0x000000ffff0d7224 */ /* 0x000fe400078e0073 */
[----:B------:R-:W-:-:S07]  /*2cb30*/  IMAD.MOV.U32 R20, RZ, RZ, R14 ;  /* 0x000000ffff147224 */ /* 0x000fce00078e000e */
[----:B------:R-:W-:Y:S05]  /*2cb40*/  WARPSYNC.COLLECTIVE R15, `(.L_x_828) ;  /* 0x000000000f087348 */ /* 0x000fea0003c00000 */
[----:B------:R0:W1:Y:S02]  /*2cb50*/  SHFL.IDX P6, R14, R13, R12, R11 ;  /* 0x0000000c0d0e7389 */ /* 0x00006400000c000b */
[----:B01----:R-:W-:Y:S01]  /*2cb60*/  ENDCOLLECTIVE ;  /* 0x000000000000791b */ /* 0x003fe20003800000 */
.L_x_828:
[----:B------:R-:W-:Y:S02]  /*2cb70*/  SEL R74, R75, R20, P0 ;  /* 0x000000144b4a7207 */ /* 0x000fe40000000000 */
[----:B------:R-:W-:Y:S01]  /*2cb80*/  SEL R75, R20, R75, P0 ;  /* 0x0000004b144b7207 */ /* 0x000fe20000000000 */
[----:B------:R-:W-:Y:S02]  /*2cb90*/  IMAD.MOV.U32 R13, RZ, RZ, R0 ;  /* 0x000000ffff0d7224 */ /* 0x000fe400078e0000 */
[----:B------:R-:W-:Y:S01]  /*2cba0*/  IMAD.MOV.U32 R12, RZ, RZ, R5 ;  /* 0x000000ffff0c7224 */ /* 0x000fe200078e0005 */
[----:B------:R-:W-:-:S07]  /*2cbb0*/  MOV R34, R14 ;  /* 0x0000000e00227202 */ /* 0x000fce0000000f00 */
[----:B------:R-:W-:Y:S05]  /*2cbc0*/  WARPSYNC.COLLECTIVE R15, `(.L_x_829) ;  /* 0x000000000f087348 */ /* 0x000fea0003c00000 */
[----:B------:R0:W1:Y:S02]  /*2cbd0*/  SHFL.IDX P6, R14, R13, R12, R11 ;  /* 0x0000000c0d0e7389 */ /* 0x00006400000c000b */
[----:B01----:R-:W-:Y:S01]  /*2cbe0*/  ENDCOLLECTIVE ;  /* 0x000000000000791b */ /* 0x003fe20003800000 */
.L_x_829:
[----:B------:R-:W-:Y:S02]  /*2cbf0*/  SEL R76, R77, R34, P0 ;  /* 0x000000224d4c7207 */ /* 0x000fe40000000000 */
[----:B------:R-:W-:Y:S01]  /*2cc00*/  SEL R77, R34, R77, P0 ;  /* 0x0000004d224d7207 */ /* 0x000fe20000000000 */
[----:B------:R-:W-:Y:S02]  /*2cc10*/  IMAD.MOV.U32 R13, RZ, RZ, R36 ;  /* 0x000000ffff0d7224 */ /* 0x000fe400078e0024 */
[----:B------:R-:W-:-:S07]  /*2cc20*/  IMAD.MOV.U32 R0, RZ, RZ, R14 ;  /* 0x000000ffff007224 */ /* 0x000fce00078e000e */
[----:B------:R-:W-:Y:S05]  /*2cc30*/  WARPSYNC.COLLECTIVE R15, `(.L_x_830) ;  /* 0x000000000f087348 */ /* 0x000fea0003c00000 */
[----:B------:R0:W1:Y:S02]  /*2cc40*/  SHFL.IDX P6, R14, R13, R12, R11 ;  /* 0x0000000c0d0e7389 */ /* 0x00006400000c000b */
[----:B01----:R-:W-:Y:S01]  /*2cc50*/  ENDCOLLECTIVE ;  /* 0x000000000000791b */ /* 0x003fe20003800000 */
.L_x_830:
[----:B------:R-:W-:Y:S02]  /*2cc60*/  IMAD.MOV.U32 R13, RZ, RZ, R65 ;  /* 0x000000ffff0d7224 */ /* 0x000fe400078e0041 */
[----:B------:R-:W-:Y:S01]  /*2cc70*/  IMAD.MOV.U32 R12, RZ, RZ, R6 ;  /* 0x000000ffff0c7224 */ /* 0x000fe200078e0006 */
[----:B------:R-:W-:-:S07]  /*2cc80*/  MOV R3, R14 ;  /* 0x0000000e00037202 */ /* 0x000fce0000000f00 */
[----:B------:R-:W-:Y:S05]  /*2cc90*/  WARPSYNC.COLLECTIVE R15, `(.L_x_831) ;  /* 0x000000000f087348 */ /* 0x000fea0003c00000 */
[----:B------:R0:W1:Y:S02]  /*2cca0*/  SHFL.IDX P6, R14, R13, R12, R11 ;  /* 0x0000000c0d0e7389 */ /* 0x00006400000c000b */
[----:B01----:R-:W-:Y:S01]  /*2ccb0*/  ENDCOLLECTIVE ;  /* 0x000000000000791b */ /* 0x003fe20003800000 */
.L_x_831:
[----:B------:R-:W-:Y:S02]  /*2ccc0*/  IMAD.MOV.U32 R13, RZ, RZ, R117 ;  /* 0x000000ffff0d7224 */ /* 0x000fe400078e0075 */
[----:B------:R-:W-:-:S07]  /*2ccd0*/  IMAD.MOV.U32 R65, RZ, RZ, R14 ;  /* 0x000000ffff417224 */ /* 0x000fce00078e000e */
[----:B------:R-:W-:Y:S05]  /*2cce0*/  WARPSYNC.COLLECTIVE R15, `(.L_x_832) ;  /* 0x000000000f087348 */ /* 0x000fea0003c00000 */
[----:B------:R0:W1:Y:S02]  /*2ccf0*/  SHFL.IDX P6, R14, R13, R12, R11 ;  /* 0x0000000c0d0e7389 */ /* 0x00006400000c000b */
[----:B01----:R-:W-:Y:S01]  /*2cd00*/  ENDCOLLECTIVE ;  /* 0x000000000000791b */ /* 0x003fe20003800000 */
.L_x_832:
        /* <DEDUP_REMOVED lines=8> */
.L_x_833:
[----:B------:R-:W-:Y:S02]  /*2cd90*/  SEL R2, R3, R36, P0 ;  /* 0x0000002403027207 */ /* 0x000fe40000000000 */
[----:B------:R-:W-:Y:S01]  /*2cda0*/  SEL R3, R36, R3, P0 ;  /* 0x0000000324037207 */ /* 0x000fe20000000000 */
[----:B------:R-:W-:Y:S02]  /*2cdb0*/  IMAD.MOV.U32 R13, RZ, RZ, R32 ;  /* 0x000000ffff0d7224 */ /* 0x000fe400078e0020 */
[----:B------:R-:W-:-:S07]  /*2cdc0*/  IMAD.MOV.U32 R21, RZ, RZ, R14 ;  /* 0x000000ffff157224 */ /* 0x000fce00078e000e */
[----:B------:R-:W-:Y:S05]  /*2cdd0*/  WARPSYNC.COLLECTIVE R15, `(.L_x_834) ;  /* 0x000000000f087348 */ /* 0x000fea0003c00000 */
[----:B------:R0:W1:Y:S02]  /*2cde0*/  SHFL.IDX P6, R14, R13, R12, R11 ;  /* 0x0000000c0d0e7389 */ /* 0x00006400000c000b */
[----:B01----:R-:W-:Y:S01]  /*2cdf0*/  ENDCOLLECTIVE ;  /* 0x000000000000791b */ /* 0x003fe20003800000 */
.L_x_834:
[----:B------:R-:W-:Y:S02]  /*2ce00*/  IMAD.MOV.U32 R13, RZ, RZ, R121 ;  /* 0x000000ffff0d7224 */ /* 0x000fe400078e0079 */
[----:B------:R-:W-:Y:S01]  /*2ce10*/  IMAD.MOV.U32 R12, RZ, RZ, R6 ;  /* 0x000000ffff0c7224 */ /* 0x000fe200078e0006 */
[----:B------:R-:W-:-:S07]  /*2ce20*/  MOV R37, R14 ;  /* 0x0000000e00257202 */ /* 0x000fce0000000f00 */
[----:B------:R-:W-:Y:S05]  /*2ce30*/  WARPSYNC.COLLECTIVE R15, `(.L_x_835) ;  /* 0x000000000f087348 */ /* 0x000fea0003c00000 */
[----:B------:R0:W1:Y:S02]  /*2ce40*/  SHFL.IDX P6, R14, R13, R12, R11 ;  /* 0x0000000c0d0e7389 */ /* 0x00006400000c000b */
[----:B01----:R-:W-:Y:S01]  /*2ce50*/  ENDCOLLECTIVE ;  /* 0x000000000000791b */ /* 0x003fe20003800000 */
.L_x_835:
[----:B------:R-:W-:Y:S02]  /*2ce60*/  IMAD.MOV.U32 R13, RZ, RZ, R113 ;  /* 0x000000ffff0d7224 */ /* 0x000fe400078e0071 */
[----:B------:R-:W-:-:S07]  /*2ce70*/  IMAD.MOV.U32 R32, RZ, RZ, R14 ;  /* 0x000000ffff207224 */ /* 0x000fce00078e000e */
[----:B------:R-:W-:Y:S05]  /*2ce80*/  WARPSYNC.COLLECTIVE R15, `(.L_x_836) ;  /* 0x000000000f087348 */ /* 0x000fea0003c00000 */
[----:B------:R0:W1:Y:S02]  /*2ce90*/  SHFL.IDX P6, R14, R13, R12, R11 ;  /* 0x0000000c0d0e7389 */ /* 0x00006400000c000b */
[----:B01----:R-:W-:Y:S01]  /*2cea0*/  ENDCOLLECTIVE ;  /* 0x000000000000791b */ /* 0x003fe20003800000 */
.L_x_836:
        /* <DEDUP_REMOVED lines=8> */
.L_x_837:
[----:B------:R-:W-:Y:S02]  /*2cf30*/  SEL R36, R37, R80, P0 ;  /* 0x0000005025247207 */ /* 0x000fe40000000000 */
[----:B------:R-:W-:Y:S01]  /*2cf40*/  SEL R37, R80, R37, P0 ;  /* 0x0000002550257207 */ /* 0x000fe20000000000 */
[----:B------:R-:W-:Y:S02]  /*2cf50*/  IMAD.MOV.U32 R13, RZ, RZ, R66 ;  /* 0x000000ffff0d7224 */ /* 0x000fe400078e0042 */
[----:B------:R-:W-:-:S07]  /*2cf60*/  IMAD.MOV.U32 R39, RZ, RZ, R14 ;  /* 0x000000ffff277224 */ /* 0x000fce00078e000e */
[----:B------:R-:W-:Y:S05]  /*2cf70*/  WARPSYNC.COLLECTIVE R15, `(.L_x_838) ;  /* 0x000000000f087348 */ /* 0x000fea0003c00000 */
[----:B------:R0:W1:Y:S02]  /*2cf80*/  SHFL.IDX P6, R14, R13, R12, R11 ;  /* 0x0000000c0d0e7389 */ /* 0x00006400000c000b */
[----:B01----:R-:W-:Y:S01]  /*2cf90*/  ENDCOLLECTIVE ;  /* 0x000000000000791b */ /* 0x003fe20003800000 */
.L_x_838:
[----:B------:R-:W-:Y:S02]  /*2cfa0*/  IMAD.MOV.U32 R13, RZ, RZ, R111 ;  /* 0x000000ffff0d7224 */ /* 0x000fe400078e006f */
[----:B------:R-:W-:Y:S01]  /*2cfb0*/  IMAD.MOV.U32 R12, RZ, RZ, R6 ;  /* 0x000000ffff0c7224 */ /* 0x000fe200078e0006 */
[----:B------:R-:W-:-:S07]  /*2cfc0*/  MOV R41, R14 ;  /* 0x0000000e00297202 */ /* 0x000fce0000000f00 */
[----:B------:R-:W-:Y:S05]  /*2cfd0*/  WARPSYNC.COLLECTIVE R15, `(.L_x_839) ;  /* 0x000000000f087348 */ /* 0x000fea0003c00000 */
[----:B------:R0:W1:Y:S02]  /*2cfe0*/  SHFL.IDX P6, R14, R13, R12, R11 ;  /* 0x0000000c0d0e7389 */ /* 0x00006400000c000b */
[----:B01----:R-:W-:Y:S01]  /*2cff0*/  ENDCOLLECTIVE ;  /* 0x000000000000791b */ /* 0x003fe20003800000 */
.L_x_839:
[----:B------:R-:W-:Y:S02]  /*2d000*/  IMAD.MOV.U32 R13, RZ, RZ, R109 ;  /* 0x000000ffff0d7224 */ /* 0x000fe400078e006d */
[----:B------:R-:W-:-:S07]  /*2d010*/  IMAD.MOV.U32 R82, RZ, RZ, R14 ;  /* 0x000000ffff527224 */ /* 0x000fce00078e000e */
[----:B------:R-:W-:Y:S05]  /*2d020*/  WARPSYNC.COLLECTIVE R15, `(.L_x_840) ;  /* 0x000000000f087348 */ /* 0x000fea0003c00000 */
[----:B------:R0:W1:Y:S02]  /*2d030*/  SHFL.IDX P6, R14, R13, R12, R11 ;  /* 0x0000000c0d0e7389 */ /* 0x00006400000c000b */
[----:B01----:R-:W-:Y:S01]  /*2d040*/  ENDCOLLECTIVE ;  /* 0x000000000000791b */ /* 0x003fe20003800000 */
.L_x_840:
[----:B------:R-:W-:Y:S02]  /*2d050*/  IMAD.MOV.U32 R13, RZ, RZ, R60 ;  /* 0x000000ffff0d7224 */ /* 0x000fe400078e003c */
[----:B------:R-:W-:Y:S01]  /*2d060*/  IMAD.MOV.U32 R12, RZ, RZ, R5 ;  /* 0x000000ffff0c7224 */ /* 0x000fe200078e0005 */
[----:B------:R-:W-:-:S07]  /*2d070*/  MOV R84, R14 ;  /* 0x0000000e00547202 */ /* 0x000fce0000000f00 */
[----:B------:R-:W-:Y:S05]  /*2d080*/  WARPSYNC.COLLECTIVE R15, `(.L_x_841) ;  /* 0x000000000f087348 */ /* 0x000fea0003c00000 */
[----:B------:R0:W1:Y:S02]  /*2d090*/  SHFL.IDX P6, R14, R13, R12, R11 ;  /* 0x0000000c0d0e7389 */ /* 0x00006400000c000b */
[----:B01----:R-:W-:Y:S01]  /*2d0a0*/  ENDCOLLECTIVE ;  /* 0x000000000000791b */ /* 0x003fe20003800000 */
.L_x_841:
[----:B------:R-:W-:Y:S02]  /*2d0b0*/  IMAD.MOV.U32 R13, RZ, RZ, R44 ;  /* 0x000000ffff0d7224 */ /* 0x000fe400078e002c */
[----:B------:R-:W-:-:S07]  /*2d0c0*/  IMAD.MOV.U32 R43, RZ, RZ, R14 ;  /* 0x000000ffff2b7224 */ /* 0x000fce00078e000e */
[----:B------:R-:W-:Y:S05]  /*2d0d0*/  WARPSYNC.COLLECTIVE R15, `(.L_x_842) ;  /* 0x000000000f087348 */ /* 0x000fea0003c00000 */
[----:B------:R0:W1:Y:S02]  /*2d0e0*/  SHFL.IDX P6, R14, R13, R12, R11 ;  /* 0x0000000c0d0e7389 */ /* 0x00006400000c000b */
[----:B01----:R-:W-:Y:S01]  /*2d0f0*/  ENDCOLLECTIVE ;  /* 0x000000000000791b */ /* 0x003fe20003800000 */
.L_x_842:
[----:B------:R-:W-:Y:S02]  /*2d100*/  IMAD.MOV.U32 R13, RZ, RZ, R97 ;  /* 0x000000ffff0d7224 */ /* 0x000fe400078e0061 */
[----:B------:R-:W-:Y:S01]  /*2d110*/  IMAD.MOV.U32 R12, RZ, RZ, R6 ;  /* 0x000000ffff0c7224 */ /* 0x000fe200078e0006 */
[----:B------:R-:W-:-:S07]  /*2d120*/  MOV R45, R14 ;  /* 0x0000000e002d7202 */ /* 0x000fce0000000f00 */
[----:B------:R-:W-:Y:S05]  /*2d130*/  WARPSYNC.COLLECTIVE R15, `(.L_x_843) ;  /* 0x000000000f087348 */ /* 0x000fea0003c00000 */
[----:B------:R0:W1:Y:S02]  /*2d140*/  SHFL.IDX P6, R14, R13, R12, R11 ;  /* 0x0000000c0d0e7389 */ /* 0x00006400000c000b */
[----:B01----:R-:W-:Y:S01]  /*2d150*/  ENDCOLLECTIVE ;  /* 0x000000000000791b */ /* 0x003fe20003800000 */
.L_x_843:
[----:B------:R-:W-:Y:S02]  /*2d160*/  IMAD.MOV.U32 R13, RZ, RZ, R93 ;  /* 0x000000ffff0d7224 */ /* 0x000fe400078e005d */
[----:B------:R-:W-:-:S07]  /*2d170*/  IMAD.MOV.U32 R60, RZ, RZ, R14 ;  /* 0x000000ffff3c7224 */ /* 0x000fce00078e000e */
[----:B------:R-:W-:Y:S05]  /*2d180*/  WARPSYNC.COLLECTIVE R15, `(.L_x_844) ;  /* 0x000000000f087348 */ /* 0x000fea0003c00000 */
[----:B------:R0:W1:Y:S02]  /*2d190*/  SHFL.IDX P6, R14, R13, R12, R11 ;  /* 0x0000000c0d0e7389 */ /* 0x00006400000c000b */
[----:B01----:R-:W-:Y:S01]  /*2d1a0*/  ENDCOLLECTIVE ;  /* 0x000000000000791b */ /* 0x003fe20003800000 */
.L_x_844:
[----:B------:R-:W-:Y:S02]  /*2d1b0*/  IMAD.MOV.U32 R13, RZ, RZ, R46 ;  /* 0x000000ffff0d7224 */ /* 0x000fe400078e002e */
[----:B------:R-:W-:Y:S01]  /*2d1c0*/  IMAD.MOV.U32 R12, RZ, RZ, R5 ;  /* 0x000000ffff0c7224 */ /* 0x000fe200078e0005 */
[----:B------:R-:W-:-:S07]  /*2d1d0*/  MOV R108, R14 ;  /* 0x0000000e006c7202 */ /* 0x000fce0000000f00 */
[----:B------:R-:W-:Y:S05]  /*2d1e0*/  WARPSYNC.COLLECTIVE R15, `(.L_x_845) ;  /* 0x000000000f087348 */ /* 0x000fea0003c00000 */
[----:B------:R0:W1:Y:S02]  /*2d1f0*/  SHFL.IDX P6, R14, R13, R12, R11 ;  /* 0x0000000c0d0e7389 */ /* 0x00006400000c000b */
[----:B01----:R-:W-:Y:S01]  /*2d200*/  ENDCOLLECTIVE ;  /* 0x000000000000791b */ /* 0x003fe20003800000 */
.L_x_845:
[----:B------:R-:W-:Y:S02]  /*2d210*/  SEL R44, R45, R108, P0 ;  /* 0x0000006c2d2c7207 */ /* 0x000fe40000000000 */
[----:B------:R-:W-:Y:S01]  /*2d220*/  SEL R45, R108, R45, P0 ;  /* 0x0000002d6c2d7207 */ /* 0x000fe20000000000 */
[----:B------:R-:W-:Y:S01]  /*2d230*/  IMAD.MOV.U32 R13, RZ, RZ, R42 ;  /* 0x000000ffff0d7224 */ /* 0x000fe200078e002a */
[----:B------:R-:W-:Y:S02]  /*2d240*/  SEL R42, R43, R60, P0 ;  /* 0x0000003c2b2a7207 */ /* 0x000fe40000000000 */
[----:B------:R-:W-:Y:S01]  /*2d250*/  SEL R43, R60, R43, P0 ;  /* 0x0000002b3c2b7207 */ /* 0x000fe20000000000 */
[----:B------:R-:W-:-:S07]  /*2d260*/  IMAD.MOV.U32 R47, RZ, RZ, R14 ;  /* 0x000000ffff2f7224 */ /* 0x000fce00078e000e */
[----:B------:R-:W-:Y:S05]  /*2d270*/  WARPSYNC.COLLECTIVE R15, `(.L_x_846) ;  /* 0x000000000f087348 */ /* 0x000fea0003c00000 */
[----:B------:R0:W1:Y:S02]  /*2d280*/  SHFL.IDX P6, R14, R13, R12, R11 ;  /* 0x0000000c0d0e7389 */ /* 0x00006400000c000b */
[----:B01----:R-:W-:Y:S01]  /*2d290*/  ENDCOLLECTIVE ;  /* 0x000000000000791b */ /* 0x003fe20003800000 */
.L_x_846:
[----:B------:R-:W-:Y:S02]  /*2d2a0*/  IMAD.MOV.U32 R13, RZ, RZ, R91 ;  /* 0x000000ffff0d7224 */ /* 0x000fe400078e005b */
[----:B------:R-:W-:Y:S01]  /*2d2b0*/  IMAD.MOV.U32 R12, RZ, RZ, R6 ;  /* 0x000000ffff0c7224 */ /* 0x000fe200078e0006 */
[----:B------:R-:W-:-:S07]  /*2d2c0*/  MOV R79, R14 ;  /* 0x0000000e004f7202 */ /* 0x000fce0000000f00 */
[----:B------:R-:W-:Y:S05]  /*2d2d0*/  WARPSYNC.COLLECTIVE R15, `(.L_x_847) ;  /* 0x000000000f087348 */ /* 0x000fea0003c00000 */
[----:B------:R0:W1:Y:S02]  /*2d2e0*/  SHFL.IDX P6, R14, R13, R12, R11 ;  /* 0x0000000c0d0e7389 */ /* 0x00006400000c000b */
[----:B01----:R-:W-:Y:S01]  /*2d2f0*/  ENDCOLLECTIVE ;  /* 0x000000000000791b */ /* 0x003fe20003800000 */
.L_x_847:
[----:B------:R-:W-:Y:S02]  /*2d300*/  IMAD.MOV.U32 R13, RZ, RZ, R87 ;  /* 0x000000ffff0d7224 */ /* 0x000fe400078e0057 */
[----:B------:R-:W-:-:S07]  /*2d310*/  IMAD.MOV.U32 R110, RZ, RZ, R14 ;  /* 0x000000ffff6e7224 */ /* 0x000fce00078e000e */
[----:B------:R-:W-:Y:S05]  /*2d320*/  WARPSYNC.COLLECTIVE R15, `(.L_x_848) ;  /* 0x000000000f087348 */ /* 0x000fea0003c00000 */
[----:B------:R0:W1:Y:S02]  /*2d330*/  SHFL.IDX P6, R14, R13, R12, R11 ;  /* 0x0000000c0d0e7389 */ /* 0x00006400000c000b */
[----:B01----:R-:W-:Y:S01]  /*2d340*/  ENDCOLLECTIVE ;  /* 0x000000000000791b */ /* 0x003fe20003800000 */
.L_x_848:
        /* <DEDUP_REMOVED lines=8> */
.L_x_849:
        /* <DEDUP_REMOVED lines=9> */
.L_x_850:
[----:B------:R-:W-:Y:S02]  /*2d460*/  IMAD.MOV.U32 R13, RZ, RZ, R73 ;  /* 0x000000ffff0d7224 */ /* 0x000fe400078e0049 */
[----:B------:R-:W-:Y:S01]  /*2d470*/  IMAD.MOV.U32 R12, RZ, RZ, R6 ;  /* 0x000000ffff0c7224 */ /* 0x000fe200078e0006 */
[----:B------:R-:W-:-:S07]  /*2d480*/  MOV R83, R14 ;  /* 0x0000000e00537202 */ /* 0x000fce0000000f00 */
[----:B------:R-:W-:Y:S05]  /*2d490*/  WARPSYNC.COLLECTIVE R15, `(.L_x_851) ;  /* 0x000000000f087348 */ /* 0x000fea0003c00000 */
[----:B------:R0:W1:Y:S02]  /*2d4a0*/  SHFL.IDX P6, R14, R13, R12, R11 ;  /* 0x0000000c0d0e7389 */ /* 0x00006400000c000b */
[----:B01----:R-:W-:Y:S01]  /*2d4b0*/  ENDCOLLECTIVE ;  /* 0x000000000000791b */ /* 0x003fe20003800000 */
.L_x_851:
[----:B------:R-:W-:Y:S02]  /*2d4c0*/  IMAD.MOV.U32 R13, RZ, RZ, R71 ;  /* 0x000000ffff0d7224 */ /* 0x000fe400078e0047 */
[----:B------:R-:W-:-:S07]  /*2d4d0*/  IMAD.MOV.U32 R114, RZ, RZ, R14 ;  /* 0x000000ffff727224 */ /* 0x000fce00078e000e */
[----:B------:R-:W-:Y:S05]  /*2d4e0*/  WARPSYNC.COLLECTIVE R15, `(.L_x_852) ;  /* 0x000000000f087348 */ /* 0x000fea0003c00000 */
[----:B------:R0:W1:Y:S02]  /*2d4f0*/  SHFL.IDX P6, R14, R13, R12, R11 ;  /* 0x0000000c0d0e7389 */ /* 0x00006400000c000b */
[----:B01----:R-:W-:Y:S01]  /*2d500*/  ENDCOLLECTIVE ;  /* 0x000000000000791b */ /* 0x003fe20003800000 */
.L_x_852:
[----:B------:R-:W-:Y:S02]  /*2d510*/  SEL R80, R81, R114, P0 ;  /* 0x0000007251507207 */ /* 0x000fe40000000000 */
[----:B------:R-:W-:Y:S01]  /*2d520*/  SEL R81, R114, R81, P0 ;  /* 0x0000005172517207 */ /* 0x000fe20000000000 */
[----:B------:R-:W-:Y:S01]  /*2d530*/  IMAD.MOV.U32 R13, RZ, RZ, R38 ;  /* 0x000000ffff0d7224 */ /* 0x000fe200078e0026 */
[----:B------:R-:W-:Y:S01]  /*2d540*/  SEL R38, R39, R82, P0 ;  /* 0x0000005227267207 */ /* 0x000fe20000000000 */
[----:B------:R-:W-:Y:S01]  /*2d550*/  IMAD.MOV.U32 R12, RZ, RZ, R5 ;  /* 0x000000ffff0c7224 */ /* 0x000fe200078e0005 */
[----:B------:R-:W-:Y:S02]  /*2d560*/  SEL R39, R82, R39, P0 ;  /* 0x0000002752277207 */ /* 0x000fe40000000000 */
[----:B------:R-:W-:-:S07]  /*2d570*/  MOV R116, R14 ;  /* 0x0000000e00747202 */ /* 0x000fce0000000f00 */
[----:B------:R-:W-:Y:S05]  /*2d580*/  WARPSYNC.COLLECTIVE R15, `(.L_x_853) ;  /* 0x000000000f087348 */ /* 0x000fea0003c00000 */
[----:B------:R0:W1:Y:S02]  /*2d590*/  SHFL.IDX P6, R14, R13, R12, R11 ;  /* 0x0000000c0d0e7389 */ /* 0x00006400000c000b */
[----:B01----:R-:W-:Y:S01]  /*2d5a0*/  ENDCOLLECTIVE ;  /* 0x000000000000791b */ /* 0x003fe20003800000 */
.L_x_853:
[----:B------:R-:W-:Y:S02]  /*2d5b0*/  SEL R82, R83, R116, P0 ;  /* 0x0000007453527207 */ /* 0x000fe40000000000 */
[----:B------:R-:W-:Y:S01]  /*2d5c0*/  SEL R83, R116, R83, P0 ;  /* 0x0000005374537207 */ /* 0x000fe20000000000 */
[----:B------:R-:W-:Y:S02]  /*2d5d0*/  IMAD.MOV.U32 R13, RZ, RZ, R50 ;  /* 0x000000ffff0d7224 */ /* 0x000fe400078e0032 */
[----:B------:R-:W-:-:S07]  /*2d5e0*/  IMAD.MOV.U32 R85, RZ, RZ, R14 ;  /* 0x000000ffff557224 */ /* 0x000fce00078e000e */
[----:B------:R-:W-:Y:S05]  /*2d5f0*/  WARPSYNC.COLLECTIVE R15, `(.L_x_854) ;  /* 0x000000000f087348 */ /* 0x000fea0003c00000 */
[----:B------:R0:W1:Y:S02]  /*2d600*/  SHFL.IDX P6, R14, R13, R12, R11 ;  /* 0x0000000c0d0e7389 */ /* 0x00006400000c000b */
[----:B01----:R-:W-:Y:S01]  /*2d610*/  ENDCOLLECTIVE ;  /* 0x000000000000791b */ /* 0x003fe20003800000 */
.L_x_854:
[----:B------:R-:W-:Y:S02]  /*2d620*/  IMAD.MOV.U32 R13, RZ, RZ, R69 ;  /* 0x000000ffff0d7224 */ /* 0x000fe400078e0045 */
[----:B------:R-:W-:Y:S01]  /*2d630*/  IMAD.MOV.U32 R12, RZ, RZ, R6 ;  /* 0x000000ffff0c7224 */ /* 0x000fe200078e0006 */
[----:B------:R-:W-:-:S07]  /*2d640*/  MOV R50, R14 ;  /* 0x0000000e00327202 */ /* 0x000fce0000000f00 */
[----:B------:R-:W-:Y:S05]  /*2d650*/  WARPSYNC.COLLECTIVE R15, `(.L_x_855) ;  /* 0x000000000f087348 */ /* 0x000fea0003c00000 */
[----:B------:R0:W1:Y:S02]  /*2d660*/  SHFL.IDX P6, R14, R13, R12, R11 ;  /* 0x0000000c0d0e7389 */ /* 0x00006400000c000b */
[----:B01----:R-:W-:Y:S01]  /*2d670*/  ENDCOLLECTIVE ;  /* 0x000000000000791b */ /* 0x003fe20003800000 */
.L_x_855:
[----:B------:R-:W-:Y:S02]  /*2d680*/  IMAD.MOV.U32 R13, RZ, RZ, R63 ;  /* 0x000000ffff0d7224 */ /* 0x000fe400078e003f */
[----:B------:R-:W-:-:S07]  /*2d690*/  IMAD.MOV.U32 R118, RZ, RZ, R14 ;  /* 0x000000ffff767224 */ /* 0x000fce00078e000e */
[----:B------:R-:W-:Y:S05]  /*2d6a0*/  WARPSYNC.COLLECTIVE R15, `(.L_x_856) ;  /* 0x000000000f087348 */ /* 0x000fea0003c00000 */
[----:B------:R0:W1:Y:S02]  /*2d6b0*/  SHFL.IDX P6, R14, R13, R12, R11 ;  /* 0x0000000c0d0e7389 */ /* 0x00006400000c000b */
[----:B01----:R-:W-:Y:S01]  /*2d6c0*/  ENDCOLLECTIVE ;  /* 0x000000000000791b */ /* 0x003fe20003800000 */
.L_x_856:
        /* <DEDUP_REMOVED lines=8> */
.L_x_857:
[----:B------:R-:W-:Y:S02]  /*2d750*/  IMAD.MOV.U32 R13, RZ, RZ, R54 ;  /* 0x000000ffff0d7224 */ /* 0x000fe400078e0036 */
[----:B------:R-:W-:-:S07]  /*2d760*/  IMAD.MOV.U32 R52, RZ, RZ, R14 ;  /* 0x000000ffff347224 */ /* 0x000fce00078e000e */
[----:B------:R-:W-:Y:S05]  /*2d770*/  WARPSYNC.COLLECTIVE R15, `(.L_x_858) ;  /* 0x000000000f087348 */ /* 0x000fea0003c00000 */
[----:B------:R0:W1:Y:S02]  /*2d780*/  SHFL.IDX P6, R14, R13, R12, R11 ;  /* 0x0000000c0d0e7389 */ /* 0x00006400000c000b */
[----:B01----:R-:W-:Y:S01]  /*2d790*/  ENDCOLLECTIVE ;  /* 0x000000000000791b */ /* 0x003fe20003800000 */
.L_x_858:
[----:B------:R-:W-:Y:S02]  /*2d7a0*/  IMAD.MOV.U32 R13, RZ, RZ, R61 ;  /* 0x000000ffff0d7224 */ /* 0x000fe400078e003d */
[----:B------:R-:W-:Y:S01]  /*2d7b0*/  IMAD.MOV.U32 R12, RZ, RZ, R6 ;  /* 0x000000ffff0c7224 */ /* 0x000fe200078e0006 */
[----:B------:R-:W-:-:S07]  /*2d7c0*/  MOV R54, R14 ;  /* 0x0000000e00367202 */ /* 0x000fce0000000f00 */
[----:B------:R-:W-:Y:S05]  /*2d7d0*/  WARPSYNC.COLLECTIVE R15, `(.L_x_859) ;  /* 0x000000000f087348 */ /* 0x000fea0003c00000 */
[----:B------:R0:W1:Y:S02]  /*2d7e0*/  SHFL.IDX P6, R14, R13, R12, R11 ;  /* 0x0000000c0d0e7389 */ /* 0x00006400000c000b */
[----:B01----:R-:W-:Y:S01]  /*2d7f0*/  ENDCOLLECTIVE ;  /* 0x000000000000791b */ /* 0x003fe20003800000 */
.L_x_859:
[----:B------:R-:W-:Y:S02]  /*2d800*/  IMAD.MOV.U32 R13, RZ, RZ, R57 ;  /* 0x000000ffff0d7224 */ /* 0x000fe400078e0039 */
[----:B------:R-:W-:-:S07]  /*2d810*/  IMAD.MOV.U32 R61, RZ, RZ, R14 ;  /* 0x000000ffff3d7224 */ /* 0x000fce00078e000e */
[----:B------:R-:W-:Y:S05]  /*2d820*/  WARPSYNC.COLLECTIVE R15, `(.L_x_860) ;  /* 0x000000000f087348 */ /* 0x000fea0003c00000 */
[----:B------:R0:W1:Y:S02]  /*2d830*/  SHFL.IDX P6, R14, R13, R12, R11 ;  /* 0x0000000c0d0e7389 */ /* 0x00006400000c000b */
[----:B01----:R-:W-:Y:S01]  /*2d840*/  ENDCOLLECTIVE ;  /* 0x000000000000791b */ /* 0x003fe20003800000 */
.L_x_860:
[----:B------:R-:W-:Y:S02]  /*2d850*/  IMAD.MOV.U32 R13, RZ, RZ, R56 ;  /* 0x000000ffff0d7224 */ /* 0x000fe400078e0038 */
[----:B------:R-:W-:Y:S01]  /*2d860*/  IMAD.MOV.U32 R12, RZ, RZ, R5 ;  /* 0x000000ffff0c7224 */ /* 0x000fe200078e0005 */
[----:B------:R-:W-:-:S07]  /*2d870*/  MOV R57, R14 ;  /* 0x0000000e00397202 */ /* 0x000fce0000000f00 */
[----:B------:R-:W-:Y:S05]  /*2d880*/  WARPSYNC.COLLECTIVE R15, `(.L_x_861) ;  /* 0x000000000f087348 */ /* 0x000fea0003c00000 */
[----:B------:R0:W1:Y:S02]  /*2d890*/  SHFL.IDX P6, R14, R13, R12, R11 ;  /* 0x0000000c0d0e7389 */ /* 0x00006400000c000b */
[----:B01----:R-:W-:Y:S01]  /*2d8a0*/  ENDCOLLECTIVE ;  /* 0x000000000000791b */ /* 0x003fe20003800000 */
.L_x_861:
[----:B------:R-:W-:Y:S02]  /*2d8b0*/  IMAD.MOV.U32 R13, RZ, RZ, R64 ;  /* 0x000000ffff0d7224 */ /* 0x000fe400078e0040 */
[----:B------:R-:W-:-:S07]  /*2d8c0*/  IMAD.MOV.U32 R56, RZ, RZ, R14 ;  /* 0x000000ffff387224 */ /* 0x000fce00078e000e */
[----:B------:R-:W-:Y:S05]  /*2d8d0*/  WARPSYNC.COLLECTIVE R15, `(.L_x_862) ;  /* 0x000000000f087348 */ /* 0x000fea0003c00000 */
[----:B------:R0:W1:Y:S02]  /*2d8e0*/  SHFL.IDX P6, R14, R13, R12, R11 ;  /* 0x0000000c0d0e7389 */ /* 0x00006400000c000b */
[----:B01----:R-:W-:Y:S01]  /*2d8f0*/  ENDCOLLECTIVE ;  /* 0x000000000000791b */ /* 0x003fe20003800000 */
.L_x_862:
        /* <DEDUP_REMOVED lines=8> */
.L_x_863:
[----:B------:R-:W-:Y:S01]  /*2d980*/  IMAD.MOV.U32 R13, RZ, RZ, R51 ;  /* 0x000000ffff0d7224 */ /* 0x000fe200078e0033 */
[----:B------:R-:W-:Y:S02]  /*2d990*/  SEL R51, R52, R61, P0 ;  /* 0x0000003d34337207 */ /* 0x000fe40000000000 */
[----:B------:R-:W-:Y:S01]  /*2d9a0*/  SEL R52, R61, R52, P0 ;  /* 0x000000343d347207 */ /* 0x000fe20000000000 */
[----:B------:R-:W-:-:S07]  /*2d9b0*/  IMAD.MOV.U32 R109, RZ, RZ, R14 ;  /* 0x000000ffff6d7224 */ /* 0x000fce00078e000e */
[----:B------:R-:W-:Y:S05]  /*2d9c0*/  WARPSYNC.COLLECTIVE R15, `(.L_x_864) ;  /* 0x000000000f087348 */ /* 0x000fea0003c00000 */
[----:B------:R0:W1:Y:S02]  /*2d9d0*/  SHFL.IDX P6, R14, R13, R12, R11 ;  /* 0x0000000c0d0e7389 */ /* 0x00006400000c000b */
[----:B01----:R-:W-:Y:S01]  /*2d9e0*/  ENDCOLLECTIVE ;  /* 0x000000000000791b */ /* 0x003fe20003800000 */
.L_x_864:
[----:B------:R-:W-:Y:S02]  /*2d9f0*/  IMAD.MOV.U32 R13, RZ, RZ, R28 ;  /* 0x000000ffff0d7224 */ /* 0x000fe400078e001c */
[----:B------:R-:W-:Y:S01]  /*2da00*/  IMAD.MOV.U32 R12, RZ, RZ, R5 ;  /* 0x000000ffff0c7224 */ /* 0x000fe200078e0005 */
[----:B------:R-:W-:-:S07]  /*2da10*/  MOV R97, R14 ;  /* 0x0000000e00617202 */ /* 0x000fce0000000f00 */
[----:B------:R-:W-:Y:S05]  /*2da20*/  WARPSYNC.COLLECTIVE R15, `(.L_x_865) ;  /* 0x000000000f087348 */ /* 0x000fea0003c00000 */
[----:B------:R0:W1:Y:S02]  /*2da30*/  SHFL.IDX P6, R14, R13, R12, R11 ;  /* 0x0000000c0d0e7389 */ /* 0x00006400000c000b */
[----:B01----:R-:W-:Y:S01]  /*2da40*/  ENDCOLLECTIVE ;  /* 0x000000000000791b */ /* 0x003fe20003800000 */
.L_x_865:
[----:B------:R-:W-:Y:S02]  /*2da50*/  IMAD.MOV.U32 R13, RZ, RZ, R30 ;  /* 0x000000ffff0d7224 */ /* 0x000fe400078e001e */
[----:B------:R-:W-:-:S07]  /*2da60*/  IMAD.MOV.U32 R66, RZ, RZ, R14 ;  /* 0x000000ffff427224 */ /* 0x000fce00078e000e */
[----:B------:R-:W-:Y:S05]  /*2da70*/  WARPSYNC.COLLECTIVE R15, `(.L_x_866) ;  /* 0x000000000f087348 */ /* 0x000fea0003c00000 */
[----:B------:R0:W1:Y:S02]  /*2da80*/  SHFL.IDX P6, R14, R13, R12, R11 ;  /* 0x0000000c0d0e7389 */ /* 0x00006400000c000b */
[----:B01----:R-:W-:Y:S01]  /*2da90*/  ENDCOLLECTIVE ;  /* 0x000000000000791b */ /* 0x003fe20003800000 */
.L_x_866:
[----:B------:R-:W-:Y:S02]  /*2daa0*/  IMAD.MOV.U32 R13, RZ, RZ, R29 ;  /* 0x000000ffff0d7224 */ /* 0x000fe400078e001d */
[----:B------:R-:W-:Y:S01]  /*2dab0*/  IMAD.MOV.U32 R12, RZ, RZ, R6 ;  /* 0x000000ffff0c7224 */ /* 0x000fe200078e0006 */
[----:B------:R-:W-:-:S07]  /*2dac0*/  MOV R68, R14 ;  /* 0x0000000e00447202 */ /* 0x000fce0000000f00 */
[----:B------:R-:W-:Y:S05]  /*2dad0*/  WARPSYNC.COLLECTIVE R15, `(.L_x_867) ;  /* 0x000000000f087348 */ /* 0x000fea0003c00000 */
[----:B------:R0:W1:Y:S02]  /*2dae0*/  SHFL.IDX P6, R14, R13, R12, R11 ;  /* 0x0000000c0d0e7389 */ /* 0x00006400000c000b */
[----:B01----:R-:W-:Y:S01]  /*2daf0*/  ENDCOLLECTIVE ;  /* 0x000000000000791b */ /* 0x003fe20003800000 */
.L_x_867:
[----:B------:R-:W-:Y:S02]  /*2db00*/  IMAD.MOV.U32 R13, RZ, RZ, R27 ;  /* 0x000000ffff0d7224 */ /* 0x000fe400078e001b */
[----:B------:R-:W-:-:S07]  /*2db10*/  IMAD.MOV.U32 R29, RZ, RZ, R14 ;  /* 0x000000ffff1d7224 */ /* 0x000fce00078e000e */
[----:B------:R-:W-:Y:S05]  /*2db20*/  WARPSYNC.COLLECTIVE R15, `(.L_x_868) ;  /* 0x000000000f087348 */ /* 0x000fea0003c00000 */
[----:B------:R0:W1:Y:S02]  /*2db30*/  SHFL.IDX P6, R14, R13, R12, R11 ;  /* 0x0000000c0d0e7389 */ /* 0x00006400000c000b */
[----:B01----:R-:W-:Y:S01]  /*2db40*/  ENDCOLLECTIVE ;  /* 0x000000000000791b */ /* 0x003fe20003800000 */
.L_x_868:
        /* <DEDUP_REMOVED lines=8> */
.L_x_869:
[----:B------:R-:W-:Y:S02]  /*2dbd0*/  SEL R67, R68, R27, P0 ;  /* 0x0000001b44437207 */ /* 0x000fe40000000000 */
[----:B------:R-:W-:Y:S01]  /*2dbe0*/  SEL R68, R27, R68, P0 ;  /* 0x000000441b447207 */ /* 0x000fe20000000000 */
[----:B------:R-:W-:Y:S02]  /*2dbf0*/  IMAD.MOV.U32 R13, RZ, RZ, R26 ;  /* 0x000000ffff0d7224 */ /* 0x000fe400078e001a */
[----:B------:R-:W-:-:S07]  /*2dc00*/  IMAD.MOV.U32 R70, RZ, RZ, R14 ;  /* 0x000000ffff467224 */ /* 0x000fce00078e000e */
[----:B------:R-:W-:Y:S05]  /*2dc10*/  WARPSYNC.COLLECTIVE R15, `(.L_x_870) ;  /* 0x000000000f087348 */ /* 0x000fea0003c00000 */
[----:B------:R0:W1:Y:S02]  /*2dc20*/  SHFL.IDX P6, R14, R13, R12, R11 ;  /* 0x0000000c0d0e7389 */ /* 0x00006400000c000b */
[----:B01----:R-:W-:Y:S01]  /*2dc30*/  ENDCOLLECTIVE ;  /* 0x000000000000791b */ /* 0x003fe20003800000 */
.L_x_870:
[----:B------:R-:W-:Y:S02]  /*2dc40*/  IMAD.MOV.U32 R13, RZ, RZ, R33 ;  /* 0x000000ffff0d7224 */ /* 0x000fe400078e0021 */
[----:B------:R-:W-:Y:S01]  /*2dc50*/  IMAD.MOV.U32 R12, RZ, RZ, R6 ;  /* 0x000000ffff0c7224 */ /* 0x000fe200078e0006 */
[----:B------:R-:W-:-:S07]  /*2dc60*/  MOV R72, R14 ;  /* 0x0000000e00487202 */ /* 0x000fce0000000f00 */
[----:B------:R-:W-:Y:S05]  /*2dc70*/  WARPSYNC.COLLECTIVE R15, `(.L_x_871) ;  /* 0x000000000f087348 */ /* 0x000fea0003c00000 */
[----:B------:R0:W1:Y:S02]  /*2dc80*/  SHFL.IDX P6, R14, R13, R12, R11 ;  /* 0x0000000c0d0e7389 */ /* 0x00006400000c000b */
[----:B01----:R-:W-:Y:S01]  /*2dc90*/  ENDCOLLECTIVE ;  /* 0x000000000000791b */ /* 0x003fe20003800000 */
.L_x_871:
[----:B------:R-:W-:Y:S02]  /*2dca0*/  IMAD.MOV.U32 R13, RZ, RZ, R31 ;  /* 0x000000ffff0d7224 */ /* 0x000fe400078e001f */
[----:B------:R-:W-:-:S07]  /*2dcb0*/  IMAD.MOV.U32 R33, RZ, RZ, R14 ;  /* 0x000000ffff217224 */ /* 0x000fce00078e000e */
[----:B------:R-:W-:Y:S05]  /*2dcc0*/  WARPSYNC.COLLECTIVE R15, `(.L_x_872) ;  /* 0x000000000f087348 */ /* 0x000fea0003c00000 */
[----:B------:R0:W1:Y:S02]  /*2dcd0*/  SHFL.IDX P6, R14, R13, R12, R11 ;  /* 0x0000000c0d0e7389 */ /* 0x00006400000c000b */
[----:B01----:R-:W-:Y:S01]  /*2dce0*/  ENDCOLLECTIVE ;  /* 0x000000000000791b */ /* 0x003fe20003800000 */
.L_x_872:
        /* <DEDUP_REMOVED lines=8> */
.L_x_873:
[----:B------:R-:W-:Y:S02]  /*2dd70*/  SEL R71, R72, R31, P0 ;  /* 0x0000001f48477207 */ /* 0x000fe40000000000 */
[----:B------:R-:W-:Y:S01]  /*2dd80*/  SEL R72, R31, R72, P0 ;  /* 0x000000481f487207 */ /* 0x000fe20000000000 */
[----:B------:R-:W-:Y:S02]  /*2dd90*/  IMAD.MOV.U32 R13, RZ, RZ, R10 ;  /* 0x000000ffff0d7224 */ /* 0x000fe400078e000a */
[----:B------:R-:W-:-:S07]  /*2dda0*/  IMAD.MOV.U32 R86, RZ, RZ, R14 ;  /* 0x000000ffff567224 */ /* 0x000fce00078e000e */
[----:B------:R-:W-:Y:S05]  /*2ddb0*/  WARPSYNC.COLLECTIVE R15, `(.L_x_874) ;  /* 0x000000000f087348 */ /* 0x000fea0003c00000 */
[----:B------:R0:W1:Y:S02]  /*2ddc0*/  SHFL.IDX P6, R14, R13, R12, R11 ;  /* 0x0000000c0d0e7389 */ /* 0x00006400000c000b */
[----:B01----:R-:W-:Y:S01]  /*2ddd0*/  ENDCOLLECTIVE ;  /* 0x000000000000791b */ /* 0x003fe20003800000 */
.L_x_874:
[----:B------:R-:W-:Y:S01]  /*2dde0*/  IMAD.MOV.U32 R13, RZ, RZ, R53 ;  /* 0x000000ffff0d7224 */ /* 0x000fe200078e0035 */
[----:B------:R-:W-:Y:S01]  /*2ddf0*/  SEL R53, R54, R57, P0 ;  /* 0x0000003936357207 */ /* 0x000fe20000000000 */
[----:B------:R-:W-:Y:S01]  /*2de00*/  IMAD.MOV.U32 R12, RZ, RZ, R6 ;  /* 0x000000ffff0c7224 */ /* 0x000fe200078e0006 */
[----:B------:R-:W-:Y:S02]  /*2de10*/  SEL R54, R57, R54, P0 ;  /* 0x0000003639367207 */ /* 0x000fe40000000000 */
[----:B------:R-:W-:Y:S02]  /*2de20*/  SEL R57, R64, R97, P0 ;  /* 0x0000006140397207 */ /* 0x000fe40000000000 */
[----:B------:R-:W-:Y:S02]  /*2de30*/  SEL R64, R97, R64, P0 ;  /* 0x0000004061407207 */ /* 0x000fe40000000000 */
[----:B------:R-:W-:Y:S02]  /*2de40*/  MOV R97, RZ ;  /* 0x000000ff00617202 */ /* 0x000fe40000000f00 */
[----:B------:R-:W-:-:S07]  /*2de50*/  MOV R90, R14 ;  /* 0x0000000e005a7202 */ /* 0x000fce0000000f00 */
[----:B------:R-:W-:Y:S05]  /*2de60*/  WARPSYNC.COLLECTIVE R15, `(.L_x_875) ;  /* 0x000000000f087348 */ /* 0x000fea0003c00000 */
[----:B------:R0:W1:Y:S02]  /*2de70*/  SHFL.IDX P6, R14, R13, R12, R11 ;  /* 0x0000000c0d0e7389 */ /* 0x00006400000c000b */
[----:B01----:R-:W-:Y:S01]  /*2de80*/  ENDCOLLECTIVE ;  /* 0x000000000000791b */ /* 0x003fe20003800000 */
.L_x_875:
[----:B------:R-:W-:Y:S02]  /*2de90*/  IMAD.MOV.U32 R13, RZ, RZ, R35 ;  /* 0x000000ffff0d7224 */ /* 0x000fe400078e0023 */
[----:B------:R-:W-:-:S07]  /*2dea0*/  IMAD.MOV.U32 R91, RZ, RZ, R14 ;  /* 0x000000ffff5b7224 */ /* 0x000fce00078e000e */
[----:B------:R-:W-:Y:S05]  /*2deb0*/  WARPSYNC.COLLECTIVE R15, `(.L_x_876) ;  /* 0x000000000f087348 */ /* 0x000fea0003c00000 */
[----:B------:R0:W1:Y:S02]  /*2dec0*/  SHFL.IDX P6, R14, R13, R12, R11 ;  /* 0x0000000c0d0e7389 */ /* 0x00006400000c000b */
[----:B01----:R-:W-:Y:S01]  /*2ded0*/  ENDCOLLECTIVE ;  /* 0x000000000000791b */ /* 0x003fe20003800000 */
.L_x_876:
        /* <DEDUP_REMOVED lines=8> */
.L_x_877:
[----:B------:R-:W-:Y:S02]  /*2df60*/  SEL R87, R90, R35, P0 ;  /* 0x000000235a577207 */ /* 0x000fe40000000000 */
[----:B------:R-:W-:Y:S01]  /*2df70*/  SEL R90, R35, R90, P0 ;  /* 0x0000005a235a7207 */ /* 0x000fe20000000000 */
[----:B------:R-:W-:Y:S02]  /*2df80*/  IMAD.MOV.U32 R13, RZ, RZ, R94 ;  /* 0x000000ffff0d7224 */ /* 0x000fe400078e005e */
[----:B------:R-:W-:-:S07]  /*2df90*/  IMAD.MOV.U32 R92, RZ, RZ, R14 ;  /* 0x000000ffff5c7224 */ /* 0x000fce00078e000e */
[----:B------:R-:W-:Y:S05]  /*2dfa0*/  WARPSYNC.COLLECTIVE R15, `(.L_x_878) ;  /* 0x000000000f087348 */ /* 0x000fea0003c00000 */
[----:B------:R0:W1:Y:S02]  /*2dfb0*/  SHFL.IDX P6, R14, R13, R12, R11 ;  /* 0x0000000c0d0e7389 */ /* 0x00006400000c000b */
[----:B01----:R-:W-:Y:S01]  /*2dfc0*/  ENDCOLLECTIVE ;  /* 0x000000000000791b */ /* 0x003fe20003800000 */
.L_x_878:
        /* <DEDUP_REMOVED lines=8> */
.L_x_879:
[----:B------:R-:W-:Y:S02]  /*2e050*/  IMAD.MOV.U32 R13, RZ, RZ, R25 ;  /* 0x000000ffff0d7224 */ /* 0x000fe400078e0019 */
[----:B------:R-:W-:-:S07]  /*2e060*/  IMAD.MOV.U32 R111, RZ, RZ, R14 ;  /* 0x000000ffff6f7224 */ /* 0x000fce00078e000e */
[----:B------:R-:W-:Y:S05]  /*2e070*/  WARPSYNC.COLLECTIVE R15, `(.L_x_880) ;  /* 0x000000000f087348 */ /* 0x000fea0003c00000 */
[----:B------:R0:W1:Y:S02]  /*2e080*/  SHFL.IDX P6, R14, R13, R12, R11 ;  /* 0x0000000c0d0e7389 */ /* 0x00006400000c000b */
[----:B01----:R-:W-:Y:S01]  /*2e090*/  ENDCOLLECTIVE ;  /* 0x000000000000791b */ /* 0x003fe20003800000 */
.L_x_880:
        /* <DEDUP_REMOVED lines=8> */
.L_x_881:
[----:B------:R-:W-:Y:S02]  /*2e120*/  SEL R93, R94, R25, P0 ;  /* 0x000000195e5d7207 */ /* 0x000fe40000000000 */
[----:B------:R-:W-:Y:S01]  /*2e130*/  SEL R94, R25, R94, P0 ;  /* 0x0000005e195e7207 */ /* 0x000fe20000000000 */
[----:B------:R-:W-:Y:S02]  /*2e140*/  IMAD.MOV.U32 R13, RZ, RZ, R62 ;  /* 0x000000ffff0d7224 */ /* 0x000fe400078e003e */
[----:B------:R-:W-:-:S07]  /*2e150*/  IMAD.MOV.U32 R4, RZ, RZ, R14 ;  /* 0x000000ffff047224 */ /* 0x000fce00078e000e */
[----:B------:R-:W-:Y:S05]  /*2e160*/  WARPSYNC.COLLECTIVE R15, `(.L_x_882) ;  /* 0x000000000f087348 */ /* 0x000fea0003c00000 */
[----:B------:R0:W1:Y:S02]  /*2e170*/  SHFL.IDX P6, R14, R13, R12, R11 ;  /* 0x0000000c0d0e7389 */ /* 0x00006400000c000b */
[----:B01----:R-:W-:Y:S01]  /*2e180*/  ENDCOLLECTIVE ;  /* 0x000000000000791b */ /* 0x003fe20003800000 */
.L_x_882:
[----:B------:R-:W-:Y:S02]  /*2e190*/  IMAD.MOV.U32 R13, RZ, RZ, R9 ;  /* 0x000000ffff0d7224 */ /* 0x000fe400078e0009 */
[----:B------:R-:W-:Y:S01]  /*2e1a0*/  IMAD.MOV.U32 R12, RZ, RZ, R6 ;  /* 0x000000ffff0c7224 */ /* 0x000fe200078e0006 */
[----:B------:R-:W-:-:S07]  /*2e1b0*/  MOV R62, R14 ;  /* 0x0000000e003e7202 */ /* 0x000fce0000000f00 */
[----:B------:R-:W-:Y:S05]  /*2e1c0*/  WARPSYNC.COLLECTIVE R15, `(.L_x_883) ;  /* 0x000000000f087348 */ /* 0x000fea0003c00000 */
[----:B------:R0:W1:Y:S02]  /*2e1d0*/  SHFL.IDX P6, R14, R13, R12, R11 ;  /* 0x0000000c0d0e7389 */ /* 0x00006400000c000b */
[----:B01----:R-:W-:Y:S01]  /*2e1e0*/  ENDCOLLECTIVE ;  /* 0x000000000000791b */ /* 0x003fe20003800000 */
.L_x_883:
[----:B------:R-:W-:Y:S02]  /*2e1f0*/  IMAD.MOV.U32 R13, RZ, RZ, R7 ;  /* 0x000000ffff0d7224 */ /* 0x000fe400078e0007 */
[----:B------:R-:W-:-:S07]  /*2e200*/  IMAD.MOV.U32 R9, RZ, RZ, R14 ;  /* 0x000000ffff097224 */ /* 0x000fce00078e000e */
[----:B------:R-:W-:Y:S05]  /*2e210*/  WARPSYNC.COLLECTIVE R15, `(.L_x_884) ;  /* 0x000000000f087348 */ /* 0x000fea0003c00000 */
[----:B------:R0:W1:Y:S02]  /*2e220*/  SHFL.IDX P6, R14, R13, R12, R11 ;  /* 0x0000000c0d0e7389 */ /* 0x00006400000c000b */
[----:B01----:R-:W-:Y:S01]  /*2e230*/  ENDCOLLECTIVE ;  /* 0x000000000000791b */ /* 0x003fe20003800000 */
.L_x_884:
[----:B------:R-:W-:Y:S05]  /*2e240*/  BRA `(.L_x_885) ;  /* 0xffffff1c00a07947 */ /* 0x000fea000383ffff */
.L_x_607:
[----:B------:R-:W-:Y:S02]  /*2e250*/  IMAD.MOV.U32 R13, RZ, RZ, R3 ;  /* 0x000000ffff0d7224 */ /* 0x000fe400078e0003 */
[----:B------:R-:W-:Y:S02]  /*2e260*/  IMAD.MOV.U32 R12, RZ, RZ, RZ ;  /* 0x000000ffff0c7224 */ /* 0x000fe400078e00ff */
[----:B------:R-:W-:Y:S02]  /*2e270*/  IMAD.MOV.U32 R11, RZ, RZ, 0x181f ;  /* 0x0000181fff0b7424 */ /* 0x000fe400078e00ff */
[----:B------:R-:W-:-:S07]  /*2e280*/  IMAD.MOV.U32 R15, RZ, RZ, -0x1 ;  /* 0xffffffffff0f7424 */ /* 0x000fce00078e00ff */
[----:B0----5:R-:W-:Y:S05]  /*2e290*/  WARPSYNC.COLLECTIVE R15, `(.L_x_886) ;  /* 0x000000000f087348 */ /* 0x021fea0003c00000 */
[----:B------:R1:W2:Y:S02]  /*2e2a0*/  SHFL.IDX P6, R14, R13, R12, R11 ;  /* 0x0000000c0d0e7389 */ /* 0x0002a400000c000b */
[----:B012--5:R-:W-:Y:S01]  /*2e2b0*/  ENDCOLLECTIVE ;  /* 0x000000000000791b */ /* 0x027fe20003800000 */
.L_x_886:
[----:B------:R-:W-:Y:S01]  /*2e2c0*/  IMAD.MOV.U32 R13, RZ, RZ, R2 ;  /* 0x000000ffff0d7224 */ /* 0x000fe200078e0002 */
[----:B------:R-:W-:-:S07]  /*2e2d0*/  MOV R0, R14 ;  /* 0x0000000e00007202 */ /* 0x000fce0000000f00 */
[----:B------:R-:W-:Y:S05]  /*2e2e0*/  WARPSYNC.COLLECTIVE R15, `(.L_x_887) ;  /* 0x000000000f087348 */ /* 0x000fea0003c00000 */
[----:B------:R0:W1:Y:S02]  /*2e2f0*/  SHFL.IDX P6, R14, R13, R12, R11 ;  /* 0x0000000c0d0e7389 */ /* 0x00006400000c000b */
[----:B01----:R-:W-:Y:S01]  /*2e300*/  ENDCOLLECTIVE ;  /* 0x000000000000791b */ /* 0x003fe20003800000 */
.L_x_887:
[----:B------:R-:W-:Y:S05]  /*2e310*/  BRA `(.L_x_888) ;  /* 0xffffff2c00387947 */ /* 0x000fea000383ffff */
.L_x_610:
[----:B------:R-:W-:Y:S01]  /*2e320*/  BSSY B1, `(.L_x_889) ;  /* 0x0000008000017945 */ /* 0x000fe20003800000 */
[----:B------:R-:W-:Y:S01]  /*2e330*/  IMAD.MOV.U32 R13, RZ, RZ, R3 ;  /* 0x000000ffff0d7224 */ /* 0x000fe200078e0003 */
[----:B---3--:R-:W-:Y:S01]  /*2e340*/  MOV R15, 0xffffffff ;  /* 0xffffffff000f7802 */ /* 0x008fe20000000f00 */
[----:B------:R-:W-:Y:S02]  /*2e350*/  IMAD.MOV.U32 R12, RZ, RZ, 0x1 ;  /* 0x00000001ff0c7424 */ /* 0x000fe400078e00ff */
[----:B------:R-:W-:-:S07]  /*2e360*/  IMAD.MOV.U32 R11, RZ, RZ, 0x181f ;  /* 0x0000181fff0b7424 */ /* 0x000fce00078e00ff */
[----:B012--5:R-:W-:Y:S05]  /*2e370*/  WARPSYNC.COLLECTIVE R15, `(.L_x_890) ;  /* 0x000000000f087348 */ /* 0x027fea0003c00000 */
[----:B--2---:R2:W3:Y:S02]  /*2e380*/  SHFL.IDX P6, R14, R13, R12, R11 ;  /* 0x0000000c0d0e7389 */ /* 0x0044e400000c000b */
[----:B0123-5:R-:W-:Y:S01]  /*2e390*/  ENDCOLLECTIVE ;  /* 0x000000000000791b */ /* 0x02ffe20003800000 */
.L_x_890:
[----:B------:R-:W-:Y:S05]  /*2e3a0*/  BSYNC B1 ;  /* 0x0000000000017941 */ /* 0x000fea0003800000 */
.L_x_889:
        /* <DEDUP_REMOVED lines=8> */
.L_x_891:
[----:B------:R-:W-:Y:S05]  /*2e430*/  BRA `(.L_x_892) ;  /* 0xffffff2c00387947 */ /* 0x000fea000383ffff */
.L_x_613:
[----:B------:R-:W-:Y:S01]  /*2e440*/  BSSY B1, `(.L_x_893) ;  /* 0x0000008000017945 */ /* 0x000fe20003800000 */
[----:B------:R-:W-:Y:S02]  /*2e450*/  IMAD.MOV.U32 R13, RZ, RZ, R3 ;  /* 0x000000ffff0d7224 */ /* 0x000fe400078e0003 */
[----:B------:R-:W-:Y:S02]  /*2e460*/  IMAD.MOV.U32 R12, RZ, RZ, 0x2 ;  /* 0x00000002ff0c7424 */ /* 0x000fe400078e00ff */
[----:B------:R-:W-:Y:S02]  /*2e470*/  IMAD.MOV.U32 R11, RZ, RZ, 0x181f ;  /* 0x0000181fff0b7424 */ /* 0x000fe400078e00ff */
[----:B---3--:R-:W-:-:S07]  /*2e480*/  IMAD.MOV.U32 R15, RZ, RZ, -0x1 ;  /* 0xffffffffff0f7424 */ /* 0x008fce00078e00ff */
[----:B012-4-:R-:W-:Y:S05]  /*2e490*/  WARPSYNC.COLLECTIVE R15, `(.L_x_894) ;  /* 0x000000000f087348 */ /* 0x017fea0003c00000 */
[----:B--2---:R2:W3:Y:S02]  /*2e4a0*/  SHFL.IDX P6, R14, R13, R12, R11 ;  /* 0x0000000c0d0e7389 */ /* 0x0044e400000c000b */
[----:B01234-:R-:W-:Y:S01]  /*2e4b0*/  ENDCOLLECTIVE ;  /* 0x000000000000791b */ /* 0x01ffe20003800000 */
.L_x_894:
[----:B------:R-:W-:Y:S05]  /*2e4c0*/  BSYNC B1 ;  /* 0x0000000000017941 */ /* 0x000fea0003800000 */
.L_x_893:
[----:B------:R-:W-:Y:S01]  /*2e4d0*/  IMAD.MOV.U32 R13, RZ, RZ, R2 ;  /* 0x000000ffff0d7224 */ /* 0x000fe200078e0002 */
[----:B------:R-:W-:Y:S01]  /*2e4e0*/  MOV R0, R14 ;  /* 0x0000000e00007202 */ /* 0x000fe20000000f00 */
[----:B------:R-:W-:Y:S02]  /*2e4f0*/  IMAD.MOV.U32 R12, RZ, RZ, 0x2 ;  /* 0x00000002ff0c7424 */ /* 0x000fe400078e00ff */
[----:B------:R-:W-:Y:S02]  /*2e500*/  IMAD.MOV.U32 R11, RZ, RZ, 0x181f ;  /* 0x0000181fff0b7424 */ /* 0x000fe400078e00ff */
[----:B------:R-:W-:-:S07]  /*2e510*/  IMAD.MOV.U32 R15, RZ, RZ, -0x1 ;  /* 0xffffffffff0f7424 */ /* 0x000fce00078e00ff */
[----:B------:R-:W-:Y:S05]  /*2e520*/  WARPSYNC.COLLECTIVE R15, `(.L_x_895) ;  /* 0x000000000f087348 */ /* 0x000fea0003c00000 */
[----:B------:R0:W1:Y:S02]  /*2e530*/  SHFL.IDX P6, R14, R13, R12, R11 ;  /* 0x0000000c0d0e7389 */ /* 0x00006400000c000b */
[----:B01----:R-:W-:Y:S01]  /*2e540*/  ENDCOLLECTIVE ;  /* 0x000000000000791b */ /* 0x003fe20003800000 */
.L_x_895:
[----:B------:R-:W-:Y:S05]  /*2e550*/  BRA `(.L_x_896) ;  /* 0xffffff2c00387947 */ /* 0x000fea000383ffff */
.L_x_616:
[----:B------:R-:W-:Y:S01]  /*2e560*/  BSSY B1, `(.L_x_897) ;  /* 0x0000008000017945 */ /* 0x000fe20003800000 */
[----:B------:R-:W-:Y:S01]  /*2e570*/  MOV R13, R3 ;  /* 0x00000003000d7202 */ /* 0x000fe20000000f00 */
[----:B------:R-:W-:Y:S02]  /*2e580*/  IMAD.MOV.U32 R12, RZ, RZ, 0x3 ;  /* 0x00000003ff0c7424 */ /* 0x000fe400078e00ff */
[----:B------:R-:W-:Y:S02]  /*2e590*/  IMAD.MOV.U32 R11, RZ, RZ, 0x181f ;  /* 0x0000181fff0b7424 */ /* 0x000fe400078e00ff */
[----:B---3--:R-:W-:-:S07]  /*2e5a0*/  IMAD.MOV.U32 R15, RZ, RZ, -0x1 ;  /* 0xffffffffff0f7424 */ /* 0x008fce00078e00ff */
[----:B012-4-:R-:W-:Y:S05]  /*2e5b0*/  WARPSYNC.COLLECTIVE R15, `(.L_x_898) ;  /* 0x000000000f087348 */ /* 0x017fea0003c00000 */
[----:B--2---:R2:W3:Y:S02]  /*2e5c0*/  SHFL.IDX P6, R14, R13, R12, R11 ;  /* 0x0000000c0d0e7389 */ /* 0x0044e400000c000b */
[----:B01234-:R-:W-:Y:S01]  /*2e5d0*/  ENDCOLLECTIVE ;  /* 0x000000000000791b */ /* 0x01ffe20003800000 */
.L_x_898:
[----:B------:R-:W-:Y:S05]  /*2e5e0*/  BSYNC B1 ;  /* 0x0000000000017941 */ /* 0x000fea0003800000 */
.L_x_897:
[----:B------:R-:W-:Y:S01]  /*2e5f0*/  MOV R13, R2 ;  /* 0x00000002000d7202 */ /* 0x000fe20000000f00 */
[----:B------:R-:W-:Y:S02]  /*2e600*/  IMAD.MOV.U32 R12, RZ, RZ, 0x3 ;  /* 0x00000003ff0c7424 */ /* 0x000fe400078e00ff */
[----:B------:R-:W-:Y:S02]  /*2e610*/  IMAD.MOV.U32 R11, RZ, RZ, 0x181f ;  /* 0x0000181fff0b7424 */ /* 0x000fe400078e00ff */
[----:B------:R-:W-:Y:S02]  /*2e620*/  IMAD.MOV.U32 R15, RZ, RZ, -0x1 ;  /* 0xffffffffff0f7424 */ /* 0x000fe400078e00ff */
[----:B------:R-:W-:-:S07]  /*2e630*/  IMAD.MOV.U32 R0, RZ, RZ, R14 ;  /* 0x000000ffff007224 */ /* 0x000fce00078e000e */
[----:B------:R-:W-:Y:S05]  /*2e640*/  WARPSYNC.COLLECTIVE R15, `(.L_x_899) ;  /* 0x000000000f087348 */ /* 0x000fea0003c00000 */
[----:B------:R0:W1:Y:S02]  /*2e650*/  SHFL.IDX P6, R14, R13, R12, R11 ;  /* 0x0000000c0d0e7389 */ /* 0x00006400000c000b */
[----:B01----:R-:W-:Y:S01]  /*2e660*/  ENDCOLLECTIVE ;  /* 0x000000000000791b */ /* 0x003fe20003800000 */
.L_x_899:
[----:B------:R-:W-:Y:S05]  /*2e670*/  BRA `(.L_x_900) ;  /* 0xffffff2c00387947 */ /* 0x000fea000383ffff */
.L_x_618:
[----:B------:R-:W-:Y:S01]  /*2e680*/  IMAD.MOV.U32 R13, RZ, RZ, R32 ;  /* 0x000000ffff0d7224 */ /* 0x000fe200078e0020 */
[----:B------:R-:W-:Y:S01]  /*2e690*/  MOV R12, RZ ;  /* 0x000000ff000c7202 */ /* 0x000fe20000000f00 */
[----:B------:R-:W-:Y:S01]  /*2e6a0*/  IMAD.MOV.U32 R11, RZ, RZ, 0x1c1f ;  /* 0x00001c1fff0b7424 */ /* 0x000fe200078e00ff */
[C---:B------:R-:W-:Y:S01]  /*2e6b0*/  IADD3 R29, R218.reuse, 0x10, RZ ;  /* 0x00000010da1d7810 */ /* 0x040fe20007ffe0ff */
[----:B------:R-:W-:Y:S02]  /*2e6c0*/  IMAD.MOV.U32 R15, RZ, RZ, -0x1 ;  /* 0xffffffffff0f7424 */ /* 0x000fe400078e00ff */
[C---:B------:R-:W-:Y:S02]  /*2e6d0*/  VIADD R28, R218.reuse, 0x18 ;  /* 0x00000018da1c7836 */ /* 0x040fe40000000000 */
[----:B------:R-:W-:-:S07]  /*2e6e0*/  VIADD R26, R218, 0x20 ;  /* 0x00000020da1a7836 */ /* 0x000fce0000000000 */
[----:B------:R-:W-:Y:S05]  /*2e6f0*/  WARPSYNC.COLLECTIVE R15, `(.L_x_901) ;  /* 0x000000000f087348 */ /* 0x000fea0003c00000 */
[----:B------:R0:W1:Y:S02]  /*2e700*/  SHFL.IDX P6, R14, R13, R12, R11 ;  /* 0x0000000c0d0e7389 */ /* 0x00006400000c000b */
[----:B01----:R-:W-:Y:S01]  /*2e710*/  ENDCOLLECTIVE ;  /* 0x000000000000791b */ /* 0x003fe20003800000 */
.L_x_901:
[C---:B------:R-:W-:Y:S02]  /*2e720*/  VIADD R25, R218.reuse, 0x28 ;  /* 0x00000028da197836 */ /* 0x040fe40000000000 */
[----:B------:R-:W-:Y:S02]  /*2e730*/  VIADD R24, R218, 0x30 ;  /* 0x00000030da187836 */ /* 0x000fe40000000000 */
[----:B------:R-:W-:Y:S02]  /*2e740*/  IMAD.MOV.U32 R13, RZ, RZ, R30 ;  /* 0x000000ffff0d7224 */ /* 0x000fe400078e001e */
[----:B------:R-:W-:-:S07]  /*2e750*/  IMAD.MOV.U32 R31, RZ, RZ, R14 ;  /* 0x000000ffff1f7224 */ /* 0x000fce00078e000e */
[----:B------:R-:W-:Y:S05]  /*2e760*/  WARPSYNC.COLLECTIVE R15, `(.L_x_902) ;  /* 0x000000000f087348 */ /* 0x000fea0003c00000 */
[----:B------:R0:W1:Y:S02]  /*2e770*/  SHFL.IDX P6, R14, R13, R12, R11 ;  /* 0x0000000c0d0e7389 */ /* 0x00006400000c000b */
[----:B01----:R-:W-:Y:S01]  /*2e780*/  ENDCOLLECTIVE ;  /* 0x000000000000791b */ /* 0x003fe20003800000 */
.L_x_902:
[----:B------:R-:W-:Y:S05]  /*2e790*/  BRA `(.L_x_903) ;  /* 0xffffff2c00f47947 */ /* 0x000fea000383ffff */
.L_x_621:
[----:B------:R-:W-:Y:S01]  /*2e7a0*/  BSSY B1, `(.L_x_904) ;  /* 0x0000008000017945 */ /* 0x000fe20003800000 */
[----:B---3--:R-:W-:Y:S01]  /*2e7b0*/  MOV R13, R32 ;  /* 0x00000020000d7202 */ /* 0x008fe20000000f00 */
[----:B------:R-:W-:Y:S02]  /*2e7c0*/  IMAD.MOV.U32 R12, RZ, RZ, 0x1 ;  /* 0x00000001ff0c7424 */ /* 0x000fe400078e00ff */
[----:B------:R-:W-:Y:S02]  /*2e7d0*/  IMAD.MOV.U32 R11, RZ, RZ, 0x1c1f ;  /* 0x00001c1fff0b7424 */ /* 0x000fe400078e00ff */
[----:B------:R-:W-:-:S07]  /*2e7e0*/  IMAD.MOV.U32 R15, RZ, RZ, -0x1 ;  /* 0xffffffffff0f7424 */ /* 0x000fce00078e00ff */
[----:B012---:R-:W-:Y:S05]  /*2e7f0*/  WARPSYNC.COLLECTIVE R15, `(.L_x_905) ;  /* 0x000000000f087348 */ /* 0x007fea0003c00000 */
[----:B--2---:R2:W3:Y:S02]  /*2e800*/  SHFL.IDX P6, R14, R13, R12, R11 ;  /* 0x0000000c0d0e7389 */ /* 0x0044e400000c000b */
[----:B0123--:R-:W-:Y:S01]  /*2e810*/  ENDCOLLECTIVE ;  /* 0x000000000000791b */ /* 0x00ffe20003800000 */
.L_x_905:
[----:B------:R-:W-:Y:S05]  /*2e820*/  BSYNC B1 ;  /* 0x0000000000017941 */ /* 0x000fea0003800000 */
.L_x_904:
        /* <DEDUP_REMOVED lines=8> */
.L_x_906:
[----:B------:R-:W-:Y:S05]  /*2e8b0*/  BRA `(.L_x_907) ;  /* 0xffffff3400a87947 */ /* 0x000fea000383ffff */
.L_x_625:
[----:B------:R-:W-:Y:S01]  /*2e8c0*/  IMAD.MOV.U32 R13, RZ, RZ, R3 ;  /* 0x000000ffff0d7224 */ /* 0x000fe200078e0003 */
[----:B------:R-:W-:Y:S01]  /*2e8d0*/  MOV R12, RZ ;  /* 0x000000ff000c7202 */ /* 0x000fe20000000f00 */
[----:B------:R-:W-:Y:S02]  /*2e8e0*/  IMAD.MOV.U32 R11, RZ, RZ, 0x181f ;  /* 0x0000181fff0b7424 */ /* 0x000fe400078e00ff */
[----:B------:R-:W-:-:S07]  /*2e8f0*/  IMAD.MOV.U32 R15, RZ, RZ, -0x1 ;  /* 0xffffffffff0f7424 */ /* 0x000fce00078e00ff */
[----:B0-2---:R-:W-:Y:S05]  /*2e900*/  WARPSYNC.COLLECTIVE R15, `(.L_x_908) ;  /* 0x000000000f087348 */ /* 0x005fea0003c00000 */
[----:B------:R1:W3:Y:S02]  /*2e910*/  SHFL.IDX P6, R14, R13, R12, R11 ;  /* 0x0000000c0d0e7389 */ /* 0x0002e400000c000b */
[----:B0123--:R-:W-:Y:S01]  /*2e920*/  ENDCOLLECTIVE ;  /* 0x000000000000791b */ /* 0x00ffe20003800000 */
.L_x_908:
[----:B------:R-:W-:Y:S02]  /*2e930*/  IMAD.MOV.U32 R13, RZ, RZ, R2 ;  /* 0x000000ffff0d7224 */ /* 0x000fe400078e0002 */
[----:B------:R-:W-:-:S07]  /*2e940*/  IMAD.MOV.U32 R0, RZ, RZ, R14 ;  /* 0x000000ffff007224 */ /* 0x000fce00078e000e */
[----:B------:R-:W-:Y:S05]  /*2e950*/  WARPSYNC.COLLECTIVE R15, `(.L_x_909) ;  /* 0x000000000f087348 */ /* 0x000fea0003c00000 */
[----:B------:R0:W1:Y:S02]  /*2e960*/  SHFL.IDX P6, R14, R13, R12, R11 ;  /* 0x0000000c0d0e7389 */ /* 0x00006400000c000b */
[----:B01----:R-:W-:Y:S01]  /*2e970*/  ENDCOLLECTIVE ;  /* 0x000000000000791b */ /* 0x003fe20003800000 */
.L_x_909:
[----:B------:R-:W-:Y:S05]  /*2e980*/  BRA `(.L_x_910) ;  /* 0xffffff4400447947 */ /* 0x000fea000383ffff */
.L_x_628:
[----:B------:R-:W-:Y:S01]  /*2e990*/  BSSY B1, `(.L_x_911) ;  /* 0x0000008000017945 */ /* 0x000fe20003800000 */
[----:B------:R-:W-:Y:S01]  /*2e9a0*/  MOV R13, R3 ;  /* 0x00000003000d7202 */ /* 0x000fe20000000f00 */
[----:B------:R-:W-:Y:S02]  /*2e9b0*/  IMAD.MOV.U32 R12, RZ, RZ, 0x1 ;  /* 0x00000001ff0c7424 */ /* 0x000fe400078e00ff */
[----:B---3--:R-:W-:Y:S02]  /*2e9c0*/  IMAD.MOV.U32 R11, RZ, RZ, 0x181f ;  /* 0x0000181fff0b7424 */ /* 0x008fe400078e00ff */
[----:B------:R-:W-:-:S07]  /*2e9d0*/  IMAD.MOV.U32 R15, RZ, RZ, -0x1 ;  /* 0xffffffffff0f7424 */ /* 0x000fce00078e00ff */
[----:B012-4-:R-:W-:Y:S05]  /*2e9e0*/  WARPSYNC.COLLECTIVE R15, `(.L_x_912) ;  /* 0x000000000f087348 */ /* 0x017fea0003c00000 */
[----:B----4-:R3:W4:Y:S02]  /*2e9f0*/  SHFL.IDX P6, R14, R13, R12, R11 ;  /* 0x0000000c0d0e7389 */ /* 0x01072400000c000b */
[----:B01234-:R-:W-:Y:S01]  /*2ea00*/  ENDCOLLECTIVE ;  /* 0x000000000000791b */ /* 0x01ffe20003800000 */
.L_x_912:
[----:B------:R-:W-:Y:S05]  /*2ea10*/  BSYNC B1 ;  /* 0x0000000000017941 */ /* 0x000fea0003800000 */
.L_x_911:
        /* <DEDUP_REMOVED lines=8> */
.L_x_913:
[----:B------:R-:W-:Y:S05]  /*2eaa0*/  BRA `(.L_x_914) ;  /* 0xffffff4400487947 */ /* 0x000fea000383ffff */
.L_x_631:
[----:B------:R-:W-:Y:S01]  /*2eab0*/  BSSY B1, `(.L_x_915) ;  /* 0x0000008000017945 */ /* 0x000fe20003800000 */
[----:B------:R-:W-:Y:S01]  /*2eac0*/  IMAD.MOV.U32 R13, RZ, RZ, R3 ;  /* 0x000000ffff0d7224 */ /* 0x000fe200078e0003 */
[----:B------:R-:W-:Y:S01]  /*2ead0*/  MOV R12, 0x2 ;  /* 0x00000002000c7802 */ /* 0x000fe20000000f00 */
[----:B0-----:R-:W-:Y:S02]  /*2eae0*/  IMAD.MOV.U32 R11, RZ, RZ, 0x181f ;  /* 0x0000181fff0b7424 */ /* 0x001fe400078e00ff */
[----:B------:R-:W-:-:S07]  /*2eaf0*/  IMAD.MOV.U32 R15, RZ, RZ, -0x1 ;  /* 0xffffffffff0f7424 */ /* 0x000fce00078e00ff */
[----:B-1234-:R-:W-:Y:S05]  /*2eb00*/  WARPSYNC.COLLECTIVE R15, `(.L_x_916) ;  /* 0x000000000f087348 */ /* 0x01efea0003c00000 */
[----:B----4-:R0:W4:Y:S02]  /*2eb10*/  SHFL.IDX P6, R14, R13, R12, R11 ;  /* 0x0000000c0d0e7389 */ /* 0x01012400000c000b */
[----:B01234-:R-:W-:Y:S01]  /*2eb20*/  ENDCOLLECTIVE ;  /* 0x000000000000791b */ /* 0x01ffe20003800000 */
.L_x_916:
[----:B------:R-:W-:Y:S05]  /*2eb30*/  BSYNC B1 ;  /* 0x0000000000017941 */ /* 0x000fea0003800000 */
.L_x_915:
[----:B------:R-:W-:Y:S01]  /*2eb40*/  IMAD.MOV.U32 R13, RZ, RZ, R2 ;  /* 0x000000ffff0d7224 */ /* 0x000fe200078e0002 */
[----:B------:R-:W-:Y:S01]  /*2eb50*/  MOV R12, 0x2 ;  /* 0x00000002000c7802 */ /* 0x000fe20000000f00 */
[----:B------:R-:W-:Y:S02]  /*2eb60*/  IMAD.MOV.U32 R11, RZ, RZ, 0x181f ;  /* 0x0000181fff0b7424 */ /* 0x000fe400078e00ff */
[----:B------:R-:W-:Y:S02]  /*2eb70*/  IMAD.MOV.U32 R15, RZ, RZ, -0x1 ;  /* 0xffffffffff0f7424 */ /* 0x000fe400078e00ff */
[----:B------:R-:W-:-:S07]  /*2eb80*/  IMAD.MOV.U32 R0, RZ, RZ, R14 ;  /* 0x000000ffff007224 */ /* 0x000fce00078e000e */
[----:B------:R-:W-:Y:S05]  /*2eb90*/  WARPSYNC.COLLECTIVE R15, `(.L_x_917) ;  /* 0x000000000f087348 */ /* 0x000fea0003c00000 */
[----:B------:R0:W1:Y:S02]  /*2eba0*/  SHFL.IDX P6, R14, R13, R12, R11 ;  /* 0x0000000c0d0e7389 */ /* 0x00006400000c000b */
[----:B01----:R-:W-:Y:S01]  /*2ebb0*/  ENDCOLLECTIVE ;  /* 0x000000000000791b */ /* 0x003fe20003800000 */
.L_x_917:
[----:B------:R-:W-:Y:S05]  /*2ebc0*/  BRA `(.L_x_918) ;  /* 0xffffff4400487947 */ /* 0x000fea000383ffff */
.L_x_634:
[----:B------:R-:W-:Y:S01]  /*2ebd0*/  BSSY B1, `(.L_x_919) ;  /* 0x0000008000017945 */ /* 0x000fe20003800000 */
[----:B------:R-:W-:Y:S01]  /*2ebe0*/  IMAD.MOV.U32 R13, RZ, RZ, R3 ;  /* 0x000000ffff0d7224 */ /* 0x000fe200078e0003 */
[----:B0-----:R-:W-:Y:S01]  /*2ebf0*/  MOV R11, 0x181f ;  /* 0x0000181f000b7802 */ /* 0x001fe20000000f00 */
[----:B------:R-:W-:Y:S02]  /*2ec00*/  IMAD.MOV.U32 R12, RZ, RZ, 0x3 ;  /* 0x00000003ff0c7424 */ /* 0x000fe400078e00ff */
[----:B------:R-:W-:-:S07]  /*2ec10*/  IMAD.MOV.U32 R15, RZ, RZ, -0x1 ;  /* 0xffffffffff0f7424 */ /* 0x000fce00078e00ff */
[----:B-1234-:R-:W-:Y:S05]  /*2ec20*/  WARPSYNC.COLLECTIVE R15, `(.L_x_920) ;  /* 0x000000000f087348 */ /* 0x01efea0003c00000 */
[----:B------:R0:W0:Y:S02]  /*2ec30*/  SHFL.IDX P6, R14, R13, R12, R11 ;  /* 0x0000000c0d0e7389 */ /* 0x00002400000c000b */
[----:B01234-:R-:W-:Y:S01]  /*2ec40*/  ENDCOLLECTIVE ;  /* 0x000000000000791b */ /* 0x01ffe20003800000 */
.L_x_920:
[----:B------:R-:W-:Y:S05]  /*2ec50*/  BSYNC B1 ;  /* 0x0000000000017941 */ /* 0x000fea0003800000 */
.L_x_919:
        /* <DEDUP_REMOVED lines=8> */
.L_x_921:
[----:B------:R-:W-:Y:S05]  /*2ece0*/  BRA `(.L_x_922) ;  /* 0xffffff4400487947 */ /* 0x000fea000383ffff */
.L_x_650:
[----:B------:R-:W0:Y:S01]  /*2ecf0*/  S2R R9, SR_TID.X ;  /* 0x0000000000097919 */ /* 0x000e220000002100 */
[----:B------:R-:W-:Y:S01]  /*2ed00*/  BSSY B1, `(.L_x_923) ;  /* 0x000000a000017945 */ /* 0x000fe20003800000 */
[----:B------:R-:W-:Y:S01]  /*2ed10*/  IMAD.MOV.U32 R12, RZ, RZ, RZ ;  /* 0x000000ffff0c7224 */ /* 0x000fe200078e00ff */
[----:B------:R-:W-:Y:S01]  /*2ed20*/  MOV R15, 0xffffffff ;  /* 0xffffffff000f7802 */ /* 0x000fe20000000f00 */
[----:B------:R-:W-:Y:S01]  /*2ed30*/  IMAD.MOV.U32 R11, RZ, RZ, 0x1f ;  /* 0x0000001fff0b7424 */ /* 0x000fe200078e00ff */
[----:B0-----:R-:W-:-:S04]  /*2ed40*/  SHF.R.U32.HI R9, RZ, 0x5, R9 ;  /* 0x00000005ff097819 */ /* 0x001fc80000011609 */
[----:B------:R-:W-:-:S05]  /*2ed50*/  LOP3.LUT R9, R9, 0x3, RZ, 0xc0, !PT ;  /* 0x0000000309097812 */ /* 0x000fca00078ec0ff */
[----:B------:R-:W-:-:S07]  /*2ed60*/  IMAD.MOV.U32 R13, RZ, RZ, R9 ;  /* 0x000000ffff0d7224 */ /* 0x000fce00078e0009 */
[----:B------:R-:W-:Y:S05]  /*2ed70*/  WARPSYNC.COLLECTIVE R15, `(.L_x_924) ;  /* 0x000000000f087348 */ /* 0x000fea0003c00000 */
[----:B------:R0:W1:Y:S02]  /*2ed80*/  SHFL.IDX P6, R14, R13, R12, R11 ;  /* 0x0000000c0d0e7389 */ /* 0x00006400000c000b */
[----:B01----:R-:W-:Y:S01]  /*2ed90*/  ENDCOLLECTIVE ;  /* 0x000000000000791b */ /* 0x003fe20003800000 */
.L_x_924:
[----:B------:R-:W-:Y:S05]  /*2eda0*/  BSYNC B1 ;  /* 0x0000000000017941 */ /* 0x000fea0003800000 */
.L_x_923:
[----:B------:R-:W-:Y:S05]  /*2edb0*/  BRA `(.L_x_925) ;  /* 0xffffff5c00847947 */ /* 0x000fea000383ffff */
.L_x_652:
[----:B------:R-:W-:Y:S01]  /*2edc0*/  BSSY B1, `(.L_x_926) ;  /* 0x0000006000017945 */ /* 0x000fe20003800000 */
[----:B------:R-:W-:-:S07]  /*2edd0*/  IMAD.MOV.U32 R15, RZ, RZ, -0x1 ;  /* 0xffffffffff0f7424 */ /* 0x000fce00078e00ff */
[----:B0-----:R-:W-:Y:S05]  /*2ede0*/  WARPSYNC.COLLECTIVE R15, `(.L_x_927) ;  /* 0x000000000f0c7348 */ /* 0x001fea0003c00000 */
[----:B------:R-:W-:Y:S02]  /*2edf0*/  ELECT P6, UR62, PT ;  /* 0x00000000003e782f */ /* 0x000fe400038c0000 */
[----:B------:R-:W-:Y:S01]  /*2ee00*/  MOV R14, UR62 ;  /* 0x0000003e000e7c02 */ /* 0x000fe20008000f00 */
[----:B0-----:R-:W-:Y:S10]  /*2ee10*/  ENDCOLLECTIVE ;  /* 0x000000000000791b */ /* 0x001ff40003800000 */
.L_x_927:
[----:B------:R-:W-:Y:S05]  /*2ee20*/  BSYNC B1 ;  /* 0x0000000000017941 */ /* 0x000fea0003800000 */
.L_x_926:
[----:B------:R-:W-:Y:S05]  /*2ee30*/  BRA `(.L_x_651) ;  /* 0xffffff5c007c7947 */ /* 0x000fea000383ffff */
.L_x_654:
[----:B0-----:R0:W1:Y:S02]  /*2ee40*/  SYNCS.PHASECHK.TRANS64.TRYWAIT P0, [R22+URZ+0x29820], R7 ;  /* 0x02982007160075a7 */ /* 0x001064000800017f */
[----:B-1----:R-:W-:Y:S05]  /*2ee50*/  @!P0 NANOSLEEP.SYNCS 0x989680 ;  /* 0x009896800000895d */ /* 0x002fea0003900000 */
[----:B------:R-:W1:Y:S02]  /*2ee60*/  @!P0 SYNCS.PHASECHK.TRANS64 P0, [R22+URZ+0x29820], R7 ;  /* 0x02982007160085a7 */ /* 0x000e64000800007f */
[----:B-1----:R-:W-:Y:S05]  /*2ee70*/  @!P0 BRA `(.L_x_654) ;  /* 0xfffffffc00f08947 */ /* 0x002fea000383ffff */
[----:B------:R-:W-:Y:S05]  /*2ee80*/  BRA `(.L_x_928) ;  /* 0xffffff5c008c7947 */ /* 0x000fea000383ffff */
.L_x_658:
[----:B-1----:R1:W2:Y:S02]  /*2ee90*/  SYNCS.PHASECHK.TRANS64.TRYWAIT P0, [R10+URZ+0x298a0], R12 ;  /* 0x0298a00c0a0075a7 */ /* 0x0022a4000800017f */
[----:B--2---:R-:W-:Y:S05]  /*2eea0*/  @!P0 NANOSLEEP.SYNCS 0x989680 ;  /* 0x009896800000895d */ /* 0x004fea0003900000 */
[----:B------:R-:W2:Y:S02]  /*2eeb0*/  @!P0 SYNCS.PHASECHK.TRANS64 P0, [R10+URZ+0x298a0], R12 ;  /* 0x0298a00c0a0085a7 */ /* 0x000ea4000800007f */
[----:B--2---:R-:W-:Y:S05]  /*2eec0*/  @!P0 BRA `(.L_x_658) ;  /* 0xfffffffc00f08947 */ /* 0x004fea000383ffff */
[----:B------:R-:W-:Y:S05]  /*2eed0*/  BRA `(.L_x_929) ;  /* 0xffffff5c00a47947 */ /* 0x000fea000383ffff */
.L_x_665:
[----:B0-----:R0:W2:Y:S02]  /*2eee0*/  SYNCS.PHASECHK.TRANS64.TRYWAIT P0, [R10+URZ+0x298c0], R12 ;  /* 0x0298c00c0a0075a7 */ /* 0x0010a4000800017f */
[----:B--2---:R-:W-:Y:S05]  /*2eef0*/  @!P0 NANOSLEEP.SYNCS 0x989680 ;  /* 0x009896800000895d */ /* 0x004fea0003900000 */
[----:B------:R-:W2:Y:S02]  /*2ef00*/  @!P0 SYNCS.PHASECHK.TRANS64 P0, [R10+URZ+0x298c0], R12 ;  /* 0x0298c00c0a0085a7 */ /* 0x000ea4000800007f */
[----:B--2---:R-:W-:Y:S05]  /*2ef10*/  @!P0 BRA `(.L_x_665) ;  /* 0xfffffffc00f08947 */ /* 0x004fea000383ffff */
[----:B------:R-:W-:Y:S05]  /*2ef20*/  BRA `(.L_x_930) ;  /* 0xffffff6000987947 */ /* 0x000fea000383ffff */
.L_x_672:
[----:B-1----:R1:W2:Y:S02]  /*2ef30*/  SYNCS.PHASECHK.TRANS64.TRYWAIT P2, [R10+URZ+0x298a0], R9 ;  /* 0x0298a0090a0075a7 */ /* 0x0022a4000804017f */
[----:B--2---:R-:W-:Y:S05]  /*2ef40*/  @!P2 NANOSLEEP.SYNCS 0x989680 ;  /* 0x009896800000a95d */ /* 0x004fea0003900000 */
[----:B------:R-:W2:Y:S02]  /*2ef50*/  @!P2 SYNCS.PHASECHK.TRANS64 P2, [R10+URZ+0x298a0], R9 ;  /* 0x0298a0090a00a5a7 */ /* 0x000ea4000804007f */
[----:B--2---:R-:W-:Y:S05]  /*2ef60*/  @!P2 BRA `(.L_x_672) ;  /* 0xfffffffc00f0a947 */ /* 0x004fea000383ffff */
[----:B------:R-:W-:Y:S05]  /*2ef70*/  BRA `(.L_x_931) ;  /* 0xffffff6400587947 */ /* 0x000fea000383ffff */
.L_x_679:
[----:B0-----:R0:W2:Y:S02]  /*2ef80*/  SYNCS.PHASECHK.TRANS64.TRYWAIT P2, [R10+URZ+0x298c0], R9 ;  /* 0x0298c0090a0075a7 */ /* 0x0010a4000804017f */
[----:B--2---:R-:W-:Y:S05]  /*2ef90*/  @!P2 NANOSLEEP.SYNCS 0x989680 ;  /* 0x009896800000a95d */ /* 0x004fea0003900000 */
[----:B------:R-:W2:Y:S02]  /*2efa0*/  @!P2 SYNCS.PHASECHK.TRANS64 P2, [R10+URZ+0x298c0], R9 ;  /* 0x0298c0090a00a5a7 */ /* 0x000ea4000804007f */
[----:B--2---:R-:W-:Y:S05]  /*2efb0*/  @!P2 BRA `(.L_x_679) ;  /* 0xfffffffc00f0a947 */ /* 0x004fea000383ffff */
[----:B------:R-:W-:Y:S05]  /*2efc0*/  BRA `(.L_x_932) ;  /* 0xffffff6800487947 */ /* 0x000fea000383ffff */
.L_x_696:
[----:B------:R-:W-:Y:S01]  /*2efd0*/  SHF.R.U32.HI R8, RZ, 0x5, R21 ;  /* 0x00000005ff087819 */ /* 0x000fe20000011615 */
[----:B------:R-:W-:Y:S01]  /*2efe0*/  BSSY B0, `(.L_x_933) ;  /* 0x0000009000007945 */ /* 0x000fe20003800000 */
[----:B-1----:R-:W-:Y:S01]  /*2eff0*/  IMAD.MOV.U32 R12, RZ, RZ, RZ ;  /* 0x000000ffff0c7224 */ /* 0x002fe200078e00ff */
[----:B------:R-:W-:Y:S01]  /*2f000*/  MOV R15, 0xffffffff ;  /* 0xffffffff000f7802 */ /* 0x000fe20000000f00 */
[----:B------:R-:W-:Y:S01]  /*2f010*/  IMAD.MOV.U32 R11, RZ, RZ, 0x1f ;  /* 0x0000001fff0b7424 */ /* 0x000fe200078e00ff */
[----:B------:R-:W-:-:S05]  /*2f020*/  LOP3.LUT R8, R8, 0x3, RZ, 0xc0, !PT ;  /* 0x0000000308087812 */ /* 0x000fca00078ec0ff */
[----:B------:R-:W-:-:S07]  /*2f030*/  IMAD.MOV.U32 R13, RZ, RZ, R8 ;  /* 0x000000ffff0d7224 */ /* 0x000fce00078e0008 */
[----:B-----5:R-:W-:Y:S05]  /*2f040*/  WARPSYNC.COLLECTIVE R15, `(.L_x_934) ;  /* 0x000000000f087348 */ /* 0x020fea0003c00000 */
[----:B------:R0:W1:Y:S02]  /*2f050*/  SHFL.IDX P6, R14, R13, R12, R11 ;  /* 0x0000000c0d0e7389 */ /* 0x00006400000c000b */
[----:B01---5:R-:W-:Y:S01]  /*2f060*/  ENDCOLLECTIVE ;  /* 0x000000000000791b */ /* 0x023fe20003800000 */
.L_x_934:
[----:B------:R-:W-:Y:S05]  /*2f070*/  BSYNC B0 ;  /* 0x0000000000007941 */ /* 0x000fea0003800000 */
.L_x_933:
[----:B------:R-:W-:Y:S05]  /*2f080*/  BRA `(.L_x_935) ;  /* 0xffffff7800887947 */ /* 0x000fea000383ffff */
.L_x_699:
[----:B0-----:R-:W2:Y:S02]  /*2f090*/  LDL R2, [R1+0x2c] ;  /* 0x00002c0001027983 */ /* 0x001ea40000100800 */
[----:B--2---:R0:W1:Y:S02]  /*2f0a0*/  SYNCS.PHASECHK.TRANS64.TRYWAIT P0, [R0+URZ+0x29880], R2 ;  /* 0x02988002000075a7 */ /* 0x004064000800017f */
[----:B-1----:R-:W-:Y:S05]  /*2f0b0*/  @!P0 NANOSLEEP.SYNCS 0x989680 ;  /* 0x009896800000895d */ /* 0x002fea0003900000 */
[----:B------:R-:W1:Y:S02]  /*2f0c0*/  @!P0 SYNCS.PHASECHK.TRANS64 P0, [R0+URZ+0x29880], R2 ;  /* 0x02988002000085a7 */ /* 0x000e64000800007f */
[----:B-1----:R-:W-:Y:S05]  /*2f0d0*/  @!P0 BRA `(.L_x_699) ;  /* 0xfffffffc00ec8947 */ /* 0x002fea000383ffff */
[----:B------:R-:W-:Y:S05]  /*2f0e0*/  BRA `(.L_x_936) ;  /* 0xffffff7800ac7947 */ /* 0x000fea000383ffff */
.L_x_700:
        /* <DEDUP_REMOVED lines=8> */
.L_x_938:
[----:B------:R-:W-:Y:S05]  /*2f170*/  BSYNC B0 ;  /* 0x0000000000007941 */ /* 0x000fea0003800000 */
.L_x_937:
[----:B------:R-:W-:Y:S01]  /*2f180*/  LOP3.LUT P2, RZ, R20, 0x2, RZ, 0xc0, !PT ;  /* 0x0000000214ff7812 */ /* 0x000fe2000784c0ff */
[----:B------:R-:W-:Y:S01]  /*2f190*/  IMAD.MOV.U32 R13, RZ, RZ, R2 ;  /* 0x000000ffff0d7224 */ /* 0x000fe200078e0002 */
[----:B------:R-:W0:Y:S01]  /*2f1a0*/  S2R R20, SR_TID.X ;  /* 0x0000000000147919 */ /* 0x000e220000002100 */
[----:B------:R-:W-:Y:S01]  /*2f1b0*/  IMAD.MOV.U32 R12, RZ, RZ, RZ ;  /* 0x000000ffff0c7224 */ /* 0x000fe200078e00ff */
[----:B------:R-:W-:Y:S01]  /*2f1c0*/  MOV R15, 0xffffffff ;  /* 0xffffffff000f7802 */ /* 0x000fe20000000f00 */
[----:B------:R-:W-:Y:S01]  /*2f1d0*/  IMAD.MOV.U32 R11, RZ, RZ, 0x1c1f ;  /* 0x00001c1fff0b7424 */ /* 0x000fe200078e00ff */
[----:B------:R-:W-:-:S07]  /*2f1e0*/  MOV R4, R14 ;  /* 0x0000000e00047202 */ /* 0x000fce0000000f00 */
[----:B0-----:R-:W-:Y:S05]  /*2f1f0*/  WARPSYNC.COLLECTIVE R15, `(.L_x_939) ;  /* 0x000000000f087348 */ /* 0x001fea0003c00000 */
[----:B------:R1:W2:Y:S02]  /*2f200*/  SHFL.IDX P6, R14, R13, R12, R11 ;  /* 0x0000000c0d0e7389 */ /* 0x0002a400000c000b */
[----:B012---:R-:W-:Y:S01]  /*2f210*/  ENDCOLLECTIVE ;  /* 0x000000000000791b */ /* 0x007fe20003800000 */
.L_x_939:
[----:B------:R-:W-:Y:S02]  /*2f220*/  IMAD.MOV.U32 R13, RZ, RZ, R3 ;  /* 0x000000ffff0d7224 */ /* 0x000fe400078e0003 */
[----:B------:R-:W-:Y:S02]  /*2f230*/  IMAD.SHL.U32 R20, R20, 0x10, RZ ;  /* 0x0000001014147824 */ /* 0x000fe400078e00ff */
[----:B------:R-:W-:-:S03]  /*2f240*/  IMAD.MOV.U32 R12, RZ, RZ, R14 ;  /* 0x000000ffff0c7224 */ /* 0x000fc600078e000e */
[----:B------:R-:W-:-:S04]  /*2f250*/  LOP3.LUT R20, R20, 0x30, RZ, 0xc0, !PT ;  /* 0x0000003014147812 */ /* 0x000fc800078ec0ff */
[----:B------:R-:W-:Y:S02]  /*2f260*/  IADD3 R20, P0, R20, R12, RZ ;  /* 0x0000000c14147210 */ /* 0x000fe40007f1e0ff */
[----:B------:R-:W-:-:S03]  /*2f270*/  MOV R12, 0x1 ;  /* 0x00000001000c7802 */ /* 0x000fc60000000f00 */
[----:B------:R-:W-:Y:S01]  /*2f280*/  IMAD.X R21, RZ, RZ, R4, P0 ;  /* 0x000000ffff157224 */ /* 0x000fe200000e0604 */
[----:B------:R-:W-:-:S13]  /*2f290*/  ISETP.LT.OR P0, PT, R8, 0x1, P2 ;  /* 0x000000010800780c */ /* 0x000fda0001701670 */
[----:B------:R-:W-:Y:S05]  /*2f2a0*/  WARPSYNC.COLLECTIVE R15, `(.L_x_940) ;  /* 0x000000000f087348 */ /* 0x000fea0003c00000 */
[----:B------:R0:W1:Y:S02]  /*2f2b0*/  SHFL.IDX P6, R14, R13, R12, R11 ;  /* 0x0000000c0d0e7389 */ /* 0x00006400000c000b */
[----:B01----:R-:W-:Y:S01]  /*2f2c0*/  ENDCOLLECTIVE ;  /* 0x000000000000791b */ /* 0x003fe20003800000 */
.L_x_940:
        /* <DEDUP_REMOVED lines=9> */
[----:B0-----:R-:W0:Y:S01]  /*2f360*/  S2R R20, SR_TID.X ;  /* 0x0000000000147919 */ /* 0x001e220000002100 */
[----:B------:R-:W-:-:S07]  /*2f370*/  IMAD.MOV.U32 R21, RZ, RZ, R14 ;  /* 0x000000ffff157224 */ /* 0x000fce00078e000e */
[----:B0-----:R-:W-:Y:S05]  /*2f380*/  WARPSYNC.COLLECTIVE R15, `(.L_x_941) ;  /* 0x000000000f087348 */ /* 0x001fea0003c00000 */
[----:B------:R1:W2:Y:S02]  /*2f390*/  SHFL.IDX P6, R14, R13, R12, R11 ;  /* 0x0000000c0d0e7389 */ /* 0x0002a400000c000b */
[----:B012---:R-:W-:Y:S01]  /*2f3a0*/  ENDCOLLECTIVE ;  /* 0x000000000000791b */ /* 0x007fe20003800000 */
.L_x_941:
[----:B------:R-:W-:Y:S02]  /*2f3b0*/  IMAD.MOV.U32 R13, RZ, RZ, R3 ;  /* 0x000000ffff0d7224 */ /* 0x000fe400078e0003 */
[----:B------:R-:W-:Y:S02]  /*2f3c0*/  IMAD.MOV.U32 R12, RZ, RZ, R14 ;  /* 0x000000ffff0c7224 */ /* 0x000fe400078e000e */
[----:B------:R-:W-:-:S05]  /*2f3d0*/  IMAD.SHL.U32 R20, R20, 0x10, RZ ;  /* 0x0000001014147824 */ /* 0x000fca00078e00ff */
[----:B------:R-:W-:-:S04]  /*2f3e0*/  LOP3.LUT R20, R20, 0x30, RZ, 0xc0, !PT ;  /* 0x0000003014147812 */ /* 0x000fc800078ec0ff */
[----:B------:R-:W-:Y:S01]  /*2f3f0*/  IADD3 R20, P0, R20, R12, RZ ;  /* 0x0000000c14147210 */ /* 0x000fe20007f1e0ff */
[----:B------:R-:W-:-:S03]  /*2f400*/  IMAD.MOV.U32 R12, RZ, RZ, 0x2 ;  /* 0x00000002ff0c7424 */ /* 0x000fc600078e00ff */
[----:B------:R-:W-:Y:S02]  /*2f410*/  IADD3.X R21, RZ, R21, RZ, P0, !PT ;  /* 0x00000015ff157210 */ /* 0x000fe400007fe4ff */
[----:B------:R-:W-:-:S13]  /*2f420*/  ISETP.LT.OR P0, PT, R8, 0x21, P2 ;  /* 0x000000210800780c */ /* 0x000fda0001701670 */
[----:B------:R-:W-:Y:S05]  /*2f430*/  WARPSYNC.COLLECTIVE R15, `(.L_x_942) ;  /* 0x000000000f087348 */ /* 0x000fea0003c00000 */
[----:B------:R0:W1:Y:S02]  /*2f440*/  SHFL.IDX P6, R14, R13, R12, R11 ;  /* 0x0000000c0d0e7389 */ /* 0x00006400000c000b */
[----:B01----:R-:W-:Y:S01]  /*2f450*/  ENDCOLLECTIVE ;  /* 0x000000000000791b */ /* 0x003fe20003800000 */
.L_x_942:
        /* <DEDUP_REMOVED lines=12> */
.L_x_943:
[----:B------:R-:W-:Y:S01]  /*2f520*/  IMAD.MOV.U32 R12, RZ, RZ, R14 ;  /* 0x000000ffff0c7224 */ /* 0x000fe200078e000e */
[----:B------:R-:W-:-:S04]  /*2f530*/  SHF.L.U32 R20, R20, 0x4, RZ ;  /* 0x0000000414147819 */ /* 0x000fc800000006ff */
[----:B------:R-:W-:-:S04]  /*2f540*/  LOP3.LUT R20, R20, 0x30, RZ, 0xc0, !PT ;  /* 0x0000003014147812 */ /* 0x000fc800078ec0ff */
[----:B------:R-:W-:-:S05]  /*2f550*/  IADD3 R20, P0, R20, R12, RZ ;  /* 0x0000000c14147210 */ /* 0x000fca0007f1e0ff */
[----:B------:R-:W-:Y:S01]  /*2f560*/  IMAD.X R21, RZ, RZ, R21, P0 ;  /* 0x000000ffff157224 */ /* 0x000fe200000e0615 */
[----:B------:R-:W-:-:S13]  /*2f570*/  ISETP.LT.OR P0, PT, R8, 0x41, P2 ;  /* 0x000000410800780c */ /* 0x000fda0001701670 */
[----:B------:R-:W-:Y:S01]  /*2f580*/  @!PT LDS RZ, [RZ] ;  /* 0x00000000fffff984 */ /* 0x000fe20000000800 */
[----:B------:R-:W-:Y:S01]  /*2f590*/  @!PT LDS RZ, [RZ] ;  /* 0x00000000fffff984 */ /* 0x000fe20000000800 */
[----:B------:R-:W-:Y:S01]  /*2f5a0*/  @!PT LDS RZ, [RZ] ;  /* 0x00000000fffff984 */ /* 0x000fe20000000800 */
[----:B------:R-:W-:Y:S01]  /*2f5b0*/  LDGSTS.E.BYPASS.LTC128B.128 [R4+0xc400], desc[UR50][R20.64], !P0 ;  /* 0x0c40000014047fae */ /* 0x000fe2000c101d72 */
[----:B------:R-:W-:-:S13]  /*2f5c0*/  ISETP.LT.OR P0, PT, R8, 0x41, P1 ;  /* 0x000000410800780c */ /* 0x000fda0000f01670 */
[----:B------:R0:W-:Y:S04]  /*2f5d0*/  LDGSTS.E.BYPASS.LTC128B.128 [R5+0xc400], desc[UR50][R20.64+0x40], !P0 ;  /* 0x0c40004014057fae */ /* 0x0001e8000c101d72 */
[----:B------:R1:W5:Y:S01]  /*2f5e0*/  LDL.LU R21, [R1] ;  /* 0x0000000001157983 */ /* 0x0003620000300800 */
[----:B------:R-:W-:Y:S01]  /*2f5f0*/  IMAD.MOV.U32 R13, RZ, RZ, R3 ;  /* 0x000000ffff0d7224 */ /* 0x000fe200078e0003 */
[C---:B------:R-:W-:Y:S01]  /*2f600*/  ISETP.GE.AND P4, PT, R8.reuse, 0x21, PT ;  /* 0x000000210800780c */ /* 0x040fe20003f86270 */
[----:B------:R-:W-:Y:S01]  /*2f610*/  IMAD.MOV.U32 R12, RZ, RZ, 0x3 ;  /* 0x00000003ff0c7424 */ /* 0x000fe200078e00ff */
[----:B0-----:R-:W0:Y:S01]  /*2f620*/  S2R R20, SR_TID.X ;  /* 0x0000000000147919 */ /* 0x001e220000002100 */
[----:B------:R-:W-:-:S13]  /*2f630*/  ISETP.GE.AND P3, PT, R8, 0x41, PT ;  /* 0x000000410800780c */ /* 0x000fda0003f66270 */
[----:B01---5:R-:W-:Y:S05]  /*2f640*/  WARPSYNC.COLLECTIVE R15, `(.L_x_944) ;  /* 0x000000000f087348 */ /* 0x023fea0003c00000 */
[----:B------:R2:W3:Y:S02]  /*2f650*/  SHFL.IDX P6, R14, R13, R12, R11 ;  /* 0x0000000c0d0e7389 */ /* 0x0004e400000c000b */
[----:B0123-5:R-:W-:Y:S01]  /*2f660*/  ENDCOLLECTIVE ;  /* 0x000000000000791b */ /* 0x02ffe20003800000 */
.L_x_944:
[----:B------:R-:W-:Y:S01]  /*2f670*/  IMAD.MOV.U32 R13, RZ, RZ, R2 ;  /* 0x000000ffff0d7224 */ /* 0x000fe200078e0002 */
[----:B------:R-:W-:-:S07]  /*2f680*/  MOV R3, R14 ;  /* 0x0000000e00037202 */ /* 0x000fce0000000f00 */
[----:B------:R-:W-:Y:S05]  /*2f690*/  WARPSYNC.COLLECTIVE R15, `(.L_x_945) ;  /* 0x000000000f087348 */ /* 0x000fea0003c00000 */
[----:B------:R0:W1:Y:S02]  /*2f6a0*/  SHFL.IDX P6, R14, R13, R12, R11 ;  /* 0x0000000c0d0e7389 */ /* 0x00006400000c000b */
[----:B01----:R-:W-:Y:S01]  /*2f6b0*/  ENDCOLLECTIVE ;  /* 0x000000000000791b */ /* 0x003fe20003800000 */
.L_x_945:
[----:B------:R-:W-:-:S05]  /*2f6c0*/  IMAD.SHL.U32 R20, R20, 0x10, RZ ;  /* 0x0000001014147824 */ /* 0x000fca00078e00ff */
[----:B------:R-:W-:Y:S02]  /*2f6d0*/  LOP3.LUT R20, R20, 0x30, RZ, 0xc0, !PT ;  /* 0x0000003014147812 */ /* 0x000fe400078ec0ff */
[----:B------:R-:W-:Y:S01]  /*2f6e0*/  MOV R13, R25 ;  /* 0x00000019000d7202 */ /* 0x000fe20000000f00 */
[----:B------:R-:W-:Y:S02]  /*2f6f0*/  IMAD.MOV.U32 R12, RZ, RZ, RZ ;  /* 0x000000ffff0c7224 */ /* 0x000fe400078e00ff */
[----:B------:R-:W-:-:S07]  /*2f700*/  IMAD.MOV.U32 R2, RZ, RZ, R14 ;  /* 0x000000ffff027224 */ /* 0x000fce00078e000e */
[----:B------:R-:W-:Y:S05]  /*2f710*/  WARPSYNC.COLLECTIVE R15, `(.L_x_946) ;  /* 0x000000000f087348 */ /* 0x000fea0003c00000 */
[----:B------:R0:W1:Y:S02]  /*2f720*/  SHFL.IDX P6, R14, R13, R12, R11 ;  /* 0x0000000c0d0e7389 */ /* 0x00006400000c000b */
[----:B01----:R-:W-:Y:S01]  /*2f730*/  ENDCOLLECTIVE ;  /* 0x000000000000791b */ /* 0x003fe20003800000 */
.L_x_946:
        /* <DEDUP_REMOVED lines=16> */
.L_x_947:
[----:B------:R-:W-:Y:S01]  /*2f840*/  IMAD.MOV.U32 R2, RZ, RZ, R14 ;  /* 0x000000ffff027224 */ /* 0x000fe200078e000e */
[----:B------:R-:W-:-:S04]  /*2f850*/  LOP3.LUT R21, R21, 0xffffff7f, RZ, 0xc0, !PT ;  /* 0xffffff7f15157812 */ /* 0x000fc800078ec0ff */
[----:B------:R-:W-:-:S05]  /*2f860*/  @P0 LOP3.LUT R21, R21, 0x80, RZ, 0xfc, !PT ;  /* 0x0000008015150812 */ /* 0x000fca00078efcff */
[----:B------:R3:W-:Y:S01]  /*2f870*/  STL [R1], R21 ;  /* 0x0000001501007387 */ /* 0x0007e20000100800 */
[----:B------:R-:W-:Y:S05]  /*2f880*/  BRA `(.L_x_948) ;  /* 0xffffff7800407947 */ /* 0x000fea000383ffff */
.L_x_705:
[----:B-1----:R-:W2:Y:S02]  /*2f890*/  LDL R2, [R1+0x2c] ;  /* 0x00002c0001027983 */ /* 0x002ea40000100800 */
[----:B--2---:R1:W2:Y:S02]  /*2f8a0*/  SYNCS.PHASECHK.TRANS64.TRYWAIT P0, [R0+URZ+0x29840], R2 ;  /* 0x02984002000075a7 */ /* 0x0042a4000800017f */
[----:B--2---:R-:W-:Y:S05]  /*2f8b0*/  @!P0 NANOSLEEP.SYNCS 0x989680 ;  /* 0x009896800000895d */ /* 0x004fea0003900000 */
[----:B------:R-:W2:Y:S02]  /*2f8c0*/  @!P0 SYNCS.PHASECHK.TRANS64 P0, [R0+URZ+0x29840], R2 ;  /* 0x02984002000085a7 */ /* 0x000ea4000800007f */
[----:B--2---:R-:W-:Y:S05]  /*2f8d0*/  @!P0 BRA `(.L_x_705) ;  /* 0xfffffffc00ec8947 */ /* 0x004fea000383ffff */
[----:B------:R-:W-:Y:S05]  /*2f8e0*/  BRA `(.L_x_949) ;  /* 0xffffff7800b07947 */ /* 0x000fea000383ffff */
.L_x_706:
[----:B------:R-:W-:Y:S01]  /*2f8f0*/  BSSY B0, `(.L_x_950) ;  /* 0x0000008000007945 */ /* 0x000fe20003800000 */
[----:B------:R-:W-:Y:S01]  /*2f900*/  MOV R13, R6 ;  /* 0x00000006000d7202 */ /* 0x000fe20000000f00 */
[----:B------:R-:W-:Y:S02]  /*2f910*/  IMAD.MOV.U32 R12, RZ, RZ, RZ ;  /* 0x000000ffff0c7224 */ /* 0x000fe400078e00ff */
[----:B------:R-:W-:Y:S02]  /*2f920*/  IMAD.MOV.U32 R11, RZ, RZ, 0x1c1f ;  /* 0x00001c1fff0b7424 */ /* 0x000fe400078e00ff */
[----:B------:R-:W-:-:S07]  /*2f930*/  IMAD.MOV.U32 R15, RZ, RZ, -0x1 ;  /* 0xffffffffff0f7424 */ /* 0x000fce00078e00ff */
[----:B---3-5:R-:W-:Y:S05]  /*2f940*/  WARPSYNC.COLLECTIVE R15, `(.L_x_951) ;  /* 0x000000000f087348 */ /* 0x028fea0003c00000 */
[----:B------:R0:W1:Y:S02]  /*2f950*/  SHFL.IDX P6, R14, R13, R12, R11 ;  /* 0x0000000c0d0e7389 */ /* 0x00006400000c000b */
[----:B01-3-5:R-:W-:Y:S01]  /*2f960*/  ENDCOLLECTIVE ;  /* 0x000000000000791b */ /* 0x02bfe20003800000 */
.L_x_951:
[----:B------:R-:W-:Y:S05]  /*2f970*/  BSYNC B0 ;  /* 0x0000000000007941 */ /* 0x000fea0003800000 */
.L_x_950:
[----:B------:R-:W0:Y:S01]  /*2f980*/  S2R R21, SR_TID.X ;  /* 0x0000000000157919 */ /* 0x000e220000002100 */
[----:B------:R-:W-:Y:S01]  /*2f990*/  MOV R13, R5 ;  /* 0x00000005000d7202 */ /* 0x000fe20000000f00 */
[----:B------:R-:W-:Y:S01]  /*2f9a0*/  IMAD.MOV.U32 R12, RZ, RZ, RZ ;  /* 0x000000ffff0c7224 */ /* 0x000fe200078e00ff */
[----:B------:R-:W-:Y:S01]  /*2f9b0*/  LOP3.LUT P1, RZ, R20, 0x4, RZ, 0xc0, !PT ;  /* 0x0000000414ff7812 */ /* 0x000fe2000782c0ff */
[----:B------:R-:W-:Y:S02]  /*2f9c0*/  IMAD.MOV.U32 R11, RZ, RZ, 0x1c1f ;  /* 0x00001c1fff0b7424 */ /* 0x000fe400078e00ff */
[----:B------:R-:W-:Y:S02]  /*2f9d0*/  IMAD.MOV.U32 R15, RZ, RZ, -0x1 ;  /* 0xffffffffff0f7424 */ /* 0x000fe400078e00ff */
[----:B------:R-:W-:Y:S02]  /*2f9e0*/  IMAD.MOV.U32 R2, RZ, RZ, R14 ;  /* 0x000000ffff027224 */ /* 0x000fe400078e000e */
[----:B------:R-:W-:-:S07]  /*2f9f0*/  @P5 IMAD.IADD R9, R22, 0x1, R4 ;  /* 0x0000000116095824 */ /* 0x000fce00078e0204 */
[----:B0-----:R-:W-:Y:S05]  /*2fa00*/  WARPSYNC.COLLECTIVE R15, `(.L_x_952) ;  /* 0x000000000f087348 */ /* 0x001fea0003c00000 */
[----:B------:R1:W2:Y:S02]  /*2fa10*/  SHFL.IDX P6, R14, R13, R12, R11 ;  /* 0x0000000c0d0e7389 */ /* 0x0002a400000c000b */
[----:B012---:R-:W-:Y:S01]  /*2fa20*/  ENDCOLLECTIVE ;  /* 0x000000000000791b */ /* 0x007fe20003800000 */
.L_x_952:
[----:B------:R-:W-:Y:S02]  /*2fa30*/  IMAD.MOV.U32 R13, RZ, RZ, R6 ;  /* 0x000000ffff0d7224 */ /* 0x000fe400078e0006 */
[----:B------:R-:W-:Y:S02]  /*2fa40*/  IMAD.MOV.U32 R12, RZ, RZ, 0x1 ;  /* 0x00000001ff0c7424 */ /* 0x000fe400078e00ff */
[----:B------:R-:W-:Y:S01]  /*2fa50*/  IMAD.SHL.U32 R10, R21, 0x10, RZ ;  /* 0x00000010150a7824 */ /* 0x000fe200078e00ff */
[----:B------:R-:W-:Y:S02]  /*2fa60*/  @P4 IADD3 R21, R22, R4, RZ ;  /* 0x0000000416154210 */ /* 0x000fe40007ffe0ff */
[----:B------:R-:W-:Y:S02]  /*2fa70*/  MOV R3, R14 ;  /* 0x0000000e00037202 */ /* 0x000fe40000000f00 */
[----:B------:R-:W-:Y:S02]  /*2fa80*/  LOP3.LUT R10, R10, 0x30, RZ, 0xc0, !PT ;  /* 0x000000300a0a7812 */ /* 0x000fe400078ec0ff */
[----:B------:R-:W-:-:S02]  /*2fa90*/  LOP3.LUT P6, RZ, R20, 0x8, RZ, 0xc0, !PT ;  /* 0x0000000814ff7812 */ /* 0x000fc400078cc0ff */
        /* <DEDUP_REMOVED lines=14> */
.L_x_953:
[----:B------:R-:W-:Y:S01]  /*2fb80*/  @!PT LDS RZ, [RZ] ;  /* 0x00000000fffff984 */ /* 0x000fe20000000800 */
[----:B------:R-:W-:Y:S01]  /*2fb90*/  @!PT LDS RZ, [RZ] ;  /* 0x00000000fffff984 */ /* 0x000fe20000000800 */
[----:B------:R-:W-:Y:S01]  /*2fba0*/  @!PT LDS RZ, [RZ] ;  /* 0x00000000fffff984 */ /* 0x000fe20000000800 */
[----:B------:R0:W-:Y:S01]  /*2fbb0*/  @P5 LDGSTS.E.BYPASS.LTC128B.128 [R9+0x1f400], desc[UR50][R2.64+0x80], !P1 ;  /* 0x1f40008002095fae */ /* 0x0001e2000c901d72 */
[----:B------:R-:W-:Y:S01]  /*2fbc0*/  LOP3.LUT P5, RZ, R20, 0x8, RZ, 0xc0, !PT ;  /* 0x0000000814ff7812 */ /* 0x000fe200078ac0ff */
[----:B------:R-:W-:Y:S02]  /*2fbd0*/  IMAD.MOV.U32 R13, RZ, RZ, R5 ;  /* 0x000000ffff0d7224 */ /* 0x000fe400078e0005 */
[----:B0-----:R-:W-:Y:S01]  /*2fbe0*/  @P3 IMAD.IADD R9, R22, 0x1, R4 ;  /* 0x0000000116093824 */ /* 0x001fe200078e0204 */
[----:B------:R-:W-:-:S09]  /*2fbf0*/  MOV R2, R14 ;  /* 0x0000000e00027202 */ /* 0x000fd20000000f00 */
[----:B------:R-:W-:Y:S05]  /*2fc00*/  WARPSYNC.COLLECTIVE R15, `(.L_x_954) ;  /* 0x000000000f087348 */ /* 0x000fea0003c00000 */
[----:B------:R0:W1:Y:S02]  /*2fc10*/  SHFL.IDX P6, R14, R13, R12, R11 ;  /* 0x0000000c0d0e7389 */ /* 0x00006400000c000b */
[----:B01----:R-:W-:Y:S01]  /*2fc20*/  ENDCOLLECTIVE ;  /* 0x000000000000791b */ /* 0x003fe20003800000 */
.L_x_954:
        /* <DEDUP_REMOVED lines=16> */
.L_x_955:
[----:B------:R-:W-:Y:S01]  /*2fd30*/  @!PT LDS RZ, [RZ] ;  /* 0x00000000fffff984 */ /* 0x000fe20000000800 */
[----:B------:R-:W-:Y:S01]  /*2fd40*/  @!PT LDS RZ, [RZ] ;  /* 0x00000000fffff984 */ /* 0x000fe20000000800 */
[----:B------:R-:W-:Y:S01]  /*2fd50*/  @!PT LDS RZ, [RZ] ;  /* 0x00000000fffff984 */ /* 0x000fe20000000800 */
[----:B------:R-:W-:Y:S04]  /*2fd60*/  @P4 LDGSTS.E.BYPASS.LTC128B.128 [R21+0x1d400], desc[UR50][R2.64+0x40], !P5 ;  /* 0x1d40004002154fae */ /* 0x000fe8000e901d72 */
[----:B------:R0:W-:Y:S01]  /*2fd70*/  @P4 LDGSTS.E.BYPASS.LTC128B.128 [R21+0x1fc00], desc[UR50][R2.64+0x80], !P1 ;  /* 0x1fc0008002154fae */ /* 0x0001e2000c901d72 */
[----:B------:R-:W-:Y:S02]  /*2fd80*/  LOP3.LUT P4, RZ, R20, 0x10, RZ, 0xc0, !PT ;  /* 0x0000001014ff7812 */ /* 0x000fe4000788c0ff */
[----:B------:R-:W-:Y:S01]  /*2fd90*/  MOV R13, R5 ;  /* 0x00000005000d7202 */ /* 0x000fe20000000f00 */
[----:B0-----:R-:W-:Y:S02]  /*2fda0*/  @P2 IMAD.IADD R21, R22, 0x1, R4 ;  /* 0x0000000116152824 */ /* 0x001fe400078e0204 */
[----:B------:R-:W-:-:S08]  /*2fdb0*/  IMAD.MOV.U32 R2, RZ, RZ, R14 ;  /* 0x000000ffff027224 */ /* 0x000fd000078e000e */
[----:B------:R-:W-:Y:S05]  /*2fdc0*/  WARPSYNC.COLLECTIVE R15, `(.L_x_956) ;  /* 0x000000000f087348 */ /* 0x000fea0003c00000 */
[----:B------:R0:W1:Y:S02]  /*2fdd0*/  SHFL.IDX P6, R14, R13, R12, R11 ;  /* 0x0000000c0d0e7389 */ /* 0x00006400000c000b */
[----:B01----:R-:W-:Y:S01]  /*2fde0*/  ENDCOLLECTIVE ;  /* 0x000000000000791b */ /* 0x003fe20003800000 */
.L_x_956:
[----:B------:R-:W-:Y:S01]  /*2fdf0*/  MOV R13, R6 ;  /* 0x00000006000d7202 */ /* 0x000fe20000000f00 */
[----:B------:R-:W-:Y:S02]  /*2fe00*/  IMAD.MOV.U32 R12, RZ, RZ, 0x3 ;  /* 0x00000003ff0c7424 */ /* 0x000fe400078e00ff */
[----:B------:R-:W-:-:S07]  /*2fe10*/  IMAD.MOV.U32 R3, RZ, RZ, R14 ;  /* 0x000000ffff037224 */ /* 0x000fce00078e000e */
[----:B------:R-:W-:Y:S05]  /*2fe20*/  WARPSYNC.COLLECTIVE R15, `(.L_x_957) ;  /* 0x000000000f087348 */ /* 0x000fea0003c00000 */
[----:B------:R0:W1:Y:S02]  /*2fe30*/  SHFL.IDX P6, R14, R13, R12, R11 ;  /* 0x0000000c0d0e7389 */ /* 0x00006400000c000b */
[----:B01----:R-:W-:Y:S01]  /*2fe40*/  ENDCOLLECTIVE ;  /* 0x000000000000791b */ /* 0x003fe20003800000 */
.L_x_957:
        /* <DEDUP_REMOVED lines=10> */
.L_x_958:
[----:B------:R-:W-:Y:S01]  /*2fef0*/  @!PT LDS RZ, [RZ] ;  /* 0x00000000fffff984 */ /* 0x000fe20000000800 */
[----:B------:R-:W-:Y:S01]  /*2ff00*/  @!PT LDS RZ, [RZ] ;  /* 0x00000000fffff984 */ /* 0x000fe20000000800 */
[----:B------:R-:W-:Y:S01]  /*2ff10*/  @!PT LDS RZ, [RZ] ;  /* 0x00000000fffff984 */ /* 0x000fe20000000800 */
[----:B------:R-:W-:Y:S04]  /*2ff20*/  @P3 LDGSTS.E.BYPASS.LTC128B.128 [R9+0x1b400], desc[UR50][R2.64], !P4 ;  /* 0x1b40000002093fae */ /* 0x000fe8000e101d72 */
[----:B------:R-:W-:Y:S04]  /*2ff30*/  @P3 LDGSTS.E.BYPASS.LTC128B.128 [R9+0x1dc00], desc[UR50][R2.64+0x40], !P5 ;  /* 0x1dc0004002093fae */ /* 0x000fe8000e901d72 */
[----:B------:R0:W-:Y:S01]  /*2ff40*/  @P3 LDGSTS.E.BYPASS.LTC128B.128 [R9+0x20400], desc[UR50][R2.64+0x80], !P1 ;  /* 0x2040008002093fae */ /* 0x0001e2000c901d72 */
[----:B------:R-:W-:Y:S01]  /*2ff50*/  IMAD.MOV.U32 R13, RZ, RZ, R7 ;  /* 0x000000ffff0d7224 */ /* 0x000fe200078e0007 */
[----:B------:R-:W-:-:S02]  /*2ff60*/  MOV R12, RZ ;  /* 0x000000ff000c7202 */ /* 0x000fc40000000f00 */
[----:B0-----:R-:W-:-:S07]  /*2ff70*/  MOV R2, R14 ;  /* 0x0000000e00027202 */ /* 0x001fce0000000f00 */
[----:B------:R-:W-:Y:S05]  /*2ff80*/  WARPSYNC.COLLECTIVE R15, `(.L_x_959) ;  /* 0x000000000f087348 */ /* 0x000fea0003c00000 */
[----:B------:R0:W1:Y:S02]  /*2ff90*/  SHFL.IDX P6, R14, R13, R12, R11 ;  /* 0x0000000c0d0e7389 */ /* 0x00006400000c000b */
[----:B01----:R-:W-:Y:S01]  /*2ffa0*/  ENDCOLLECTIVE ;  /* 0x000000000000791b */ /* 0x003fe20003800000 */
.L_x_959:
        /* <DEDUP_REMOVED lines=13> */
.L_x_960:
[----:B------:R-:W-:Y:S01]  /*30080*/  IMAD.MOV.U32 R2, RZ, RZ, R14 ;  /* 0x000000ffff027224 */ /* 0x000fe200078e000e */
[----:B------:R-:W-:Y:S06]  /*30090*/  BRA `(.L_x_961) ;  /* 0xffffff7800187947 */ /* 0x000fec000383ffff */
.L_x_713:
[----:B------:R-:W-:Y:S01]  /*300a0*/  MOV R13, R4 ;  /* 0x00000004000d7202 */ /* 0x000fe20000000f00 */
[----:B------:R-:W-:Y:S02]  /*300b0*/  IMAD.MOV.U32 R12, RZ, RZ, RZ ;  /* 0x000000ffff0c7224 */ /* 0x000fe400078e00ff */
[----:B------:R-:W-:Y:S02]  /*300c0*/  IMAD.MOV.U32 R11, RZ, RZ, 0x1c1f ;  /* 0x00001c1fff0b7424 */ /* 0x000fe400078e00ff */
[----:B------:R-:W-:Y:S02]  /*300d0*/  IMAD.MOV.U32 R15, RZ, RZ, -0x1 ;  /* 0xffffffffff0f7424 */ /* 0x000fe400078e00ff */
[----:B-----5:R-:W-:Y:S02]  /*300e0*/  IMAD R6, R17, R8, RZ ;  /* 0x0000000811067224 */ /* 0x020fe400078e02ff */
[----:B------:R-:W-:-:S07]  /*300f0*/  IMAD.IADD R5, R10, 0x1, R5 ;  /* 0x000000010a057824 */ /* 0x000fce00078e0205 */
[----:B------:R-:W-:Y:S05]  /*30100*/  WARPSYNC.COLLECTIVE R15, `(.L_x_962) ;  /* 0x000000000f087348 */ /* 0x000fea0003c00000 */
[----:B------:R0:W1:Y:S02]  /*30110*/  SHFL.IDX P6, R14, R13, R12, R11 ;  /* 0x0000000c0d0e7389 */ /* 0x00006400000c000b */
[----:B01----:R-:W-:Y:S01]  /*30120*/  ENDCOLLECTIVE ;  /* 0x000000000000791b */ /* 0x003fe20003800000 */
.L_x_962:
[C---:B------:R-:W-:Y:S01]  /*30130*/  VIADD R7, R5.reuse, 0x20 ;  /* 0x0000002005077836 */ /* 0x040fe20000000000 */
[----:B------:R-:W-:Y:S01]  /*30140*/  ISETP.GE.AND P0, PT, R5, R6, PT ;  /* 0x000000060500720c */ /* 0x000fe20003f06270 */
[----:B------:R-:W-:Y:S01]  /*30150*/  IMAD.MOV.U32 R13, RZ, RZ, R0 ;  /* 0x000000ffff0d7224 */ /* 0x000fe200078e0000 */
[----:B------:R-:W-:-:S11]  /*30160*/  MOV R2, R14 ;  /* 0x0000000e00027202 */ /* 0x000fd60000000f00 */
[----:B------:R-:W-:Y:S05]  /*30170*/  WARPSYNC.COLLECTIVE R15, `(.L_x_963) ;  /* 0x000000000f087348 */ /* 0x000fea0003c00000 */
[----:B------:R0:W1:Y:S02]  /*30180*/  SHFL.IDX P6, R14, R13, R12, R11 ;  /* 0x0000000c0d0e7389 */ /* 0x00006400000c000b */
[----:B01----:R-:W-:Y:S01]  /*30190*/  ENDCOLLECTIVE ;  /* 0x000000000000791b */ /* 0x003fe20003800000 */
.L_x_963:
[----:B------:R-:W-:Y:S02]  /*301a0*/  IMAD.MOV.U32 R13, RZ, RZ, R4 ;  /* 0x000000ffff0d7224 */ /* 0x000fe400078e0004 */
[----:B------:R-:W-:Y:S02]  /*301b0*/  IMAD.MOV.U32 R12, RZ, RZ, 0x1 ;  /* 0x00000001ff0c7424 */ /* 0x000fe400078e00ff */
[----:B------:R-:W-:-:S07]  /*301c0*/  IMAD.MOV.U32 R3, RZ, RZ, R14 ;  /* 0x000000ffff037224 */ /* 0x000fce00078e000e */
[----:B------:R-:W-:Y:S05]  /*301d0*/  WARPSYNC.COLLECTIVE R15, `(.L_x_964) ;  /* 0x000000000f087348 */ /* 0x000fea0003c00000 */
[----:B------:R0:W1:Y:S02]  /*301e0*/  SHFL.IDX P6, R14, R13, R12, R11 ;  /* 0x0000000c0d0e7389 */ /* 0x00006400000c000b */
[----:B01----:R-:W-:Y:S01]  /*301f0*/  ENDCOLLECTIVE ;  /* 0x000000000000791b */ /* 0x003fe20003800000 */
.L_x_964:
[----:B------:R-:W-:-:S04]  /*30200*/  @!P0 IADD3 R3, P4, R20, R3, RZ ;  /* 0x0000000314038210 */ /* 0x000fc80007f9e0ff */
[----:B------:R-:W-:-:S04]  /*30210*/  @!P0 IADD3.X R2, RZ, R2, RZ, P4, !PT ;  /* 0x00000002ff028210 */ /* 0x000fc800027fe4ff */
[----:B------:R-:W-:Y:S01]  /*30220*/  @!P0 LOP3.LUT R3, R3, R2, RZ, 0x3c, !PT ;  /* 0x0000000203038212 */ /* 0x000fe200078e3cff */
[----:B------:R-:W-:-:S03]  /*30230*/  IMAD.MOV.U32 R13, RZ, RZ, R0 ;  /* 0x000000ffff0d7224 */ /* 0x000fc600078e0000 */
[----:B------:R-:W-:-:S04]  /*30240*/  @!P0 LOP3.LUT R2, R3, R2, RZ, 0x3c, !PT ;  /* 0x0000000203028212 */ /* 0x000fc800078e3cff */
[----:B------:R-:W-:-:S05]  /*30250*/  @!P0 LOP3.LUT R3, R3, R2, RZ, 0x3c, !PT ;  /* 0x0000000203038212 */ /* 0x000fca00078e3cff */
[----:B------:R-:W-:Y:S01]  /*30260*/  @!PT LDS RZ, [RZ] ;  /* 0x00000000fffff984 */ /* 0x000fe20000000800 */
[----:B------:R-:W-:Y:S01]  /*30270*/  @!PT LDS RZ, [RZ] ;  /* 0x00000000fffff984 */ /* 0x000fe20000000800 */
[----:B------:R-:W-:Y:S01]  /*30280*/  @!PT LDS RZ, [RZ] ;  /* 0x00000000fffff984 */ /* 0x000fe20000000800 */
[----:B------:R-:W-:Y:S04]  /*30290*/  @!P0 LDGSTS.E.BYPASS.LTC128B.128 [R9+0x14400], desc[UR50][R2.64], !P3 ;  /* 0x1440000002098fae */ /* 0x000fe8000d901d72 */
[----:B------:R-:W-:Y:S04]  /*302a0*/  @!P0 LDGSTS.E.BYPASS.LTC128B.128 [R9+0x16400], desc[UR50][R2.64+0x40], !P2 ;  /* 0x1640004002098fae */ /* 0x000fe8000d101d72 */
[----:B------:R0:W-:Y:S01]  /*302b0*/  @!P0 LDGSTS.E.BYPASS.LTC128B.128 [R9+0x18400], desc[UR50][R2.64+0x80], !P1 ;  /* 0x1840008002098fae */ /* 0x0001e2000c901d72 */
[----:B------:R-:W-:Y:S02]  /*302c0*/  ISETP.GE.AND P0, PT, R7, R6, PT ;  /* 0x000000060700720c */ /* 0x000fe40003f06270 */
[----:B0-----:R-:W-:-:S11]  /*302d0*/  MOV R2, R14 ;  /* 0x0000000e00027202 */ /* 0x001fd60000000f00 */
[----:B------:R-:W-:Y:S05]  /*302e0*/  WARPSYNC.COLLECTIVE R15, `(.L_x_965) ;  /* 0x000000000f087348 */ /* 0x000fea0003c00000 */
[----:B------:R0:W1:Y:S02]  /*302f0*/  SHFL.IDX P6, R14, R13, R12, R11 ;  /* 0x0000000c0d0e7389 */ /* 0x00006400000c000b */
[----:B01----:R-:W-:Y:S01]  /*30300*/  ENDCOLLECTIVE ;  /* 0x000000000000791b */ /* 0x003fe20003800000 */
.L_x_965:
[----:B------:R-:W-:Y:S02]  /*30310*/  IMAD.MOV.U32 R13, RZ, RZ, R4 ;  /* 0x000000ffff0d7224 */ /* 0x000fe400078e0004 */
[----:B------:R-:W-:Y:S02]  /*30320*/  IMAD.MOV.U32 R12, RZ, RZ, 0x2 ;  /* 0x00000002ff0c7424 */ /* 0x000fe400078e00ff */
[----:B------:R-:W-:-:S07]  /*30330*/  IMAD.MOV.U32 R3, RZ, RZ, R14 ;  /* 0x000000ffff037224 */ /* 0x000fce00078e000e */
[----:B------:R-:W-:Y:S05]  /*30340*/  WARPSYNC.COLLECTIVE R15, `(.L_x_966) ;  /* 0x000000000f087348 */ /* 0x000fea0003c00000 */
[----:B------:R0:W1:Y:S02]  /*30350*/  SHFL.IDX P6, R14, R13, R12, R11 ;  /* 0x0000000c0d0e7389 */ /* 0x00006400000c000b */
[----:B01----:R-:W-:Y:S01]  /*30360*/  ENDCOLLECTIVE ;  /* 0x000000000000791b */ /* 0x003fe20003800000 */
.L_x_966:
[----:B------:R-:W-:-:S05]  /*30370*/  @!P0 IADD3 R3, P4, R20, R3, RZ ;  /* 0x0000000314038210 */ /* 0x000fca0007f9e0ff */
[----:B------:R-:W-:-:S05]  /*30380*/  @!P0 IMAD.X R2, RZ, RZ, R2, P4 ;  /* 0x000000ffff028224 */ /* 0x000fca00020e0602 */
[----:B------:R-:W-:Y:S02]  /*30390*/  @!P0 LOP3.LUT R3, R3, R2, RZ, 0x3c, !PT ;  /* 0x0000000203038212 */ /* 0x000fe400078e3cff */
[----:B------:R-:W-:Y:S02]  /*303a0*/  MOV R13, R0 ;  /* 0x00000000000d7202 */ /* 0x000fe40000000f00 */
[----:B------:R-:W-:-:S04]  /*303b0*/  @!P0 LOP3.LUT R2, R3, R2, RZ, 0x3c, !PT ;  /* 0x0000000203028212 */ /* 0x000fc800078e3cff */
[----:B------:R-:W-:-:S05]  /*303c0*/  @!P0 LOP3.LUT R3, R3, R2, RZ, 0x3c, !PT ;  /* 0x0000000203038212 */ /* 0x000fca00078e3cff */
[----:B------:R-:W-:Y:S01]  /*303d0*/  @!PT LDS RZ, [RZ] ;  /* 0x00000000fffff984 */ /* 0x000fe20000000800 */
[----:B------:R-:W-:Y:S01]  /*303e0*/  @!PT LDS RZ, [RZ] ;  /* 0x00000000fffff984 */ /* 0x000fe20000000800 */
[----:B------:R-:W-:Y:S01]  /*303f0*/  @!PT LDS RZ, [RZ] ;  /* 0x00000000fffff984 */ /* 0x000fe20000000800 */
[----:B------:R-:W-:Y:S04]  /*30400*/  @!P0 LDGSTS.E.BYPASS.LTC128B.128 [R9+0x14c00], desc[UR50][R2.64], !P3 ;  /* 0x14c0000002098fae */ /* 0x000fe8000d901d72 */
[----:B------:R-:W-:Y:S04]  /*30410*/  @!P0 LDGSTS.E.BYPASS.LTC128B.128 [R9+0x16c00], desc[UR50][R2.64+0x40], !P2 ;  /* 0x16c0004002098fae */ /* 0x000fe8000d101d72 */
[----:B------:R0:W-:Y:S02]  /*30420*/  @!P0 LDGSTS.E.BYPASS.LTC128B.128 [R9+0x18c00], desc[UR50][R2.64+0x80], !P1 ;  /* 0x18c0008002098fae */ /* 0x0001e4000c901d72 */
[----:B0-----:R-:W-:-:S04]  /*30430*/  IADD3 R2, R5, 0x40, RZ ;  /* 0x0000004005027810 */ /* 0x001fc80007ffe0ff */
[----:B------:R-:W-:Y:S01]  /*30440*/  ISETP.GE.AND P0, PT, R2, R6, PT ;  /* 0x000000060200720c */ /* 0x000fe20003f06270 */
[----:B------:R-:W-:-:S12]  /*30450*/  IMAD.MOV.U32 R2, RZ, RZ, R14 ;  /* 0x000000ffff027224 */ /* 0x000fd800078e000e */
[----:B------:R-:W-:Y:S05]  /*30460*/  WARPSYNC.COLLECTIVE R15, `(.L_x_967) ;  /* 0x000000000f087348 */ /* 0x000fea0003c00000 */
[----:B------:R0:W1:Y:S02]  /*30470*/  SHFL.IDX P6, R14, R13, R12, R11 ;  /* 0x0000000c0d0e7389 */ /* 0x00006400000c000b */
[----:B01----:R-:W-:Y:S01]  /*30480*/  ENDCOLLECTIVE ;  /* 0x000000000000791b */ /* 0x003fe20003800000 */
.L_x_967:
[----:B------:R-:W-:Y:S01]  /*30490*/  IMAD.MOV.U32 R13, RZ, RZ, R4 ;  /* 0x000000ffff0d7224 */ /* 0x000fe200078e0004 */
[----:B------:R-:W-:Y:S01]  /*304a0*/  MOV R12, 0x3 ;  /* 0x00000003000c7802 */ /* 0x000fe20000000f00 */
[----:B------:R-:W-:-:S07]  /*304b0*/  IMAD.MOV.U32 R3, RZ, RZ, R14 ;  /* 0x000000ffff037224 */ /* 0x000fce00078e000e */
[----:B------:R-:W-:Y:S05]  /*304c0*/  WARPSYNC.COLLECTIVE R15, `(.L_x_968) ;  /* 0x000000000f087348 */ /* 0x000fea0003c00000 */
[----:B------:R0:W1:Y:S02]  /*304d0*/  SHFL.IDX P6, R14, R13, R12, R11 ;  /* 0x0000000c0d0e7389 */ /* 0x00006400000c000b */
[----:B01----:R-:W-:Y:S01]  /*304e0*/  ENDCOLLECTIVE ;  /* 0x000000000000791b */ /* 0x003fe20003800000 */
.L_x_968:
[----:B------:R-:W-:-:S05]  /*304f0*/  @!P0 IADD3 R3, P4, R20, R3, RZ ;  /* 0x0000000314038210 */ /* 0x000fca0007f9e0ff */
[----:B------:R-:W-:-:S05]  /*30500*/  @!P0 IMAD.X R2, RZ, RZ, R2, P4 ;  /* 0x000000ffff028224 */ /* 0x000fca00020e0602 */
[----:B------:R-:W-:Y:S01]  /*30510*/  @!P0 LOP3.LUT R3, R3, R2, RZ, 0x3c, !PT ;  /* 0x0000000203038212 */ /* 0x000fe200078e3cff */
[----:B------:R-:W-:-:S03]  /*30520*/  IMAD.MOV.U32 R13, RZ, RZ, R0 ;  /* 0x000000ffff0d7224 */ /* 0x000fc600078e0000 */
[----:B------:R-:W-:-:S04]  /*30530*/  @!P0 LOP3.LUT R2, R3, R2, RZ, 0x3c, !PT ;  /* 0x0000000203028212 */ /* 0x000fc800078e3cff */
[----:B------:R-:W-:Y:S01]  /*30540*/  @!P0 LOP3.LUT R3, R3, R2, RZ, 0x3c, !PT ;  /* 0x0000000203038212 */ /* 0x000fe200078e3cff */
[----:B------:R-:W-:-:S07]  /*30550*/  IMAD.MOV.U32 R4, RZ, RZ, R14 ;  /* 0x000000ffff047224 */ /* 0x000fce00078e000e */
[----:B------:R-:W-:Y:S05]  /*30560*/  WARPSYNC.COLLECTIVE R15, `(.L_x_969) ;  /* 0x000000000f087348 */ /* 0x000fea0003c00000 */
[----:B------:R0:W1:Y:S02]  /*30570*/  SHFL.IDX P6, R14, R13, R12, R11 ;  /* 0x0000000c0d0e7389 */ /* 0x00006400000c000b */
[----:B01----:R-:W-:Y:S01]  /*30580*/  ENDCOLLECTIVE ;  /* 0x000000000000791b */ /* 0x003fe20003800000 */
.L_x_969:
[----:B------:R-:W-:Y:S01]  /*30590*/  @!PT LDS RZ, [RZ] ;  /* 0x00000000fffff984 */ /* 0x000fe20000000800 */
[----:B------:R-:W-:Y:S01]  /*305a0*/  @!PT LDS RZ, [RZ] ;  /* 0x00000000fffff984 */ /* 0x000fe20000000800 */
[----:B------:R-:W-:Y:S01]  /*305b0*/  @!PT LDS RZ, [RZ] ;  /* 0x00000000fffff984 */ /* 0x000fe20000000800 */
[----:B------:R1:W-:Y:S04]  /*305c0*/  @!P0 LDGSTS.E.BYPASS.LTC128B.128 [R9+0x15400], desc[UR50][R2.64], !P3 ;  /* 0x1540000002098fae */ /* 0x0003e8000d901d72 */
[----:B------:R1:W-:Y:S04]  /*305d0*/  @!P0 LDGSTS.E.BYPASS.LTC128B.128 [R9+0x17400], desc[UR50][R2.64+0x40], !P2 ;  /* 0x1740004002098fae */ /* 0x0003e8000d101d72 */
[----:B------:R1:W-:Y:S01]  /*305e0*/  @!P0 LDGSTS.E.BYPASS.LTC128B.128 [R9+0x19400], desc[UR50][R2.64+0x80], !P1 ;  /* 0x1940008002098fae */ /* 0x0003e2000c901d72 */
[----:B------:R-:W-:Y:S01]  /*305f0*/  IMAD.MOV.U32 R0, RZ, RZ, R14 ;  /* 0x000000ffff007224 */ /* 0x000fe200078e000e */
[----:B------:R-:W-:Y:S06]  /*30600*/  BRA `(.L_x_970) ;  /* 0xffffff7c00507947 */ /* 0x000fec000383ffff */
.L_x_718:
[----:B0-----:R0:W1:Y:S02]  /*30610*/  SYNCS.PHASECHK.TRANS64.TRYWAIT P0, [R22+URZ+0x29820], R3 ;  /* 0x02982003160075a7 */ /* 0x001064000800017f */
[----:B-1----:R-:W-:Y:S05]  /*30620*/  @!P0 NANOSLEEP.SYNCS 0x989680 ;  /* 0x009896800000895d */ /* 0x002fea0003900000 */
[----:B------:R-:W1:Y:S02]  /*30630*/  @!P0 SYNCS.PHASECHK.TRANS64 P0, [R22+URZ+0x29820], R3 ;  /* 0x02982003160085a7 */ /* 0x000e64000800007f */
[----:B-1----:R-:W-:Y:S05]  /*30640*/  @!P0 BRA `(.L_x_718) ;  /* 0xfffffffc00f08947 */ /* 0x002fea000383ffff */
[----:B------:R-:W-:Y:S05]  /*30650*/  BRA `(.L_x_971) ;  /* 0xffffff7c00c47947 */ /* 0x000fea000383ffff */
.L_x_722:
[----:B0-----:R0:W1:Y:S02]  /*30660*/  SYNCS.PHASECHK.TRANS64.TRYWAIT P0, [R0+URZ+0x29880], R31 ;  /* 0x0298801f000075a7 */ /* 0x001064000800017f */
[----:B-1----:R-:W-:Y:S05]  /*30670*/  @!P0 NANOSLEEP.SYNCS 0x989680 ;  /* 0x009896800000895d */ /* 0x002fea0003900000 */
[----:B------:R-:W1:Y:S02]  /*30680*/  @!P0 SYNCS.PHASECHK.TRANS64 P0, [R0+URZ+0x29880], R31 ;  /* 0x0298801f000085a7 */ /* 0x000e64000800007f */
[----:B-1----:R-:W-:Y:S05]  /*30690*/  @!P0 BRA `(.L_x_722) ;  /* 0xfffffffc00f08947 */ /* 0x002fea000383ffff */
[----:B------:R-:W-:Y:S05]  /*306a0*/  BRA `(.L_x_972) ;  /* 0xffffff8000e87947 */ /* 0x000fea000383ffff */
.L_x_723:
[----:B------:R-:W-:Y:S01]  /*306b0*/  BSSY B0, `(.L_x_973) ;  /* 0x0000008000007945 */ /* 0x000fe20003800000 */
[----:B------:R-:W-:Y:S01]  /*306c0*/  MOV R13, R20 ;  /* 0x00000014000d7202 */ /* 0x000fe20000000f00 */
[----:B------:R-:W-:Y:S02]  /*306d0*/  IMAD.MOV.U32 R12, RZ, RZ, RZ ;  /* 0x000000ffff0c7224 */ /* 0x000fe400078e00ff */
[----:B------:R-:W-:Y:S02]  /*306e0*/  IMAD.MOV.U32 R11, RZ, RZ, 0x1c1f ;  /* 0x00001c1fff0b7424 */ /* 0x000fe400078e00ff */
[----:B------:R-:W-:-:S07]  /*306f0*/  IMAD.MOV.U32 R15, RZ, RZ, -0x1 ;  /* 0xffffffffff0f7424 */ /* 0x000fce00078e00ff */
[----:B0-----:R-:W-:Y:S05]  /*30700*/  WARPSYNC.COLLECTIVE R15, `(.L_x_974) ;  /* 0x000000000f087348 */ /* 0x001fea0003c00000 */
[----:B------:R1:W2:Y:S02]  /*30710*/  SHFL.IDX P6, R14, R13, R12, R11 ;  /* 0x0000000c0d0e7389 */ /* 0x0002a400000c000b */
[----:B012---:R-:W-:Y:S01]  /*30720*/  ENDCOLLECTIVE ;  /* 0x000000000000791b */ /* 0x007fe20003800000 */
.L_x_974:
[----:B------:R-:W-:Y:S05]  /*30730*/  BSYNC B0 ;  /* 0x0000000000007941 */ /* 0x000fea0003800000 */
.L_x_973:
[----:B------:R-:W0:Y:S01]  /*30740*/  S2R R10, SR_TID.X ;  /* 0x00000000000a7919 */ /* 0x000e220000002100 */
[----:B------:R-:W-:Y:S01]  /*30750*/  IMAD.MOV.U32 R13, RZ, RZ, R7 ;  /* 0x000000ffff0d7224 */ /* 0x000fe200078e0007 */
[----:B------:R-:W-:Y:S01]  /*30760*/  MOV R3, R14 ;  /* 0x0000000e00037202 */ /* 0x000fe20000000f00 */
[----:B------:R-:W-:Y:S01]  /*30770*/  IMAD.MOV.U32 R12, RZ, RZ, RZ ;  /* 0x000000ffff0c7224 */ /* 0x000fe200078e00ff */
[----:B------:R-:W-:Y:S01]  /*30780*/  IADD3 R9, R22, R9, R36 ;  /* 0x0000000916097210 */ /* 0x000fe20007ffe024 */
[----:B------:R-:W-:Y:S02]  /*30790*/  IMAD.MOV.U32 R11, RZ, RZ, 0x1c1f ;  /* 0x00001c1fff0b7424 */ /* 0x000fe400078e00ff */
[----:B------:R-:W-:-:S07]  /*307a0*/  IMAD.MOV.U32 R15, RZ, RZ, -0x1 ;  /* 0xffffffffff0f7424 */ /* 0x000fce00078e00ff */
[----:B0-----:R-:W-:Y:S05]  /*307b0*/  WARPSYNC.COLLECTIVE R15, `(.L_x_975) ;  /* 0x000000000f087348 */ /* 0x001fea0003c00000 */
[----:B------:R1:W2:Y:S02]  /*307c0*/  SHFL.IDX P6, R14, R13, R12, R11 ;  /* 0x0000000c0d0e7389 */ /* 0x0002a400000c000b */
[----:B012---:R-:W-:Y:S01]  /*307d0*/  ENDCOLLECTIVE ;  /* 0x000000000000791b */ /* 0x007fe20003800000 */
.L_x_975:
[----:B------:R-:W-:Y:S02]  /*307e0*/  IMAD.MOV.U32 R13, RZ, RZ, R20 ;  /* 0x000000ffff0d7224 */ /* 0x000fe400078e0014 */
[----:B------:R-:W-:Y:S01]  /*307f0*/  IMAD.MOV.U32 R12, RZ, RZ, 0x1 ;  /* 0x00000001ff0c7424 */ /* 0x000fe200078e00ff */
[----:B------:R-:W-:Y:S01]  /*30800*/  SHF.L.U32 R10, R10, 0x4, RZ ;  /* 0x000000040a0a7819 */ /* 0x000fe200000006ff */
[----:B------:R-:W-:-:S03]  /*30810*/  IMAD.MOV.U32 R2, RZ, RZ, R14 ;  /* 0x000000ffff027224 */ /* 0x000fc600078e000e */
[----:B------:R-:W-:-:S07]  /*30820*/  LOP3.LUT R10, R10, 0x30, RZ, 0xc0, !PT ;  /* 0x000000300a0a7812 */ /* 0x000fce00078ec0ff */
[----:B------:R-:W-:Y:S05]  /*30830*/  WARPSYNC.COLLECTIVE R15, `(.L_x_976) ;  /* 0x000000000f087348 */ /* 0x000fea0003c00000 */
[----:B------:R0:W1:Y:S02]  /*30840*/  SHFL.IDX P6, R14, R13, R12, R11 ;  /* 0x0000000c0d0e7389 */ /* 0x00006400000c000b */
[----:B01----:R-:W-:Y:S01]  /*30850*/  ENDCOLLECTIVE ;  /* 0x000000000000791b */ /* 0x003fe20003800000 */
.L_x_976:
[----:B------:R-:W-:Y:S02]  /*30860*/  IADD3 R2, P0, R10, R2, RZ ;  /* 0x000000020a027210 */ /* 0x000fe40007f1e0ff */
[----:B------:R-:W-:-:S03]  /*30870*/  IADD3 R10, R37, R9, RZ ;  /* 0x00000009250a7210 */ /* 0x000fc60007ffe0ff */
[----:B------:R-:W-:-:S05]  /*30880*/  IMAD.X R3, RZ, RZ, R3, P0 ;  /* 0x000000ffff037224 */ /* 0x000fca00000e0603 */
[----:B------:R-:W-:Y:S01]  /*30890*/  @!PT LDS RZ, [RZ] ;  /* 0x00000000fffff984 */ /* 0x000fe20000000800 */
[----:B------:R-:W-:Y:S01]  /*308a0*/  @!PT LDS RZ, [RZ] ;  /* 0x00000000fffff984 */ /* 0x000fe20000000800 */
[----:B------:R-:W-:Y:S01]  /*308b0*/  @!PT LDS RZ, [RZ] ;  /* 0x00000000fffff984 */ /* 0x000fe20000000800 */
[----:B------:R-:W-:Y:S01]  /*308c0*/  LDGSTS.E.BYPASS.LTC128B.128 [R9+0xa400], desc[UR50][R2.64], !P3 ;  /* 0x0a40000002097fae */ /* 0x000fe2000d901d72 */
[----:B------:R-:W-:-:S03]  /*308d0*/  MOV R13, R7 ;  /* 0x00000007000d7202 */ /* 0x000fc60000000f00 */
[----:B------:R0:W-:Y:S02]  /*308e0*/  LDGSTS.E.BYPASS.LTC128B.128 [R10+0xa400], desc[UR50][R2.64+0x40], !P1 ;  /* 0x0a400040020a7fae */ /* 0x0001e4000c901d72 */
[----:B0-----:R-:W0:Y:S01]  /*308f0*/  S2R R2, SR_TID.X ;  /* 0x0000000000027919 */ /* 0x001e220000002100 */
[----:B------:R-:W-:-:S07]  /*30900*/  IMAD.MOV.U32 R3, RZ, RZ, R14 ;  /* 0x000000ffff037224 */ /* 0x000fce00078e000e */
[----:B0-----:R-:W-:Y:S05]  /*30910*/  WARPSYNC.COLLECTIVE R15, `(.L_x_977) ;  /* 0x000000000f087348 */ /* 0x001fea0003c00000 */
[----:B------:R1:W2:Y:S02]  /*30920*/  SHFL.IDX P6, R14, R13, R12, R11 ;  /* 0x0000000c0d0e7389 */ /* 0x0002a400000c000b */
[----:B012---:R-:W-:Y:S01]  /*30930*/  ENDCOLLECTIVE ;  /* 0x000000000000791b */ /* 0x007fe20003800000 */
.L_x_977:
[----:B------:R-:W-:Y:S01]  /*30940*/  MOV R13, R20 ;  /* 0x00000014000d7202 */ /* 0x000fe20000000f00 */
[----:B------:R-:W-:Y:S02]  /*30950*/  IMAD.MOV.U32 R12, RZ, RZ, 0x2 ;  /* 0x00000002ff0c7424 */ /* 0x000fe400078e00ff */
[----:B------:R-:W-:Y:S02]  /*30960*/  IMAD.SHL.U32 R15, R2, 0x10, RZ ;  /* 0x00000010020f7824 */ /* 0x000fe400078e00ff */
[----:B------:R-:W-:-:S03]  /*30970*/  IMAD.MOV.U32 R2, RZ, RZ, R14 ;  /* 0x000000ffff027224 */ /* 0x000fc600078e000e */
[----:B------:R-:W-:-:S04]  /*30980*/  LOP3.LUT R15, R15, 0x30, RZ, 0xc0, !PT ;  /* 0x000000300f0f7812 */ /* 0x000fc800078ec0ff */
[----:B------:R-:W-:Y:S01]  /*30990*/  IADD3 R2, P0, R15, R2, RZ ;  /* 0x000000020f027210 */ /* 0x000fe20007f1e0ff */
[----:B------:R-:W-:-:S04]  /*309a0*/  IMAD.MOV.U32 R15, RZ, RZ, -0x1 ;  /* 0xffffffffff0f7424 */ /* 0x000fc800078e00ff */
[----:B------:R-:W-:-:S08]  /*309b0*/  IMAD.X R3, RZ, RZ, R3, P0 ;  /* 0x000000ffff037224 */ /* 0x000fd000000e0603 */
[----:B------:R-:W-:Y:S05]  /*309c0*/  WARPSYNC.COLLECTIVE R15, `(.L_x_978) ;  /* 0x000000000f087348 */ /* 0x000fea0003c00000 */
[----:B------:R0:W1:Y:S02]  /*309d0*/  SHFL.IDX P6, R14, R13, R12, R11 ;  /* 0x0000000c0d0e7389 */ /* 0x00006400000c000b */
[----:B01----:R-:W-:Y:S01]  /*309e0*/  ENDCOLLECTIVE ;  /* 0x000000000000791b */ /* 0x003fe20003800000 */
.L_x_978:
[----:B------:R-:W-:Y:S01]  /*309f0*/  @!PT LDS RZ, [RZ] ;  /* 0x00000000fffff984 */ /* 0x000fe20000000800 */
[----:B------:R-:W-:Y:S01]  /*30a00*/  @!PT LDS RZ, [RZ] ;  /* 0x00000000fffff984 */ /* 0x000fe20000000800 */
[----:B------:R-:W-:Y:S01]  /*30a10*/  @!PT LDS RZ, [RZ] ;  /* 0x00000000fffff984 */ /* 0x000fe20000000800 */
[----:B------:R-:W-:Y:S04]  /*30a20*/  LDGSTS.E.BYPASS.LTC128B.128 [R9+0xb400], desc[UR50][R2.64], !P3 ;  /* 0x0b40000002097fae */ /* 0x000fe8000d901d72 */
[----:B------:R0:W-:Y:S01]  /*30a30*/  LDGSTS.E.BYPASS.LTC128B.128 [R10+0xb400], desc[UR50][R2.64+0x40], !P1 ;  /* 0x0b400040020a7fae */ /* 0x0001e2000c901d72 */
[----:B------:R-:W-:Y:S01]  /*30a40*/  MOV R13, R7 ;  /* 0x00000007000d7202 */ /* 0x000fe20000000f00 */
[----:B0-----:R-:W0:Y:S01]  /*30a50*/  S2R R2, SR_TID.X ;  /* 0x0000000000027919 */ /* 0x001e220000002100 */
[----:B------:R-:W-:-:S07]  /*30a60*/  IMAD.MOV.U32 R3, RZ, RZ, R14 ;  /* 0x000000ffff037224 */ /* 0x000fce00078e000e */
[----:B0-----:R-:W-:Y:S05]  /*30a70*/  WARPSYNC.COLLECTIVE R15, `(.L_x_979) ;  /* 0x000000000f087348 */ /* 0x001fea0003c00000 */
[----:B------:R1:W2:Y:S02]  /*30a80*/  SHFL.IDX P6, R14, R13, R12, R11 ;  /* 0x0000000c0d0e7389 */ /* 0x0002a400000c000b */
[----:B012---:R-:W-:Y:S01]  /*30a90*/  ENDCOLLECTIVE ;  /* 0x000000000000791b */ /* 0x007fe20003800000 */
.L_x_979:
        /* <DEDUP_REMOVED lines=11> */
.L_x_980:
        /* <DEDUP_REMOVED lines=11> */
.L_x_981:
[----:B------:R-:W-:Y:S01]  /*30c00*/  MOV R13, R24 ;  /* 0x00000018000d7202 */ /* 0x000fe20000000f00 */
[----:B------:R-:W-:Y:S02]  /*30c10*/  IMAD.MOV.U32 R12, RZ, RZ, RZ ;  /* 0x000000ffff0c7224 */ /* 0x000fe400078e00ff */
[----:B------:R-:W-:-:S07]  /*30c20*/  IMAD.MOV.U32 R2, RZ, RZ, R14 ;  /* 0x000000ffff027224 */ /* 0x000fce00078e000e */
[----:B------:R-:W-:Y:S05]  /*30c30*/  WARPSYNC.COLLECTIVE R15, `(.L_x_982) ;  /* 0x000000000f087348 */ /* 0x000fea0003c00000 */
[----:B------:R0:W1:Y:S02]  /*30c40*/  SHFL.IDX P6, R14, R13, R12, R11 ;  /* 0x0000000c0d0e7389 */ /* 0x00006400000c000b */
[----:B01----:R-:W-:Y:S01]  /*30c50*/  ENDCOLLECTIVE ;  /* 0x000000000000791b */ /* 0x003fe20003800000 */
.L_x_982:
[----:B------:R-:W-:-:S05]  /*30c60*/  IMAD.SHL.U32 R3, R3, 0x10, RZ ;  /* 0x0000001003037824 */ /* 0x000fca00078e00ff */
[----:B------:R-:W-:-:S04]  /*30c70*/  LOP3.LUT R3, R3, 0x30, RZ, 0xc0, !PT ;  /* 0x0000003003037812 */ /* 0x000fc800078ec0ff */
[----:B------:R-:W-:Y:S01]  /*30c80*/  IADD3 R2, P0, R3, R2, RZ ;  /* 0x0000000203027210 */ /* 0x000fe20007f1e0ff */
[----:B------:R-:W-:-:S04]  /*30c90*/  IMAD.MOV.U32 R13, RZ, RZ, R25 ;  /* 0x000000ffff0d7224 */ /* 0x000fc800078e0019 */
[----:B------:R-:W-:-:S05]  /*30ca0*/  IMAD.X R3, RZ, RZ, R20, P0 ;  /* 0x000000ffff037224 */ /* 0x000fca00000e0614 */
[----:B------:R-:W-:Y:S01]  /*30cb0*/  @!PT LDS RZ, [RZ] ;  /* 0x00000000fffff984 */ /* 0x000fe20000000800 */
[----:B------:R-:W-:Y:S01]  /*30cc0*/  @!PT LDS RZ, [RZ] ;  /* 0x00000000fffff984 */ /* 0x000fe20000000800 */
[----:B------:R-:W-:Y:S01]  /*30cd0*/  @!PT LDS RZ, [RZ] ;  /* 0x00000000fffff984 */ /* 0x000fe20000000800 */
[----:B------:R0:W-:Y:S01]  /*30ce0*/  LDGSTS.E.BYPASS.LTC128B.128 [R9+0xd400], desc[UR50][R2.64], !P3 ;  /* 0x0d40000002097fae */ /* 0x0001e2000d901d72 */
[----:B------:R-:W-:-:S03]  /*30cf0*/  IMAD.MOV.U32 R24, RZ, RZ, R14 ;  /* 0x000000ffff187224 */ /* 0x000fc600078e000e */
[----:B------:R0:W-:Y:S04]  /*30d00*/  LDGSTS.E.BYPASS.LTC128B.128 [R10+0xd400], desc[UR50][R2.64+0x40], !P1 ;  /* 0x0d400040020a7fae */ /* 0x0001e8000c901d72 */
[----:B0-----:R-:W-:Y:S05]  /*30d10*/  WARPSYNC.COLLECTIVE R15, `(.L_x_983) ;  /* 0x000000000f087348 */ /* 0x001fea0003c00000 */
[----:B------:R1:W2:Y:S02]  /*30d20*/  SHFL.IDX P6, R14, R13, R12, R11 ;  /* 0x0000000c0d0e7389 */ /* 0x0002a400000c000b */
[----:B012---:R-:W-:Y:S01]  /*30d30*/  ENDCOLLECTIVE ;  /* 0x000000000000791b */ /* 0x007fe20003800000 */
.L_x_983:
[----:B------:R-:W-:Y:S01]  /*30d40*/  MOV R2, R14 ;  /* 0x0000000e00027202 */ /* 0x000fe20000000f00 */
[----:B------:R-:W-:Y:S06]  /*30d50*/  BRA `(.L_x_984) ;  /* 0xffffff80005c7947 */ /* 0x000fec000383ffff */
.L_x_728:
[----:B---3--:R3:W4:Y:S02]  /*30d60*/  SYNCS.PHASECHK.TRANS64.TRYWAIT P0, [R0+URZ+0x29840], R31 ;  /* 0x0298401f000075a7 */ /* 0x008724000800017f */
[----:B----4-:R-:W-:Y:S05]  /*30d70*/  @!P0 NANOSLEEP.SYNCS 0x989680 ;  /* 0x009896800000895d */ /* 0x010fea0003900000 */
[----:B------:R-:W4:Y:S02]  /*30d80*/  @!P0 SYNCS.PHASECHK.TRANS64 P0, [R0+URZ+0x29840], R31 ;  /* 0x0298401f000085a7 */ /* 0x000f24000800007f */
[----:B----4-:R-:W-:Y:S05]  /*30d90*/  @!P0 BRA `(.L_x_728) ;  /* 0xfffffffc00f08947 */ /* 0x010fea000383ffff */
[----:B------:R-:W-:Y:S05]  /*30da0*/  BRA `(.L_x_985) ;  /* 0xffffff8000bc7947 */ /* 0x000fea000383ffff */
.L_x_729:
[----:B------:R-:W-:Y:S01]  /*30db0*/  BSSY B0, `(.L_x_986) ;  /* 0x0000008000007945 */ /* 0x000fe20003800000 */
[----:B------:R-:W-:Y:S01]  /*30dc0*/  IMAD.MOV.U32 R13, RZ, RZ, R6 ;  /* 0x000000ffff0d7224 */ /* 0x000fe200078e0006 */
[----:B------:R-:W-:Y:S01]  /*30dd0*/  MOV R15, 0xffffffff ;  /* 0xffffffff000f7802 */ /* 0x000fe20000000f00 */
[----:B------:R-:W-:Y:S02]  /*30de0*/  IMAD.MOV.U32 R12, RZ, RZ, RZ ;  /* 0x000000ffff0c7224 */ /* 0x000fe400078e00ff */
[----:B------:R-:W-:-:S07]  /*30df0*/  IMAD.MOV.U32 R11, RZ, RZ, 0x1c1f ;  /* 0x00001c1fff0b7424 */ /* 0x000fce00078e00ff */
[----:B-123--:R-:W-:Y:S05]  /*30e00*/  WARPSYNC.COLLECTIVE R15, `(.L_x_987) ;  /* 0x000000000f087348 */ /* 0x00efea0003c00000 */
[----:B------:R0:W4:Y:S02]  /*30e10*/  SHFL.IDX P6, R14, R13, R12, R11 ;  /* 0x0000000c0d0e7389 */ /* 0x00012400000c000b */
[----:B01234-:R-:W-:Y:S01]  /*30e20*/  ENDCOLLECTIVE ;  /* 0x000000000000791b */ /* 0x01ffe20003800000 */
.L_x_987:
[----:B------:R-:W-:Y:S05]  /*30e30*/  BSYNC B0 ;  /* 0x0000000000007941 */ /* 0x000fea0003800000 */
.L_x_986:
[----:B------:R-:W-:Y:S01]  /*30e40*/  IMAD.MOV.U32 R13, RZ, RZ, R4 ;  /* 0x000000ffff0d7224 */ /* 0x000fe200078e0004 */
[----:B------:R-:W-:Y:S01]  /*30e50*/  MOV R11, 0x1c1f ;  /* 0x00001c1f000b7802 */ /* 0x000fe20000000f00 */
[----:B------:R-:W-:Y:S01]  /*30e60*/  IMAD.MOV.U32 R12, RZ, RZ, RZ ;  /* 0x000000ffff0c7224 */ /* 0x000fe200078e00ff */
[----:B------:R-:W-:Y:S01]  /*30e70*/  IADD3 R7, R22, R7, RZ ;  /* 0x0000000716077210 */ /* 0x000fe20007ffe0ff */
[----:B------:R-:W-:Y:S02]  /*30e80*/  IMAD.MOV.U32 R15, RZ, RZ, -0x1 ;  /* 0xffffffffff0f7424 */ /* 0x000fe400078e00ff */
[----:B------:R-:W-:-:S07]  /*30e90*/  IMAD.MOV.U32 R3, RZ, RZ, R14 ;  /* 0x000000ffff037224 */ /* 0x000fce00078e000e */
[----:B------:R-:W-:Y:S05]  /*30ea0*/  WARPSYNC.COLLECTIVE R15, `(.L_x_988) ;  /* 0x000000000f087348 */ /* 0x000fea0003c00000 */
[----:B------:R0:W1:Y:S02]  /*30eb0*/  SHFL.IDX P6, R14, R13, R12, R11 ;  /* 0x0000000c0d0e7389 */ /* 0x00006400000c000b */
[----:B01----:R-:W-:Y:S01]  /*30ec0*/  ENDCOLLECTIVE ;  /* 0x000000000000791b */ /* 0x003fe20003800000 */
.L_x_988:
[----:B------:R-:W-:Y:S02]  /*30ed0*/  IMAD.MOV.U32 R13, RZ, RZ, R6 ;  /* 0x000000ffff0d7224 */ /* 0x000fe400078e0006 */
[----:B------:R-:W-:Y:S02]  /*30ee0*/  IMAD.MOV.U32 R12, RZ, RZ, 0x1 ;  /* 0x00000001ff0c7424 */ /* 0x000fe400078e00ff */
[----:B------:R-:W-:-:S07]  /*30ef0*/  IMAD.MOV.U32 R2, RZ, RZ, R14 ;  /* 0x000000ffff027224 */ /* 0x000fce00078e000e */
[----:B------:R-:W-:Y:S05]  /*30f00*/  WARPSYNC.COLLECTIVE R15, `(.L_x_989) ;  /* 0x000000000f087348 */ /* 0x000fea0003c00000 */
[----:B------:R0:W1:Y:S02]  /*30f10*/  SHFL.IDX P6, R14, R13, R12, R11 ;  /* 0x0000000c0d0e7389 */ /* 0x00006400000c000b */
[----:B01----:R-:W-:Y:S01]  /*30f20*/  ENDCOLLECTIVE ;  /* 0x000000000000791b */ /* 0x003fe20003800000 */
.L_x_989:
[----:B------:R-:W-:-:S05]  /*30f30*/  IADD3 R2, P0, R10, R2, RZ ;  /* 0x000000020a027210 */ /* 0x000fca0007f1e0ff */
[----:B------:R-:W-:-:S05]  /*30f40*/  IMAD.X R3, RZ, RZ, R3, P0 ;  /* 0x000000ffff037224 */ /* 0x000fca00000e0603 */
[----:B------:R-:W-:Y:S01]  /*30f50*/  @!PT LDS RZ, [RZ] ;  /* 0x00000000fffff984 */ /* 0x000fe20000000800 */
[----:B------:R-:W-:Y:S01]  /*30f60*/  @!PT LDS RZ, [RZ] ;  /* 0x00000000fffff984 */ /* 0x000fe20000000800 */
[----:B------:R-:W-:Y:S01]  /*30f70*/  @!PT LDS RZ, [RZ] ;  /* 0x00000000fffff984 */ /* 0x000fe20000000800 */
[----:B------:R-:W-:Y:S01]  /*30f80*/  LDGSTS.E.BYPASS.LTC128B.128 [R7+0x1a400], desc[UR50][R2.64], !P4 ;  /* 0x1a40000002077fae */ /* 0x000fe2000e101d72 */
[----:B------:R-:W-:-:S03]  /*30f90*/  MOV R13, R4 ;  /* 0x00000004000d7202 */ /* 0x000fc60000000f00 */
[----:B------:R-:W-:Y:S04]  /*30fa0*/  LDGSTS.E.BYPASS.LTC128B.128 [R7+0x1cc00], desc[UR50][R2.64+0x40], !P3 ;  /* 0x1cc0004002077fae */ /* 0x000fe8000d901d72 */
[----:B------:R0:W-:Y:S02]  /*30fb0*/  LDGSTS.E.BYPASS.LTC128B.128 [R7+0x1f400], desc[UR50][R2.64+0x80], !P1 ;  /* 0x1f40008002077fae */ /* 0x0001e4000c901d72 */
[----:B0-----:R-:W-:-:S07]  /*30fc0*/  IMAD.MOV.U32 R3, RZ, RZ, R14 ;  /* 0x000000ffff037224 */ /* 0x001fce00078e000e */
[----:B------:R-:W-:Y:S05]  /*30fd0*/  WARPSYNC.COLLECTIVE R15, `(.L_x_990) ;  /* 0x000000000f087348 */ /* 0x000fea0003c00000 */
[----:B------:R0:W1:Y:S02]  /*30fe0*/  SHFL.IDX P6, R14, R13, R12, R11 ;  /* 0x0000000c0d0e7389 */ /* 0x00006400000c000b */
[----:B01----:R-:W-:Y:S01]  /*30ff0*/  ENDCOLLECTIVE ;  /* 0x000000000000791b */ /* 0x003fe20003800000 */
.L_x_990:
[----:B------:R-:W-:Y:S01]  /*31000*/  IMAD.MOV.U32 R13, RZ, RZ, R6 ;  /* 0x000000ffff0d7224 */ /* 0x000fe200078e0006 */
[----:B------:R-:W-:Y:S01]  /*31010*/  MOV R12, 0x2 ;  /* 0x00000002000c7802 */ /* 0x000fe20000000f00 */
[----:B------:R-:W-:-:S07]  /*31020*/  IMAD.MOV.U32 R2, RZ, RZ, R14 ;  /* 0x000000ffff027224 */ /* 0x000fce00078e000e */
[----:B------:R-:W-:Y:S05]  /*31030*/  WARPSYNC.COLLECTIVE R15, `(.L_x_991) ;  /* 0x000000000f087348 */ /* 0x000fea0003c00000 */
[----:B------:R0:W1:Y:S02]  /*31040*/  SHFL.IDX P6, R14, R13, R12, R11 ;  /* 0x0000000c0d0e7389 */ /* 0x00006400000c000b */
[----:B01----:R-:W-:Y:S01]  /*31050*/  ENDCOLLECTIVE ;  /* 0x000000000000791b */ /* 0x003fe20003800000 */
.L_x_991:
        /* <DEDUP_REMOVED lines=13> */
.L_x_992:
[----:B------:R-:W-:Y:S02]  /*31130*/  IMAD.MOV.U32 R13, RZ, RZ, R6 ;  /* 0x000000ffff0d7224 */ /* 0x000fe400078e0006 */
[----:B------:R-:W-:Y:S02]  /*31140*/  IMAD.MOV.U32 R12, RZ, RZ, 0x3 ;  /* 0x00000003ff0c7424 */ /* 0x000fe400078e00ff */
[----:B------:R-:W-:-:S07]  /*31150*/  IMAD.MOV.U32 R2, RZ, RZ, R14 ;  /* 0x000000ffff027224 */ /* 0x000fce00078e000e */
[----:B------:R-:W-:Y:S05]  /*31160*/  WARPSYNC.COLLECTIVE R15, `(.L_x_993) ;  /* 0x000000000f087348 */ /* 0x000fea0003c00000 */
[----:B------:R0:W1:Y:S02]  /*31170*/  SHFL.IDX P6, R14, R13, R12, R11 ;  /* 0x0000000c0d0e7389 */ /* 0x00006400000c000b */
[----:B01----:R-:W-:Y:S01]  /*31180*/  ENDCOLLECTIVE ;  /* 0x000000000000791b */ /* 0x003fe20003800000 */
.L_x_993:
[----:B------:R-:W-:-:S04]  /*31190*/  IADD3 R2, P0, R10, R2, RZ ;  /* 0x000000020a027210 */ /* 0x000fc80007f1e0ff */
[----:B------:R-:W-:-:S05]  /*311a0*/  IADD3.X R3, RZ, R9, RZ, P0, !PT ;  /* 0x00000009ff037210 */ /* 0x000fca00007fe4ff */
[----:B------:R-:W-:Y:S01]  /*311b0*/  @!PT LDS RZ, [RZ] ;  /* 0x00000000fffff984 */ /* 0x000fe20000000800 */
[----:B------:R-:W-:Y:S01]  /*311c0*/  @!PT LDS RZ, [RZ] ;  /* 0x00000000fffff984 */ /* 0x000fe20000000800 */
[----:B------:R-:W-:Y:S01]  /*311d0*/  @!PT LDS RZ, [RZ] ;  /* 0x00000000fffff984 */ /* 0x000fe20000000800 */
[----:B------:R0:W-:Y:S01]  /*311e0*/  LDGSTS.E.BYPASS.LTC128B.128 [R7+0x1b400], desc[UR50][R2.64], !P4 ;  /* 0x1b40000002077fae */ /* 0x0001e2000e101d72 */
[----:B------:R-:W-:-:S03]  /*311f0*/  MOV R13, R4 ;  /* 0x00000004000d7202 */ /* 0x000fc60000000f00 */
[----:B------:R0:W-:Y:S04]  /*31200*/  LDGSTS.E.BYPASS.LTC128B.128 [R7+0x1dc00], desc[UR50][R2.64+0x40], !P3 ;  /* 0x1dc0004002077fae */ /* 0x0001e8000d901d72 */
[----:B------:R0:W-:Y:S01]  /*31210*/  LDGSTS.E.BYPASS.LTC128B.128 [R7+0x20400], desc[UR50][R2.64+0x80], !P1 ;  /* 0x2040008002077fae */ /* 0x0001e2000c901d72 */
[----:B------:R-:W-:-:S07]  /*31220*/  IMAD.MOV.U32 R9, RZ, RZ, R14 ;  /* 0x000000ffff097224 */ /* 0x000fce00078e000e */
[----:B0-----:R-:W-:Y:S05]  /*31230*/  WARPSYNC.COLLECTIVE R15, `(.L_x_994) ;  /* 0x000000000f087348 */ /* 0x001fea0003c00000 */
[----:B------:R1:W2:Y:S02]  /*31240*/  SHFL.IDX P6, R14, R13, R12, R11 ;  /* 0x0000000c0d0e7389 */ /* 0x0002a400000c000b */
[----:B012---:R-:W-:Y:S01]  /*31250*/  ENDCOLLECTIVE ;  /* 0x000000000000791b */ /* 0x007fe20003800000 */
.L_x_994:
[----:B------:R-:W-:Y:S01]  /*31260*/  IMAD.MOV.U32 R13, RZ, RZ, R8 ;  /* 0x000000ffff0d7224 */ /* 0x000fe200078e0008 */
[----:B------:R-:W-:Y:S01]  /*31270*/  MOV R12, RZ ;  /* 0x000000ff000c7202 */ /* 0x000fe20000000f00 */
[----:B------:R-:W-:-:S07]  /*31280*/  IMAD.MOV.U32 R2, RZ, RZ, R14 ;  /* 0x000000ffff027224 */ /* 0x000fce00078e000e */
[----:B------:R-:W-:Y:S05]  /*31290*/  WARPSYNC.COLLECTIVE R15, `(.L_x_995) ;  /* 0x000000000f087348 */ /* 0x000fea0003c00000 */
[----:B------:R0:W1:Y:S02]  /*312a0*/  SHFL.IDX P6, R14, R13, R12, R11 ;  /* 0x0000000c0d0e7389 */ /* 0x00006400000c000b */
[----:B01----:R-:W-:Y:S01]  /*312b0*/  ENDCOLLECTIVE ;  /* 0x000000000000791b */ /* 0x003fe20003800000 */
.L_x_995:
        /* <DEDUP_REMOVED lines=13> */
.L_x_996:
[----:B------:R-:W-:Y:S01]  /*31390*/  IMAD.MOV.U32 R2, RZ, RZ, R14 ;  /* 0x000000ffff027224 */ /* 0x000fe200078e000e */
[----:B------:R-:W-:Y:S06]  /*313a0*/  BRA `(.L_x_997) ;  /* 0xffffff8000587947 */ /* 0x000fec000383ffff */
.L_x_734:
[----:B--2---:R2:W3:Y:S02]  /*313b0*/  SYNCS.PHASECHK.TRANS64.TRYWAIT P0, [R3+URZ+0x29870], R0 ;  /* 0x02987000030075a7 */ /* 0x0044e4000800017f */
[----:B---3--:R-:W-:Y:S05]  /*313c0*/  @!P0 NANOSLEEP.SYNCS 0x989680 ;  /* 0x009896800000895d */ /* 0x008fea0003900000 */
[----:B------:R-:W3:Y:S02]  /*313d0*/  @!P0 SYNCS.PHASECHK.TRANS64 P0, [R3+URZ+0x29870], R0 ;  /* 0x02987000030085a7 */ /* 0x000ee4000800007f */
[----:B---3--:R-:W-:Y:S05]  /*313e0*/  @!P0 BRA `(.L_x_734) ;  /* 0xfffffffc00f08947 */ /* 0x008fea000383ffff */
[----:B------:R-:W-:Y:S05]  /*313f0*/  BRA `(.L_x_998) ;  /* 0xffffff8000c47947 */ /* 0x000fea000383ffff */
.L_x_736:
[----:B--2---:R2:W3:Y:S02]  /*31400*/  SYNCS.PHASECHK.TRANS64.TRYWAIT P0, [R3+URZ+0x29860], R0 ;  /* 0x02986000030075a7 */ /* 0x0044e4000800017f */
[----:B---3--:R-:W-:Y:S05]  /*31410*/  @!P0 NANOSLEEP.SYNCS 0x989680 ;  /* 0x009896800000895d */ /* 0x008fea0003900000 */
[----:B------:R-:W3:Y:S02]  /*31420*/  @!P0 SYNCS.PHASECHK.TRANS64 P0, [R3+URZ+0x29860], R0 ;  /* 0x02986000030085a7 */ /* 0x000ee4000800007f */
[----:B---3--:R-:W-:Y:S05]  /*31430*/  @!P0 BRA `(.L_x_736) ;  /* 0xfffffffc00f08947 */ /* 0x008fea000383ffff */
[----:B------:R-:W-:Y:S05]  /*31440*/  BRA `(.L_x_999) ;  /* 0xffffff8000d47947 */ /* 0x000fea000383ffff */
.L_x_744:
[----:B--2---:R2:W3:Y:S02]  /*31450*/  SYNCS.PHASECHK.TRANS64.TRYWAIT P1, [R17+URZ+0x29870], R0 ;  /* 0x02987000110075a7 */ /* 0x0044e4000802017f */
[----:B---3--:R-:W-:Y:S05]  /*31460*/  @!P1 NANOSLEEP.SYNCS 0x989680 ;  /* 0x009896800000995d */ /* 0x008fea0003900000 */
[----:B------:R-:W3:Y:S02]  /*31470*/  @!P1 SYNCS.PHASECHK.TRANS64 P1, [R17+URZ+0x29870], R0 ;  /* 0x02987000110095a7 */ /* 0x000ee4000802007f */
[----:B---3--:R-:W-:Y:S05]  /*31480*/  @!P1 BRA `(.L_x_744) ;  /* 0xfffffffc00f09947 */ /* 0x008fea000383ffff */
[----:B------:R-:W-:Y:S05]  /*31490*/  BRA `(.L_x_1000) ;  /* 0xffffff8800987947 */ /* 0x000fea000383ffff */
.L_x_746:
[----:B--2---:R2:W3:Y:S02]  /*314a0*/  SYNCS.PHASECHK.TRANS64.TRYWAIT P1, [R17+URZ+0x29860], R0 ;  /* 0x02986000110075a7 */ /* 0x0044e4000802017f */
[----:B---3--:R-:W-:Y:S05]  /*314b0*/  @!P1 NANOSLEEP.SYNCS 0x989680 ;  /* 0x009896800000995d */ /* 0x008fea0003900000 */
[----:B------:R-:W3:Y:S02]  /*314c0*/  @!P1 SYNCS.PHASECHK.TRANS64 P1, [R17+URZ+0x29860], R0 ;  /* 0x02986000110095a7 */ /* 0x000ee4000802007f */
[----:B---3--:R-:W-:Y:S05]  /*314d0*/  @!P1 BRA `(.L_x_746) ;  /* 0xfffffffc00f09947 */ /* 0x008fea000383ffff */
[----:B------:R-:W-:Y:S05]  /*314e0*/  BRA `(.L_x_1001) ;  /* 0xffffff8800a47947 */ /* 0x000fea000383ffff */
.L_x_751:
        /* <DEDUP_REMOVED lines=8> */
.L_x_1003:
[----:B------:R-:W-:Y:S05]  /*31570*/  BSYNC B0 ;  /* 0x0000000000007941 */ /* 0x000fea0003800000 */
.L_x_1002:
[----:B------:R-:W-:Y:S01]  /*31580*/  IMAD.MOV.U32 R13, RZ, RZ, R16 ;  /* 0x000000ffff0d7224 */ /* 0x000fe200078e0010 */
[----:B------:R-:W-:Y:S01]  /*31590*/  MOV R15, 0xffffffff ;  /* 0xffffffff000f7802 */ /* 0x000fe20000000f00 */
[----:B------:R-:W-:Y:S01]  /*315a0*/  IMAD.MOV.U32 R12, RZ, RZ, 0x1 ;  /* 0x00000001ff0c7424 */ /* 0x000fe200078e00ff */
[----:B------:R-:W-:Y:S01]  /*315b0*/  MOV R0, R14 ;  /* 0x0000000e00007202 */ /* 0x000fe20000000f00 */
[----:B------:R-:W-:Y:S02]  /*315c0*/  IMAD.MOV.U32 R11, RZ, RZ, 0x1f ;  /* 0x0000001fff0b7424 */ /* 0x000fe400078e00ff */
[----:B------:R-:W-:-:S07]  /*315d0*/  IMAD.IADD R7, R19, 0x1, R9 ;  /* 0x0000000113077824 */ /* 0x000fce00078e0209 */
[----:B------:R-:W-:Y:S05]  /*315e0*/  WARPSYNC.COLLECTIVE R15, `(.L_x_1004) ;  /* 0x000000000f087348 */ /* 0x000fea0003c00000 */
[----:B------:R0:W1:Y:S02]  /*315f0*/  SHFL.IDX P6, R14, R13, R12, R11 ;  /* 0x0000000c0d0e7389 */ /* 0x00006400000c000b */
[----:B01----:R-:W-:Y:S01]  /*31600*/  ENDCOLLECTIVE ;  /* 0x000000000000791b */ /* 0x003fe20003800000 */
.L_x_1004:
[----:B------:R-:W-:Y:S02]  /*31610*/  ULDC UR4, c[0x0][0xc3c] ;  /* 0x00030f0000047ab9 */ /* 0x000fe40000000800 */
[----:B------:R-:W-:-:S13]  /*31620*/  ISETP.GE.OR P1, PT, R7, UR4, !P0 ;  /* 0x0000000407007c0c */ /* 0x000fda000c726670 */
[----:B------:R-:W0:Y:S08]  /*31630*/  @!P1 LDC.64 R2, c[0x0][0xc80] ;  /* 0x00032000ff029b82 */ /* 0x000e300000000a00 */
[----:B------:R-:W1:Y:S01]  /*31640*/  @!P1 LDC.64 R4, c[0x0][0xc78] ;  /* 0x00031e00ff049b82 */ /* 0x000e620000000a00 */
[----:B------:R-:W-:Y:S02]  /*31650*/  IMAD.MOV.U32 R11, RZ, RZ, RZ ;  /* 0x000000ffff0b7224 */ /* 0x000fe400078e00ff */
[----:B------:R-:W-:-:S02]  /*31660*/  IMAD.MOV.U32 R6, RZ, RZ, R14 ;  /* 0x000000ffff067224 */ /* 0x000fc400078e000e */
[----:B0-----:R-:W-:-:S05]  /*31670*/  @!P1 IMAD.WIDE R2, R7, 0x4, R2 ;  /* 0x0000000407029825 */ /* 0x001fca00078e0202 */
[----:B------:R1:W2:Y:S02]  /*31680*/  @!P1 LDG.E R8, desc[UR50][R2.64] ;  /* 0x0000003202089981 */ /* 0x0002a4000c1e1900 */
[----:B-1----:R-:W-:-:S05]  /*31690*/  @!P1 IMAD.WIDE R2, R7, 0x4, R4 ;  /* 0x0000000407029825 */ /* 0x002fca00078e0204 */
[----:B------:R-:W3:Y:S01]  /*316a0*/  @!P1 LDG.E R5, desc[UR50][R2.64] ;  /* 0x0000003202059981 */ /* 0x000ee2000c1e1900 */
[----:B------:R-:W-:Y:S01]  /*316b0*/  IMAD.MOV.U32 R7, RZ, RZ, RZ ;  /* 0x000000ffff077224 */ /* 0x000fe200078e00ff */
[C---:B------:R-:W-:Y:S01]  /*316c0*/  ISETP.GE.U32.AND P2, PT, R9.reuse, 0x2, PT ;  /* 0x000000020900780c */ /* 0x040fe20003f46070 */
[----:B------:R-:W-:Y:S01]  /*316d0*/  IMAD.MOV.U32 R4, RZ, RZ, RZ ;  /* 0x000000ffff047224 */ /* 0x000fe200078e00ff */
[C---:B------:R-:W-:Y:S02]  /*316e0*/  ISETP.GE.U32.AND P3, PT, R9.reuse, 0x4, PT ;  /* 0x000000040900780c */ /* 0x040fe40003f66070 */
[C---:B------:R-:W-:Y:S02]  /*316f0*/  ISETP.GE.U32.AND P4, PT, R9.reuse, 0x8, PT ;  /* 0x000000080900780c */ /* 0x040fe40003f86070 */
[----:B------:R-:W-:Y:S02]  /*31700*/  ISETP.GE.U32.AND P5, PT, R9, 0x10, PT ;  /* 0x000000100900780c */ /* 0x000fe40003fa6070 */
[----:B------:R-:W-:-:S02]  /*31710*/  MOV R16, RZ ;  /* 0x000000ff00107202 */ /* 0x000fc40000000f00 */
[----:B--2---:R-:W-:Y:S01]  /*31720*/  @!P1 MOV R7, R8 ;  /* 0x0000000800079202 */ /* 0x004fe20000000f00 */
[----:B---3--:R-:W-:Y:S01]  /*31730*/  @!P1 IMAD.MOV.U32 R4, RZ, RZ, R5 ;  /* 0x000000ffff049224 */ /* 0x008fe200078e0005 */
[----:B------:R-:W-:-:S03]  /*31740*/  ISETP.NE.AND P1, PT, R9, RZ, PT ;  /* 0x000000ff0900720c */ /* 0x000fc60003f25270 */
[----:B------:R-:W-:-:S10]  /*31750*/  IMAD R13, R4, R7, RZ ;  /* 0x00000007040d7224 */ /* 0x000fd400078e02ff */
[----:B------:R-:W-:Y:S05]  /*31760*/  WARPSYNC.COLLECTIVE R15, `(.L_x_1005) ;  /* 0x000000000f087348 */ /* 0x000fea0003c00000 */
[----:B------:R0:W1:Y:S02]  /*31770*/  SHFL.UP P6, R14, R13, R12, R11 ;  /* 0x0400000c0d0e7389 */ /* 0x00006400000c000b */
[----:B01----:R-:W-:Y:S01]  /*31780*/  ENDCOLLECTIVE ;  /* 0x000000000000791b */ /* 0x003fe20003800000 */
.L_x_1005:
[----:B------:R-:W-:Y:S01]  /*31790*/  IMAD.MOV.U32 R12, RZ, RZ, 0x2 ;  /* 0x00000002ff0c7424 */ /* 0x000fe200078e00ff */
[----:B------:R-:W-:-:S04]  /*317a0*/  SEL R14, R14, RZ, P1 ;  /* 0x000000ff0e0e7207 */ /* 0x000fc80000800000 */
[----:B------:R-:W-:-:S05]  /*317b0*/  IADD3 R5, R13, R14, RZ ;  /* 0x0000000e0d057210 */ /* 0x000fca0007ffe0ff */
[----:B------:R-:W-:-:S07]  /*317c0*/  IMAD.MOV.U32 R13, RZ, RZ, R5 ;  /* 0x000000ffff0d7224 */ /* 0x000fce00078e0005 */
[----:B------:R-:W-:Y:S05]  /*317d0*/  WARPSYNC.COLLECTIVE R15, `(.L_x_1006) ;  /* 0x000000000f087348 */ /* 0x000fea0003c00000 */
[----:B------:R0:W1:Y:S02]  /*317e0*/  SHFL.UP P6, R14, R13, R12, R11 ;  /* 0x0400000c0d0e7389 */ /* 0x00006400000c000b */
[----:B01----:R-:W-:Y:S01]  /*317f0*/  ENDCOLLECTIVE ;  /* 0x000000000000791b */ /* 0x003fe20003800000 */
.L_x_1006:
[----:B------:R-:W-:Y:S01]  /*31800*/  IMAD.MOV.U32 R12, RZ, RZ, 0x4 ;  /* 0x00000004ff0c7424 */ /* 0x000fe200078e00ff */
[----:B------:R-:W-:-:S05]  /*31810*/  SEL R2, R14, RZ, P2 ;  /* 0x000000ff0e027207 */ /* 0x000fca0001000000 */
[----:B------:R-:W-:-:S05]  /*31820*/  IMAD.IADD R2, R5, 0x1, R2 ;  /* 0x0000000105027824 */ /* 0x000fca00078e0202 */
[----:B------:R-:W-:-:S07]  /*31830*/  MOV R13, R2 ;  /* 0x00000002000d7202 */ /* 0x000fce0000000f00 */
[----:B------:R-:W-:Y:S05]  /*31840*/  WARPSYNC.COLLECTIVE R15, `(.L_x_1007) ;  /* 0x000000000f087348 */ /* 0x000fea0003c00000 */
[----:B------:R0:W1:Y:S02]  /*31850*/  SHFL.UP P6, R14, R13, R12, R11 ;  /* 0x0400000c0d0e7389 */ /* 0x00006400000c000b */
[----:B01----:R-:W-:Y:S01]  /*31860*/  ENDCOLLECTIVE ;  /* 0x000000000000791b */ /* 0x003fe20003800000 */
.L_x_1007:
[----:B------:R-:W-:Y:S02]  /*31870*/  MOV R12, 0x8 ;  /* 0x00000008000c7802 */ /* 0x000fe40000000f00 */
[----:B------:R-:W-:-:S05]  /*31880*/  SEL R3, R14, RZ, P3 ;  /* 0x000000ff0e037207 */ /* 0x000fca0001800000 */
[----:B------:R-:W-:-:S04]  /*31890*/  IMAD.IADD R8, R2, 0x1, R3 ;  /* 0x0000000102087824 */ /* 0x000fc800078e0203 */
[----:B------:R-:W-:-:S07]  /*318a0*/  IMAD.MOV.U32 R13, RZ, RZ, R8 ;  /* 0x000000ffff0d7224 */ /* 0x000fce00078e0008 */
[----:B------:R-:W-:Y:S05]  /*318b0*/  WARPSYNC.COLLECTIVE R15, `(.L_x_1008) ;  /* 0x000000000f087348 */ /* 0x000fea0003c00000 */
[----:B------:R0:W1:Y:S02]  /*318c0*/  SHFL.UP P6, R14, R13, R12, R11 ;  /* 0x0400000c0d0e7389 */ /* 0x00006400000c000b */
[----:B01----:R-:W-:Y:S01]  /*318d0*/  ENDCOLLECTIVE ;  /* 0x000000000000791b */ /* 0x003fe20003800000 */
.L_x_1008:
[----:B------:R-:W-:Y:S01]  /*318e0*/  IMAD.MOV.U32 R12, RZ, RZ, 0x10 ;  /* 0x00000010ff0c7424 */ /* 0x000fe200078e00ff */
[----:B------:R-:W-:-:S05]  /*318f0*/  SEL R5, R14, RZ, P4 ;  /* 0x000000ff0e057207 */ /* 0x000fca0002000000 */
[----:B------:R-:W-:-:S04]  /*31900*/  IMAD.IADD R5, R8, 0x1, R5 ;  /* 0x0000000108057824 */ /* 0x000fc800078e0205 */
[----:B------:R-:W-:-:S07]  /*31910*/  IMAD.MOV.U32 R13, RZ, RZ, R5 ;  /* 0x000000ffff0d7224 */ /* 0x000fce00078e0005 */
[----:B------:R-:W-:Y:S05]  /*31920*/  WARPSYNC.COLLECTIVE R15, `(.L_x_1009) ;  /* 0x000000000f087348 */ /* 0x000fea0003c00000 */
[----:B------:R0:W1:Y:S02]  /*31930*/  SHFL.UP P6, R14, R13, R12, R11 ;  /* 0x0400000c0d0e7389 */ /* 0x00006400000c000b */
[----:B01----:R-:W-:Y:S01]  /*31940*/  ENDCOLLECTIVE ;  /* 0x000000000000791b */ /* 0x003fe20003800000 */
.L_x_1009:
[----:B------:R-:W-:Y:S02]  /*31950*/  IMAD.MOV.U32 R12, RZ, RZ, 0x1f ;  /* 0x0000001fff0c7424 */ /* 0x000fe400078e00ff */
[----:B------:R-:W-:Y:S01]  /*31960*/  IMAD.MOV.U32 R11, RZ, RZ, 0x1f ;  /* 0x0000001fff0b7424 */ /* 0x000fe200078e00ff */
[----:B------:R-:W-:-:S04]  /*31970*/  SEL R14, R14, RZ, P5 ;  /* 0x000000ff0e0e7207 */ /* 0x000fc80002800000 */
[----:B------:R-:W-:-:S05]  /*31980*/  IADD3 R3, R5, R14, RZ ;  /* 0x0000000e05037210 */ /* 0x000fca0007ffe0ff */
[----:B------:R-:W-:-:S07]  /*31990*/  IMAD.MOV.U32 R13, RZ, RZ, R3 ;  /* 0x000000ffff0d7224 */ /* 0x000fce00078e0003 */
[----:B------:R-:W-:Y:S05]  /*319a0*/  WARPSYNC.COLLECTIVE R15, `(.L_x_1010) ;  /* 0x000000000f087348 */ /* 0x000fea0003c00000 */
[----:B------:R0:W1:Y:S02]  /*319b0*/  SHFL.IDX P6, R14, R13, R12, R11 ;  /* 0x0000000c0d0e7389 */ /* 0x00006400000c000b */
[----:B01----:R-:W-:Y:S01]  /*319c0*/  ENDCOLLECTIVE ;  /* 0x000000000000791b */ /* 0x003fe20003800000 */
.L_x_1010:
[----:B------:R-:W-:Y:S05]  /*319d0*/  BRA `(.L_x_1011) ;  /* 0xffffff8c00bc7947 */ /* 0x000fea000383ffff */
.L_x_754:
[----:B------:R-:W-:Y:S01]  /*319e0*/  BSSY B0, `(.L_x_1012) ;  /* 0x0000007000007945 */ /* 0x000fe20003800000 */
[----:B------:R-:W-:Y:S02]  /*319f0*/  IMAD.MOV.U32 R12, RZ, RZ, 0x1 ;  /* 0x00000001ff0c7424 */ /* 0x000fe400078e00ff */
[----:B------:R-:W-:Y:S02]  /*31a00*/  IMAD.MOV.U32 R11, RZ, RZ, RZ ;  /* 0x000000ffff0b7224 */ /* 0x000fe400078e00ff */
[----:B------:R-:W-:-:S07]  /*31a10*/  IMAD.MOV.U32 R15, RZ, RZ, -0x1 ;  /* 0xffffffffff0f7424 */ /* 0x000fce00078e00ff */
[----:B------:R-:W-:Y:S05]  /*31a20*/  WARPSYNC.COLLECTIVE R15, `(.L_x_1013) ;  /* 0x000000000f087348 */ /* 0x000fea0003c00000 */
[----:B------:R0:W1:Y:S02]  /*31a30*/  SHFL.UP P6, R14, R13, R12, R11 ;  /* 0x0400000c0d0e7389 */ /* 0x00006400000c000b */
[----:B01----:R-:W-:Y:S01]  /*31a40*/  ENDCOLLECTIVE ;  /* 0x000000000000791b */ /* 0x003fe20003800000 */
.L_x_1013:
[----:B------:R-:W-:Y:S05]  /*31a50*/  BSYNC B0 ;  /* 0x0000000000007941 */ /* 0x000fea0003800000 */
.L_x_1012:
[----:B------:R-:W-:Y:S01]  /*31a60*/  SEL R14, R14, RZ, P1 ;  /* 0x000000ff0e0e7207 */ /* 0x000fe20000800000 */
[----:B------:R-:W-:Y:S02]  /*31a70*/  IMAD.MOV.U32 R12, RZ, RZ, 0x2 ;  /* 0x00000002ff0c7424 */ /* 0x000fe400078e00ff */
[----:B------:R-:W-:Y:S01]  /*31a80*/  IMAD.MOV.U32 R11, RZ, RZ, RZ ;  /* 0x000000ffff0b7224 */ /* 0x000fe200078e00ff */
[----:B------:R-:W-:Y:S01]  /*31a90*/  IADD3 R13, R13, R14, RZ ;  /* 0x0000000e0d0d7210 */ /* 0x000fe20007ffe0ff */
[----:B------:R-:W-:-:S07]  /*31aa0*/  IMAD.MOV.U32 R15, RZ, RZ, -0x1 ;  /* 0xffffffffff0f7424 */ /* 0x000fce00078e00ff */
[----:B------:R-:W-:Y:S05]  /*31ab0*/  WARPSYNC.COLLECTIVE R15, `(.L_x_1014) ;  /* 0x000000000f087348 */ /* 0x000fea0003c00000 */
[----:B------:R0:W1:Y:S02]  /*31ac0*/  SHFL.UP P6, R14, R13, R12, R11 ;  /* 0x0400000c0d0e7389 */ /* 0x00006400000c000b */
[----:B01----:R-:W-:Y:S01]  /*31ad0*/  ENDCOLLECTIVE ;  /* 0x000000000000791b */ /* 0x003fe20003800000 */
.L_x_1014:
[----:B------:R-:W-:Y:S01]  /*31ae0*/  IMAD.MOV.U32 R12, RZ, RZ, 0x4 ;  /* 0x00000004ff0c7424 */ /* 0x000fe200078e00ff */
[----:B------:R-:W-:-:S04]  /*31af0*/  SEL R2, R14, RZ, P2 ;  /* 0x000000ff0e027207 */ /* 0x000fc80001000000 */
[----:B------:R-:W-:-:S05]  /*31b00*/  IADD3 R2, R13, R2, RZ ;  /* 0x000000020d027210 */ /* 0x000fca0007ffe0ff */
[----:B------:R-:W-:-:S07]  /*31b10*/  IMAD.MOV.U32 R13, RZ, RZ, R2 ;  /* 0x000000ffff0d7224 */ /* 0x000fce00078e0002 */
[----:B------:R-:W-:Y:S05]  /*31b20*/  WARPSYNC.COLLECTIVE R15, `(.L_x_1015) ;  /* 0x000000000f087348 */ /* 0x000fea0003c00000 */
[----:B------:R0:W1:Y:S02]  /*31b30*/  SHFL.UP P6, R14, R13, R12, R11 ;  /* 0x0400000c0d0e7389 */ /* 0x00006400000c000b */
[----:B01----:R-:W-:Y:S01]  /*31b40*/  ENDCOLLECTIVE ;  /* 0x000000000000791b */ /* 0x003fe20003800000 */
.L_x_1015:
[----:B------:R-:W-:Y:S01]  /*31b50*/  IMAD.MOV.U32 R12, RZ, RZ, 0x8 ;  /* 0x00000008ff0c7424 */ /* 0x000fe200078e00ff */
[----:B------:R-:W-:-:S05]  /*31b60*/  SEL R5, R14, RZ, P3 ;  /* 0x000000ff0e057207 */ /* 0x000fca0001800000 */
[----:B------:R-:W-:-:S05]  /*31b70*/  IMAD.IADD R5, R2, 0x1, R5 ;  /* 0x0000000102057824 */ /* 0x000fca00078e0205 */
[----:B------:R-:W-:-:S07]  /*31b80*/  MOV R13, R5 ;  /* 0x00000005000d7202 */ /* 0x000fce0000000f00 */
[----:B------:R-:W-:Y:S05]  /*31b90*/  WARPSYNC.COLLECTIVE R15, `(.L_x_1016) ;  /* 0x000000000f087348 */ /* 0x000fea0003c00000 */
[----:B------:R0:W1:Y:S02]  /*31ba0*/  SHFL.UP P6, R14, R13, R12, R11 ;  /* 0x0400000c0d0e7389 */ /* 0x00006400000c000b */
[----:B01----:R-:W-:Y:S01]  /*31bb0*/  ENDCOLLECTIVE ;  /* 0x000000000000791b */ /* 0x003fe20003800000 */
.L_x_1016:
[----:B------:R-:W-:Y:S02]  /*31bc0*/  MOV R12, 0x10 ;  /* 0x00000010000c7802 */ /* 0x000fe40000000f00 */
[----:B------:R-:W-:-:S05]  /*31bd0*/  SEL R8, R14, RZ, P4 ;  /* 0x000000ff0e087207 */ /* 0x000fca0002000000 */
[----:B------:R-:W-:-:S04]  /*31be0*/  IMAD.IADD R8, R5, 0x1, R8 ;  /* 0x0000000105087824 */ /* 0x000fc800078e0208 */
[----:B------:R-:W-:-:S07]  /*31bf0*/  IMAD.MOV.U32 R13, RZ, RZ, R8 ;  /* 0x000000ffff0d7224 */ /* 0x000fce00078e0008 */
[----:B------:R-:W-:Y:S05]  /*31c00*/  WARPSYNC.COLLECTIVE R15, `(.L_x_1017) ;  /* 0x000000000f087348 */ /* 0x000fea0003c00000 */
[----:B------:R0:W1:Y:S02]  /*31c10*/  SHFL.UP P6, R14, R13, R12, R11 ;  /* 0x0400000c0d0e7389 */ /* 0x00006400000c000b */
[----:B01----:R-:W-:Y:S01]  /*31c20*/  ENDCOLLECTIVE ;  /* 0x000000000000791b */ /* 0x003fe20003800000 */
.L_x_1017:
[----:B------:R-:W-:Y:S01]  /*31c30*/  IMAD.MOV.U32 R12, RZ, RZ, 0x1f ;  /* 0x0000001fff0c7424 */ /* 0x000fe200078e00ff */
[----:B------:R-:W-:Y:S02]  /*31c40*/  MOV R11, 0x1f ;  /* 0x0000001f000b7802 */ /* 0x000fe40000000f00 */
[----:B------:R-:W-:-:S05]  /*31c50*/  SEL R3, R14, RZ, P5 ;  /* 0x000000ff0e037207 */ /* 0x000fca0002800000 */
[----:B------:R-:W-:-:S04]  /*31c60*/  IMAD.IADD R3, R8, 0x1, R3 ;  /* 0x0000000108037824 */ /* 0x000fc800078e0203 */
[----:B------:R-:W-:-:S07]  /*31c70*/  IMAD.MOV.U32 R13, RZ, RZ, R3 ;  /* 0x000000ffff0d7224 */ /* 0x000fce00078e0003 */
[----:B------:R-:W-:Y:S05]  /*31c80*/  WARPSYNC.COLLECTIVE R15, `(.L_x_1018) ;  /* 0x000000000f087348 */ /* 0x000fea0003c00000 */
[----:B------:R0:W1:Y:S02]  /*31c90*/  SHFL.IDX P6, R14, R13, R12, R11 ;  /* 0x0000000c0d0e7389 */ /* 0x00006400000c000b */
[----:B01----:R-:W-:Y:S01]  /*31ca0*/  ENDCOLLECTIVE ;  /* 0x000000000000791b */ /* 0x003fe20003800000 */
.L_x_1018:
[----:B------:R-:W-:Y:S05]  /*31cb0*/  BRA `(.L_x_1019) ;  /* 0xffffff8c00a87947 */ /* 0x000fea000383ffff */
.L_x_756:
[----:B------:R-:W-:Y:S01]  /*31cc0*/  BSSY B0, `(.L_x_1020) ;  /* 0x0000006000007945 */ /* 0x000fe20003800000 */
[----:B------:R-:W-:Y:S01]  /*31cd0*/  PLOP3.LUT P6, PT, P6, PT, PT, 0x8, 0x0 ;  /* 0x000000000000781c */ /* 0x000fe200037ce170 */
[----:B------:R-:W-:-:S12]  /*31ce0*/  IMAD.MOV.U32 R15, RZ, RZ, -0x1 ;  /* 0xffffffffff0f7424 */ /* 0x000fd800078e00ff */
[----:B0-----:R-:W-:Y:S05]  /*31cf0*/  WARPSYNC.COLLECTIVE R15, `(.L_x_1021) ;  /* 0x000000000f087348 */ /* 0x001fea0003c00000 */
[----:B------:R-:W-:Y:S01]  /*31d00*/  VOTE.ANY R14, PT, P6 ;  /* 0x00000000000e7806 */ /* 0x000fe200030e0100 */
[----:B0-----:R-:W-:Y:S06]  /*31d10*/  ENDCOLLECTIVE ;  /* 0x000000000000791b */ /* 0x001fec0003800000 */
.L_x_1021:
[----:B------:R-:W-:Y:S05]  /*31d20*/  BSYNC B0 ;  /* 0x0000000000007941 */ /* 0x000fea0003800000 */
.L_x_1020:
[----:B------:R-:W-:Y:S02]  /*31d30*/  IMAD.MOV.U32 R8, RZ, RZ, R14 ;  /* 0x000000ffff087224 */ /* 0x000fe400078e000e */
[----:B------:R-:W-:Y:S02]  /*31d40*/  IMAD.MOV.U32 R13, RZ, RZ, R7 ;  /* 0x000000ffff0d7224 */ /* 0x000fe400078e0007 */
[----:B------:R-:W0:Y:S01]  /*31d50*/  POPC R5, R8 ;  /* 0x0000000800057309 */ /* 0x000e220000000000 */
[----:B------:R-:W-:Y:S02]  /*31d60*/  IMAD.MOV.U32 R11, RZ, RZ, 0x1f ;  /* 0x0000001fff0b7424 */ /* 0x000fe400078e00ff */
[----:B------:R-:W-:Y:S01]  /*31d70*/  IMAD.MOV.U32 R15, RZ, RZ, -0x1 ;  /* 0xffffffffff0f7424 */ /* 0x000fe200078e00ff */
[----:B0-----:R-:W-:-:S07]  /*31d80*/  MOV R12, R5 ;  /* 0x00000005000c7202 */ /* 0x001fce0000000f00 */
[----:B------:R-:W-:Y:S05]  /*31d90*/  WARPSYNC.COLLECTIVE R15, `(.L_x_1022) ;  /* 0x000000000f087348 */ /* 0x000fea0003c00000 */
[----:B------:R0:W1:Y:S02]  /*31da0*/  SHFL.IDX P6, R14, R13, R12, R11 ;  /* 0x0000000c0d0e7389 */ /* 0x00006400000c000b */
[----:B01----:R-:W-:Y:S01]  /*31db0*/  ENDCOLLECTIVE ;  /* 0x000000000000791b */ /* 0x003fe20003800000 */
.L_x_1022:
[----:B------:R-:W-:Y:S01]  /*31dc0*/  MOV R13, R4 ;  /* 0x00000004000d7202 */ /* 0x000fe20000000f00 */
[----:B------:R-:W-:-:S07]  /*31dd0*/  IMAD.MOV.U32 R7, RZ, RZ, R14 ;  /* 0x000000ffff077224 */ /* 0x000fce00078e000e */
[----:B------:R-:W-:Y:S05]  /*31de0*/  WARPSYNC.COLLECTIVE R15, `(.L_x_1023) ;  /* 0x000000000f087348 */ /* 0x000fea0003c00000 */
[----:B------:R0:W1:Y:S02]  /*31df0*/  SHFL.IDX P6, R14, R13, R12, R11 ;  /* 0x0000000c0d0e7389 */ /* 0x00006400000c000b */
[----:B01----:R-:W-:Y:S01]  /*31e00*/  ENDCOLLECTIVE ;  /* 0x000000000000791b */ /* 0x003fe20003800000 */
.L_x_1023:
[----:B------:R-:W-:Y:S01]  /*31e10*/  IMAD.MOV.U32 R4, RZ, RZ, R14 ;  /* 0x000000ffff047224 */ /* 0x000fe200078e000e */
[----:B------:R-:W-:Y:S06]  /*31e20*/  BRA `(.L_x_1024) ;  /* 0xffffff8c00887947 */ /* 0x000fec000383ffff */
.L_x_758:
[----:B------:R-:W-:Y:S01]  /*31e30*/  BSSY B0, `(.L_x_1025) ;  /* 0x0000007000007945 */ /* 0x000fe20003800000 */
[----:B------:R-:W-:Y:S01]  /*31e40*/  IMAD.MOV.U32 R13, RZ, RZ, R3 ;  /* 0x000000ffff0d7224 */ /* 0x000fe200078e0003 */
[----:B------:R-:W-:Y:S01]  /*31e50*/  MOV R15, 0xffffffff ;  /* 0xffffffff000f7802 */ /* 0x000fe20000000f00 */
[----:B------:R-:W-:-:S07]  /*31e60*/  IMAD.MOV.U32 R11, RZ, RZ, 0x1f ;  /* 0x0000001fff0b7424 */ /* 0x000fce00078e00ff */
[----:B0123--:R-:W-:Y:S05]  /*31e70*/  WARPSYNC.COLLECTIVE R15, `(.L_x_1026) ;  /* 0x000000000f087348 */ /* 0x00ffea0003c00000 */
[----:B------:R4:W0:Y:S02]  /*31e80*/  SHFL.IDX P6, R14, R13, R12, R11 ;  /* 0x0000000c0d0e7389 */ /* 0x00082400000c000b */
[----:B01234-:R-:W-:Y:S01]  /*31e90*/  ENDCOLLECTIVE ;  /* 0x000000000000791b */ /* 0x01ffe20003800000 */
.L_x_1026:
[----:B------:R-:W-:Y:S05]  /*31ea0*/  BSYNC B0 ;  /* 0x0000000000007941 */ /* 0x000fea0003800000 */
.L_x_1025:
[----:B------:R-:W-:Y:S01]  /*31eb0*/  IMAD.MOV.U32 R16, RZ, RZ, R14 ;  /* 0x000000ffff107224 */ /* 0x000fe200078e000e */
[----:B------:R-:W-:Y:S06]  /*31ec0*/  BRA `(.L_x_757) ;  /* 0xffffff8c00787947 */ /* 0x000fec000383ffff */
.L_x_762:
[----:B0-----:R0:W1:Y:S02]  /*31ed0*/  SYNCS.PHASECHK.TRANS64.TRYWAIT P0, [R4+URZ+0x29820], R0 ;  /* 0x02982000040075a7 */ /* 0x001064000800017f */
[----:B-1----:R-:W-:Y:S05]  /*31ee0*/  @!P0 NANOSLEEP.SYNCS 0x989680 ;  /* 0x009896800000895d */ /* 0x002fea0003900000 */
[----:B------:R-:W1:Y:S02]  /*31ef0*/  @!P0 SYNCS.PHASECHK.TRANS64 P0, [R4+URZ+0x29820], R0 ;  /* 0x02982000040085a7 */ /* 0x000e64000800007f */
[----:B-1----:R-:W-:Y:S05]  /*31f00*/  @!P0 BRA `(.L_x_762) ;  /* 0xfffffffc00f08947 */ /* 0x002fea000383ffff */
[----:B------:R-:W-:Y:S05]  /*31f10*/  BRA `(.L_x_1027) ;  /* 0xffffff9000d87947 */ /* 0x000fea000383ffff */
.L_x_763:
[----:B------:R-:W1:Y:S01]  /*31f20*/  S2R R2, SR_TID.X ;  /* 0x0000000000027919 */ /* 0x000e620000002100 */
[----:B------:R-:W-:Y:S01]  /*31f30*/  BSSY B0, `(.L_x_1028) ;  /* 0x000000a000007945 */ /* 0x000fe20003800000 */
[----:B------:R-:W-:Y:S01]  /*31f40*/  IMAD.MOV.U32 R12, RZ, RZ, RZ ;  /* 0x000000ffff0c7224 */ /* 0x000fe200078e00ff */
[----:B------:R-:W-:Y:S01]  /*31f50*/  MOV R11, 0x1f ;  /* 0x0000001f000b7802 */ /* 0x000fe20000000f00 */
[----:B------:R-:W-:Y:S01]  /*31f60*/  IMAD.MOV.U32 R15, RZ, RZ, -0x1 ;  /* 0xffffffffff0f7424 */ /* 0x000fe200078e00ff */
[----:B-1----:R-:W-:-:S04]  /*31f70*/  SHF.R.U32.HI R2, RZ, 0x5, R2 ;  /* 0x00000005ff027819 */ /* 0x002fc80000011602 */
[----:B------:R-:W-:-:S05]  /*31f80*/  LOP3.LUT R2, R2, 0x3, RZ, 0xc0, !PT ;  /* 0x0000000302027812 */ /* 0x000fca00078ec0ff */
[----:B------:R-:W-:-:S07]  /*31f90*/  IMAD.MOV.U32 R13, RZ, RZ, R2 ;  /* 0x000000ffff0d7224 */ /* 0x000fce00078e0002 */
[----:B0-----:R-:W-:Y:S05]  /*31fa0*/  WARPSYNC.COLLECTIVE R15, `(.L_x_1029) ;  /* 0x000000000f087348 */ /* 0x001fea0003c00000 */
[----:B------:R1:W2:Y:S02]  /*31fb0*/  SHFL.IDX P6, R14, R13, R12, R11 ;  /* 0x0000000c0d0e7389 */ /* 0x0002a400000c000b */
[----:B012---:R-:W-:Y:S01]  /*31fc0*/  ENDCOLLECTIVE ;  /* 0x000000000000791b */ /* 0x007fe20003800000 */
.L_x_1029:
[----:B------:R-:W-:Y:S05]  /*31fd0*/  BSYNC B0 ;  /* 0x0000000000007941 */ /* 0x000fea0003800000 */
.L_x_1028:
[----:B------:R-:W-:Y:S05]  /*31fe0*/  BRA `(.L_x_1030) ;  /* 0xffffff9000c07947 */ /* 0x000fea000383ffff */
.L_x_764:
[----:B------:R-:W-:Y:S01]  /*31ff0*/  BSSY B0, `(.L_x_1031) ;  /* 0x0000006000007945 */ /* 0x000fe20003800000 */
[----:B------:R-:W-:-:S07]  /*32000*/  IMAD.MOV.U32 R15, RZ, RZ, -0x1 ;  /* 0xffffffffff0f7424 */ /* 0x000fce00078e00ff */
[----:B0-----:R-:W-:Y:S05]  /*32010*/  WARPSYNC.COLLECTIVE R15, `(.L_x_1032) ;  /* 0x000000000f0c7348 */ /* 0x001fea0003c00000 */
[----:B------:R-:W-:Y:S02]  /*32020*/  ELECT P6, UR62, PT ;  /* 0x00000000003e782f */ /* 0x000fe400038c0000 */
[----:B------:R-:W-:Y:S01]  /*32030*/  MOV R14, UR62 ;  /* 0x0000003e000e7c02 */ /* 0x000fe20008000f00 */
[----:B0-----:R-:W-:Y:S10]  /*32040*/  ENDCOLLECTIVE ;  /* 0x000000000000791b */ /* 0x001ff40003800000 */
.L_x_1032:
[----:B------:R-:W-:Y:S05]  /*32050*/  BSYNC B0 ;  /* 0x0000000000007941 */ /* 0x000fea0003800000 */
.L_x_1031:
[----:B------:R-:W-:Y:S05]  /*32060*/  BRA `(.L_x_1033) ;  /* 0xffffff9000b47947 */ /* 0x000fea000383ffff */
.L_x_766:
[----:B0-----:R0:W1:Y:S02]  /*32070*/  SYNCS.PHASECHK.TRANS64.TRYWAIT P1, [R5+URZ+0x29840], R0 ;  /* 0x02984000050075a7 */ /* 0x001064000802017f */
[----:B-1----:R-:W-:Y:S05]  /*32080*/  @!P1 NANOSLEEP.SYNCS 0x989680 ;  /* 0x009896800000995d */ /* 0x002fea0003900000 */
[----:B------:R-:W1:Y:S02]  /*32090*/  @!P1 SYNCS.PHASECHK.TRANS64 P1, [R5+URZ+0x29840], R0 ;  /* 0x02984000050095a7 */ /* 0x000e64000802007f */
[----:B-1----:R-:W-:Y:S05]  /*320a0*/  @!P1 BRA `(.L_x_766) ;  /* 0xfffffffc00f09947 */ /* 0x002fea000383ffff */
[----:B------:R-:W-:Y:S05]  /*320b0*/  BRA `(.L_x_1034) ;  /* 0xffffff9000d47947 */ /* 0x000fea000383ffff */
.L_x_768:
[----:B-1----:R1:W2:Y:S02]  /*320c0*/  SYNCS.PHASECHK.TRANS64.TRYWAIT P1, [R23+URZ+0x29840], R2 ;  /* 0x02984002170075a7 */ /* 0x0022a4000802017f */
[----:B--2---:R-:W-:Y:S05]  /*320d0*/  @!P1 NANOSLEEP.SYNCS 0x989680 ;  /* 0x009896800000995d */ /* 0x004fea0003900000 */
[----:B------:R-:W2:Y:S02]  /*320e0*/  @!P1 SYNCS.PHASECHK.TRANS64 P1, [R23+URZ+0x29840], R2 ;  /* 0x02984002170095a7 */ /* 0x000ea4000802007f */
[----:B--2---:R-:W-:Y:S05]  /*320f0*/  @!P1 BRA `(.L_x_768) ;  /* 0xfffffffc00f09947 */ /* 0x004fea000383ffff */
[----:B------:R-:W-:Y:S05]  /*32100*/  BRA `(.L_x_1035) ;  /* 0xffffff9000e07947 */ /* 0x000fea000383ffff */
.L_x_770:
[----:B--2---:R2:W3:Y:S02]  /*32110*/  SYNCS.PHASECHK.TRANS64.TRYWAIT P1, [R5+URZ+0x29860], R0 ;  /* 0x02986000050075a7 */ /* 0x0044e4000802017f */
[----:B---3--:R-:W-:Y:S05]  /*32120*/  @!P1 NANOSLEEP.SYNCS 0x989680 ;  /* 0x009896800000995d */ /* 0x008fea0003900000 */
[----:B------:R-:W3:Y:S02]  /*32130*/  @!P1 SYNCS.PHASECHK.TRANS64 P1, [R5+URZ+0x29860], R0 ;  /* 0x02986000050095a7 */ /* 0x000ee4000802007f */
[----:B---3--:R-:W-:Y:S05]  /*32140*/  @!P1 BRA `(.L_x_770) ;  /* 0xfffffffc00f09947 */ /* 0x008fea000383ffff */
[----:B------:R-:W-:Y:S05]  /*32150*/  BRA `(.L_x_1036) ;  /* 0xffffff9000dc7947 */ /* 0x000fea000383ffff */
.L_x_772:
[----:B---3--:R3:W4:Y:S02]  /*32160*/  SYNCS.PHASECHK.TRANS64.TRYWAIT P1, [R23+URZ+0x29860], R2 ;  /* 0x02986002170075a7 */ /* 0x008724000802017f */
[----:B----4-:R-:W-:Y:S05]  /*32170*/  @!P1 NANOSLEEP.SYNCS 0x989680 ;  /* 0x009896800000995d */ /* 0x010fea0003900000 */
[----:B------:R-:W4:Y:S02]  /*32180*/  @!P1 SYNCS.PHASECHK.TRANS64 P1, [R23+URZ+0x29860], R2 ;  /* 0x02986002170095a7 */ /* 0x000f24000802007f */
[----:B----4-:R-:W-:Y:S05]  /*32190*/  @!P1 BRA `(.L_x_772) ;  /* 0xfffffffc00f09947 */ /* 0x010fea000383ffff */
[----:B------:R-:W-:Y:S05]  /*321a0*/  BRA `(.L_x_1037) ;  /* 0xffffff9000d87947 */ /* 0x000fea000383ffff */
.L_x_774:
[----:B----4-:R4:W0:Y:S02]  /*321b0*/  SYNCS.PHASECHK.TRANS64.TRYWAIT P1, [R5+URZ+0x29880], R0 ;  /* 0x02988000050075a7 */ /* 0x010824000802017f */
[----:B0-----:R-:W-:Y:S05]  /*321c0*/  @!P1 NANOSLEEP.SYNCS 0x989680 ;  /* 0x009896800000995d */ /* 0x001fea0003900000 */
[----:B------:R-:W0:Y:S02]  /*321d0*/  @!P1 SYNCS.PHASECHK.TRANS64 P1, [R5+URZ+0x29880], R0 ;  /* 0x02988000050095a7 */ /* 0x000e24000802007f */
[----:B0-----:R-:W-:Y:S05]  /*321e0*/  @!P1 BRA `(.L_x_774) ;  /* 0xfffffffc00f09947 */ /* 0x001fea000383ffff */
[----:B------:R-:W-:Y:S05]  /*321f0*/  BRA `(.L_x_1038) ;  /* 0xffffff9000d47947 */ /* 0x000fea000383ffff */
.L_x_1039:
        /* <DEDUP_REMOVED lines=16> */
.L_x_3316:


//--------------------- .text._ZN7cutlass13device_kernelIN5flash11enable_sm90INS1_16FlashAttnFwdSm90INS1_25CollectiveMainloopFwdSm90ILi2EN4cute5tupleIJNS5_1CILi1EEES8_S8_EEENS6_IJNS7_ILi128EEESA_NS7_ILi192EEEEEELi128ENS_12float_e4m3_tEfNS_4arch4Sm90ELb0ELb1ELb0ELb0ELb1ELb0ELb0ELb1ELb1ELb1ELb1ELb0EEENS1_21CollectiveEpilogueFwdINS6_IJSA_SA_SA_EEES9_NS_10bfloat16_tESF_Li256ELb0ELb1ELb1ELb1EEENS1_19SingleTileSchedulerILb0ELb1ELb1ELi128EEEEEEEEEvNT_6ParamsE --------------------------
	.section	.text._ZN7cutlass13device_kernelIN5flash11enable_sm90INS1_16FlashAttnFwdSm90INS1_25CollectiveMainloopFwdSm90ILi2EN4cute5tupleIJNS5_1CILi1EEES8_S8_EEENS6_IJNS7_ILi128EEESA_NS7_ILi192EEEEEELi128ENS_12float_e4m3_tEfNS_4arch4Sm90ELb0ELb1ELb0ELb0ELb1ELb0ELb0ELb1ELb1ELb1ELb1ELb0EEENS1_21CollectiveEpilogueFwdINS6_IJSA_SA_SA_EEES9_NS_10bfloat16_tESF_Li256ELb0ELb1ELb1ELb1EEENS1_19SingleTileSchedulerILb0ELb1ELb1ELi128EEEEEEEEEvNT_6ParamsE,"ax",@progbits
	.align	128
.text._ZN7cutlass13device_kernelIN5flash11enable_sm90INS1_16FlashAttnFwdSm90INS1_25CollectiveMainloopFwdSm90ILi2EN4cute5tupleIJNS5_1CILi1EEES8_S8_EEENS6_IJNS7_ILi128EEESA_NS7_ILi192EEEEEELi128ENS_12float_e4m3_tEfNS_4arch4Sm90ELb0ELb1ELb0ELb0ELb1ELb0ELb0ELb1ELb1ELb1ELb1ELb0EEENS1_21CollectiveEpilogueFwdINS6_IJSA_SA_SA_EEES9_NS_10bfloat16_tESF_Li256ELb0ELb1ELb1ELb1EEENS1_19SingleTileSchedulerILb0ELb1ELb1ELi128EEEEEEEEEvNT_6ParamsE:
        .type           _ZN7cutlass13device_kernelIN5flash11enable_sm90INS1_16FlashAttnFwdSm90INS1_25CollectiveMainloopFwdSm90ILi2EN4cute5tupleIJNS5_1CILi1EEES8_S8_EEENS6_IJNS7_ILi128EEESA_NS7_ILi192EEEEEELi128ENS_12float_e4m3_tEfNS_4arch4Sm90ELb0ELb1ELb0ELb0ELb1ELb0ELb0ELb1ELb1ELb1ELb1ELb0EEENS1_21CollectiveEpilogueFwdINS6_IJSA_SA_SA_EEES9_NS_10bfloat16_tESF_Li256ELb0ELb1ELb1ELb1EEENS1_19SingleTileSchedulerILb0ELb1ELb1ELi128EEEEEEEEEvNT_6ParamsE,@function
        .size           _ZN7cutlass13device_kernelIN5flash11enable_sm90INS1_16FlashAttnFwdSm90INS1_25CollectiveMainloopFwdSm90ILi2EN4cute5tupleIJNS5_1CILi1EEES8_S8_EEENS6_IJNS7_ILi128EEESA_NS7_ILi192EEEEEELi128ENS_12float_e4m3_tEfNS_4arch4Sm90ELb0ELb1ELb0ELb0ELb1ELb0ELb0ELb1ELb1ELb1ELb1ELb0EEENS1_21CollectiveEpilogueFwdINS6_IJSA_SA_SA_EEES9_NS_10bfloat16_tESF_Li256ELb0ELb1ELb1ELb1EEENS1_19SingleTileSchedulerILb0ELb1ELb1ELi128EEEEEEEEEvNT_6ParamsE,(.L_x_3317 - _ZN7cutlass13device_kernelIN5flash11enable_sm90INS1_16FlashAttnFwdSm90INS1_25CollectiveMainloopFwdSm90ILi2EN4cute5tupleIJNS5_1CILi1EEES8_S8_EEENS6_IJNS7_ILi128EEESA_NS7_ILi192EEEEEELi128ENS_12float_e4m3_tEfNS_4arch4Sm90ELb0ELb1ELb0ELb0ELb1ELb0ELb0ELb1ELb1ELb1ELb1ELb0EEENS1_21CollectiveEpilogueFwdINS6_IJSA_SA_SA_EEES9_NS_10bfloat16_tESF_Li256ELb0ELb1ELb1ELb1EEENS1_19SingleTileSchedulerILb0ELb1ELb1ELi128EEEEEEEEEvNT_6ParamsE)
        .other          _ZN7cutlass13device_kernelIN5flash11enable_sm90INS1_16FlashAttnFwdSm90INS1_25CollectiveMainloopFwdSm90ILi2EN4cute5tupleIJNS5_1CILi1EEES8_S8_EEENS6_IJNS7_ILi128EEESA_NS7_ILi192EEEEEELi128ENS_12float_e4m3_tEfNS_4arch4Sm90ELb0ELb1ELb0ELb0ELb1ELb0ELb0ELb1ELb1ELb1ELb1ELb0EEENS1_21CollectiveEpilogueFwdINS6_IJSA_SA_SA_EEES9_NS_10bfloat16_tESF_Li256ELb0ELb1ELb1ELb1EEENS1_19SingleTileSchedulerILb0ELb1ELb1ELi128EEEEEEEEEvNT_6ParamsE,@"STO_CUDA_ENTRY STV_DEFAULT"
_ZN7cutlass13device_kernelIN5flash11enable_sm90INS1_16FlashAttnFwdSm90INS1_25CollectiveMainloopFwdSm90ILi2EN4cute5tupleIJNS5_1CILi1EEES8_S8_EEENS6_IJNS7_ILi128EEESA_NS7_ILi192EEEEEELi128ENS_12float_e4m3_tEfNS_4arch4Sm90ELb0ELb1ELb0ELb0ELb1ELb0ELb0ELb1ELb1ELb1ELb1ELb0EEENS1_21CollectiveEpilogueFwdINS6_IJSA_SA_SA_EEES9_NS_10bfloat16_tESF_Li256ELb0ELb1ELb1ELb1EEENS1_19SingleTileSchedulerILb0ELb1ELb1ELi128EEEEEEEEEvNT_6ParamsE:
        /* <DEDUP_REMOVED lines=45> */
.L_x_1040:
        /* <DEDUP_REMOVED lines=22> */
.L_x_1041:
        /* <DEDUP_REMOVED lines=18> */
.L_x_1042:
        /* <DEDUP_REMOVED lines=22> */
.L_x_1043:
[----:B------:R-:W5:Y:S01]  /*06b0*/  SHFL.IDX PT, R2, R0, RZ, 0x1f ;  /* 0x00001fff00027589 */ /* 0x000f6200000e0000 */
[----:B------:R-:W-:Y:S01]  /*06c0*/  R2UR UR9, R3 ;  /* 0x00000000030972ca */ /* 0x000fe200000e0000 */
        /* <DEDUP_REMOVED lines=21> */
.L_x_1044:
[----:B------:R-:W-:Y:S01]  /*0820*/  UISETP.NE.AND UP0, UPT, UR9, URZ, UPT ;  /* 0x0000003f0900728c */ /* 0x000fe2000bf05270 */
[----:B------:R-:W-:Y:S01]  /*0830*/  NOP ;  /* 0x0000000000007918 */ /* 0x000fe20000000000 */
[----:B------:R-:W-:Y:S01]  /*0840*/  UMOV UR40, 0x1 ;  /* 0x0000000100287882 */ /* 0x000fe20000000000 */
[----:B------:R-:W-:Y:S01]  /*0850*/  ULDC.64 UR42, c[0x0][0x208] ;  /* 0x00008200002a7ab9 */ /* 0x000fe20000000a00 */
[----:B------:R-:W-:Y:S01]  /*0860*/  USEL UR40, UR40, 0x2, !UP0 ;  /* 0x0000000228287887 */ /* 0x000fe2000c000000 */
[----:B------:R-:W-:Y:S01]  /*0870*/  BSSY B6, `(.L_x_1045) ;  /* 0x00013a0000067945 */ /* 0x000fe20003800000 */
[----:B0-234-:R-:W-:Y:S01]  /*0880*/  BAR.SYNC.DEFER_BLOCKING 0x0 ;  /* 0x0000000000007b1d */ /* 0x01dfe20000010000 */
[----:B------:R-:W-:-:S13]  /*0890*/  PLOP3.LUT P0, PT, PT, PT, UP0, 0x80, 0x0 ;  /* 0x000000000000781c */ /* 0x000fda0003f0f008 */
[----:B------:R-:W-:Y:S05]  /*08a0*/  @!P0 BRA `(.L_x_1046) ;  /* 0x000000f000c88947 */ /* 0x000fea0003800000 */
.L_x_1047:
[----:B------:R-:W-:-:S08]  /*08b0*/  NOP ;  /* 0x0000000000007918 */ /* 0x000fd00000000000 */
[----:B------:R-:W0:Y:S02]  /*08c0*/  USETMAXREG.TRY_ALLOC.CTAPOOL UP0, 0xe8 ;  /* 0x000000e8000079c8 */ /* 0x000e240008000600 */
[----:B0-----:R-:W-:-:S13]  /*08d0*/  PLOP3.LUT P0, PT, PT, PT, UP0, 0x80, 0x0 ;  /* 0x000000000000781c */ /* 0x001fda0003f0f008 */
[----:B------:R-:W-:Y:S05]  /*08e0*/  @!P0 BRA `(.L_x_1047) ;  /* 0xfffffffc00f08947 */ /* 0x000fea000383ffff */
[----:B------:R-:W0:Y:S01]  /*08f0*/  LDC R2, c[0x0][0xc50] ;  /* 0x00031400ff027b82 */ /* 0x000e220000000800 */
[----:B------:R-:W-:-:S07]  /*0900*/  LOP3.LUT R4, R25, 0xffffff80, RZ, 0xc0, !PT ;  /* 0xffffff8019047812 */ /* 0x000fce00078ec0ff */
[----:B------:R-:W-:Y:S08]  /*0910*/  BAR.ARV 0x8, 0x180 ;  /* 0x0206000000007b1d */ /* 0x000ff00000002000 */
[----:B-1----:R-:W1:Y:S01]  /*0920*/  S2UR UR4, SR_CTAID.Y ;  /* 0x00000000000479c3 */ /* 0x002e620000002600 */
[----:B------:R-:W-:-:S07]  /*0930*/  ISETP.NE.AND P0, PT, R4, 0x80, PT ;  /* 0x000000800400780c */ /* 0x000fce0003f05270 */
[----:B------:R-:W2:Y:S08]  /*0940*/  S2UR UR39, SR_CTAID.Z ;  /* 0x00000000002779c3 */ /* 0x000eb00000002700 */
[----:B------:R-:W-:Y:S06]  /*0950*/  @!P0 BAR.ARV 0x9, 0x100 ;  /* 0x0244000000008b1d */ /* 0x000fec0000002000 */
[----:B0-----:R-:W-:Y:S01]  /*0960*/  ISETP.NE.AND P1, PT, R2, 0x1, PT ;  /* 0x000000010200780c */ /* 0x001fe20003f25270 */
[----:B-1----:R-:W-:Y:S01]  /*0970*/  IMAD.U32 R17, RZ, RZ, UR4 ;  /* 0x00000004ff117e24 */ /* 0x002fe2000f8e00ff */
[----:B--2---:R-:W-:-:S11]  /*0980*/  ISETP.LE.AND P0, PT, RZ, UR39, PT ;  /* 0x00000027ff007c0c */ /* 0x004fd6000bf03270 */
[----:B------:R-:W0:Y:S08]  /*0990*/  @P1 LDC R0, c[0x0][0xc54] ;  /* 0x00031500ff001b82 */ /* 0x000e300000000800 */
[----:B------:R-:W1:Y:S01]  /*09a0*/  @P1 LDC R3, c[0x0][0xc58] ;  /* 0x00031600ff031b82 */ /* 0x000e620000000800 */
[----:B0-----:R-:W-:-:S05]  /*09b0*/  @P1 IMAD.HI.U32 R0, R0, UR4, RZ ;  /* 0x0000000400001c27 */ /* 0x001fca000f8e00ff */
[----:B-1----:R-:W-:-:S05]  /*09c0*/  @P1 SHF.R.U32.HI R17, RZ, R3, R0 ;  /* 0x00000003ff111219 */ /* 0x002fca0000011600 */
[----:B------:R-:W-:-:S04]  /*09d0*/  IMAD.MOV R3, RZ, RZ, -R17 ;  /* 0x000000ffff037224 */ /* 0x000fc800078e0a11 */
[----:B------:R-:W-:Y:S01]  /*09e0*/  IMAD R18, R2, R3, UR4 ;  /* 0x0000000402127e24 */ /* 0x000fe2000f8e0203 */
[----:B------:R-:W-:Y:S06]  /*09f0*/  @!P0 BRA `(.L_x_1048) ;  /* 0x00000138001c8947 */ /* 0x000fec0003800000 */
[----:B------:R-:W0:Y:S01]  /*0a00*/  LDC.64 R12, c[0x0][0x990] ;  /* 0x00026400ff0c7b82 */ /* 0x000e220000000a00 */
[----:B------:R-:W2:Y:S01]  /*0a10*/  LDL.LU R24, [R1] ;  /* 0x0000000001187983 */ /* 0x000ea20000300800 */
[----:B------:R-:W-:Y:S01]  /*0a20*/  USHF.R.S32.HI UR38, URZ, 0x1f, UR39 ;  /* 0x0000001f3f267899 */ /* 0x000fe20008011427 */
[----:B------:R-:W-:-:S05]  /*0a30*/  ULDC UR4, c[0x0][0x988] ;  /* 0x0002620000047ab9 */ /* 0x000fca0000000800 */
[----:B------:R-:W1:Y:S08]  /*0a40*/  LDC.64 R20, c[0x0][0x998] ;  /* 0x00026600ff147b82 */ /* 0x000e700000000a00 */
[----:B------:R-:W3:Y:S01]  /*0a50*/  LDC.64 R26, c[0x0][0x9e0] ;  /* 0x00027800ff1a7b82 */ /* 0x000ee20000000a00 */
[----:B0-----:R-:W-:-:S07]  /*0a60*/  ISETP.NE.U32.AND P0, PT, R12, RZ, PT ;  /* 0x000000ff0c00720c */ /* 0x001fce0003f05070 */
[----:B------:R-:W0:Y:S01]  /*0a70*/  LDC R16, c[0x0][0x424] ;  /* 0x00010900ff107b82 */ /* 0x000e220000000800 */
[----:B------:R-:W-:Y:S02]  /*0a80*/  ISETP.NE.AND.EX P0, PT, R13, RZ, PT, P0 ;  /* 0x000000ff0d00720c */ /* 0x000fe40003f05300 */
[----:B-1----:R-:W-:-:S04]  /*0a90*/  ISETP.NE.U32.AND P1, PT, R20, RZ, PT ;  /* 0x000000ff1400720c */ /* 0x002fc80003f25070 */
[----:B------:R-:W-:-:S07]  /*0aa0*/  ISETP.NE.AND.EX P1, PT, R21, RZ, PT, P1 ;  /* 0x000000ff1500720c */ /* 0x000fce0003f25310 */
[----:B------:R-:W1:Y:S01]  /*0ab0*/  @P0 LDC.64 R8, c[0x0][0x9a8] ;  /* 0x00026a00ff080b82 */ /* 0x000e620000000a00 */
[----:B------:R-:W-:-:S07]  /*0ac0*/  @P0 SHF.R.S32.HI R7, RZ, 0x1f, R17 ;  /* 0x0000001fff070819 */ /* 0x000fce0000011411 */
[----:B------:R-:W4:Y:S08]  /*0ad0*/  @P1 LDC.64 R10, c[0x0][0x9b8] ;  /* 0x00026e00ff0a1b82 */ /* 0x000f300000000a00 */
[----:B------:R-:W5:Y:S08]  /*0ae0*/  @P1 LDC.64 R22, c[0x0][0x9c0] ;  /* 0x00027000ff161b82 */ /* 0x000f700000000a00 */
[----:B------:R-:W3:Y:S01]  /*0af0*/  @P0 LDC.64 R14, c[0x0][0x9b0] ;  /* 0x00026c00ff0e0b82 */ /* 0x000ee20000000a00 */
[----:B-1----:R-:W-:-:S02]  /*0b00*/  @P0 IMAD R0, R8, UR38, RZ ;  /* 0x0000002608000c24 */ /* 0x002fc4000f8e02ff */
[----:B------:R-:W-:-:S04]  /*0b10*/  @P0 IMAD.WIDE.U32 R2, R8, UR39, RZ ;  /* 0x0000002708020c25 */ /* 0x000fc8000f8e00ff */
[----:B------:R-:W-:Y:S02]  /*0b20*/  @P0 IMAD R9, R9, UR39, R0 ;  /* 0x0000002709090c24 */ /* 0x000fe4000f8e0200 */
[C---:B----4-:R-:W-:Y:S02]  /*0b30*/  @P1 IMAD R4, R10.reuse, UR38, RZ ;  /* 0x000000260a041c24 */ /* 0x050fe4000f8e02ff */
[----:B------:R-:W-:Y:S01]  /*0b40*/  @P0 IMAD.IADD R3, R3, 0x1, R9 ;  /* 0x0000000103030824 */ /* 0x000fe200078e0209 */
[----:B------:R-:W-:Y:S01]  /*0b50*/  @P1 SHF.R.S32.HI R9, RZ, 0x1f, R17 ;  /* 0x0000001fff091819 */ /* 0x000fe20000011411 */
[----:B------:R-:W-:Y:S02]  /*0b60*/  @P1 IMAD R11, R11, UR39, R4 ;  /* 0x000000270b0b1c24 */ /* 0x000fe4000f8e0204 */
[----:B------:R-:W-:-:S04]  /*0b70*/  @P1 IMAD.WIDE.U32 R4, R10, UR39, RZ ;  /* 0x000000270a041c25 */ /* 0x000fc8000f8e00ff */
[----:B-----5:R-:W-:Y:S02]  /*0b80*/  @P1 IMAD R6, R9, R22, RZ ;  /* 0x0000001609061224 */ /* 0x020fe400078e02ff */
[----:B------:R-:W-:Y:S02]  /*0b90*/  @P1 IMAD.IADD R5, R5, 0x1, R11 ;  /* 0x0000000105051824 */ /* 0x000fe400078e020b */
[----:B------:R-:W-:Y:S02]  /*0ba0*/  @P1 IMAD R11, R17, R23, R6 ;  /* 0x00000017110b1224 */ /* 0x000fe400078e0206 */
[-C--:B---3--:R-:W-:Y:S02]  /*0bb0*/  @P0 IMAD R0, R7, R14.reuse, RZ ;  /* 0x0000000e07000224 */ /* 0x088fe400078e02ff */
[----:B------:R-:W-:-:S04]  /*0bc0*/  @P0 IMAD.WIDE.U32 R2, R17, R14, R2 ;  /* 0x0000000e11020225 */ /* 0x000fc800078e0002 */
[C---:B------:R-:W-:Y:S02]  /*0bd0*/  @P0 IMAD R9, R17.reuse, R15, R0 ;  /* 0x0000000f11090224 */ /* 0x040fe400078e0200 */
[----:B------:R-:W-:Y:S01]  /*0be0*/  @P1 IMAD.WIDE.U32 R6, R17, R22, R4 ;  /* 0x0000001611061225 */ /* 0x000fe200078e0004 */
[----:B------:R-:W-:Y:S01]  /*0bf0*/  @P0 LEA R4, P2, R2, R12, 0x2 ;  /* 0x0000000c02040211 */ /* 0x000fe200078410ff */
[----:B------:R-:W1:Y:S02]  /*0c00*/  LDC R22, c[0x0][0x448] ;  /* 0x00011200ff167b82 */ /* 0x000e640000000800 */
[----:B------:R-:W-:Y:S01]  /*0c10*/  @P0 IMAD.IADD R3, R3, 0x1, R9 ;  /* 0x0000000103030824 */ /* 0x000fe200078e0209 */
[----:B------:R-:W-:Y:S01]  /*0c20*/  @P1 LEA R8, P3, R6, R20, 0x2 ;  /* 0x0000001406081211 */ /* 0x000fe200078610ff */
[----:B------:R-:W-:-:S03]  /*0c30*/  @P1 IMAD.IADD R0, R7, 0x1, R11 ;  /* 0x0000000107001824 */ /* 0x000fc600078e020b */
[----:B------:R-:W-:Y:S01]  /*0c40*/  @P0 LEA.HI.X R5, R2, R13, R3, 0x2, P2 ;  /* 0x0000000d02050211 */ /* 0x000fe200010f1403 */
[----:B------:R-:W-:Y:S01]  /*0c50*/  IMAD.MOV.U32 R3, RZ, RZ, 0x3f800000 ;  /* 0x3f800000ff037424 */ /* 0x000fe200078e00ff */
[----:B------:R-:W-:Y:S01]  /*0c60*/  @P1 LEA.HI.X R9, R6, R21, R0, 0x2, P3 ;  /* 0x0000001506091211 */ /* 0x000fe200018f1400 */
[----:B------:R-:W-:Y:S01]  /*0c70*/  IMAD.MOV.U32 R0, RZ, RZ, 0x3f800000 ;  /* 0x3f800000ff007424 */ /* 0x000fe200078e00ff */
[----:B------:R-:W3:Y:S01]  /*0c80*/  S2R R23, SR_CTAID.X ;  /* 0x0000000000177919 */ /* 0x000ee20000002500 */
[----:B------:R-:W4:Y:S02]  /*0c90*/  LDC.64 R6, c[0x0][0x418] ;  /* 0x00010600ff067b82 */ /* 0x000f240000000a00 */
[----:B------:R5:W2:Y:S04]  /*0ca0*/  @P0 LDG.E R3, desc[UR42][R4.64] ;  /* 0x0000002a04030981 */ /* 0x000aa8000c1e1900 */
[----:B------:R-:W2:Y:S01]  /*0cb0*/  @P1 LDG.E R0, desc[UR42][R8.64] ;  /* 0x0000002a08001981 */ /* 0x000ea2000c1e1900 */
[----:B------:R-:W-:Y:S01]  /*0cc0*/  ISETP.GE.AND P4, PT, R27, 0x1, PT ;  /* 0x000000011b00780c */ /* 0x000fe20003f86270 */
[----:B------:R-:W5:Y:S01]  /*0cd0*/  LDC R15, c[0x0][0x288] ;  /* 0x0000a200ff0f7b82 */ /* 0x000f620000000800 */
[----:B------:R-:W-:Y:S01]  /*0ce0*/  VIADD R90, R25, 0xffffff80 ;  /* 0xffffff80195a7836 */ /* 0x000fe20000000000 */
[----:B-1----:R-:W-:-:S06]  /*0cf0*/  ISETP.NE.AND P5, PT, R22, 0x1, PT ;  /* 0x000000011600780c */ /* 0x002fcc0003fa5270 */
[----:B------:R-:W1:Y:S01]  /*0d00*/  LDC R21, c[0x0][0x2f0] ;  /* 0x0000bc00ff157b82 */ /* 0x000e620000000800 */
[----:B----4-:R-:W-:-:S07]  /*0d10*/  ISETP.NE.U32.AND P0, PT, R6, RZ, PT ;  /* 0x000000ff0600720c */ /* 0x010fce0003f05070 */
[----:B------:R-:W4:Y:S01]  /*0d20*/  @P5 LDC R11, c[0x0][0x44c] ;  /* 0x00011300ff0b5b82 */ /* 0x000f220000000800 */
[----:B------:R-:W-:Y:S01]  /*0d30*/  ISETP.NE.AND.EX P0, PT, R7, RZ, PT, P0 ;  /* 0x000000ff0700720c */ /* 0x000fe20003f05300 */
[----:B---3--:R-:W-:-:S03]  /*0d40*/  IMAD.SHL.U32 R23, R23, 0x80, RZ ;  /* 0x0000008017177824 */ /* 0x008fc600078e00ff */
[----:B0-----:R-:W-:-:S03]  /*0d50*/  SEL R16, R16, 0x1, P0 ;  /* 0x0000000110107807 */ /* 0x001fc60000000000 */
[----:B------:R-:W0:Y:S01]  /*0d60*/  @P5 LDC R13, c[0x0][0x450] ;  /* 0x00011400ff0d5b82 */ /* 0x000e220000000800 */
[----:B-----5:R-:W-:Y:S01]  /*0d70*/  IADD3 R5, -R15, 0x1, RZ ;  /* 0x000000010f057810 */ /* 0x020fe20007ffe1ff */
[----:B------:R-:W-:-:S04]  /*0d80*/  @P5 VIADD R2, R23, 0x7f ;  /* 0x0000007f17025836 */ /* 0x000fc80000000000 */
[----:B-1----:R-:W-:Y:S02]  /*0d90*/  IMAD R5, R16, R21, R5 ;  /* 0x0000001510057224 */ /* 0x002fe400078e0205 */
[----:B----4-:R-:W-:-:S04]  /*0da0*/  @P5 IMAD.HI.U32 R4, R2, R11, RZ ;  /* 0x0000000b02045227 */ /* 0x010fc800078e00ff */
[----:B------:R-:W-:Y:S01]  /*0db0*/  VIADD R2, R23, 0x7f ;  /* 0x0000007f17027836 */ /* 0x000fe20000000000 */
[----:B0-----:R-:W-:-:S05]  /*0dc0*/  @P5 SHF.R.U32.HI R2, RZ, R13, R4 ;  /* 0x0000000dff025219 */ /* 0x001fca0000011604 */
[----:B------:R-:W-:Y:S01]  /*0dd0*/  IMAD.IADD R5, R5, 0x1, R2 ;  /* 0x0000000105057824 */ /* 0x000fe200078e0202 */
[----:B--2---:R-:W-:-:S04]  /*0de0*/  LOP3.LUT R24, R24, 0xfffffffd, RZ, 0xc0, !PT ;  /* 0xfffffffd18187812 */ /* 0x004fc800078ec0ff */
[----:B------:R-:W-:-:S04]  /*0df0*/  @P5 LOP3.LUT R24, R24, 0x2, RZ, 0xfc, !PT ;  /* 0x0000000218185812 */ /* 0x000fc800078efcff */
[----:B------:R-:W-:-:S04]  /*0e00*/  LOP3.LUT R24, R24, 0xfffffffe, RZ, 0xc0, !PT ;  /* 0xfffffffe18187812 */ /* 0x000fc800078ec0ff */
[----:B------:R-:W-:-:S05]  /*0e10*/  @P4 LOP3.LUT R24, R24, 0x1, RZ, 0xfc, !PT ;  /* 0x0000000118184812 */ /* 0x000fca00078efcff */
[----:B------:R0:W-:Y:S01]  /*0e20*/  STL [R1], R24 ;  /* 0x0000001801007387 */ /* 0x0001e20000100800 */
[----:B------:R-:W-:Y:S01]  /*0e30*/  FMUL.FTZ R0, R3, R0 ;  /* 0x0000000003007220 */ /* 0x000fe20000410000 */
[----:B------:R-:W-:-:S03]  /*0e40*/  IMAD.IADD R3, R5, 0x1, R26 ;  /* 0x0000000105037824 */ /* 0x000fc600078e021a */
[----:B------:R-:W-:Y:S01]  /*0e50*/  FMUL.FTZ R2, R0, UR4 ;  /* 0x0000000400027c20 */ /* 0x000fe20008410000 */
[----:B0-----:R-:W-:Y:S06]  /*0e60*/  @!P4 BRA `(.L_x_1049) ;  /* 0x000000000040c947 */ /* 0x001fec0003800000 */
[C---:B------:R-:W-:Y:S01]  /*0e70*/  ISETP.GT.AND P0, PT, R5.reuse, RZ, PT ;  /* 0x000000ff0500720c */ /* 0x040fe20003f04270 */
[----:B------:R-:W-:-:S12]  /*0e80*/  VIADD R0, R5, 0xffffffff ;  /* 0xffffffff05007836 */ /* 0x000fd80000000000 */
[----:B------:R-:W-:Y:S05]  /*0e90*/  @P0 BRA `(.L_x_1050) ;  /* 0x00000000001c0947 */ /* 0x000fea0003800000 */
[----:B------:R-:W-:Y:S01]  /*0ea0*/  ISETP.NE.AND P0, PT, R27, 0x1, PT ;  /* 0x000000011b00780c */ /* 0x000fe20003f05270 */
[----:B------:R-:W-:-:S12]  /*0eb0*/  IMAD.MOV R5, RZ, RZ, -R5 ;  /* 0x000000ffff057224 */ /* 0x000fd800078e0a05 */
[----:B------:R-:W0:Y:S02]  /*0ec0*/  @P0 LDC.64 R6, c[0x0][0x9e8] ;  /* 0x00027a00ff060b82 */ /* 0x000e240000000a00 */
[----:B0-----:R-:W-:-:S05]  /*0ed0*/  @P0 IMAD.HI.U32 R0, R5, R6, RZ ;  /* 0x0000000605000227 */ /* 0x001fca00078e00ff */
[----:B------:R-:W-:-:S04]  /*0ee0*/  @P0 SHF.R.U32.HI R5, RZ, R7, R0 ;  /* 0x00000007ff050219 */ /* 0x000fc80000011600 */
[----:B------:R-:W-:Y:S01]  /*0ef0*/  LOP3.LUT R0, RZ, R5, RZ, 0x33, !PT ;  /* 0x00000005ff007212 */ /* 0x000fe200078e33ff */
[----:B------:R-:W-:Y:S06]  /*0f00*/  BRA `(.L_x_1051) ;  /* 0x0000000000107947 */ /* 0x000fec0003800000 */
.L_x_1050:
[----:B------:R-:W-:-:S13]  /*0f10*/  ISETP.NE.AND P0, PT, R27, 0x1, PT ;  /* 0x000000011b00780c */ /* 0x000fda0003f05270 */
[----:B------:R-:W0:Y:S02]  /*0f20*/  @P0 LDC.64 R4, c[0x0][0x9e8] ;  /* 0x00027a00ff040b82 */ /* 0x000e240000000a00 */
[----:B0-----:R-:W-:-:S05]  /*0f30*/  @P0 IMAD.HI.U32 R4, R0, R4, RZ ;  /* 0x0000000400040227 */ /* 0x001fca00078e00ff */
[----:B------:R-:W-:-:S07]  /*0f40*/  @P0 SHF.R.U32.HI R0, RZ, R5, R4 ;  /* 0x00000005ff000219 */ /* 0x000fce0000011604 */
.L_x_1051:
[----:B------:R-:W-:-:S05]  /*0f50*/  IMAD R0, R0, R27, R27 ;  /* 0x0000001b00007224 */ /* 0x000fca00078e021b */
[----:B------:R-:W-:-:S07]  /*0f60*/  VIMNMX R3, R3, R0, PT ;  /* 0x0000000003037248 */ /* 0x000fce0003fe0100 */
.L_x_1049:
[----:B------:R-:W0:Y:S01]  /*0f70*/  @P5 LDC R6, c[0x0][0x44c] ;  /* 0x00011300ff065b82 */ /* 0x000e220000000800 */
[----:B------:R-:W-:Y:S01]  /*0f80*/  VIADD R4, R3, 0x7f ;  /* 0x0000007f03047836 */ /* 0x000fe20000000000 */
[----:B------:R-:W-:Y:S01]  /*0f90*/  ULDC UR4, c[0x0][0x9dc] ;  /* 0x0002770000047ab9 */ /* 0x000fe20000000800 */
[CC--:B------:R-:W-:Y:S02]  /*0fa0*/  IMAD R0, R16.reuse, R21.reuse, 0x7f ;  /* 0x0000007f10007424 */ /* 0x0c0fe400078e0215 */
[----:B------:R-:W-:Y:S01]  /*0fb0*/  IMAD.MOV.U32 R7, RZ, RZ, R23 ;  /* 0x000000ffff077224 */ /* 0x000fe200078e0017 */
[----:B------:R-:W-:Y:S01]  /*0fc0*/  SHF.R.S32.HI R5, RZ, 0x1f, R4 ;  /* 0x0000001fff057819 */ /* 0x000fe20000011404 */
[----:B------:R-:W-:Y:S01]  /*0fd0*/  IMAD R88, R16, R21, -R15 ;  /* 0x0000001510587224 */ /* 0x000fe200078e0a0f */
[----:B------:R-:W1:Y:S01]  /*0fe0*/  @P5 LDC R9, c[0x0][0x450] ;  /* 0x00011400ff095b82 */ /* 0x000e620000000800 */
[----:B------:R-:W-:Y:S02]  /*0ff0*/  SHF.R.S32.HI R3, RZ, 0x1f, R0 ;  /* 0x0000001fff037819 */ /* 0x000fe40000011400 */
[----:B------:R-:W-:-:S02]  /*1000*/  LEA.HI R5, R5, R4, RZ, 0x7 ;  /* 0x0000000405057211 */ /* 0x000fc400078f38ff */
[----:B------:R-:W-:Y:S02]  /*1010*/  LEA.HI R3, R3, R0, RZ, 0x7 ;  /* 0x0000000003037211 */ /* 0x000fe400078f38ff */
[----:B------:R-:W-:Y:S02]  /*1020*/  SHF.R.S32.HI R0, RZ, 0x7, R5 ;  /* 0x00000007ff007819 */ /* 0x000fe40000011405 */
[----:B------:R-:W-:-:S04]  /*1030*/  SHF.R.S32.HI R3, RZ, 0x7, R3 ;  /* 0x00000007ff037819 */ /* 0x000fc80000011403 */
[----:B------:R-:W-:Y:S01]  /*1040*/  VIMNMX R11, R3, R0, PT ;  /* 0x00000000030b7248 */ /* 0x000fe20003fe0100 */
[----:B0-----:R-:W-:-:S05]  /*1050*/  @P5 IMAD.HI.U32 R6, R23, R6, RZ ;  /* 0x0000000617065227 */ /* 0x001fca00078e00ff */
[----:B-1----:R-:W-:-:S05]  /*1060*/  @P5 SHF.R.U32.HI R7, RZ, R9, R6 ;  /* 0x00000009ff075219 */ /* 0x002fca0000011606 */
[----:B------:R-:W-:-:S04]  /*1070*/  IMAD.IADD R4, R88, 0x1, R7 ;  /* 0x0000000158047824 */ /* 0x000fc800078e0207 */
[----:B------:R-:W-:Y:S01]  /*1080*/  VIADD R0, R4, -UR4 ;  /* 0x8000000404007c36 */ /* 0x000fe20008000000 */
[----:B------:R-:W-:Y:S06]  /*1090*/  @!P4 BRA `(.L_x_1052) ;  /* 0x00000000003cc947 */ /* 0x000fec0003800000 */
[----:B------:R-:W-:-:S13]  /*10a0*/  ISETP.GT.AND P0, PT, R4, -0x1, PT ;  /* 0xffffffff0400780c */ /* 0x000fda0003f04270 */
[----:B------:R-:W-:Y:S05]  /*10b0*/  @P0 BRA `(.L_x_1053) ;  /* 0x00000000001c0947 */ /* 0x000fea0003800000 */
[----:B------:R-:W-:Y:S02]  /*10c0*/  ISETP.NE.AND P0, PT, R27, 0x1, PT ;  /* 0x000000011b00780c */ /* 0x000fe40003f05270 */
[----:B------:R-:W-:-:S11]  /*10d0*/  LOP3.LUT R3, RZ, R4, RZ, 0x33, !PT ;  /* 0x00000004ff037212 */ /* 0x000fd600078e33ff */
[----:B------:R-:W0:Y:S02]  /*10e0*/  @P0 LDC.64 R6, c[0x0][0x9e8] ;  /* 0x00027a00ff060b82 */ /* 0x000e240000000a00 */
[----:B0-----:R-:W-:-:S05]  /*10f0*/  @P0 IMAD.HI.U32 R4, R3, R6, RZ ;  /* 0x0000000603040227 */ /* 0x001fca00078e00ff */
[----:B------:R-:W-:-:S04]  /*1100*/  @P0 SHF.R.U32.HI R3, RZ, R7, R4 ;  /* 0x00000007ff030219 */ /* 0x000fc80000011604 */
[----:B------:R-:W-:Y:S01]  /*1110*/  LOP3.LUT R4, RZ, R3, RZ, 0x33, !PT ;  /* 0x00000003ff047212 */ /* 0x000fe200078e33ff */
[----:B------:R-:W-:Y:S06]  /*1120*/  BRA `(.L_x_1054) ;  /* 0x0000000000107947 */ /* 0x000fec0003800000 */
.L_x_1053:
[----:B------:R-:W-:-:S13]  /*1130*/  ISETP.NE.AND P0, PT, R27, 0x1, PT ;  /* 0x000000011b00780c */ /* 0x000fda0003f05270 */
[----:B------:R-:W0:Y:S02]  /*1140*/  @P0 LDC.64 R6, c[0x0][0x9e8] ;  /* 0x00027a00ff060b82 */ /* 0x000e240000000a00 */
[----:B0-----:R-:W-:-:S05]  /*1150*/  @P0 IMAD.HI.U32 R6, R4, R6, RZ ;  /* 0x0000000604060227 */ /* 0x001fca00078e00ff */
[----:B------:R-:W-:-:S07]  /*1160*/  @P0 SHF.R.U32.HI R4, RZ, R7, R6 ;  /* 0x00000007ff040219 */ /* 0x000fce0000011606 */
.L_x_1054:
[----:B------:R-:W-:-:S05]  /*1170*/  IMAD R3, R4, R27, RZ ;  /* 0x0000001b04037224 */ /* 0x000fca00078e02ff */
[----:B------:R-:W-:-:S07]  /*1180*/  VIMNMX R0, R0, R3, !PT ;  /* 0x0000000300007248 */ /* 0x000fce0007fe0100 */
.L_x_1052:
[----:B------:R-:W-:Y:S01]  /*1190*/  SHF.R.S32.HI R3, RZ, 0x1f, R0 ;  /* 0x0000001fff037819 */ /* 0x000fe20000011400 */
[----:B------:R-:W-:-:S03]  /*11a0*/  IMAD.MOV.U32 R89, RZ, RZ, RZ ;  /* 0x000000ffff597224 */ /* 0x000fc600078e00ff */
[----:B------:R-:W-:Y:S02]  /*11b0*/  LEA.HI R3, R3, R0, RZ, 0x7 ;  /* 0x0000000003037211 */ /* 0x000fe400078f38ff */
[----:B------:R-:W-:Y:S02]  /*11c0*/  SHF.R.U32.HI R0, RZ, 0x10, R18 ;  /* 0x00000010ff007819 */ /* 0x000fe40000011612 */
[----:B------:R-:W-:Y:S02]  /*11d0*/  SHF.R.S32.HI R3, RZ, 0x7, R3 ;  /* 0x00000007ff037819 */ /* 0x000fe40000011403 */
[----:B------:R-:W-:Y:S02]  /*11e0*/  ISETP.NE.AND P0, PT, R0, RZ, PT ;  /* 0x000000ff0000720c */ /* 0x000fe40003f05270 */
[----:B------:R-:W-:Y:S02]  /*11f0*/  VIMNMX R8, RZ, R3, !PT ;  /* 0x00000003ff087248 */ /* 0x000fe40007fe0100 */
[----:B------:R-:W-:-:S02]  /*1200*/  LOP3.LUT R18, R18, 0xffff, RZ, 0xc0, !PT ;  /* 0x0000ffff12127812 */ /* 0x000fc400078ec0ff */
[----:B------:R-:W-:-:S07]  /*1210*/  ISETP.GT.AND P1, PT, R11, R8, PT ;  /* 0x000000080b00720c */ /* 0x000fce0003f24270 */
[----:B------:R-:W0:Y:S06]  /*1220*/  @!P0 LDC R0, c[0x0][0x9f0] ;  /* 0x00027c00ff008b82 */ /* 0x000e2c0000000800 */
[----:B------:R-:W-:Y:S05]  /*1230*/  @!P1 BRA `(.L_x_1055) ;  /* 0x0000000000709947 */ /* 0x000fea0003800000 */
[-C--:B0-----:R-:W-:Y:S02]  /*1240*/  IABS R7, R0.reuse ;  /* 0x0000000000077213 */ /* 0x081fe40000000000 */
[----:B------:R-:W-:Y:S02]  /*1250*/  IADD3 R3, R0, -0x1, R11 ;  /* 0xffffffff00037810 */ /* 0x000fe40007ffe00b */
[----:B------:R-:W0:Y:S01]  /*1260*/  I2F.RP R6, R7 ;  /* 0x0000000700067306 */ /* 0x000e220000209400 */
[----:B------:R-:W-:Y:S02]  /*1270*/  IABS R12, R0 ;  /* 0x00000000000c7213 */ /* 0x000fe40000000000 */
[----:B------:R-:W-:-:S05]  /*1280*/  IMAD.IADD R3, R3, 0x1, -R8 ;  /* 0x0000000103037824 */ /* 0x000fca00078e0a08 */
[----:B0-----:R-:W0:Y:S02]  /*1290*/  MUFU.RCP R6, R6 ;  /* 0x0000000600067308 */ /* 0x001e240000001000 */
[----:B0-----:R-:W-:Y:S02]  /*12a0*/  VIADD R4, R6, 0xffffffe ;  /* 0x0ffffffe06047836 */ /* 0x001fe40000000000 */
[----:B------:R-:W-:-:S04]  /*12b0*/  IMAD.MOV R6, RZ, RZ, -R12 ;  /* 0x000000ffff067224 */ /* 0x000fc800078e0a0c */
[----:B------:R0:W1:Y:S02]  /*12c0*/  F2I.FTZ.U32.TRUNC.NTZ R5, R4 ;  /* 0x0000000400057305 */ /* 0x000064000021f000 */
[----:B0-----:R-:W-:Y:S02]  /*12d0*/  IMAD.MOV.U32 R4, RZ, RZ, RZ ;  /* 0x000000ffff047224 */ /* 0x001fe400078e00ff */
[----:B-1----:R-:W-:-:S04]  /*12e0*/  IMAD.MOV R10, RZ, RZ, -R5 ;  /* 0x000000ffff0a7224 */ /* 0x002fc800078e0a05 */
[----:B------:R-:W-:Y:S01]  /*12f0*/  IMAD R9, R10, R7, RZ ;  /* 0x000000070a097224 */ /* 0x000fe200078e02ff */
[----:B------:R-:W-:Y:S02]  /*1300*/  IABS R10, R3 ;  /* 0x00000003000a7213 */ /* 0x000fe40000000000 */
[----:B------:R-:W-:Y:S01]  /*1310*/  LOP3.LUT R3, R3, R0, RZ, 0x3c, !PT ;  /* 0x0000000003037212 */ /* 0x000fe200078e3cff */
[----:B------:R-:W-:-:S03]  /*1320*/  IMAD.HI.U32 R5, R5, R9, R4 ;  /* 0x0000000905057227 */ /* 0x000fc600078e0004 */
[----:B------:R-:W-:Y:S01]  /*1330*/  ISETP.GE.AND P2, PT, R3, RZ, PT ;  /* 0x000000ff0300720c */ /* 0x000fe20003f46270 */
[----:B------:R-:W-:-:S04]  /*1340*/  IMAD.MOV.U32 R4, RZ, RZ, R10 ;  /* 0x000000ffff047224 */ /* 0x000fc800078e000a */
        /* <DEDUP_REMOVED lines=11> */
.L_x_1055:
[-C--:B------:R-:W-:Y:S01]  /*1400*/  IMAD R18, R18, R89.reuse, R8 ;  /* 0x0000005912127224 */ /* 0x080fe200078e0208 */
[----:B------:R-:W-:Y:S02]  /*1410*/  PLOP3.LUT P0, PT, PT, PT, PT, 0x80, 0x0 ;  /* 0x000000000000781c */ /* 0x000fe40003f0f070 */
[----:B------:R-:W-:Y:S02]  /*1420*/  CS2R R92, SRZ ;  /* 0x00000000005c7805 */ /* 0x000fe4000001ff00 */
[----:B------:R-:W-:Y:S01]  /*1430*/  CS2R R4, SRZ ;  /* 0x0000000000047805 */ /* 0x000fe2000001ff00 */
[----:B0-----:R-:W-:Y:S01]  /*1440*/  IMAD.MOV.U32 R0, RZ, RZ, RZ ;  /* 0x000000ffff007224 */ /* 0x001fe200078e00ff */
[----:B------:R-:W-:Y:S02]  /*1450*/  VIADDMNMX R89, R18, R89, R11, PT ;  /* 0x0000005912597246 */ /* 0x000fe4000380010b */
[----:B------:R-:W-:Y:S01]  /*1460*/  CS2R R94, SRZ ;  /* 0x00000000005e7805 */ /* 0x000fe2000001ff00 */
[----:B------:R-:W-:Y:S01]  /*1470*/  IMAD.MOV.U32 R6, RZ, RZ, RZ ;  /* 0x000000ffff067224 */ /* 0x000fe200078e00ff */
[----:B------:R-:W-:-:S02]  /*1480*/  CS2R R100, SRZ ;  /* 0x0000000000647805 */ /* 0x000fc4000001ff00 */
[----:B------:R-:W-:Y:S01]  /*1490*/  ISETP.GT.AND P1, PT, R89, R18, PT ;  /* 0x000000125900720c */ /* 0x000fe20003f24270 */
[----:B------:R-:W-:Y:S01]  /*14a0*/  IMAD.MOV.U32 R8, RZ, RZ, RZ ;  /* 0x000000ffff087224 */ /* 0x000fe200078e00ff */
[----:B------:R-:W-:Y:S01]  /*14b0*/  CS2R R96, SRZ ;  /* 0x0000000000607805 */ /* 0x000fe2000001ff00 */
[----:B------:R-:W-:Y:S01]  /*14c0*/  IMAD.MOV.U32 R91, RZ, RZ, RZ ;  /* 0x000000ffff5b7224 */ /* 0x000fe200078e00ff */
        /* <DEDUP_REMOVED lines=26> */
[----:B------:R-:W-:Y:S06]  /*1670*/  @!P1 BRA `(.L_x_1056) ;  /* 0x000000c000209947 */ /* 0x000fec0003800000 */
[----:B------:R-:W-:Y:S01]  /*1680*/  SHF.R.S32.HI R91, RZ, 0x1f, R90 ;  /* 0x0000001fff5b7819 */ /* 0x000fe2000001145a */
[----:B------:R-:W0:Y:S01]  /*1690*/  S2UR UR41, SR_CgaCtaId ;  /* 0x00000000002979c3 */ /* 0x000e220000008800 */
[----:B------:R-:W-:Y:S02]  /*16a0*/  UMOV UR36, 0x400 ;  /* 0x0000040000247882 */ /* 0x000fe40000000000 */
[----:B------:R-:W-:-:S04]  /*16b0*/  LEA.HI R92, R91, R90, RZ, 0x7 ;  /* 0x0000005a5b5c7211 */ /* 0x000fc800078f38ff */
[----:B------:R-:W-:-:S05]  /*16c0*/  SHF.R.S32.HI R93, RZ, 0x7, R92 ;  /* 0x00000007ff5d7819 */ /* 0x000fca000001145c */
        /* <DEDUP_REMOVED lines=29> */
.L_x_1057:
[----:B------:R-:W-:-:S04]  /*18a0*/  SHF.L.U32 R0, RZ, 0x1f, RZ ;  /* 0x0000001fff007819 */ /* 0x000fc800000006ff */
[----:B------:R-:W0:Y:S02]  /*18b0*/  SYNCS.PHASECHK.TRANS64.TRYWAIT P0, [UR36+0x22800], R0 ;  /* 0x02280000ff0075a7 */ /* 0x000e240008000164 */
[----:B0-----:R-:W-:Y:S05]  /*18c0*/  @!P0 BRA `(.L_x_1058) ;  /* 0x0000012800708947 */ /* 0x001fea0003800000 */
.L_x_1202:
[----:B------:R-:W-:-:S06]  /*18d0*/  ULOP3.LUT UR4, UR40, 0x1, URZ, 0xfc, !UPT ;  /* 0x0000000128047892 */ /* 0x000fcc000f8efc3f */
[----:B0-----:R-:W-:-:S05]  /*18e0*/  IMAD.U32 R3, RZ, RZ, UR4 ;  /* 0x00000004ff037e24 */ /* 0x001fca000f8e00ff */
[----:B------:R-:W-:-:S13]  /*18f0*/  ISETP.NE.AND P0, PT, R3, 0x3, PT ;  /* 0x000000030300780c */ /* 0x000fda0003f05270 */
[----:B------:R-:W-:Y:S05]  /*1900*/  @!P0 BRA `(.L_x_1059) ;  /* 0x0000000000048947 */ /* 0x000fea0003800000 */
[----:B------:R-:W-:Y:S01]  /*1910*/  BPT.TRAP 0x1 ;  /* 0x000000040000795c */ /* 0x000fe20000300000 */
.L_x_1059:
[----:B------:R0:W1:Y:S01]  /*1920*/  SYNCS.PHASECHK.TRANS64.TRYWAIT P1, [UR36+0x22830], R0 ;  /* 0x02283000ff0075a7 */ /* 0x0000620008020164 */
[----:B------:R-:W-:Y:S05]  /*1930*/  @!P0 BRA `(.L_x_1060) ;  /* 0x0000000000048947 */ /* 0x000fea0003800000 */
[----:B------:R-:W-:Y:S01]  /*1940*/  BPT.TRAP 0x1 ;  /* 0x000000040000795c */ /* 0x000fe20000300000 */
.L_x_1060:
[----:B------:R-:W-:-:S05]  /*1950*/  IMAD.U32 R6, RZ, RZ, UR44 ;  /* 0x0000002cff067e24 */ /* 0x000fca000f8e00ff */
[----:B------:R-:W-:Y:S01]  /*1960*/  LOP3.LUT R6, R6, 0x10000, RZ, 0xfc, !PT ;  /* 0x0001000006067812 */ /* 0x000fe200078efcff */
[----:B-1----:R-:W-:Y:S06]  /*1970*/  @P1 BRA `(.L_x_1061) ;  /* 0x0000000000081947 */ /* 0x002fec0003800000 */
[----:B------:R-:W1:Y:S02]  /*1980*/  SYNCS.PHASECHK.TRANS64.TRYWAIT P1, [UR36+0x22830], R0 ;  /* 0x02283000ff0075a7 */ /* 0x000e640008020164 */
[----:B-1----:R-:W-:Y:S05]  /*1990*/  @!P1 BRA `(.L_x_1062) ;  /* 0x0000012800549947 */ /* 0x002fea0003800000 */
.L_x_1061:
[----:B------:R-:W-:Y:S05]  /*19a0*/  WARPSYNC.ALL ;  /* 0x0000000000007948 */ /* 0x000fea0003800000 */
[----:B------:R-:W-:Y:S01]  /*19b0*/  IMAD.MOV.U32 R7, RZ, RZ, -0x7fffffe0 ;  /* 0x80000020ff077424 */ /* 0x000fe200078e00ff */
[----:B------:R-:W-:Y:S01]  /*19c0*/  UIADD3 UR4, UR36, 0x16400, URZ ;  /* 0x0001640024047890 */ /* 0x000fe2000fffe03f */
[C---:B------:R-:W-:Y:S01]  /*19d0*/  R2UR UR8, R6.reuse ;  /* 0x00000000060872ca */ /* 0x040fe200000e0000 */
[----:B------:R-:W-:Y:S02]  /*19e0*/  WARPGROUP.ARRIVE ;  /* 0x00000000000079c5 */ /* 0x000fe40000000000 */
[----:B------:R-:W-:Y:S01]  /*19f0*/  R2UR UR9, R7 ;  /* 0x00000000070972ca */ /* 0x000fe200000e0000 */
[----:B------:R-:W-:Y:S01]  /*1a00*/  USHF.R.U32.HI UR4, URZ, 0x4, UR4 ;  /* 0x000000043f047899 */ /* 0x000fe20008011604 */
[----:B------:R-:W-:Y:S01]  /*1a10*/  R2UR UR24, R6 ;  /* 0x00000000061872ca */ /* 0x000fe200000e0000 */
[----:B------:R-:W-:Y:S01]  /*1a20*/  UMOV UR11, 0x80000020 ;  /* 0x80000020000b7882 */ /* 0x000fe20000000000 */
[----:B------:R-:W-:Y:S01]  /*1a30*/  UMOV UR13, 0x80000020 ;  /* 0x80000020000d7882 */ /* 0x000fe20000000000 */
[----:B------:R-:W-:Y:S01]  /*1a40*/  ULOP3.LUT UR4, UR4, 0x3fff, URZ, 0xc0, !UPT ;  /* 0x00003fff04047892 */ /* 0x000fe2000f8ec03f */
[----:B------:R-:W-:Y:S01]  /*1a50*/  UMOV UR15, 0x80000020 ;  /* 0x80000020000f7882 */ /* 0x000fe20000000000 */
[----:B------:R-:W-:-:S02]  /*1a60*/  UMOV UR17, 0x80000020 ;  /* 0x8000002000117882 */ /* 0x000fc40000000000 */
[----:B------:R-:W-:Y:S01]  /*1a70*/  ULOP3.LUT UR6, UR4, 0x10000, URZ, 0xfc, !UPT ;  /* 0x0001000004067892 */ /* 0x000fe2000f8efc3f */
[----:B------:R-:W-:Y:S01]  /*1a80*/  UMOV UR19, 0x80000020 ;  /* 0x8000002000137882 */ /* 0x000fe20000000000 */
[----:B------:R-:W-:Y:S02]  /*1a90*/  UMOV UR21, 0x80000020 ;  /* 0x8000002000157882 */ /* 0x000fe40000000000 */
[----:B------:R-:W-:Y:S02]  /*1aa0*/  UIADD3 UR14, UR6, 0x200, URZ ;  /* 0x00000200060e7890 */ /* 0x000fe4000fffe03f */
[----:B------:R-:W-:Y:S01]  /*1ab0*/  UIADD3 UR12, UR24, 0x200, URZ ;  /* 0x00000200180c7890 */ /* 0x000fe2000fffe03f */
[----:B------:R-:W-:Y:S01]  /*1ac0*/  UMOV UR10, UR6 ;  /* 0x00000006000a7c82 */ /* 0x000fe20008000000 */
[----:B------:R-:W-:Y:S01]  /*1ad0*/  UIADD3 UR16, UR24, 0x202, URZ ;  /* 0x0000020218107890 */ /* 0x000fe2000fffe03f */
[----:B------:R-:W-:Y:S01]  /*1ae0*/  QGMMA.64x128x32.F32.E4M3.E4M3 R24, gdesc[UR8], RZ, !UPT, gsb0 ;  /* 0x01e00000081879f3 */ /* 0x000fe2000c0008ff */
[----:B------:R-:W-:-:S02]  /*1af0*/  UIADD3 UR8, UR24, 0x2, URZ ;  /* 0x0000000218087890 */ /* 0x000fc4000fffe03f */
[----:B------:R-:W-:Y:S01]  /*1b00*/  UIADD3 UR10, UR6, 0x2, URZ ;  /* 0x00000002060a7890 */ /* 0x000fe2000fffe03f */
[----:B------:R-:W-:Y:S01]  /*1b10*/  UMOV UR9, 0x80000020 ;  /* 0x8000002000097882 */ /* 0x000fe20000000000 */
[----:B------:R-:W-:Y:S01]  /*1b20*/  UMOV UR11, 0x80000020 ;  /* 0x80000020000b7882 */ /* 0x000fe20000000000 */
[----:B------:R-:W-:Y:S02]  /*1b30*/  UIADD3 UR18, UR6, 0x202, URZ ;  /* 0x0000020206127890 */ /* 0x000fe4000fffe03f */
[----:B------:R-:W-:Y:S02]  /*1b40*/  UIADD3 UR20, UR24, 0x400, URZ ;  /* 0x0000040018147890 */ /* 0x000fe4000fffe03f */
[----:B------:R-:W-:Y:S01]  /*1b50*/  UIADD3 UR22, UR6, 0x400, URZ ;  /* 0x0000040006167890 */ /* 0x000fe2000fffe03f */
[----:B------:R-:W-:Y:S01]  /*1b60*/  UMOV UR23, 0x80000020 ;  /* 0x8000002000177882 */ /* 0x000fe20000000000 */
[----:B------:R-:W-:Y:S02]  /*1b70*/  UIADD3 UR24, UR24, 0x402, URZ ;  /* 0x0000040218187890 */ /* 0x000fe4000fffe03f */
[----:B------:R-:W-:Y:S01]  /*1b80*/  UIADD3 UR26, UR6, 0x402, URZ ;  /* 0x00000402061a7890 */ /* 0x000fe2000fffe03f */
[----:B------:R-:W-:Y:S01]  /*1b90*/  UMOV UR25, 0x80000020 ;  /* 0x8000002000197882 */ /* 0x000fe20000000000 */
[----:B------:R-:W-:Y:S01]  /*1ba0*/  UMOV UR27, 0x80000020 ;  /* 0x80000020001b7882 */ /* 0x000fe20000000000 */
[----:B------:R-:W-:-:S02]  /*1bb0*/  WARPGROUP.DEPBAR.LE gsb0, 0x0 ;  /* 0x00008000000079c5 */ /* 0x000fc40000010000 */
[----:B------:R-:W-:-:S06]  /*1bc0*/  WARPGROUP.ARRIVE ;  /* 0x00000000000079c5 */ /* 0x000fcc0000000000 */
[----:B------:R-:W-:Y:S03]  /*1bd0*/  QGMMA.64x128x32.F32.E4M3.E4M3 R24, gdesc[UR8], R24, gsb0 ;  /* 0x01e00000081879f3 */ /* 0x000fe60008000818 */
[----:B------:R-:W-:Y:S02]  /*1be0*/  WARPGROUP.DEPBAR.LE gsb0, 0x0 ;  /* 0x00008000000079c5 */ /* 0x000fe40000010000 */
[----:B------:R-:W-:-:S07]  /*1bf0*/  WARPGROUP.ARRIVE ;  /* 0x00000000000079c5 */ /* 0x000fce0000000000 */
        /* <DEDUP_REMOVED lines=11> */
[----:B------:R-:W-:Y:S05]  /*1cb0*/  @!P0 BRA `(.L_x_1063) ;  /* 0x0000000000048947 */ /* 0x000fea0003800000 */
[----:B------:R-:W-:Y:S01]  /*1cc0*/  BPT.TRAP 0x1 ;  /* 0x000000040000795c */ /* 0x000fe20000300000 */
.L_x_1063:
[----:B------:R-:W2:Y:S01]  /*1cd0*/  LDL R108, [R1] ;  /* 0x00000000016c7983 */ /* 0x000ea20000100800 */
[----:B-1----:R-:W-:Y:S01]  /*1ce0*/  LOP3.LUT R3, R92, 0xffffff80, RZ, 0xc0, !PT ;  /* 0xffffff805c037812 */ /* 0x002fe200078ec0ff */
[----:B------:R-:W-:Y:S01]  /*1cf0*/  UIADD3 UR4, UR36, 0x22840, URZ ;  /* 0x0002284024047890 */ /* 0x000fe2000fffe03f */
[----:B------:R-:W-:Y:S01]  /*1d00*/  ISETP.NE.AND P2, PT, R22, 0x1, PT ;  /* 0x000000011600780c */ /* 0x000fe20003f45270 */
[----:B------:R-:W-:Y:S01]  /*1d10*/  ULDC UR33, c[0x0][0x2f0] ;  /* 0x0000bc0000217ab9 */ /* 0x000fe20000000800 */
[----:B------:R-:W-:Y:S01]  /*1d20*/  LEA.HI R91, R91, R90, RZ, 0x2 ;  /* 0x0000005a5b5b7211 */ /* 0x000fe200078f10ff */
[----:B------:R-:W-:Y:S01]  /*1d30*/  IMAD.IADD R3, R90, 0x1, -R3 ;  /* 0x000000015a037824 */ /* 0x000fe200078e0a03 */
[----:B------:R-:W-:Y:S01]  /*1d40*/  LEA.HI R10, R93, R93, RZ, 0x1 ;  /* 0x0000005d5d0a7211 */ /* 0x000fe200078f08ff */
[----:B------:R-:W-:Y:S01]  /*1d50*/  UPRMT UR4, UR41, 0x654, UR4 ;  /* 0x0000065429047896 */ /* 0x000fe20008000004 */
[----:B------:R-:W-:Y:S01]  /*1d60*/  LOP3.LUT R91, R91, 0xfffffffc, RZ, 0xc0, !PT ;  /* 0xfffffffc5b5b7812 */ /* 0x000fe200078ec0ff */
[----:B------:R-:W-:Y:S01]  /*1d70*/  ULDC UR5, c[0x0][0x9dc] ;  /* 0x0002770000057ab9 */ /* 0x000fe20000000800 */
[----:B0-----:R-:W-:Y:S01]  /*1d80*/  SHF.R.S32.HI R0, RZ, 0x1f, R3 ;  /* 0x0000001fff007819 */ /* 0x001fe20000011403 */
[----:B------:R-:W-:Y:S01]  /*1d90*/  ULOP3.LUT UR5, URZ, UR5, URZ, 0x33, !UPT ;  /* 0x000000053f057292 */ /* 0x000fe2000f8e333f */
[----:B------:R-:W-:Y:S01]  /*1da0*/  LOP3.LUT R10, R10, 0x3fffffe, RZ, 0xc0, !PT ;  /* 0x03fffffe0a0a7812 */ /* 0x000fe200078ec0ff */
[----:B------:R-:W-:Y:S01]  /*1db0*/  IMAD.IADD R91, R90, 0x1, -R91 ;  /* 0x000000015a5b7824 */ /* 0x000fe200078e0a5b */
[CC--:B------:R-:W-:Y:S01]  /*1dc0*/  LEA.HI R4, R0.reuse, R3.reuse, RZ, 0x2 ;  /* 0x0000000300047211 */ /* 0x0c0fe200078f10ff */
[----:B------:R-:W0:Y:S01]  /*1dd0*/  @P2 LDC R13, c[0x0][0x44c] ;  /* 0x00011300ff0d2b82 */ /* 0x000e220000000800 */
[----:B------:R-:W-:Y:S01]  /*1de0*/  LEA.HI R5, R0, R3, RZ, 0x5 ;  /* 0x0000000300057211 */ /* 0x000fe200078f28ff */
[----:B------:R-:W-:Y:S01]  /*1df0*/  IMAD.IADD R10, R93, 0x1, -R10 ;  /* 0x000000015d0a7824 */ /* 0x000fe200078e0a0a */
[----:B------:R-:W-:-:S02]  /*1e00*/  SHF.R.S32.HI R0, RZ, 0x2, R4 ;  /* 0x00000002ff007819 */ /* 0x000fc40000011404 */
[----:B------:R-:W-:Y:S02]  /*1e10*/  SHF.R.S32.HI R9, RZ, 0x1f, R4 ;  /* 0x0000001fff097819 */ /* 0x000fe40000011404 */
[----:B------:R-:W-:Y:S01]  /*1e20*/  SHF.R.S32.HI R8, RZ, 0x5, R5 ;  /* 0x00000005ff087819 */ /* 0x000fe20000011405 */
[----:B------:R-:W1:Y:S01]  /*1e30*/  @P2 LDC R15, c[0x0][0x450] ;  /* 0x00011400ff0f2b82 */ /* 0x000e620000000800 */
[-C--:B------:R-:W-:Y:S02]  /*1e40*/  LEA.HI R9, R9, R0.reuse, RZ, 0x3 ;  /* 0x0000000009097211 */ /* 0x080fe400078f18ff */
[----:B------:R-:W-:Y:S01]  /*1e50*/  LEA.HI R5, R91, R91, RZ, 0x1 ;  /* 0x0000005b5b057211 */ /* 0x000fe200078f08ff */
[----:B------:R-:W-:Y:S01]  /*1e60*/  IMAD R11, R8, 0x10, R23 ;  /* 0x00000010080b7824 */ /* 0x000fe200078e0217 */
[----:B------:R-:W-:Y:S02]  /*1e70*/  LOP3.LUT R9, R9, 0xfffffff8, RZ, 0xc0, !PT ;  /* 0xfffffff809097812 */ /* 0x000fe400078ec0ff */
[----:B------:R-:W-:Y:S01]  /*1e80*/  LOP3.LUT R8, R5, 0x1ffffffe, RZ, 0xc0, !PT ;  /* 0x1ffffffe05087812 */ /* 0x000fe200078ec0ff */
[----:B------:R-:W-:Y:S01]  /*1e90*/  SYNCS.ARRIVE.TRANS64.RED.A1T0 RZ, [UR4], RZ ;  /* 0x000000ffffff79a7 */ /* 0x000fe20008100404 */
[----:B------:R-:W-:Y:S01]  /*1ea0*/  IADD3 R9, R11, R0, -R9 ;  /* 0x000000000b097210 */ /* 0x000fe20007ffe809 */
[----:B------:R-:W-:Y:S01]  /*1eb0*/  ULDC UR4, c[0x0][0x288] ;  /* 0x0000a20000047ab9 */ /* 0x000fe20000000800 */
[----:B------:R-:W-:Y:S01]  /*1ec0*/  LOP3.LUT R4, R4, 0x7ffffffc, RZ, 0xc0, !PT ;  /* 0x7ffffffc04047812 */ /* 0x000fe200078ec0ff */
[----:B------:R-:W-:Y:S01]  /*1ed0*/  IMAD.IADD R8, R91, 0x1, -R8 ;  /* 0x000000015b087824 */ /* 0x000fe200078e0a08 */
[----:B------:R-:W-:Y:S01]  /*1ee0*/  LEA R14, R89, 0xffffff80, 0x7 ;  /* 0xffffff80590e7811 */ /* 0x000fe200078e38ff */
[----:B------:R-:W-:-:S02]  /*1ef0*/  IMAD R9, R10, 0x40, R9 ;  /* 0x000000400a097824 */ /* 0x000fc400078e0209 */
[----:B------:R-:W-:Y:S02]  /*1f00*/  IMAD.MOV.U32 R10, RZ, RZ, -0x80 ;  /* 0xffffff80ff0a7424 */ /* 0x000fe400078e00ff */
[----:B------:R-:W-:Y:S02]  /*1f10*/  IMAD R8, R8, 0x8, R9 ;  /* 0x0000000808087824 */ /* 0x000fe400078e0209 */
[----:B------:R-:W-:Y:S02]  /*1f20*/  IMAD R91, R89, R10, 0x80 ;  /* 0x00000080595b7424 */ /* 0x000fe400078e020a */
[----:B0-----:R-:W-:-:S04]  /*1f30*/  @P2 IMAD.HI.U32 R0, R8, R13, RZ ;  /* 0x0000000d08002227 */ /* 0x001fc800078e00ff */
[----:B------:R-:W-:Y:S01]  /*1f40*/  IMAD.MOV.U32 R9, RZ, RZ, R8 ;  /* 0x000000ffff097224 */ /* 0x000fe200078e0008 */
[----:B-1----:R-:W-:Y:S01]  /*1f50*/  @P2 SHF.R.U32.HI R9, RZ, R15, R0 ;  /* 0x0000000fff092219 */ /* 0x002fe20000011600 */
[----:B------:R-:W-:Y:S02]  /*1f60*/  IMAD.IADD R5, R3, 0x1, -R4 ;  /* 0x0000000103057824 */ /* 0x000fe400078e0a04 */
[----:B------:R-:W-:Y:S02]  /*1f70*/  VIADD R0, R91, 0x1 ;  /* 0x000000015b007836 */ /* 0x000fe40000000000 */
[----:B------:R-:W0:Y:S01]  /*1f80*/  SHFL.IDX PT, R11, R9, RZ, 0x1c1f ;  /* 0x001c1fff090b7589 */ /* 0x000e2200000e0000 */
[----:B------:R-:W-:Y:S01]  /*1f90*/  IMAD.U32 R10, RZ, RZ, UR4 ;  /* 0x00000004ff0a7e24 */ /* 0x000fe2000f8e00ff */
[----:B------:R-:W-:Y:S01]  /*1fa0*/  ULDC UR4, c[0x0][0x9e0] ;  /* 0x0002780000047ab9 */ /* 0x000fe20000000800 */
[----:B------:R-:W-:Y:S02]  /*1fb0*/  IMAD R3, R5, -0x2, R0 ;  /* 0xfffffffe05037824 */ /* 0x000fe400078e0200 */
[----:B------:R-:W-:-:S02]  /*1fc0*/  IMAD R0, R16, UR33, R91 ;  /* 0x0000002110007c24 */ /* 0x000fc4000f8e025b */
[----:B------:R-:W-:Y:S02]  /*1fd0*/  IMAD R3, R16, UR33, R3 ;  /* 0x0000002110037c24 */ /* 0x000fe4000f8e0203 */
[----:B------:R-:W-:Y:S02]  /*1fe0*/  IMAD R20, R5, -0x2, R0 ;  /* 0xfffffffe05147824 */ /* 0x000fe400078e0200 */
[----:B------:R-:W-:-:S04]  /*1ff0*/  IMAD.IADD R3, R3, 0x1, -R10 ;  /* 0x0000000103037824 */ /* 0x000fc800078e0a0a */
[C---:B------:R-:W-:Y:S02]  /*2000*/  VIADD R93, R3.reuse, UR4 ;  /* 0x00000004035d7c36 */ /* 0x040fe40008000000 */
[----:B------:R-:W-:-:S03]  /*2010*/  VIADD R90, R3, UR5 ;  /* 0x00000005035a7c36 */ /* 0x000fc60008000000 */
[----:B0-----:R-:W-:Y:S01]  /*2020*/  VIADDMNMX R0, R11, R93, R20, PT ;  /* 0x0000005d0b007246 */ /* 0x001fe20003800114 */
[----:B------:R-:W-:Y:S01]  /*2030*/  IMAD.IADD R4, R90, 0x1, R11 ;  /* 0x000000015a047824 */ /* 0x000fe200078e020b */
[----:B--2---:R-:W-:-:S13]  /*2040*/  LOP3.LUT P1, RZ, R108, 0x1, RZ, 0xc0, !PT ;  /* 0x000000016cff7812 */ /* 0x004fda000782c0ff */
[----:B------:R-:W-:Y:S05]  /*2050*/  @!P1 BRA `(.L_x_1064) ;  /* 0x0000000000649947 */ /* 0x000fea0003800000 */
[----:B------:R-:W-:Y:S01]  /*2060*/  IMAD R3, R16, UR33, R11 ;  /* 0x0000002110037c24 */ /* 0x000fe2000f8e020b */
[----:B------:R-:W-:Y:S03]  /*2070*/  BSSY B0, `(.L_x_1065) ;  /* 0x0000013000007945 */ /* 0x000fe60003800000 */
[----:B------:R-:W-:-:S05]  /*2080*/  IMAD.IADD R3, R3, 0x1, -R10 ;  /* 0x0000000103037824 */ /* 0x000fca00078e0a0a */
[----:B------:R-:W-:-:S13]  /*2090*/  ISETP.GT.AND P1, PT, R3, -0x1, PT ;  /* 0xffffffff0300780c */ /* 0x000fda0003f24270 */
[----:B------:R-:W-:Y:S05]  /*20a0*/  @P1 BRA `(.L_x_1066) ;  /* 0x0000000000241947 */ /* 0x000fea0003800000 */
[----:B------:R-:W-:Y:S01]  /*20b0*/  ULDC UR7, c[0x0][0x9e4] ;  /* 0x0002790000077ab9 */ /* 0x000fe20000000800 */
[----:B------:R-:W-:Y:S01]  /*20c0*/  LOP3.LUT R3, RZ, R3, RZ, 0x33, !PT ;  /* 0x00000003ff037212 */ /* 0x000fe200078e33ff */
[----:B------:R-:W-:-:S05]  /*20d0*/  IMAD.U32 R11, RZ, RZ, UR7 ;  /* 0x00000007ff0b7e24 */ /* 0x000fca000f8e00ff */
[----:B------:R-:W-:-:S13]  /*20e0*/  ISETP.NE.AND P1, PT, R11, 0x1, PT ;  /* 0x000000010b00780c */ /* 0x000fda0003f25270 */
[----:B------:R-:W0:Y:S02]  /*20f0*/  @P1 LDC.64 R12, c[0x0][0x9e8] ;  /* 0x00027a00ff0c1b82 */ /* 0x000e240000000a00 */
[----:B0-----:R-:W-:-:S05]  /*2100*/  @P1 IMAD.HI.U32 R12, R3, R12, RZ ;  /* 0x0000000c030c1227 */ /* 0x001fca00078e00ff */
[----:B------:R-:W-:-:S04]  /*2110*/  @P1 SHF.R.U32.HI R3, RZ, R13, R12 ;  /* 0x0000000dff031219 */ /* 0x000fc8000001160c */
[----:B------:R-:W-:Y:S01]  /*2120*/  LOP3.LUT R3, RZ, R3, RZ, 0x33, !PT ;  /* 0x00000003ff037212 */ /* 0x000fe200078e33ff */
[----:B------:R-:W-:Y:S06]  /*2130*/  BRA `(.L_x_1067) ;  /* 0x0000000000187947 */ /* 0x000fec0003800000 */
.L_x_1066:
[----:B------:R-:W-:Y:S02]  /*2140*/  ULDC UR7, c[0x0][0x9e4] ;  /* 0x0002790000077ab9 */ /* 0x000fe40000000800 */
[----:B------:R-:W-:-:S05]  /*2150*/  IMAD.U32 R11, RZ, RZ, UR7 ;  /* 0x00000007ff0b7e24 */ /* 0x000fca000f8e00ff */
[----:B------:R-:W-:-:S13]  /*2160*/  ISETP.NE.AND P1, PT, R11, 0x1, PT ;  /* 0x000000010b00780c */ /* 0x000fda0003f25270 */
[----:B------:R-:W0:Y:S02]  /*2170*/  @P1 LDC.64 R12, c[0x0][0x9e8] ;  /* 0x00027a00ff0c1b82 */ /* 0x000e240000000a00 */
[----:B0-----:R-:W-:-:S05]  /*2180*/  @P1 IMAD.HI.U32 R12, R3, R12, RZ ;  /* 0x0000000c030c1227 */ /* 0x001fca00078e00ff */
[----:B------:R-:W-:-:S07]  /*2190*/  @P1 SHF.R.U32.HI R3, RZ, R13, R12 ;  /* 0x0000000dff031219 */ /* 0x000fce000001160c */
.L_x_1067:
[----:B------:R-:W-:Y:S05]  /*21a0*/  BSYNC B0 ;  /* 0x0000000000007941 */ /* 0x000fea0003800000 */
.L_x_1065:
[----:B------:R-:W-:-:S04]  /*21b0*/  IMAD R12, R3, R11, -R14 ;  /* 0x0000000b030c7224 */ /* 0x000fc800078e0a0e */
[----:B------:R-:W-:-:S05]  /*21c0*/  IMAD R3, R5, -0x2, R12 ;  /* 0xfffffffe05037824 */ /* 0x000fca00078e020c */
[----:B------:R-:W-:Y:S02]  /*21d0*/  VIADDMNMX R0, R3, R11, R0, PT ;  /* 0x0000000b03007246 */ /* 0x000fe40003800100 */
[----:B------:R-:W-:-:S07]  /*21e0*/  VIMNMX R4, R4, R3, !PT ;  /* 0x0000000304047248 */ /* 0x000fce0007fe0100 */
.L_x_1064:
[C---:B------:R-:W-:Y:S01]  /*21f0*/  ISETP.GE.AND P6, PT, R91.reuse, 0x9, PT ;  /* 0x000000095b00780c */ /* 0x040fe20003fc6270 */
[----:B------:R-:W0:Y:S01]  /*2200*/  SHFL.IDX PT, R9, R9, 0x1, 0x1c1f ;  /* 0x003c1f0009097f89 */ /* 0x000e2200000e0000 */
[C---:B------:R-:W-:Y:S02]  /*2210*/  ISETP.GE.AND P1, PT, R91.reuse, 0x2, PT ;  /* 0x000000025b00780c */ /* 0x040fe40003f26270 */
[C---:B------:R-:W-:Y:S02]  /*2220*/  ISETP.GT.AND P2, PT, R4.reuse, 0x8, !P6 ;  /* 0x000000080400780c */ /* 0x040fe40007744270 */
[----:B------:R-:W-:Y:S02]  /*2230*/  ISETP.GT.AND P3, PT, R4, 0x1, !P1 ;  /* 0x000000010400780c */ /* 0x000fe40004f64270 */
[----:B------:R-:W-:Y:S02]  /*2240*/  ISETP.LT.OR P2, PT, R0, 0x9, P2 ;  /* 0x000000090000780c */ /* 0x000fe40001741670 */
[----:B------:R-:W-:-:S02]  /*2250*/  ISETP.GE.AND P4, PT, R91, 0xa, PT ;  /* 0x0000000a5b00780c */ /* 0x000fc40003f86270 */
[----:B------:R-:W-:Y:S02]  /*2260*/  FSEL R94, R28, -INF , !P2 ;  /* 0xff8000001c5e7808 */ /* 0x000fe40005000000 */
[----:B------:R-:W-:Y:S02]  /*2270*/  ISETP.LT.OR P3, PT, R0, 0x2, P3 ;  /* 0x000000020000780c */ /* 0x000fe40001f61670 */
[----:B------:R-:W-:Y:S02]  /*2280*/  ISETP.GT.AND P2, PT, R4, 0x9, !P4 ;  /* 0x000000090400780c */ /* 0x000fe40006744270 */
[----:B------:R-:W-:Y:S02]  /*2290*/  FSEL R92, R25, -INF , !P3 ;  /* 0xff800000195c7808 */ /* 0x000fe40005800000 */
[----:B------:R-:W-:Y:S02]  /*22a0*/  ISETP.LT.OR P2, PT, R0, 0xa, P2 ;  /* 0x0000000a0000780c */ /* 0x000fe40001741670 */
[----:B------:R-:W-:-:S02]  /*22b0*/  ISETP.GE.AND P3, PT, R91, 0x11, PT ;  /* 0x000000115b00780c */ /* 0x000fc40003f66270 */
[----:B------:R-:W-:Y:S02]  /*22c0*/  FSEL R96, R29, -INF , !P2 ;  /* 0xff8000001d607808 */ /* 0x000fe40005000000 */
[----:B------:R-:W-:Y:S02]  /*22d0*/  ISETP.GT.AND P2, PT, R4, 0x10, !P3 ;  /* 0x000000100400780c */ /* 0x000fe40005f44270 */
[----:B------:R-:W-:Y:S02]  /*22e0*/  P2R R95, PR, RZ, 0x8 ;  /* 0x00000008ff5f7803 */ /* 0x000fe40000000000 */
[----:B------:R-:W-:Y:S02]  /*22f0*/  ISETP.LT.OR P2, PT, R0, 0x11, P2 ;  /* 0x000000110000780c */ /* 0x000fe40001741670 */
[----:B------:R-:W-:Y:S02]  /*2300*/  ISETP.GE.AND P3, PT, R91, 0x12, PT ;  /* 0x000000125b00780c */ /* 0x000fe40003f66270 */
[----:B------:R-:W-:-:S02]  /*2310*/  FSEL R133, R32, -INF , !P2 ;  /* 0xff80000020857808 */ /* 0x000fc40005000000 */
[----:B------:R-:W-:Y:S02]  /*2320*/  ISETP.GT.AND P2, PT, R4, 0x11, !P3 ;  /* 0x000000110400780c */ /* 0x000fe40005f44270 */
[----:B------:R-:W-:Y:S02]  /*2330*/  P2R R97, PR, RZ, 0x8 ;  /* 0x00000008ff617803 */ /* 0x000fe40000000000 */
[----:B------:R-:W-:Y:S02]  /*2340*/  ISETP.LT.OR P2, PT, R0, 0x12, P2 ;  /* 0x000000120000780c */ /* 0x000fe40001741670 */
[----:B------:R-:W-:Y:S02]  /*2350*/  ISETP.GE.AND P3, PT, R91, 0x19, PT ;  /* 0x000000195b00780c */ /* 0x000fe40003f66270 */
[----:B------:R-:W-:Y:S02]  /*2360*/  FSEL R109, R33, -INF , !P2 ;  /* 0xff800000216d7808 */ /* 0x000fe40005000000 */
[----:B------:R-:W-:-:S02]  /*2370*/  ISETP.GT.AND P2, PT, R4, 0x18, !P3 ;  /* 0x000000180400780c */ /* 0x000fc40005f44270 */
[----:B------:R-:W-:Y:S02]  /*2380*/  P2R R98, PR, RZ, 0x8 ;  /* 0x00000008ff627803 */ /* 0x000fe40000000000 */
[----:B------:R-:W-:Y:S02]  /*2390*/  ISETP.LT.OR P2, PT, R0, 0x19, P2 ;  /* 0x000000190000780c */ /* 0x000fe40001741670 */
[----:B------:R-:W-:Y:S02]  /*23a0*/  ISETP.GE.AND P3, PT, R91, 0x1a, PT ;  /* 0x0000001a5b00780c */ /* 0x000fe40003f66270 */
[----:B------:R-:W-:Y:S02]  /*23b0*/  FSEL R131, R36, -INF , !P2 ;  /* 0xff80000024837808 */ /* 0x000fe40005000000 */
[----:B------:R-:W-:Y:S02]  /*23c0*/  ISETP.GT.AND P2, PT, R4, 0x19, !P3 ;  /* 0x000000190400780c */ /* 0x000fe40005f44270 */
[----:B------:R-:W-:-:S02]  /*23d0*/  P2R R36, PR, RZ, 0x8 ;  /* 0x00000008ff247803 */ /* 0x000fc40000000000 */
[----:B------:R-:W-:Y:S02]  /*23e0*/  ISETP.LT.OR P2, PT, R0, 0x1a, P2 ;  /* 0x0000001a0000780c */ /* 0x000fe40001741670 */
[----:B------:R-:W-:Y:S02]  /*23f0*/  ISETP.GE.AND P3, PT, R91, 0x21, PT ;  /* 0x000000215b00780c */ /* 0x000fe40003f66270 */
[----:B------:R-:W-:Y:S02]  /*2400*/  FSEL R129, R37, -INF , !P2 ;  /* 0xff80000025817808 */ /* 0x000fe40005000000 */
[----:B------:R-:W-:Y:S02]  /*2410*/  ISETP.GT.AND P2, PT, R4, 0x20, !P3 ;  /* 0x000000200400780c */ /* 0x000fe40005f44270 */
[----:B------:R-:W-:Y:S02]  /*2420*/  P2R R99, PR, RZ, 0x8 ;  /* 0x00000008ff637803 */ /* 0x000fe40000000000 */
[----:B------:R-:W-:-:S02]  /*2430*/  ISETP.LT.OR P2, PT, R0, 0x21, P2 ;  /* 0x000000210000780c */ /* 0x000fc40001741670 */
[C---:B------:R-:W-:Y:S02]  /*2440*/  ISETP.GE.AND P3, PT, R91.reuse, 0x22, PT ;  /* 0x000000225b00780c */ /* 0x040fe40003f66270 */
[----:B------:R-:W-:Y:S02]  /*2450*/  FSEL R127, R40, -INF , !P2 ;  /* 0xff800000287f7808 */ /* 0x000fe40005000000 */
[----:B------:R-:W-:Y:S02]  /*2460*/  ISETP.GT.AND P2, PT, R4, 0x21, !P3 ;  /* 0x000000210400780c */ /* 0x000fe40005f44270 */
[----:B------:R-:W-:Y:S02]  /*2470*/  P2R R40, PR, RZ, 0x8 ;  /* 0x00000008ff287803 */ /* 0x000fe40000000000 */
        /* <DEDUP_REMOVED lines=96> */
[----:B------:R-:W-:Y:S02]  /*2a80*/  P2R R12, PR, RZ, 0x10 ;  /* 0x00000010ff0c7803 */ /* 0x000fe40000000000 */
[----:B------:R-:W-:-:S02]  /*2a90*/  FSEL R15, R80, -INF , !P2 ;  /* 0xff800000500f7808 */ /* 0x000fc40005000000 */
[C---:B------:R-:W-:Y:S02]  /*2aa0*/  ISETP.GE.AND P2, PT, R91.reuse, 0x72, PT ;  /* 0x000000725b00780c */ /* 0x040fe40003f46270 */
[----:B------:R-:W-:Y:S02]  /*2ab0*/  ISETP.GE.AND P5, PT, R91, 0x1, PT ;  /* 0x000000015b00780c */ /* 0x000fe40003fa6270 */
[----:B------:R-:W-:Y:S02]  /*2ac0*/  ISETP.GT.AND P3, PT, R4, 0x71, !P2 ;  /* 0x000000710400780c */ /* 0x000fe40005764270 */
[----:B0-----:R-:W-:Y:S02]  /*2ad0*/  VIADDMNMX R20, R9, R93, R20, PT ;  /* 0x0000005d09147246 */ /* 0x001fe40003800114 */
[----:B------:R-:W-:-:S04]  /*2ae0*/  ISETP.LT.OR P3, PT, R0, 0x72, P3 ;  /* 0x000000720000780c */ /* 0x000fc80001f61670 */
[----:B------:R-:W-:Y:S02]  /*2af0*/  FSEL R81, R81, -INF , !P3 ;  /* 0xff80000051517808 */ /* 0x000fe40005800000 */
[----:B------:R-:W-:-:S04]  /*2b00*/  ISETP.GE.AND P3, PT, R91, 0x79, PT ;  /* 0x000000795b00780c */ /* 0x000fc80003f66270 */
[----:B------:R-:W-:-:S04]  /*2b10*/  ISETP.GT.AND P4, PT, R4, 0x78, !P3 ;  /* 0x000000780400780c */ /* 0x000fc80005f84270 */
[----:B------:R-:W-:-:S04]  /*2b20*/  ISETP.LT.OR P4, PT, R0, 0x79, P4 ;  /* 0x000000790000780c */ /* 0x000fc80002781670 */
[----:B------:R-:W-:Y:S02]  /*2b30*/  FSEL R13, R84, -INF , !P4 ;  /* 0xff800000540d7808 */ /* 0x000fe40006000000 */
[----:B------:R-:W-:-:S04]  /*2b40*/  ISETP.GT.AND P4, PT, R4, RZ, !P5 ;  /* 0x000000ff0400720c */ /* 0x000fc80006f84270 */
[----:B------:R-:W-:-:S04]  /*2b50*/  ISETP.LT.OR P4, PT, R0, 0x1, P4 ;  /* 0x000000010000780c */ /* 0x000fc80002781670 */
[----:B------:R-:W-:Y:S01]  /*2b60*/  FSEL R28, R24, -INF , !P4 ;  /* 0xff800000181c7808 */ /* 0x000fe20006000000 */
[----:B------:R-:W-:Y:S01]  /*2b70*/  IMAD.IADD R24, R90, 0x1, R9 ;  /* 0x000000015a187824 */ /* 0x000fe200078e0209 */
[----:B------:R-:W-:-:S04]  /*2b80*/  ISETP.GE.AND P4, PT, R91, 0x7a, PT ;  /* 0x0000007a5b00780c */ /* 0x000fc80003f86270 */
[----:B------:R-:W-:Y:S02]  /*2b90*/  P2R R80, PR, RZ, 0x10 ;  /* 0x00000010ff507803 */ /* 0x000fe40000000000 */
[----:B------:R-:W-:-:S04]  /*2ba0*/  ISETP.GT.AND P4, PT, R4, 0x79, !P4 ;  /* 0x000000790400780c */ /* 0x000fc80006784270 */
[----:B------:R-:W-:-:S04]  /*2bb0*/  ISETP.LT.OR P4, PT, R0, 0x7a, P4 ;  /* 0x0000007a0000780c */ /* 0x000fc80002781670 */
[----:B------:R-:W-:Y:S02]  /*2bc0*/  FSEL R85, R85, -INF , !P4 ;  /* 0xff80000055557808 */ /* 0x000fe40006000000 */
[----:B------:R-:W-:-:S13]  /*2bd0*/  LOP3.LUT P4, RZ, R108, 0x1, RZ, 0xc0, !PT ;  /* 0x000000016cff7812 */ /* 0x000fda000788c0ff */
        /* <DEDUP_REMOVED lines=15> */
.L_x_1070:
[----:B------:R-:W-:Y:S02]  /*2cd0*/  ULDC UR7, c[0x0][0x9e4] ;  /* 0x0002790000077ab9 */ /* 0x000fe40000000800 */
[----:B------:R-:W-:-:S05]  /*2ce0*/  IMAD.U32 R4, RZ, RZ, UR7 ;  /* 0x00000007ff047e24 */ /* 0x000fca000f8e00ff */
[----:B------:R-:W-:-:S13]  /*2cf0*/  ISETP.NE.AND P4, PT, R4, 0x1, PT ;  /* 0x000000010400780c */ /* 0x000fda0003f85270 */
[----:B------:R-:W0:Y:S02]  /*2d00*/  @P4 LDC.64 R32, c[0x0][0x9e8] ;  /* 0x00027a00ff204b82 */ /* 0x000e240000000a00 */
[----:B0-----:R-:W-:-:S05]  /*2d10*/  @P4 IMAD.HI.U32 R0, R9, R32, RZ ;  /* 0x0000002009004227 */ /* 0x001fca00078e00ff */
[----:B------:R-:W-:-:S07]  /*2d20*/  @P4 SHF.R.U32.HI R9, RZ, R33, R0 ;  /* 0x00000021ff094219 */ /* 0x000fce0000011600 */
.L_x_1071:
[----:B------:R-:W-:Y:S05]  /*2d30*/  BSYNC B0 ;  /* 0x0000000000007941 */ /* 0x000fea0003800000 */
.L_x_1069:
[----:B------:R-:W-:-:S04]  /*2d40*/  IMAD R0, R9, R4, -R14 ;  /* 0x0000000409007224 */ /* 0x000fc800078e0a0e */
[----:B------:R-:W-:-:S05]  /*2d50*/  IMAD R9, R5, -0x2, R0 ;  /* 0xfffffffe05097824 */ /* 0x000fca00078e0200 */
[----:B------:R-:W-:Y:S02]  /*2d60*/  VIADDMNMX R20, R9, R4, R20, PT ;  /* 0x0000000409147246 */ /* 0x000fe40003800114 */
[----:B------:R-:W-:-:S07]  /*2d70*/  VIMNMX R24, R24, R9, !PT ;  /* 0x0000000918187248 */ /* 0x000fce0007fe0100 */
.L_x_1068:
[C---:B------:R-:W-:Y:S02]  /*2d80*/  ISETP.GT.AND P1, PT, R24.reuse, 0x1, !P1 ;  /* 0x000000011800780c */ /* 0x040fe40004f24270 */
[----:B------:R-:W-:Y:S02]  /*2d90*/  ISETP.GT.AND P6, PT, R24, 0x8, !P6 ;  /* 0x000000081800780c */ /* 0x000fe400077c4270 */
[C---:B------:R-:W-:Y:S02]  /*2da0*/  ISETP.LT.OR P1, PT, R20.reuse, 0x2, P1 ;  /* 0x000000021400780c */ /* 0x040fe40000f21670 */
[----:B------:R-:W-:Y:S02]  /*2db0*/  ISETP.LT.OR P6, PT, R20, 0x9, P6 ;  /* 0x000000091400780c */ /* 0x000fe400037c1670 */
[----:B------:R-:W-:Y:S02]  /*2dc0*/  FSEL R27, R27, -INF , !P1 ;  /* 0xff8000001b1b7808 */ /* 0x000fe40004800000 */
[----:B------:R-:W-:-:S02]  /*2dd0*/  ISETP.NE.AND P1, PT, R12, RZ, PT ;  /* 0x000000ff0c00720c */ /* 0x000fc40003f25270 */
[----:B------:R-:W-:Y:S02]  /*2de0*/  FSEL R33, R30, -INF , !P6 ;  /* 0xff8000001e217808 */ /* 0x000fe40007000000 */
[----:B------:R-:W-:Y:S02]  /*2df0*/  ISETP.GT.AND P1, PT, R24, 0x9, !P1 ;  /* 0x000000091800780c */ /* 0x000fe40004f24270 */
[----:B------:R-:W-:Y:S02]  /*2e00*/  ISETP.NE.AND P6, PT, R95, RZ, PT ;  /* 0x000000ff5f00720c */ /* 0x000fe40003fc5270 */
[----:B------:R-:W-:Y:S02]  /*2e10*/  ISETP.LT.OR P1, PT, R20, 0xa, P1 ;  /* 0x0000000a1400780c */ /* 0x000fe40000f21670 */
[----:B------:R-:W-:Y:S02]  /*2e20*/  ISETP.NE.AND P4, PT, R97, RZ, PT ;  /* 0x000000ff6100720c */ /* 0x000fe40003f85270 */
[----:B------:R-:W-:-:S02]  /*2e30*/  FSEL R31, R31, -INF , !P1 ;  /* 0xff8000001f1f7808 */ /* 0x000fc40004800000 */
[----:B------:R-:W-:Y:S02]  /*2e40*/  ISETP.GT.AND P1, PT, R24, 0x10, !P6 ;  /* 0x000000101800780c */ /* 0x000fe40007724270 */
[----:B------:R-:W-:Y:S02]  /*2e50*/  ISETP.NE.AND P6, PT, R41, RZ, PT ;  /* 0x000000ff2900720c */ /* 0x000fe40003fc5270 */
[----:B------:R-:W-:Y:S02]  /*2e60*/  ISETP.LT.OR P1, PT, R20, 0x11, P1 ;  /* 0x000000111400780c */ /* 0x000fe40000f21670 */
[----:B------:R-:W-:Y:S02]  /*2e70*/  FMNMX.FTZ R0, R28, R92, !PT ;  /* 0x0000005c1c007209 */ /* 0x000fe40007810000 */
[----:B------:R-:W-:Y:S02]  /*2e80*/  FSEL R37, R34, -INF , !P1 ;  /* 0xff80000022257808 */ /* 0x000fe40004800000 */
[----:B------:R-:W-:-:S02]  /*2e90*/  ISETP.GT.AND P1, PT, R24, 0x11, !P4 ;  /* 0x000000111800780c */ /* 0x000fc40006724270 */
[----:B------:R-:W-:Y:S02]  /*2ea0*/  ISETP.NE.AND P4, PT, R45, RZ, PT ;  /* 0x000000ff2d00720c */ /* 0x000fe40003f85270 */
[----:B------:R-:W-:Y:S02]  /*2eb0*/  ISETP.LT.OR P1, PT, R20, 0x12, P1 ;  /* 0x000000121400780c */ /* 0x000fe40000f21670 */
[----:B------:R-:W-:Y:S02]  /*2ec0*/  FMNMX.FTZ R0, R94, R0, !PT ;  /* 0x000000005e007209 */ /* 0x000fe40007810000 */
[----:B------:R-:W-:Y:S02]  /*2ed0*/  FSEL R35, R35, -INF , !P1 ;  /* 0xff80000023237808 */ /* 0x000fe40004800000 */
[----:B------:R-:W-:Y:S02]  /*2ee0*/  ISETP.NE.AND P1, PT, R98, RZ, PT ;  /* 0x000000ff6200720c */ /* 0x000fe40003f25270 */
[----:B------:R-:W-:-:S02]  /*2ef0*/  FMNMX.FTZ R0, R96, R0, !PT ;  /* 0x0000000060007209 */ /* 0x000fc40007810000 */
[----:B------:R-:W-:Y:S02]  /*2f00*/  ISETP.GT.AND P1, PT, R24, 0x18, !P1 ;  /* 0x000000181800780c */ /* 0x000fe40004f24270 */
[----:B------:R-:W-:Y:S02]  /*2f10*/  FMNMX.FTZ R0, R133, R0, !PT ;  /* 0x0000000085007209 */ /* 0x000fe40007810000 */
[----:B------:R-:W-:Y:S02]  /*2f20*/  ISETP.LT.OR P1, PT, R20, 0x19, P1 ;  /* 0x000000191400780c */ /* 0x000fe40000f21670 */
[----:B------:R-:W-:Y:S02]  /*2f30*/  FMNMX.FTZ R0, R109, R0, !PT ;  /* 0x000000006d007209 */ /* 0x000fe40007810000 */
[----:B------:R-:W-:Y:S02]  /*2f40*/  FSEL R41, R38, -INF , !P1 ;  /* 0xff80000026297808 */ /* 0x000fe40004800000 */
[----:B------:R-:W-:-:S02]  /*2f50*/  ISETP.NE.AND P1, PT, R36, RZ, PT ;  /* 0x000000ff2400720c */ /* 0x000fc40003f25270 */
[----:B------:R-:W-:Y:S02]  /*2f60*/  FMNMX.FTZ R0, R131, R0, !PT ;  /* 0x0000000083007209 */ /* 0x000fe40007810000 */
[----:B------:R-:W-:Y:S02]  /*2f70*/  ISETP.GT.AND P1, PT, R24, 0x19, !P1 ;  /* 0x000000191800780c */ /* 0x000fe40004f24270 */
[----:B------:R-:W-:Y:S02]  /*2f80*/  FMNMX.FTZ R0, R129, R0, !PT ;  /* 0x0000000081007209 */ /* 0x000fe40007810000 */
[----:B------:R-:W-:Y:S02]  /*2f90*/  ISETP.LT.OR P1, PT, R20, 0x1a, P1 ;  /* 0x0000001a1400780c */ /* 0x000fe40000f21670 */
[----:B------:R-:W-:Y:S02]  /*2fa0*/  FMNMX.FTZ R0, R127, R0, !PT ;  /* 0x000000007f007209 */ /* 0x000fe40007810000 */
[----:B------:R-:W-:-:S02]  /*2fb0*/  FSEL R39, R39, -INF , !P1 ;  /* 0xff80000027277808 */ /* 0x000fc40004800000 */
[----:B------:R-:W-:Y:S02]  /*2fc0*/  ISETP.NE.AND P1, PT, R99, RZ, PT ;  /* 0x000000ff6300720c */ /* 0x000fe40003f25270 */
[----:B------:R-:W-:Y:S02]  /*2fd0*/  FMNMX.FTZ R0, R111, R0, !PT ;  /* 0x000000006f007209 */ /* 0x000fe40007810000 */
[----:B------:R-:W-:Y:S02]  /*2fe0*/  ISETP.GT.AND P1, PT, R24, 0x20, !P1 ;  /* 0x000000201800780c */ /* 0x000fe40004f24270 */
[----:B------:R-:W-:Y:S02]  /*2ff0*/  FMNMX.FTZ R0, R125, R0, !PT ;  /* 0x000000007d007209 */ /* 0x000fe40007810000 */
[----:B------:R-:W-:Y:S02]  /*3000*/  ISETP.LT.OR P1, PT, R20, 0x21, P1 ;  /* 0x000000211400780c */ /* 0x000fe40000f21670 */
[----:B------:R-:W-:-:S02]  /*3010*/  FMNMX.FTZ R0, R123, R0, !PT ;  /* 0x000000007b007209 */ /* 0x000fc40007810000 */
[----:B------:R-:W-:Y:S02]  /*3020*/  FSEL R45, R42, -INF , !P1 ;  /* 0xff8000002a2d7808 */ /* 0x000fe40004800000 */
[----:B------:R-:W-:Y:S02]  /*3030*/  ISETP.NE.AND P1, PT, R40, RZ, PT ;  /* 0x000000ff2800720c */ /* 0x000fe40003f25270 */
[----:B------:R-:W-:Y:S02]  /*3040*/  FMNMX.FTZ R0, R121, R0, !PT ;  /* 0x0000000079007209 */ /* 0x000fe40007810000 */
[----:B------:R-:W-:Y:S02]  /*3050*/  ISETP.GT.AND P1, PT, R24, 0x21, !P1 ;  /* 0x000000211800780c */ /* 0x000fe40004f24270 */
[----:B------:R-:W-:Y:S02]  /*3060*/  FMNMX.FTZ R0, R119, R0, !PT ;  /* 0x0000000077007209 */ /* 0x000fe40007810000 */
[----:B------:R-:W-:-:S02]  /*3070*/  ISETP.LT.OR P1, PT, R20, 0x22, P1 ;  /* 0x000000221400780c */ /* 0x000fc40000f21670 */
[----:B------:R-:W-:Y:S02]  /*3080*/  FMNMX.FTZ R0, R117, R0, !PT ;  /* 0x0000000075007209 */ /* 0x000fe40007810000 */
[----:B------:R-:W-:Y:S02]  /*3090*/  FSEL R43, R43, -INF , !P1 ;  /* 0xff8000002b2b7808 */ /* 0x000fe40004800000 */
[----:B------:R-:W-:Y:S02]  /*30a0*/  ISETP.NE.AND P1, PT, R100, RZ, PT ;  /* 0x000000ff6400720c */ /* 0x000fe40003f25270 */
[----:B------:R-:W-:Y:S02]  /*30b0*/  FMNMX.FTZ R0, R115, R0, !PT ;  /* 0x0000000073007209 */ /* 0x000fe40007810000 */
[----:B------:R-:W-:Y:S02]  /*30c0*/  ISETP.GT.AND P1, PT, R24, 0x28, !P1 ;  /* 0x000000281800780c */ /* 0x000fe40004f24270 */
[----:B------:R-:W-:-:S02]  /*30d0*/  FMNMX.FTZ R0, R113, R0, !PT ;  /* 0x0000000071007209 */ /* 0x000fc40007810000 */
[----:B------:R-:W-:Y:S02]  /*30e0*/  ISETP.LT.OR P1, PT, R20, 0x29, P1 ;  /* 0x000000291400780c */ /* 0x000fe40000f21670 */
[----:B------:R-:W-:Y:S02]  /*30f0*/  FMNMX.FTZ R0, R57, R0, !PT ;  /* 0x0000000039007209 */ /* 0x000fe40007810000 */
[----:B------:R-:W-:Y:S02]  /*3100*/  FSEL R49, R46, -INF , !P1 ;  /* 0xff8000002e317808 */ /* 0x000fe40004800000 */
[----:B------:R-:W-:Y:S02]  /*3110*/  ISETP.NE.AND P1, PT, R44, RZ, PT ;  /* 0x000000ff2c00720c */ /* 0x000fe40003f25270 */
[----:B------:R-:W-:Y:S02]  /*3120*/  FMNMX.FTZ R0, R11, R0, !PT ;  /* 0x000000000b007209 */ /* 0x000fe40007810000 */
[----:B------:R-:W-:-:S02]  /*3130*/  ISETP.GT.AND P1, PT, R24, 0x29, !P1 ;  /* 0x000000291800780c */ /* 0x000fc40004f24270 */
[----:B------:R-:W-:Y:S02]  /*3140*/  FMNMX.FTZ R0, R61, R0, !PT ;  /* 0x000000003d007209 */ /* 0x000fe40007810000 */
        /* <DEDUP_REMOVED lines=24> */
[----:B------:R-:W-:Y:S02]  /*32d0*/  ISETP.GT.AND P1, PT, R24, 0x39, !P6 ;  /* 0x000000391800780c */ /* 0x000fe40007724270 */
[----:B------:R-:W-:Y:S02]  /*32e0*/  FMNMX.FTZ R0, R13, R0, !PT ;  /* 0x000000000d007209 */ /* 0x000fe40007810000 */
[----:B------:R-:W-:Y:S02]  /*32f0*/  ISETP.LT.OR P1, PT, R20, 0x3a, P1 ;  /* 0x0000003a1400780c */ /* 0x000fe40000f21670 */
[----:B------:R-:W-:Y:S02]  /*3300*/  FMNMX.FTZ R0, R85, R0, !PT ;  /* 0x0000000055007209 */ /* 0x000fe40007810000 */
[----:B------:R-:W-:-:S02]  /*3310*/  FSEL R55, R55, -INF , !P1 ;  /* 0xff80000037377808 */ /* 0x000fc40004800000 */
[----:B------:R-:W-:Y:S01]  /*3320*/  ISETP.GT.AND P1, PT, R24, 0x40, !P4 ;  /* 0x000000401800780c */ /* 0x000fe20006724270 */
[----:B------:R-:W0:Y:S01]  /*3330*/  SHFL.BFLY PT, R9, R0, 0x2, 0x1f ;  /* 0x0c401f0000097f89 */ /* 0x000e2200000e0000 */
[----:B------:R-:W-:Y:S02]  /*3340*/  ISETP.NE.AND P6, PT, R106, RZ, PT ;  /* 0x000000ff6a00720c */ /* 0x000fe40003fc5270 */
[----:B------:R-:W-:Y:S02]  /*3350*/  ISETP.LT.OR P1, PT, R20, 0x41, P1 ;  /* 0x000000411400780c */ /* 0x000fe40000f21670 */
[----:B------:R-:W-:Y:S02]  /*3360*/  ISETP.NE.AND P4, PT, R76, RZ, PT ;  /* 0x000000ff4c00720c */ /* 0x000fe40003f85270 */
[----:B------:R-:W-:Y:S02]  /*3370*/  FSEL R93, R58, -INF , !P1 ;  /* 0xff8000003a5d7808 */ /* 0x000fe40004800000 */
[----:B------:R-:W-:-:S02]  /*3380*/  ISETP.NE.AND P1, PT, R52, RZ, PT ;  /* 0x000000ff3400720c */ /* 0x000fc40003f25270 */
[C---:B------:R-:W-:Y:S02]  /*3390*/  ISETP.GT.AND P5, PT, R24.reuse, RZ, !P5 ;  /* 0x000000ff1800720c */ /* 0x040fe40006fa4270 */
[----:B------:R-:W-:Y:S02]  /*33a0*/  ISETP.GT.AND P1, PT, R24, 0x41, !P1 ;  /* 0x000000411800780c */ /* 0x000fe40004f24270 */
[C---:B------:R-:W-:Y:S02]  /*33b0*/  ISETP.LT.OR P5, PT, R20.reuse, 0x1, P5 ;  /* 0x000000011400780c */ /* 0x040fe40002fa1670 */
[----:B------:R-:W-:Y:S02]  /*33c0*/  ISETP.LT.OR P1, PT, R20, 0x42, P1 ;  /* 0x000000421400780c */ /* 0x000fe40000f21670 */
[----:B------:R-:W-:Y:S02]  /*33d0*/  FSEL R30, R26, -INF , !P5 ;  /* 0xff8000001a1e7808 */ /* 0x000fe40006800000 */
[----:B------:R-:W-:-:S02]  /*33e0*/  FSEL R59, R59, -INF , !P1 ;  /* 0xff8000003b3b7808 */ /* 0x000fc40004800000 */
[----:B------:R-:W-:Y:S02]  /*33f0*/  ISETP.NE.AND P1, PT, R56, RZ, PT ;  /* 0x000000ff3800720c */ /* 0x000fe40003f25270 */
[----:B0-----:R-:W-:Y:S02]  /*3400*/  FMNMX.FTZ R4, R0, R9, !PT ;  /* 0x0000000900047209 */ /* 0x001fe40007810000 */
[C---:B------:R-:W-:Y:S02]  /*3410*/  ISETP.GT.AND P1, PT, R24.reuse, 0x48, !P1 ;  /* 0x000000481800780c */ /* 0x040fe40004f24270 */
[----:B------:R-:W-:Y:S01]  /*3420*/  ISETP.GT.AND P2, PT, R24, 0x71, !P2 ;  /* 0x000000711800780c */ /* 0x000fe20005744270 */
[----:B------:R-:W0:Y:S01]  /*3430*/  SHFL.BFLY PT, R9, R4, 0x1, 0x1f ;  /* 0x0c201f0004097f89 */ /* 0x000e2200000e0000 */
[----:B------:R-:W-:Y:S02]  /*3440*/  ISETP.LT.OR P1, PT, R20, 0x49, P1 ;  /* 0x000000491400780c */ /* 0x000fe40000f21670 */
[----:B------:R-:W-:-:S02]  /*3450*/  ISETP.GT.AND P3, PT, R24, 0x78, !P3 ;  /* 0x000000781800780c */ /* 0x000fc40005f64270 */
[----:B------:R-:W-:Y:S02]  /*3460*/  FSEL R95, R62, -INF , !P1 ;  /* 0xff8000003e5f7808 */ /* 0x000fe40004800000 */
[----:B------:R-:W-:Y:S02]  /*3470*/  ISETP.NE.AND P1, PT, R60, RZ, PT ;  /* 0x000000ff3c00720c */ /* 0x000fe40003f25270 */
[----:B------:R-:W-:Y:S02]  /*3480*/  ISETP.LT.OR P2, PT, R20, 0x72, P2 ;  /* 0x000000721400780c */ /* 0x000fe40001741670 */
[----:B------:R-:W-:Y:S02]  /*3490*/  ISETP.GT.AND P1, PT, R24, 0x49, !P1 ;  /* 0x000000491800780c */ /* 0x000fe40004f24270 */
[C---:B------:R-:W-:Y:S02]  /*34a0*/  ISETP.LT.OR P3, PT, R20.reuse, 0x79, P3 ;  /* 0x000000791400780c */ /* 0x040fe40001f61670 */
[----:B------:R-:W-:-:S02]  /*34b0*/  ISETP.LT.OR P1, PT, R20, 0x4a, P1 ;  /* 0x0000004a1400780c */ /* 0x000fc40000f21670 */
[----:B------:R-:W-:Y:S02]  /*34c0*/  FSEL R83, R83, -INF , !P2 ;  /* 0xff80000053537808 */ /* 0x000fe40005000000 */
[----:B------:R-:W-:Y:S02]  /*34d0*/  FSEL R63, R63, -INF , !P1 ;  /* 0xff8000003f3f7808 */ /* 0x000fe40004800000 */
[----:B------:R-:W-:Y:S02]  /*34e0*/  ISETP.NE.AND P1, PT, R103, RZ, PT ;  /* 0x000000ff6700720c */ /* 0x000fe40003f25270 */
[----:B------:R-:W-:Y:S02]  /*34f0*/  ISETP.NE.AND P5, PT, R22, 0x1, PT ;  /* 0x000000011600780c */ /* 0x000fe40003fa5270 */
[----:B------:R-:W-:Y:S02]  /*3500*/  ISETP.GT.AND P1, PT, R24, 0x50, !P1 ;  /* 0x000000501800780c */ /* 0x000fe40004f24270 */
[----:B0-----:R-:W-:-:S02]  /*3510*/  FMNMX.FTZ R9, R4, R9, !PT ;  /* 0x0000000904097209 */ /* 0x001fc40007810000 */
[----:B------:R-:W-:-:S03]  /*3520*/  ISETP.LT.OR P1, PT, R20, 0x51, P1 ;  /* 0x000000511400780c */ /* 0x000fc60000f21670 */
[----:B------:R-:W-:Y:S01]  /*3530*/  FFMA.FTZ R12, R2, R9, -8 ;  /* 0xc1000000020c7423 */ /* 0x000fe20000010009 */
[----:B------:R-:W-:Y:S02]  /*3540*/  FSEL R97, R66, -INF , !P1 ;  /* 0xff80000042617808 */ /* 0x000fe40004800000 */
[----:B------:R-:W-:-:S04]  /*3550*/  ISETP.NE.AND P1, PT, R64, RZ, PT ;  /* 0x000000ff4000720c */ /* 0x000fc80003f25270 */
[----:B------:R-:W-:-:S04]  /*3560*/  ISETP.GT.AND P1, PT, R24, 0x51, !P1 ;  /* 0x000000511800780c */ /* 0x000fc80004f24270 */
[----:B------:R-:W-:-:S04]  /*3570*/  ISETP.LT.OR P1, PT, R20, 0x52, P1 ;  /* 0x000000521400780c */ /* 0x000fc80000f21670 */
        /* <DEDUP_REMOVED lines=17> */
[----:B------:R-:W-:Y:S02]  /*3690*/  ISETP.GT.AND P1, PT, R24, 0x68, !P6 ;  /* 0x000000681800780c */ /* 0x000fe40007724270 */
[----:B------:R-:W-:Y:S02]  /*36a0*/  ISETP.NE.AND P6, PT, R107, RZ, PT ;  /* 0x000000ff6b00720c */ /* 0x000fe40003fc5270 */
[----:B------:R-:W-:-:S04]  /*36b0*/  ISETP.LT.OR P1, PT, R20, 0x69, P1 ;  /* 0x000000691400780c */ /* 0x000fc80000f21670 */
[----:B------:R-:W-:Y:S02]  /*36c0*/  FSEL R103, R78, -INF , !P1 ;  /* 0xff8000004e677808 */ /* 0x000fe40004800000 */
[----:B------:R-:W-:Y:S02]  /*36d0*/  ISETP.GT.AND P1, PT, R24, 0x69, !P4 ;  /* 0x000000691800780c */ /* 0x000fe40006724270 */
[----:B------:R-:W-:Y:S02]  /*36e0*/  ISETP.NE.AND P4, PT, R80, RZ, PT ;  /* 0x000000ff5000720c */ /* 0x000fe40003f85270 */
[----:B------:R-:W-:Y:S02]  /*36f0*/  ISETP.LT.OR P1, PT, R20, 0x6a, P1 ;  /* 0x0000006a1400780c */ /* 0x000fe40000f21670 */
[----:B------:R-:W-:Y:S02]  /*3700*/  ISETP.GT.AND P4, PT, R24, 0x79, !P4 ;  /* 0x000000791800780c */ /* 0x000fe40006784270 */
[----:B------:R-:W-:-:S02]  /*3710*/  FSEL R79, R79, -INF , !P1 ;  /* 0xff8000004f4f7808 */ /* 0x000fc40004800000 */
[----:B------:R-:W-:Y:S02]  /*3720*/  FSETP.NEU.FTZ.AND P1, PT, R9, -INF , PT ;  /* 0xff8000000900780b */ /* 0x000fe40003f3d000 */
[----:B------:R-:W-:Y:S02]  /*3730*/  ISETP.LT.OR P4, PT, R20, 0x7a, P4 ;  /* 0x0000007a1400780c */ /* 0x000fe40002781670 */
[----:B------:R-:W-:Y:S02]  /*3740*/  FSEL R135, R12, RZ, P1 ;  /* 0x000000ff0c877208 */ /* 0x000fe40000800000 */
[----:B------:R-:W-:Y:S02]  /*3750*/  FMNMX.FTZ R12, R30, R27, !PT ;  /* 0x0000001b1e0c7209 */ /* 0x000fe40007810000 */
[----:B------:R-:W-:Y:S01]  /*3760*/  ISETP.GT.AND P1, PT, R24, 0x70, !P6 ;  /* 0x000000701800780c */ /* 0x000fe20007724270 */
[C-C-:B------:R-:W-:Y:S01]  /*3770*/  FFMA.FTZ R26, R2.reuse, R28, -R135.reuse ;  /* 0x0000001c021a7223 */ /* 0x140fe20000010887 */
[----:B------:R-:W-:Y:S01]  /*3780*/  FMNMX.FTZ R14, R33, R12, !PT ;  /* 0x0000000c210e7209 */ /* 0x000fe20007810000 */
[--C-:B------:R-:W-:Y:S01]  /*3790*/  FFMA.FTZ R24, R2, R113, -R135.reuse ;  /* 0x0000007102187223 */ /* 0x100fe20000010887 */
[----:B------:R-:W-:Y:S01]  /*37a0*/  ISETP.LT.OR P1, PT, R20, 0x71, P1 ;  /* 0x000000711400780c */ /* 0x000fe20000f21670 */
[----:B------:R-:W-:Y:S01]  /*37b0*/  MUFU.EX2 R0, R26 ;  /* 0x0000001a00007308 */ /* 0x000fe20000000800 */
[----:B------:R-:W-:Y:S01]  /*37c0*/  FMNMX.FTZ R14, R31, R14, !PT ;  /* 0x0000000e1f0e7209 */ /* 0x000fe20007810000 */
[--C-:B------:R-:W-:Y:S01]  /*37d0*/  FFMA.FTZ R28, R2, R57, -R135.reuse ;  /* 0x00000039021c7223 */ /* 0x100fe20000010887 */
[----:B------:R-:W-:Y:S01]  /*37e0*/  FSEL R113, R82, -INF , !P1 ;  /* 0xff80000052717808 */ /* 0x000fe20004800000 */
[C-C-:B------:R-:W-:Y:S01]  /*37f0*/  FFMA.FTZ R20, R2.reuse, R11, -R135.reuse ;  /* 0x0000000b02147223 */ /* 0x140fe20000010887 */
[----:B------:R-:W-:Y:S01]  /*3800*/  FMNMX.FTZ R14, R37, R14, !PT ;  /* 0x0000000e250e7209 */ /* 0x000fe20007810000 */
[--C-:B------:R-:W-:Y:S01]  /*3810*/  FFMA.FTZ R115, R2, R115, -R135.reuse ;  /* 0x0000007302737223 */ /* 0x100fe20000010887 */
[----:B------:R-:W-:Y:S01]  /*3820*/  FSEL R57, R86, -INF , !P3 ;  /* 0xff80000056397808 */ /* 0x000fe20005800000 */
[----:B------:R0:W-:Y:S01]  /*3830*/  MUFU.EX2 R42, R20 ;  /* 0x00000014002a7308 */ /* 0x0001e20000000800 */
[----:B------:R-:W-:Y:S01]  /*3840*/  FMNMX.FTZ R14, R35, R14, !PT ;  /* 0x0000000e230e7209 */ /* 0x000fe20007810000 */
[C-C-:B------:R-:W-:Y:S01]  /*3850*/  FFMA.FTZ R105, R2.reuse, R92, -R135.reuse ;  /* 0x0000005c02697223 */ /* 0x140fe20000010887 */
[----:B------:R-:W-:Y:S01]  /*3860*/  FSEL R87, R87, -INF , !P4 ;  /* 0xff80000057577808 */ /* 0x000fe20006000000 */
[C-C-:B------:R-:W-:Y:S01]  /*3870*/  FFMA.FTZ R4, R2.reuse, R94, -R135.reuse ;  /* 0x0000005e02047223 */ /* 0x140fe20000010887 */
[----:B------:R-:W-:Y:S01]  /*3880*/  FMNMX.FTZ R14, R41, R14, !PT ;  /* 0x0000000e290e7209 */ /* 0x000fe20007810000 */
[C-C-:B------:R-:W-:Y:S01]  /*3890*/  FFMA.FTZ R107, R2.reuse, R96, -R135.reuse ;  /* 0x00000060026b7223 */ /* 0x140fe20000010887 */
[C-C-:B------:R-:W-:Y:S01]  /*38a0*/  FFMA.FTZ R133, R2.reuse, R133, -R135.reuse ;  /* 0x0000008502857223 */ /* 0x140fe20000010887 */
[----:B------:R-:W-:Y:S01]  /*38b0*/  MUFU.EX2 R38, R115 ;  /* 0x0000007300267308 */ /* 0x000fe20000000800 */
[----:B------:R-:W-:Y:S01]  /*38c0*/  FMNMX.FTZ R14, R39, R14, !PT ;  /* 0x0000000e270e7209 */ /* 0x000fe20007810000 */
[C-C-:B0-----:R-:W-:Y:S01]  /*38d0*/  FFMA.FTZ R20, R2.reuse, R15, -R135.reuse ;  /* 0x0000000f02147223 */ /* 0x141fe20000010887 */
[C-C-:B------:R-:W-:Y:S01]  /*38e0*/  FFMA.FTZ R109, R2.reuse, R109, -R135.reuse ;  /* 0x0000006d026d7223 */ /* 0x140fe20000010887 */
[C-C-:B------:R-:W-:Y:S01]  /*38f0*/  FFMA.FTZ R131, R2.reuse, R131, -R135.reuse ;  /* 0x0000008302837223 */ /* 0x140fe20000010887 */
[----:B------:R-:W-:Y:S01]  /*3900*/  FMNMX.FTZ R14, R45, R14, !PT ;  /* 0x0000000e2d0e7209 */ /* 0x000fe20007810000 */
[C-C-:B------:R-:W-:Y:S01]  /*3910*/  FFMA.FTZ R129, R2.reuse, R129, -R135.reuse ;  /* 0x0000008102817223 */ /* 0x140fe20000010887 */
[C-C-:B------:R-:W-:Y:S01]  /*3920*/  FFMA.FTZ R127, R2.reuse, R127, -R135.reuse ;  /* 0x0000007f027f7223 */ /* 0x140fe20000010887 */
[----:B------:R0:W-:Y:S01]  /*3930*/  MUFU.EX2 R115, R28 ;  /* 0x0000001c00737308 */ /* 0x0001e20000000800 */
[----:B------:R-:W-:Y:S01]  /*3940*/  FMNMX.FTZ R14, R43, R14, !PT ;  /* 0x0000000e2b0e7209 */ /* 0x000fe20007810000 */
[C-C-:B------:R-:W-:Y:S01]  /*3950*/  FFMA.FTZ R111, R2.reuse, R111, -R135.reuse ;  /* 0x0000006f026f7223 */ /* 0x140fe20000010887 */
[C-C-:B------:R-:W-:Y:S01]  /*3960*/  FFMA.FTZ R125, R2.reuse, R125, -R135.reuse ;  /* 0x0000007d027d7223 */ /* 0x140fe20000010887 */
[C-C-:B------:R-:W-:Y:S01]  /*3970*/  FFMA.FTZ R123, R2.reuse, R123, -R135.reuse ;  /* 0x0000007b027b7223 */ /* 0x140fe20000010887 */
[----:B------:R-:W-:Y:S01]  /*3980*/  FMNMX.FTZ R26, R49, R14, !PT ;  /* 0x0000000e311a7209 */ /* 0x000fe20007810000 */
[C-C-:B------:R-:W-:Y:S01]  /*3990*/  FFMA.FTZ R121, R2.reuse, R121, -R135.reuse ;  /* 0x0000007902797223 */ /* 0x140fe20000010887 */
[C-C-:B------:R-:W-:Y:S01]  /*39a0*/  FFMA.FTZ R119, R2.reuse, R119, -R135.reuse ;  /* 0x0000007702777223 */ /* 0x140fe20000010887 */
[----:B------:R-:W1:Y:S01]  /*39b0*/  MUFU.EX2 R105, R105 ;  /* 0x0000006900697308 */ /* 0x000e620000000800 */
[----:B------:R-:W-:Y:S01]  /*39c0*/  FMNMX.FTZ R26, R47, R26, !PT ;  /* 0x0000001a2f1a7209 */ /* 0x000fe20007810000 */
[C-C-:B0-----:R-:W-:Y:S01]  /*39d0*/  FFMA.FTZ R28, R2.reuse, R29, -R135.reuse ;  /* 0x0000001d021c7223 */ /* 0x141fe20000010887 */
[C-C-:B------:R-:W-:Y:S01]  /*39e0*/  FFMA.FTZ R117, R2.reuse, R117, -R135.reuse ;  /* 0x0000007502757223 */ /* 0x140fe20000010887 */
[C-C-:B------:R-:W-:Y:S01]  /*39f0*/  FFMA.FTZ R61, R2.reuse, R61, -R135.reuse ;  /* 0x0000003d023d7223 */ /* 0x140fe20000010887 */
[----:B------:R-:W-:Y:S01]  /*3a00*/  FMNMX.FTZ R26, R53, R26, !PT ;  /* 0x0000001a351a7209 */ /* 0x000fe20007810000 */
[C-C-:B------:R-:W-:Y:S01]  /*3a10*/  FFMA.FTZ R46, R2.reuse, R25, -R135.reuse ;  /* 0x00000019022e7223 */ /* 0x140fe20000010887 */
[C-C-:B------:R-:W-:Y:S01]  /*3a20*/  FFMA.FTZ R69, R2.reuse, R69, -R135.reuse ;  /* 0x0000004502457223 */ /* 0x140fe20000010887 */
[----:B------:R-:W0:Y:S01]  /*3a30*/  MUFU.EX2 R4, R4 ;  /* 0x0000000400047308 */ /* 0x000e220000000800 */
[----:B------:R-:W-:Y:S01]  /*3a40*/  FMNMX.FTZ R26, R51, R26, !PT ;  /* 0x0000001a331a7209 */ /* 0x000fe20007810000 */
[C-C-:B------:R-:W-:Y:S01]  /*3a50*/  FFMA.FTZ R65, R2.reuse, R65, -R135.reuse ;  /* 0x0000004102417223 */ /* 0x140fe20000010887 */
[C-C-:B------:R-:W-:Y:S01]  /*3a60*/  FFMA.FTZ R3, R2.reuse, R3, -R135.reuse ;  /* 0x0000000302037223 */ /* 0x140fe20000010887 */
[C-C-:B------:R-:W-:Y:S01]  /*3a70*/  FFMA.FTZ R25, R2.reuse, R73, -R135.reuse ;  /* 0x0000004902197223 */ /* 0x140fe20000010887 */
[----:B------:R-:W-:Y:S01]  /*3a80*/  FMNMX.FTZ R26, R91, R26, !PT ;  /* 0x0000001a5b1a7209 */ /* 0x000fe20007810000 */
[----:B------:R-:W-:Y:S01]  /*3a90*/  FFMA.FTZ R13, R2, R13, -R135 ;  /* 0x0000000d020d7223 */ /* 0x000fe20000010887 */
[----:B------:R-:W-:Y:S01]  /*3aa0*/  LOP3.LUT P6, RZ, R108, 0x1, RZ, 0xc0, !PT ;  /* 0x000000016cff7812 */ /* 0x000fe200078cc0ff */
[----:B------:R-:W2:Y:S01]  /*3ab0*/  MUFU.EX2 R107, R107 ;  /* 0x0000006b006b7308 */ /* 0x000ea20000000800 */
[----:B------:R-:W-:-:S04]  /*3ac0*/  FMNMX.FTZ R26, R55, R26, !PT ;  /* 0x0000001a371a7209 */ /* 0x000fc80007810000 */
[----:B------:R-:W-:-:S03]  /*3ad0*/  FMNMX.FTZ R26, R93, R26, !PT ;  /* 0x0000001a5d1a7209 */ /* 0x000fc60007810000 */
[----:B------:R-:W3:Y:S01]  /*3ae0*/  MUFU.EX2 R12, R133 ;  /* 0x00000085000c7308 */ /* 0x000ee20000000800 */
[----:B------:R-:W-:-:S04]  /*3af0*/  FMNMX.FTZ R26, R59, R26, !PT ;  /* 0x0000001a3b1a7209 */ /* 0x000fc80007810000 */
[----:B------:R-:W-:-:S03]  /*3b00*/  FMNMX.FTZ R26, R95, R26, !PT ;  /* 0x0000001a5f1a7209 */ /* 0x000fc60007810000 */
[----:B------:R-:W4:Y:S01]  /*3b10*/  MUFU.EX2 R109, R109 ;  /* 0x0000006d006d7308 */ /* 0x000f220000000800 */
[----:B------:R-:W-:-:S04]  /*3b20*/  FMNMX.FTZ R26, R63, R26, !PT ;  /* 0x0000001a3f1a7209 */ /* 0x000fc80007810000 */
[----:B------:R-:W-:-:S03]  /*3b30*/  FMNMX.FTZ R26, R97, R26, !PT ;  /* 0x0000001a611a7209 */ /* 0x000fc60007810000 */
[----:B------:R-:W5:Y:S01]  /*3b40*/  MUFU.EX2 R131, R131 ;  /* 0x0000008300837308 */ /* 0x000f620000000800 */
        /* <DEDUP_REMOVED lines=8> */
[----:B------:R-:W-:Y:S01]  /*3bd0*/  MUFU.EX2 R111, R111 ;  /* 0x0000006f006f7308 */ /* 0x000fe20000000800 */
[----:B------:R-:W-:-:S04]  /*3be0*/  FMNMX.FTZ R26, R79, R26, !PT ;  /* 0x0000001a4f1a7209 */ /* 0x000fc80007810000 */
[----:B------:R-:W-:-:S03]  /*3bf0*/  FMNMX.FTZ R26, R113, R26, !PT ;  /* 0x0000001a711a7209 */ /* 0x000fc60007810000 */
[----:B------:R-:W-:Y:S01]  /*3c00*/  MUFU.EX2 R125, R125 ;  /* 0x0000007d007d7308 */ /* 0x000fe20000000800 */
[----:B------:R-:W-:-:S04]  /*3c10*/  FMNMX.FTZ R26, R83, R26, !PT ;  /* 0x0000001a531a7209 */ /* 0x000fc80007810000 */
[----:B------:R-:W-:-:S03]  /*3c20*/  FMNMX.FTZ R26, R57, R26, !PT ;  /* 0x0000001a391a7209 */ /* 0x000fc60007810000 */
[----:B------:R-:W-:Y:S01]  /*3c30*/  MUFU.EX2 R34, R123 ;  /* 0x0000007b00227308 */ /* 0x000fe20000000800 */
[----:B------:R-:W-:-:S05]  /*3c40*/  FMNMX.FTZ R26, R87, R26, !PT ;  /* 0x0000001a571a7209 */ /* 0x000fca0007810000 */
[----:B------:R-:W1:Y:S02]  /*3c50*/  SHFL.BFLY PT, R11, R26, 0x2, 0x1f ;  /* 0x0c401f001a0b7f89 */ /* 0x000e6400000e0000 */
[----:B------:R-:W-:Y:S08]  /*3c60*/  MUFU.EX2 R121, R121 ;  /* 0x0000007900797308 */ /* 0x000ff00000000800 */
[----:B------:R-:W-:Y:S08]  /*3c70*/  MUFU.EX2 R36, R119 ;  /* 0x0000007700247308 */ /* 0x000ff00000000800 */
[----:B------:R-:W-:Y:S01]  /*3c80*/  MUFU.EX2 R117, R117 ;  /* 0x0000007500757308 */ /* 0x000fe20000000800 */
[----:B-1----:R-:W-:-:S07]  /*3c90*/  FMNMX.FTZ R29, R26, R11, !PT ;  /* 0x0000000b1a1d7209 */ /* 0x002fce0007810000 */
[----:B------:R-:W-:Y:S01]  /*3ca0*/  MUFU.EX2 R61, R61 ;  /* 0x0000003d003d7308 */ /* 0x000fe20000000800 */
[----:B------:R-:W1:Y:S07]  /*3cb0*/  SHFL.BFLY PT, R26, R29, 0x1, 0x1f ;  /* 0x0c201f001d1a7f89 */ /* 0x000e6e00000e0000 */
[----:B------:R0:W-:Y:S08]  /*3cc0*/  MUFU.EX2 R40, R24 ;  /* 0x0000001800287308 */ /* 0x0001f00000000800 */
[----:B------:R-:W-:Y:S01]  /*3cd0*/  MUFU.EX2 R46, R46 ;  /* 0x0000002e002e7308 */ /* 0x000fe20000000800 */
[C-C-:B0-----:R-:W-:Y:S01]  /*3ce0*/  FFMA.FTZ R24, R2.reuse, R21, -R135.reuse ;  /* 0x0000001502187223 */ /* 0x141fe20000010887 */
[----:B------:R-:W-:-:S06]  /*3cf0*/  FFMA.FTZ R21, R2, R77, -R135 ;  /* 0x0000004d02157223 */ /* 0x000fcc0000010887 */
[----:B------:R-:W-:Y:S01]  /*3d00*/  MUFU.EX2 R69, R69 ;  /* 0x0000004500457308 */ /* 0x000fe20000000800 */
[----:B-1----:R-:W-:Y:S01]  /*3d10*/  FMNMX.FTZ R11, R29, R26, !PT ;  /* 0x0000001a1d0b7209 */ /* 0x002fe20007810000 */
[----:B------:R-:W-:-:S03]  /*3d20*/  FFMA.FTZ R26, R2, R85, -R135 ;  /* 0x00000055021a7223 */ /* 0x000fc60000010887 */
[----:B------:R-:W-:Y:S01]  /*3d30*/  FSETP.NEU.FTZ.AND P1, PT, R11, -INF , PT ;  /* 0xff8000000b00780b */ /* 0x000fe20003f3d000 */
[----:B------:R-:W-:Y:S02]  /*3d40*/  FFMA.FTZ R15, R2, R11, -8 ;  /* 0xc1000000020f7423 */ /* 0x000fe4000001000b */
[----:B------:R-:W-:Y:S03]  /*3d50*/  MUFU.EX2 R44, R3 ;  /* 0x00000003002c7308 */ /* 0x000fe60000000800 */
[----:B------:R-:W-:Y:S01]  /*3d60*/  FSEL R48, R15, RZ, P1 ;  /* 0x000000ff0f307208 */ /* 0x000fe20000800000 */
[----:B------:R-:W-:-:S04]  /*3d70*/  FADD.FTZ R15, R0, R105 ;  /* 0x00000069000f7221 */ /* 0x000fc80000010000 */
[----:B------:R-:W-:Y:S01]  /*3d80*/  MUFU.EX2 R65, R65 ;  /* 0x0000004100417308 */ /* 0x000fe20000000800 */
[C-C-:B------:R-:W-:Y:S01]  /*3d90*/  FFMA.FTZ R30, R2.reuse, R30, -R48.reuse ;  /* 0x0000001e021e7223 */ /* 0x140fe20000010830 */
[C-C-:B------:R-:W-:Y:S01]  /*3da0*/  FFMA.FTZ R27, R2.reuse, R27, -R48.reuse ;  /* 0x0000001b021b7223 */ /* 0x140fe20000010830 */
[C-C-:B------:R-:W-:Y:S01]  /*3db0*/  FFMA.FTZ R33, R2.reuse, R33, -R48.reuse ;  /* 0x0000002102217223 */ /* 0x140fe20000010830 */
[C-C-:B------:R-:W-:Y:S01]  /*3dc0*/  FFMA.FTZ R31, R2.reuse, R31, -R48.reuse ;  /* 0x0000001f021f7223 */ /* 0x140fe20000010830 */
[C-C-:B------:R-:W-:Y:S01]  /*3dd0*/  FFMA.FTZ R37, R2.reuse, R37, -R48.reuse ;  /* 0x0000002502257223 */ /* 0x140fe20000010830 */
[--C-:B------:R-:W-:Y:S01]  /*3de0*/  FFMA.FTZ R35, R2, R35, -R48.reuse ;  /* 0x0000002302237223 */ /* 0x100fe20000010830 */
[----:B------:R-:W-:Y:S01]  /*3df0*/  FADD.FTZ R66, R4, R15 ;  /* 0x0000000f04427221 */ /* 0x000fe20000010000 */
[----:B------:R-:W-:Y:S01]  /*3e00*/  MUFU.EX2 R30, R30 ;  /* 0x0000001e001e7308 */ /* 0x000fe20000000800 */
[C-C-:B------:R-:W-:Y:S01]  /*3e10*/  FFMA.FTZ R41, R2.reuse, R41, -R48.reuse ;  /* 0x0000002902297223 */ /* 0x140fe20000010830 */
[C---:B------:R-:W-:Y:S01]  /*3e20*/  FFMA.FTZ R39, R2.reuse, R39, -R48 ;  /* 0x0000002702277223 */ /* 0x040fe20000010830 */
[C---:B--2---:R-:W-:Y:S01]  /*3e30*/  FADD.FTZ R15, R107.reuse, R66 ;  /* 0x000000426b0f7221 */ /* 0x044fe20000010000 */
[C-C-:B------:R-:W-:Y:S01]  /*3e40*/  FFMA.FTZ R45, R2.reuse, R45, -R48.reuse ;  /* 0x0000002d022d7223 */ /* 0x140fe20000010830 */
[C-C-:B------:R-:W-:Y:S01]  /*3e50*/  FFMA.FTZ R43, R2.reuse, R43, -R48.reuse ;  /* 0x0000002b022b7223 */ /* 0x140fe20000010830 */
[--C-:B------:R-:W-:Y:S01]  /*3e60*/  FFMA.FTZ R49, R2, R49, -R48.reuse ;  /* 0x0000003102317223 */ /* 0x100fe20000010830 */
[----:B---3--:R-:W-:Y:S01]  /*3e70*/  FADD.FTZ R70, R12, R15 ;  /* 0x0000000f0c467221 */ /* 0x008fe20000010000 */
[----:B------:R-:W0:Y:S01]  /*3e80*/  MUFU.EX2 R27, R27 ;  /* 0x0000001b001b7308 */ /* 0x000e220000000800 */
[C---:B------:R-:W-:Y:S01]  /*3e90*/  FFMA.FTZ R47, R2.reuse, R47, -R48 ;  /* 0x0000002f022f7223 */ /* 0x040fe20000010830 */
[----:B------:R-:W-:Y:S01]  /*3ea0*/  F2FP.SATFINITE.E4M3.F32.PACK_AB_MERGE_C R107, R107, R4, RZ ;  /* 0x000000046b6b723e */ /* 0x000fe200048070ff */
[----:B----4-:R-:W-:Y:S01]  /*3eb0*/  FADD.FTZ R70, R109, R70 ;  /* 0x000000466d467221 */ /* 0x010fe20000010000 */
[C-C-:B------:R-:W-:Y:S01]  /*3ec0*/  FFMA.FTZ R53, R2.reuse, R53, -R48.reuse ;  /* 0x0000003502357223 */ /* 0x140fe20000010830 */
[C---:B------:R-:W-:Y:S01]  /*3ed0*/  FFMA.FTZ R51, R2.reuse, R51, -R48 ;  /* 0x0000003302337223 */ /* 0x040fe20000010830 */
[----:B------:R-:W-:Y:S01]  /*3ee0*/  F2FP.SATFINITE.E4M3.F32.PACK_AB_MERGE_C R164, R105, R0, R107 ;  /* 0x0000000069a4723e */ /* 0x000fe2000480706b */
[----:B-----5:R-:W-:Y:S01]  /*3ef0*/  FADD.FTZ R29, R131, R70 ;  /* 0x00000046831d7221 */ /* 0x020fe20000010000 */
[----:B------:R-:W1:Y:S01]  /*3f00*/  MUFU.EX2 R33, R33 ;  /* 0x0000002100217308 */ /* 0x000e620000000800 */
[C-C-:B------:R-:W-:Y:S01]  /*3f10*/  FFMA.FTZ R91, R2.reuse, R91, -R48.reuse ;  /* 0x0000005b025b7223 */ /* 0x140fe20000010830 */
[--C-:B------:R-:W-:Y:S01]  /*3f20*/  FFMA.FTZ R55, R2, R55, -R48.reuse ;  /* 0x0000003702377223 */ /* 0x100fe20000010830 */
[C---:B------:R-:W-:Y:S01]  /*3f30*/  FADD.FTZ R29, R32.reuse, R29 ;  /* 0x0000001d201d7221 */ /* 0x040fe20000010000 */
[----:B------:R-:W-:Y:S01]  /*3f40*/  F2FP.SATFINITE.E4M3.F32.PACK_AB_MERGE_C R32, R32, R131, RZ ;  /* 0x000000832020723e */ /* 0x000fe200048070ff */
[C-C-:B------:R-:W-:Y:S01]  /*3f50*/  FFMA.FTZ R93, R2.reuse, R93, -R48.reuse ;  /* 0x0000005d025d7223 */ /* 0x140fe20000010830 */
[----:B------:R-:W-:Y:S01]  /*3f60*/  FFMA.FTZ R59, R2, R59, -R48 ;  /* 0x0000003b023b7223 */ /* 0x000fe20000010830 */
[----:B------:R-:W-:Y:S01]  /*3f70*/  FADD.FTZ R70, R14, R29 ;  /* 0x0000001d0e467221 */ /* 0x000fe20000010000 */
[----:B------:R-:W2:Y:S01]  /*3f80*/  MUFU.EX2 R50, R31 ;  /* 0x0000001f00327308 */ /* 0x000ea20000000800 */
[----:B0-----:R-:W-:Y:S01]  /*3f90*/  FADD.FTZ R68, R30, R27 ;  /* 0x0000001b1e447221 */ /* 0x001fe20000010000 */
[----:B------:R-:W-:Y:S01]  /*3fa0*/  F2FP.SATFINITE.E4M3.F32.PACK_AB_MERGE_C R166, R109, R12, R32 ;  /* 0x0000000c6da6723e */ /* 0x000fe20004807020 */
[----:B------:R-:W-:Y:S01]  /*3fb0*/  FADD.FTZ R70, R111, R70 ;  /* 0x000000466f467221 */ /* 0x000fe20000010000 */
[C-C-:B------:R-:W-:Y:S01]  /*3fc0*/  FFMA.FTZ R95, R2.reuse, R95, -R48.reuse ;  /* 0x0000005f025f7223 */ /* 0x140fe20000010830 */
[C-C-:B------:R-:W-:Y:S01]  /*3fd0*/  FFMA.FTZ R63, R2.reuse, R63, -R48.reuse ;  /* 0x0000003f023f7223 */ /* 0x140fe20000010830 */
[----:B------:R-:W-:Y:S01]  /*3fe0*/  FFMA.FTZ R97, R2, R97, -R48 ;  /* 0x0000006102617223 */ /* 0x000fe20000010830 */
[----:B------:R-:W-:Y:S01]  /*3ff0*/  FADD.FTZ R29, R125, R70 ;  /* 0x000000467d1d7221 */ /* 0x000fe20000010000 */
[----:B------:R-:W0:Y:S01]  /*4000*/  MUFU.EX2 R37, R37 ;  /* 0x0000002500257308 */ /* 0x000e220000000800 */
[----:B-1----:R-:W-:Y:S01]  /*4010*/  FADD.FTZ R15, R33, R68 ;  /* 0x00000044210f7221 */ /* 0x002fe20000010000 */
[C---:B------:R-:W-:Y:S01]  /*4020*/  F2FP.SATFINITE.E4M3.F32.PACK_AB_MERGE_C R125, R34.reuse, R125, RZ ;  /* 0x0000007d227d723e */ /* 0x040fe200048070ff */
[----:B------:R-:W-:Y:S01]  /*4030*/  FADD.FTZ R34, R34, R29 ;  /* 0x0000001d22227221 */ /* 0x000fe20000010000 */
[C-C-:B------:R-:W-:Y:S01]  /*4040*/  FFMA.FTZ R67, R2.reuse, R67, -R48.reuse ;  /* 0x0000004302437223 */ /* 0x140fe20000010830 */
[----:B------:R-:W-:Y:S01]  /*4050*/  FFMA.FTZ R99, R2, R99, -R48 ;  /* 0x0000006302637223 */ /* 0x000fe20000010830 */
[----:B------:R-:W-:Y:S01]  /*4060*/  F2FP.SATFINITE.E4M3.F32.PACK_AB_MERGE_C R160, R111, R14, R125 ;  /* 0x0000000e6fa0723e */ /* 0x000fe2000480707d */
[----:B------:R-:W-:Y:S01]  /*4070*/  FADD.FTZ R29, R121, R34 ;  /* 0x00000022791d7221 */ /* 0x000fe20000010000 */
[----:B------:R-:W1:Y:S01]  /*4080*/  MUFU.EX2 R52, R35 ;  /* 0x0000002300347308 */ /* 0x000e620000000800 */
[----:B--2---:R-:W-:Y:S01]  /*4090*/  FADD.FTZ R68, R50, R15 ;  /* 0x0000000f32447221 */ /* 0x004fe20000010000 */
[--C-:B------:R-:W-:Y:S01]  /*40a0*/  FFMA.FTZ R71, R2, R71, -R48.reuse ;  /* 0x0000004702477223 */ /* 0x100fe20000010830 */
[----:B------:R-:W-:Y:S01]  /*40b0*/  FADD.FTZ R14, R36, R29 ;  /* 0x0000001d240e7221 */ /* 0x000fe20000010000 */
        /* <DEDUP_REMOVED lines=8> */
[----:B------:R-:W-:Y:S01]  /*4140*/  F2FP.SATFINITE.E4M3.F32.PACK_AB_MERGE_C R29, R61, R42, RZ ;  /* 0x0000002a3d1d723e */ /* 0x000fe200048070ff */
[----:B------:R-:W-:Y:S01]  /*4150*/  FFMA.FTZ R103, R2, R103, -R48 ;  /* 0x0000006702677223 */ /* 0x000fe20000010830 */
[----:B------:R-:W-:Y:S01]  /*4160*/  F2FP.SATFINITE.E4M3.F32.PACK_AB_MERGE_C R33, R50, R33, RZ ;  /* 0x000000213221723e */ /* 0x000fe200048070ff */
[----:B------:R-:W-:Y:S01]  /*4170*/  FADD.FTZ R32, R40, R117 ;  /* 0x0000007528207221 */ /* 0x000fe20000010000 */
[----:B------:R-:W0:Y:S01]  /*4180*/  MUFU.EX2 R54, R39 ;  /* 0x0000002700367308 */ /* 0x000e220000000800 */
[----:B-1----:R-:W-:Y:S01]  /*4190*/  FADD.FTZ R68, R52, R15 ;  /* 0x0000000f34447221 */ /* 0x002fe20000010000 */
[C---:B------:R-:W-:Y:S01]  /*41a0*/  F2FP.SATFINITE.E4M3.F32.PACK_AB_MERGE_C R156, R115.reuse, R40, R29 ;  /* 0x00000028739c723e */ /* 0x040fe2000480701d */
[----:B------:R-:W-:Y:S01]  /*41b0*/  FADD.FTZ R115, R115, R32 ;  /* 0x0000002073737221 */ /* 0x000fe20000010000 */
[----:B------:R-:W-:Y:S01]  /*41c0*/  F2FP.SATFINITE.E4M3.F32.PACK_AB_MERGE_C R29, R69, R46, RZ ;  /* 0x0000002e451d723e */ /* 0x000fe200048070ff */
[----:B------:R-:W-:Y:S01]  /*41d0*/  FFMA.FTZ R79, R2, R79, -R48 ;  /* 0x0000004f024f7223 */ /* 0x000fe20000010830 */
[----:B------:R-:W-:Y:S01]  /*41e0*/  F2FP.SATFINITE.E4M3.F32.PACK_AB_MERGE_C R165, R27, R30, R33 ;  /* 0x0000001e1ba5723e */ /* 0x000fe20004807021 */
[----:B------:R-:W-:Y:S01]  /*41f0*/  FADD.FTZ R42, R42, R115 ;  /* 0x000000732a2a7221 */ /* 0x000fe20000010000 */
[----:B------:R-:W1:Y:S01]  /*4200*/  MUFU.EX2 R45, R45 ;  /* 0x0000002d002d7308 */ /* 0x000e620000000800 */
[----:B--2---:R-:W-:Y:S01]  /*4210*/  FADD.FTZ R15, R41, R68 ;  /* 0x00000044290f7221 */ /* 0x004fe20000010000 */
[----:B------:R-:W-:Y:S01]  /*4220*/  F2FP.SATFINITE.E4M3.F32.PACK_AB_MERGE_C R158, R65, R44, R29 ;  /* 0x0000002c419e723e */ /* 0x000fe2000480701d */
[----:B------:R-:W-:Y:S01]  /*4230*/  FADD.FTZ R61, R61, R42 ;  /* 0x0000002a3d3d7221 */ /* 0x000fe20000010000 */
[----:B------:R-:W2:Y:S01]  /*4240*/  @P5 LDC R30, c[0x0][0x44c] ;  /* 0x00011300ff1e5b82 */ /* 0x000ea20000000800 */
[C---:B------:R-:W-:Y:S01]  /*4250*/  FFMA.FTZ R3, R2.reuse, R81, -R135 ;  /* 0x0000005102037223 */ /* 0x040fe20000010887 */
[--C-:B------:R-:W-:Y:S01]  /*4260*/  FFMA.FTZ R113, R2, R113, -R48.reuse ;  /* 0x0000007102717223 */ /* 0x100fe20000010830 */
[----:B------:R-:W-:Y:S01]  /*4270*/  FADD.FTZ R44, R44, R61 ;  /* 0x0000003d2c2c7221 */ /* 0x000fe20000010000 */
[----:B------:R-:W3:Y:S01]  /*4280*/  MUFU.EX2 R56, R43 ;  /* 0x0000002b00387308 */ /* 0x000ee20000000800 */
[----:B0-----:R-:W-:Y:S01]  /*4290*/  FADD.FTZ R0, R54, R15 ;  /* 0x0000000f36007221 */ /* 0x001fe20000010000 */
[C---:B------:R-:W-:Y:S01]  /*42a0*/  FFMA.FTZ R83, R2.reuse, R83, -R48 ;  /* 0x0000005302537223 */ /* 0x040fe20000010830 */
[----:B------:R-:W-:Y:S01]  /*42b0*/  FADD.FTZ R65, R65, R44 ;  /* 0x0000002c41417221 */ /* 0x000fe20000010000 */
[C-C-:B------:R-:W-:Y:S01]  /*42c0*/  FFMA.FTZ R57, R2.reuse, R57, -R48.reuse ;  /* 0x0000003902397223 */ /* 0x140fe20000010830 */
[----:B------:R-:W-:Y:S01]  /*42d0*/  FFMA.FTZ R48, R2, R87, -R48 ;  /* 0x0000005702307223 */ /* 0x000fe20000010830 */
[----:B------:R-:W-:Y:S01]  /*42e0*/  F2FP.SATFINITE.E4M3.F32.PACK_AB_MERGE_C R41, R54, R41, RZ ;  /* 0x000000293629723e */ /* 0x000fe200048070ff */
[----:B------:R-:W-:Y:S01]  /*42f0*/  FADD.FTZ R46, R46, R65 ;  /* 0x000000412e2e7221 */ /* 0x000fe20000010000 */
[----:B------:R-:W0:Y:S01]  /*4300*/  MUFU.EX2 R49, R49 ;  /* 0x0000003100317308 */ /* 0x000e220000000800 */
[----:B-1----:R-:W-:Y:S01]  /*4310*/  FADD.FTZ R15, R45, R0 ;  /* 0x000000002d0f7221 */ /* 0x002fe20000010000 */
[----:B------:R-:W-:Y:S01]  /*4320*/  F2FP.SATFINITE.E4M3.F32.PACK_AB_MERGE_C R167, R52, R37, R41 ;  /* 0x0000002534a7723e */ /* 0x000fe20004807029 */
[----:B------:R-:W-:-:S05]  /*4330*/  FADD.FTZ R69, R69, R46 ;  /* 0x0000002e45457221 */ /* 0x000fca0000010000 */
[----:B------:R-:W1:Y:S01]  /*4340*/  MUFU.EX2 R58, R47 ;  /* 0x0000002f003a7308 */ /* 0x000e620000000800 */
[----:B---3--:R-:W-:Y:S01]  /*4350*/  FADD.FTZ R12, R56, R15 ;  /* 0x0000000f380c7221 */ /* 0x008fe20000010000 */
[----:B--2---:R-:W-:-:S06]  /*4360*/  @P5 IMAD.HI.U32 R30, R23, R30, RZ ;  /* 0x0000001e171e5227 */ /* 0x004fcc00078e00ff */
[----:B------:R-:W2:Y:S01]  /*4370*/  MUFU.EX2 R53, R53 ;  /* 0x0000003500357308 */ /* 0x000ea20000000800 */
[----:B0-----:R-:W-:-:S07]  /*4380*/  FADD.FTZ R15, R49, R12 ;  /* 0x0000000c310f7221 */ /* 0x001fce0000010000 */
[----:B------:R-:W0:Y:S01]  /*4390*/  MUFU.EX2 R60, R51 ;  /* 0x00000033003c7308 */ /* 0x000e220000000800 */
[C---:B-1----:R-:W-:Y:S01]  /*43a0*/  FADD.FTZ R12, R58.reuse, R15 ;  /* 0x0000000f3a0c7221 */ /* 0x042fe20000010000 */
[----:B------:R-:W-:-:S04]  /*43b0*/  F2FP.SATFINITE.E4M3.F32.PACK_AB_MERGE_C R49, R58, R49, RZ ;  /* 0x000000313a31723e */ /* 0x000fc800048070ff */
[----:B------:R-:W-:Y:S02]  /*43c0*/  F2FP.SATFINITE.E4M3.F32.PACK_AB_MERGE_C R161, R56, R45, R49 ;  /* 0x0000002d38a1723e */ /* 0x000fe40004807031 */
[----:B------:R-:W1:Y:S01]  /*43d0*/  MUFU.EX2 R91, R91 ;  /* 0x0000005b005b7308 */ /* 0x000e620000000800 */
[----:B--2---:R-:W-:-:S07]  /*43e0*/  FADD.FTZ R15, R53, R12 ;  /* 0x0000000c350f7221 */ /* 0x004fce0000010000 */
        /* <DEDUP_REMOVED lines=9> */
[----:B0-----:R-:W-:-:S07]  /*4480*/  FADD.FTZ R15, R93, R14 ;  /* 0x0000000e5d0f7221 */ /* 0x001fce0000010000 */
[----:B------:R-:W0:Y:S01]  /*4490*/  MUFU.EX2 R66, R63 ;  /* 0x0000003f00427308 */ /* 0x000e220000000800 */
[----:B-1----:R-:W-:-:S07]  /*44a0*/  FADD.FTZ R32, R64, R15 ;  /* 0x0000000f40207221 */ /* 0x002fce0000010000 */
[----:B------:R-:W1:Y:S01]  /*44b0*/  MUFU.EX2 R97, R97 ;  /* 0x0000006100617308 */ /* 0x000e620000000800 */
[----:B--2---:R-:W-:-:S07]  /*44c0*/  FADD.FTZ R15, R95, R32 ;  /* 0x000000205f0f7221 */ /* 0x004fce0000010000 */
[----:B------:R-:W2:Y:S01]  /*44d0*/  MUFU.EX2 R4, R67 ;  /* 0x0000004300047308 */ /* 0x000ea20000000800 */
[C---:B0-----:R-:W-:Y:S01]  /*44e0*/  FADD.FTZ R32, R66.reuse, R15 ;  /* 0x0000000f42207221 */ /* 0x041fe20000010000 */
[----:B------:R-:W-:-:S04]  /*44f0*/  F2FP.SATFINITE.E4M3.F32.PACK_AB_MERGE_C R66, R66, R95, RZ ;  /* 0x0000005f4242723e */ /* 0x000fc800048070ff */
[----:B------:R-:W-:Y:S02]  /*4500*/  F2FP.SATFINITE.E4M3.F32.PACK_AB_MERGE_C R157, R64, R93, R66 ;  /* 0x0000005d409d723e */ /* 0x000fe40004807042 */
[----:B------:R-:W-:Y:S01]  /*4510*/  MUFU.EX2 R24, R24 ;  /* 0x0000001800187308 */ /* 0x000fe20000000800 */
[----:B-1----:R-:W-:-:S07]  /*4520*/  FADD.FTZ R15, R97, R32 ;  /* 0x00000020610f7221 */ /* 0x002fce0000010000 */
[----:B------:R-:W0:Y:S01]  /*4530*/  MUFU.EX2 R21, R21 ;  /* 0x0000001500157308 */ /* 0x000e220000000800 */
[----:B--2---:R-:W-:-:S07]  /*4540*/  FADD.FTZ R34, R4, R15 ;  /* 0x0000000f04227221 */ /* 0x004fce0000010000 */
[----:B------:R-:W1:Y:S08]  /*4550*/  MUFU.EX2 R99, R99 ;  /* 0x0000006300637308 */ /* 0x000e700000000800 */
[----:B------:R-:W-:Y:S01]  /*4560*/  MUFU.EX2 R28, R28 ;  /* 0x0000001c001c7308 */ /* 0x000fe20000000800 */
[----:B0-----:R-:W-:-:S07]  /*4570*/  F2FP.SATFINITE.E4M3.F32.PACK_AB_MERGE_C R27, R21, R24, RZ ;  /* 0x00000018151b723e */ /* 0x001fce00048070ff */
[----:B------:R-:W0:Y:S01]  /*4580*/  MUFU.EX2 R25, R25 ;  /* 0x0000001900197308 */ /* 0x000e220000000800 */
[----:B-1----:R-:W-:-:S07]  /*4590*/  FADD.FTZ R15, R99, R34 ;  /* 0x00000022630f7221 */ /* 0x002fce0000010000 */
[----:B------:R-:W1:Y:S08]  /*45a0*/  MUFU.EX2 R0, R71 ;  /* 0x0000004700007308 */ /* 0x000e700000000800 */
[----:B------:R-:W2:Y:S01]  /*45b0*/  MUFU.EX2 R101, R101 ;  /* 0x0000006500657308 */ /* 0x000ea20000000800 */
[C---:B0-----:R-:W-:Y:S01]  /*45c0*/  F2FP.SATFINITE.E4M3.F32.PACK_AB_MERGE_C R152, R25.reuse, R28, R27 ;  /* 0x0000001c1998723e */ /* 0x041fe2000480701b */
[----:B------:R-:W-:Y:S01]  /*45d0*/  FADD.FTZ R28, R28, R69 ;  /* 0x000000451c1c7221 */ /* 0x000fe20000010000 */
[----:B------:R-:W0:Y:S03]  /*45e0*/  @P5 LDC R27, c[0x0][0x450] ;  /* 0x00011400ff1b5b82 */ /* 0x000e260000000800 */
[----:B------:R-:W-:-:S02]  /*45f0*/  FADD.FTZ R25, R25, R28 ;  /* 0x0000001c19197221 */ /* 0x000fc40000010000 */
[----:B------:R-:W3:Y:S01]  /*4600*/  MUFU.EX2 R12, R75 ;  /* 0x0000004b000c7308 */ /* 0x000ee20000000800 */
[C---:B-1----:R-:W-:Y:S01]  /*4610*/  F2FP.SATFINITE.E4M3.F32.PACK_AB_MERGE_C R99, R0.reuse, R99, RZ ;  /* 0x000000630063723e */ /* 0x042fe200048070ff */
[----:B------:R-:W-:Y:S01]  /*4620*/  FADD.FTZ R0, R0, R15 ;  /* 0x0000000f00007221 */ /* 0x000fe20000010000 */
[----:B------:R-:W-:Y:S02]  /*4630*/  FADD.FTZ R24, R24, R25 ;  /* 0x0000001918187221 */ /* 0x000fe40000010000 */
[----:B------:R-:W-:Y:S02]  /*4640*/  F2FP.SATFINITE.E4M3.F32.PACK_AB_MERGE_C R159, R4, R97, R99 ;  /* 0x00000061049f723e */ /* 0x000fe40004807063 */
[----:B------:R-:W-:Y:S01]  /*4650*/  FADD.FTZ R21, R21, R24 ;  /* 0x0000001815157221 */ /* 0x000fe20000010000 */
[----:B------:R-:W1:Y:S01]  /*4660*/  MUFU.EX2 R103, R103 ;  /* 0x0000006700677308 */ /* 0x000e620000000800 */
[----:B--2---:R-:W-:-:S07]  /*4670*/  FADD.FTZ R15, R101, R0 ;  /* 0x00000000650f7221 */ /* 0x004fce0000010000 */
[----:B------:R-:W-:Y:S01]  /*4680*/  MUFU.EX2 R13, R13 ;  /* 0x0000000d000d7308 */ /* 0x000fe20000000800 */
[----:B---3--:R-:W-:Y:S01]  /*4690*/  FADD.FTZ R0, R12, R15 ;  /* 0x0000000f0c007221 */ /* 0x008fe20000010000 */
[----:B0-----:R-:W-:-:S06]  /*46a0*/  @P5 SHF.R.U32.HI R23, RZ, R27, R30 ;  /* 0x0000001bff175219 */ /* 0x001fcc000001161e */
[----:B------:R-:W0:Y:S01]  /*46b0*/  MUFU.EX2 R26, R26 ;  /* 0x0000001a001a7308 */ /* 0x000e220000000800 */
[----:B-1----:R-:W-:Y:S01]  /*46c0*/  FADD.FTZ R15, R103, R0 ;  /* 0x00000000670f7221 */ /* 0x002fe20000010000 */
[----:B------:R-:W-:-:S06]  /*46d0*/  IMAD.IADD R23, R88, 0x1, R23 ;  /* 0x0000000158177824 */ /* 0x000fcc00078e0217 */
[----:B------:R-:W1:Y:S08]  /*46e0*/  MUFU.EX2 R14, R79 ;  /* 0x0000004f000e7308 */ /* 0x000e700000000800 */
[----:B------:R-:W-:Y:S01]  /*46f0*/  MUFU.EX2 R20, R20 ;  /* 0x0000001400147308 */ /* 0x000fe20000000800 */
[----:B0-----:R-:W-:-:S07]  /*4700*/  F2FP.SATFINITE.E4M3.F32.PACK_AB_MERGE_C R0, R26, R13, RZ ;  /* 0x0000000d1a00723e */ /* 0x001fce00048070ff */
[----:B------:R-:W0:Y:S01]  /*4710*/  MUFU.EX2 R3, R3 ;  /* 0x0000000300037308 */ /* 0x000e220000000800 */
[C---:B-1----:R-:W-:Y:S01]  /*4720*/  F2FP.SATFINITE.E4M3.F32.PACK_AB_MERGE_C R103, R14.reuse, R103, RZ ;  /* 0x000000670e67723e */ /* 0x042fe200048070ff */
[----:B------:R-:W-:-:S03]  /*4730*/  FADD.FTZ R14, R14, R15 ;  /* 0x0000000f0e0e7221 */ /* 0x000fc60000010000 */
[----:B------:R-:W-:Y:S01]  /*4740*/  F2FP.SATFINITE.E4M3.F32.PACK_AB_MERGE_C R153, R12, R101, R103 ;  /* 0x000000650c99723e */ /* 0x000fe20004807067 */
[----:B------:R-:W-:Y:S02]  /*4750*/  VIADD R12, R23, UR4 ;  /* 0x00000004170c7c36 */ /* 0x000fe40008000000 */
[----:B------:R-:W1:Y:S08]  /*4760*/  MUFU.EX2 R113, R113 ;  /* 0x0000007100717308 */ /* 0x000e700000000800 */
[----:B------:R-:W2:Y:S01]  /*4770*/  MUFU.EX2 R32, R83 ;  /* 0x0000005300207308 */ /* 0x000ea20000000800 */
[----:B0-----:R-:W-:Y:S01]  /*4780*/  F2FP.SATFINITE.E4M3.F32.PACK_AB_MERGE_C R154, R3, R20, R0 ;  /* 0x00000014039a723e */ /* 0x001fe20004807000 */
[----:B------:R-:W-:-:S04]  /*4790*/  FADD.FTZ R20, R20, R21 ;  /* 0x0000001514147221 */ /* 0x000fc80000010000 */
[----:B------:R-:W-:Y:S02]  /*47a0*/  FADD.FTZ R20, R3, R20 ;  /* 0x0000001403147221 */ /* 0x000fe40000010000 */
[----:B------:R-:W0:Y:S01]  /*47b0*/  MUFU.EX2 R57, R57 ;  /* 0x0000003900397308 */ /* 0x000e220000000800 */
[----:B-1----:R-:W-:Y:S01]  /*47c0*/  FADD.FTZ R15, R113, R14 ;  /* 0x0000000e710f7221 */ /* 0x002fe20000010000 */
[----:B------:R-:W-:-:S06]  /*47d0*/  FADD.FTZ R13, R13, R20 ;  /* 0x000000140d0d7221 */ /* 0x000fcc0000010000 */
[----:B------:R-:W1:Y:S01]  /*47e0*/  MUFU.EX2 R48, R48 ;  /* 0x0000003000307308 */ /* 0x000e620000000800 */
[----:B--2---:R-:W-:Y:S01]  /*47f0*/  FADD.FTZ R0, R32, R15 ;  /* 0x0000000f20007221 */ /* 0x004fe20000010000 */
[----:B------:R-:W-:-:S03]  /*4800*/  VIADD R15, R89, 0xfffffffe ;  /* 0xfffffffe590f7836 */ /* 0x000fc60000000000 */
[----:B0-----:R-:W-:Y:S01]  /*4810*/  FADD.FTZ R3, R57, R0 ;  /* 0x0000000039037221 */ /* 0x001fe20000010000 */
[----:B-1----:R-:W-:-:S03]  /*4820*/  F2FP.SATFINITE.E4M3.F32.PACK_AB_MERGE_C R4, R48, R57, RZ ;  /* 0x000000393004723e */ /* 0x002fc600048070ff */
[----:B------:R-:W-:Y:S01]  /*4830*/  FADD.FTZ R3, R48, R3 ;  /* 0x0000000330037221 */ /* 0x000fe20000010000 */
[----:B------:R-:W-:Y:S01]  /*4840*/  F2FP.SATFINITE.E4M3.F32.PACK_AB_MERGE_C R155, R32, R113, R4 ;  /* 0x00000071209b723e */ /* 0x000fe20004807004 */
[----:B------:R-:W-:Y:S01]  /*4850*/  FADD.FTZ R4, R26, R13 ;  /* 0x0000000d1a047221 */ /* 0x000fe20000010000 */
[----:B------:R-:W-:Y:S06]  /*4860*/  @!P6 BRA `(.L_x_1072) ;  /* 0x000000000048e947 */ /* 0x000fec0003800000 */
[C---:B------:R-:W-:Y:S01]  /*4870*/  ISETP.GT.AND P1, PT, R23.reuse, RZ, PT ;  /* 0x000000ff1700720c */ /* 0x040fe20003f24270 */
[----:B------:R-:W-:-:S12]  /*4880*/  VIADD R13, R23, 0xffffffff ;  /* 0xffffffff170d7836 */ /* 0x000fd80000000000 */
[----:B------:R-:W-:Y:S05]  /*4890*/  @P1 BRA `(.L_x_1073) ;  /* 0x0000000000201947 */ /* 0x000fea0003800000 */
[----:B------:R-:W0:Y:S01]  /*48a0*/  LDC R14, c[0x0][0x9e4] ;  /* 0x00027900ff0e7b82 */ /* 0x000e220000000800 */
[----:B------:R-:W-:Y:S01]  /*48b0*/  IMAD.MOV R13, RZ, RZ, -R23 ;  /* 0x000000ffff0d7224 */ /* 0x000fe200078e0a17 */
[----:B0-----:R-:W-:-:S13]  /*48c0*/  ISETP.NE.AND P1, PT, R14, 0x1, PT ;  /* 0x000000010e00780c */ /* 0x001fda0003f25270 */
[----:B------:R-:W0:Y:S02]  /*48d0*/  @P1 LDC.64 R20, c[0x0][0x9e8] ;  /* 0x00027a00ff141b82 */ /* 0x000e240000000a00 */
[----:B0-----:R-:W-:-:S05]  /*48e0*/  @P1 IMAD.HI.U32 R0, R13, R20, RZ ;  /* 0x000000140d001227 */ /* 0x001fca00078e00ff */
[----:B------:R-:W-:-:S04]  /*48f0*/  @P1 SHF.R.U32.HI R13, RZ, R21, R0 ;  /* 0x00000015ff0d1219 */ /* 0x000fc80000011600 */
[----:B------:R-:W-:Y:S01]  /*4900*/  LOP3.LUT R13, RZ, R13, RZ, 0x33, !PT ;  /* 0x0000000dff0d7212 */ /* 0x000fe200078e33ff */
[----:B------:R-:W-:Y:S06]  /*4910*/  BRA `(.L_x_1074) ;  /* 0x0000000000147947 */ /* 0x000fec0003800000 */
.L_x_1073:
[----:B------:R-:W0:Y:S02]  /*4920*/  LDC R14, c[0x0][0x9e4] ;  /* 0x00027900ff0e7b82 */ /* 0x000e240000000800 */
[----:B0-----:R-:W-:-:S13]  /*4930*/  ISETP.NE.AND P1, PT, R14, 0x1, PT ;  /* 0x000000010e00780c */ /* 0x001fda0003f25270 */
[----:B------:R-:W0:Y:S02]  /*4940*/  @P1 LDC.64 R20, c[0x0][0x9e8] ;  /* 0x00027a00ff141b82 */ /* 0x000e240000000a00 */
[----:B0-----:R-:W-:-:S05]  /*4950*/  @P1 IMAD.HI.U32 R0, R13, R20, RZ ;  /* 0x000000140d001227 */ /* 0x001fca00078e00ff */
[----:B------:R-:W-:-:S07]  /*4960*/  @P1 SHF.R.U32.HI R13, RZ, R21, R0 ;  /* 0x00000015ff0d1219 */ /* 0x000fce0000011600 */
.L_x_1074:
[----:B------:R-:W-:-:S05]  /*4970*/  IMAD R13, R13, R14, R14 ;  /* 0x0000000e0d0d7224 */ /* 0x000fca00078e020e */
[----:B------:R-:W-:-:S07]  /*4980*/  VIMNMX R12, R12, R13, PT ;  /* 0x0000000d0c0c7248 */ /* 0x000fce0003fe0100 */
.L_x_1072:
[----:B------:R-:W-:Y:S01]  /*4990*/  SHF.R.S32.HI R13, RZ, 0x1f, R12 ;  /* 0x0000001fff0d7819 */ /* 0x000fe2000001140c */
[----:B------:R-:W0:Y:S01]  /*49a0*/  S2UR UR7, SR_CgaCtaId ;  /* 0x00000000000779c3 */ /* 0x000e220000008800 */
[----:B------:R-:W-:Y:S01]  /*49b0*/  UMOV UR4, URZ ;  /* 0x0000003f00047c82 */ /* 0x000fe20008000000 */
[----:B------:R-:W-:Y:S01]  /*49c0*/  IMAD.MOV.U32 R0, RZ, RZ, RZ ;  /* 0x000000ffff007224 */ /* 0x000fe200078e00ff */
[----:B------:R-:W-:Y:S02]  /*49d0*/  LEA.HI R13, R13, R12, RZ, 0x7 ;  /* 0x0000000c0d0d7211 */ /* 0x000fe400078f38ff */
[----:B------:R-:W-:Y:S02]  /*49e0*/  CS2R R88, SRZ ;  /* 0x0000000000587805 */ /* 0x000fe4000001ff00 */
[----:B------:R-:W-:Y:S02]  /*49f0*/  CS2R R90, SRZ ;  /* 0x00000000005a7805 */ /* 0x000fe4000001ff00 */
[----:B------:R-:W-:-:S02]  /*4a00*/  CS2R R92, SRZ ;  /* 0x00000000005c7805 */ /* 0x000fc4000001ff00 */
[----:B------:R-:W-:Y:S02]  /*4a10*/  SHF.R.S32.HI R13, RZ, 0x7, R13 ;  /* 0x00000007ff0d7819 */ /* 0x000fe4000001140d */
[----:B------:R-:W-:Y:S02]  /*4a20*/  CS2R R94, SRZ ;  /* 0x00000000005e7805 */ /* 0x000fe4000001ff00 */
[----:B------:R-:W-:Y:S02]  /*4a30*/  CS2R R96, SRZ ;  /* 0x0000000000607805 */ /* 0x000fe4000001ff00 */
[----:B------:R-:W-:Y:S02]  /*4a40*/  CS2R R98, SRZ ;  /* 0x0000000000627805 */ /* 0x000fe4000001ff00 */
[----:B------:R-:W-:Y:S02]  /*4a50*/  VIMNMX R14, R18, R13, !PT ;  /* 0x0000000d120e7248 */ /* 0x000fe40007fe0100 */
[----:B------:R-:W-:-:S02]  /*4a60*/  CS2R R100, SRZ ;  /* 0x0000000000647805 */ /* 0x000fc4000001ff00 */
[----:B------:R-:W-:Y:S02]  /*4a70*/  CS2R R102, SRZ ;  /* 0x0000000000667805 */ /* 0x000fe4000001ff00 */
[----:B------:R-:W-:Y:S02]  /*4a80*/  CS2R R104, SRZ ;  /* 0x0000000000687805 */ /* 0x000fe4000001ff00 */
[----:B------:R-:W-:Y:S02]  /*4a90*/  ISETP.GE.AND P1, PT, R15, R14, PT ;  /* 0x0000000e0f00720c */ /* 0x000fe40003f26270 */
        /* <DEDUP_REMOVED lines=23> */
[----:B0-----:R-:W-:Y:S06]  /*4c10*/  @!P1 BRA `(.L_x_1075) ;  /* 0x0000003000509947 */ /* 0x001fec0003800000 */
[----:B------:R-:W-:Y:S01]  /*4c20*/  IMAD.MOV.U32 R13, RZ, RZ, R11 ;  /* 0x000000ffff0d7224 */ /* 0x000fe200078e000b */
[----:B------:R-:W-:Y:S01]  /*4c30*/  CS2R R150, SRZ ;  /* 0x0000000000967805 */ /* 0x000fe2000001ff00 */
[----:B------:R-:W-:Y:S01]  /*4c40*/  IMAD.MOV.U32 R12, RZ, RZ, R9 ;  /* 0x000000ffff0c7224 */ /* 0x000fe200078e0009 */
        /* <DEDUP_REMOVED lines=33> */
[----:B------:R-:W-:Y:S01]  /*4e60*/  ULDC UR34, c[0x0][0x9e4] ;  /* 0x0002790000227ab9 */ /* 0x000fe20000000800 */
[----:B------:R-:W-:Y:S01]  /*4e70*/  ULDC UR33, c[0x0][0x2f0] ;  /* 0x0000bc0000217ab9 */ /* 0x000fe20000000800 */
[----:B------:R-:W-:-:S05]  /*4e80*/  ULDC UR35, c[0x0][0x9e0] ;  /* 0x0002780000237ab9 */ /* 0x000fca0000000800 */
.L_x_1094:
[----:B------:R-:W-:Y:S01]  /*4e90*/  ISETP.NE.AND P2, PT, RZ, UR37, PT ;  /* 0x00000025ff007c0c */ /* 0x000fe2000bf45270 */
[----:B------:R-:W-:-:S04]  /*4ea0*/  UISETP.NE.AND UP0, UPT, UR32, 0x1, UPT ;  /* 0x000000012000788c */ /* 0x000fc8000bf05270 */
[----:B------:R-:W-:-:S06]  /*4eb0*/  USEL UR4, URZ, 0x1, UP0 ;  /* 0x000000013f047887 */ /* 0x000fcc0008000000 */
[----:B------:R-:W-:Y:S02]  /*4ec0*/  LOP3.LUT R0, R20, UR4, RZ, 0x3c, !PT ;  /* 0x0000000414007c12 */ /* 0x000fe4000f8e3cff */
[----:B------:R-:W-:Y:S05]  /*4ed0*/  @P2 BRA `(.L_x_1076) ;  /* 0x0000000000342947 */ /* 0x000fea0003800000 */
[----:B------:R-:W-:Y:S05]  /*4ee0*/  @!P0 BRA `(.L_x_1077) ;  /* 0x0000000000048947 */ /* 0x000fea0003800000 */
[----:B------:R-:W-:Y:S01]  /*4ef0*/  BPT.TRAP 0x1 ;  /* 0x000000040000795c */ /* 0x000fe20000300000 */
.L_x_1077:
[----:B------:R-:W-:Y:S01]  /*4f00*/  UIADD3 UR4, UR32, 0x1, URZ ;  /* 0x0000000120047890 */ /* 0x000fe2000fffe03f */
[----:B------:R-:W-:-:S03]  /*4f10*/  SHF.L.U32 R9, R0, 0x1f, RZ ;  /* 0x0000001f00097819 */ /* 0x000fc600000006ff */
[----:B------:R-:W-:-:S04]  /*4f20*/  UISETP.NE.AND UP0, UPT, UR4, 0x2, UPT ;  /* 0x000000020400788c */ /* 0x000fc8000bf05270 */
[----:B------:R-:W-:-:S04]  /*4f30*/  USEL UR4, UR4, URZ, UP0 ;  /* 0x0000003f04047287 */ /* 0x000fc80008000000 */
[----:B------:R-:W-:-:S09]  /*4f40*/  ULEA UR4, UR4, UR36, 0x3 ;  /* 0x0000002404047291 */ /* 0x000fd2000f8e183f */
[----:B------:R0:W1:Y:S01]  /*4f50*/  SYNCS.PHASECHK.TRANS64.TRYWAIT P1, [UR4+0x22830], R9 ;  /* 0x02283009ff0075a7 */ /* 0x0000620008020144 */
[----:B------:R-:W-:Y:S05]  /*4f60*/  @!P0 BRA `(.L_x_1078) ;  /* 0x0000000000048947 */ /* 0x000fea0003800000 */
[----:B------:R-:W-:Y:S01]  /*4f70*/  BPT.TRAP 0x1 ;  /* 0x000000040000795c */ /* 0x000fe20000300000 */
.L_x_1078:
[----:B-1----:R-:W-:Y:S05]  /*4f80*/  @P1 BRA `(.L_x_1076) ;  /* 0x0000000000081947 */ /* 0x002fea0003800000 */
[----:B------:R-:W1:Y:S02]  /*4f90*/  SYNCS.PHASECHK.TRANS64.TRYWAIT P1, [UR4+0x22830], R9 ;  /* 0x02283009ff0075a7 */ /* 0x000e640008020144 */
[----:B-1----:R-:W-:Y:S05]  /*4fa0*/  @!P1 BRA `(.L_x_1079) ;  /* 0x000000f000e89947 */ /* 0x002fea0003800000 */
.L_x_1076:
[----:B01----:R-:W-:Y:S01]  /*4fb0*/  VIADD R9, R19, 0x8 ;  /* 0x0000000813097836 */ /* 0x003fe20000000000 */
[----:B------:R-:W-:Y:S01]  /*4fc0*/  UIADD3 UR4, UR32, 0x1, URZ ;  /* 0x0000000120047890 */ /* 0x000fe2000fffe03f */
[----:B------:R-:W-:Y:S01]  /*4fd0*/  R2UR UR28, R6 ;  /* 0x00000000061c72ca */ /* 0x000fe200000e0000 */
[----:B------:R-:W-:Y:S01]  /*4fe0*/  UMOV UR31, 0x80000020 ;  /* 0x80000020001f7882 */ /* 0x000fe20000000000 */
[----:B------:R-:W-:Y:S01]  /*4ff0*/  R2UR UR29, R7 ;  /* 0x00000000071d72ca */ /* 0x000fe200000e0000 */
[----:B------:R0:W-:Y:S01]  /*5000*/  BAR.SYNC.DEFER_BLOCKING R9, 0x100 ;  /* 0x000400090000751d */ /* 0x0001e20000010000 */
[----:B------:R-:W-:-:S04]  /*5010*/  UISETP.NE.AND UP0, UPT, UR4, 0x2, UPT ;  /* 0x000000020400788c */ /* 0x000fc8000bf05270 */
[----:B------:R-:W-:Y:S01]  /*5020*/  USEL UR4, UR4, URZ, UP0 ;  /* 0x0000003f04047287 */ /* 0x000fe20008000000 */
[----:B------:R-:W-:Y:S01]  /*5030*/  UMOV UR11, 0x80000020 ;  /* 0x80000020000b7882 */ /* 0x000fe20000000000 */
[----:B------:R-:W-:Y:S02]  /*5040*/  UMOV UR15, 0x80000020 ;  /* 0x80000020000f7882 */ /* 0x000fe40000000000 */
[----:B------:R-:W-:Y:S01]  /*5050*/  UIMAD UR30, UR4, 0x600, UR6 ;  /* 0x00000600041e78a4 */ /* 0x000fe2000f8e0206 */
[----:B------:R-:W-:Y:S01]  /*5060*/  UMOV UR19, 0x80000020 ;  /* 0x8000002000137882 */ /* 0x000fe20000000000 */
[----:B------:R-:W-:Y:S02]  /*5070*/  UMOV UR23, 0x80000020 ;  /* 0x8000002000177882 */ /* 0x000fe40000000000 */
[----:B------:R-:W-:Y:S02]  /*5080*/  UIADD3 UR10, UR30, 0x2, URZ ;  /* 0x000000021e0a7890 */ /* 0x000fe4000fffe03f */
[----:B------:R-:W-:-:S02]  /*5090*/  UIADD3 UR14, UR30, 0x200, URZ ;  /* 0x000002001e0e7890 */ /* 0x000fc4000fffe03f */
[----:B------:R-:W-:Y:S02]  /*50a0*/  UIADD3 UR18, UR30, 0x202, URZ ;  /* 0x000002021e127890 */ /* 0x000fe4000fffe03f */
[----:B------:R-:W-:Y:S02]  /*50b0*/  UIADD3 UR22, UR30, 0x400, URZ ;  /* 0x000004001e167890 */ /* 0x000fe4000fffe03f */
[----:B------:R-:W-:Y:S01]  /*50c0*/  UIADD3 UR26, UR30, 0x402, URZ ;  /* 0x000004021e1a7890 */ /* 0x000fe2000fffe03f */
[----:B------:R-:W-:Y:S01]  /*50d0*/  UMOV UR27, 0x80000020 ;  /* 0x80000020001b7882 */ /* 0x000fe20000000000 */
[----:B------:R-:W-:-:S06]  /*50e0*/  WARPGROUP.ARRIVE ;  /* 0x00000000000079c5 */ /* 0x000fcc0000000000 */
[----:B------:R-:W-:Y:S03]  /*50f0*/  QGMMA.64x128x32.F32.E4M3.E4M3 R24, gdesc[UR28], RZ, !UPT, gsb0 ;  /* 0x01e000001c1879f3 */ /* 0x000fe6000c0008ff */
        /* <DEDUP_REMOVED lines=16> */
[----:B0-----:R-:W-:Y:S05]  /*5200*/  @P2 BRA `(.L_x_1080) ;  /* 0x0000000000282947 */ /* 0x001fea0003800000 */
[----:B------:R-:W-:Y:S05]  /*5210*/  @!P0 BRA `(.L_x_1081) ;  /* 0x0000000000048947 */ /* 0x000fea0003800000 */
[----:B------:R-:W-:Y:S01]  /*5220*/  BPT.TRAP 0x1 ;  /* 0x000000040000795c */ /* 0x000fe20000300000 */
.L_x_1081:
[----:B------:R-:W-:Y:S01]  /*5230*/  ULEA UR10, UR32, UR36, 0x3 ;  /* 0x00000024200a7291 */ /* 0x000fe2000f8e183f */
[----:B------:R-:W-:-:S08]  /*5240*/  SHF.L.U32 R9, R20, 0x1f, RZ ;  /* 0x0000001f14097819 */ /* 0x000fd000000006ff */
[----:B------:R0:W1:Y:S01]  /*5250*/  SYNCS.PHASECHK.TRANS64.TRYWAIT P1, [UR10+0x22850], R9 ;  /* 0x02285009ff0075a7 */ /* 0x000062000802014a */
[----:B------:R-:W-:Y:S05]  /*5260*/  @!P0 BRA `(.L_x_1082) ;  /* 0x0000000000048947 */ /* 0x000fea0003800000 */
[----:B------:R-:W-:Y:S01]  /*5270*/  BPT.TRAP 0x1 ;  /* 0x000000040000795c */ /* 0x000fe20000300000 */
.L_x_1082:
[----:B-1----:R-:W-:Y:S05]  /*5280*/  @P1 BRA `(.L_x_1080) ;  /* 0x0000000000081947 */ /* 0x002fea0003800000 */
[----:B------:R-:W1:Y:S02]  /*5290*/  SYNCS.PHASECHK.TRANS64.TRYWAIT P1, [UR10+0x22850], R9 ;  /* 0x02285009ff0075a7 */ /* 0x000e64000802014a */
[----:B-1----:R-:W-:Y:S05]  /*52a0*/  @!P1 BRA `(.L_x_1083) ;  /* 0x000000f000409947 */ /* 0x002fea0003800000 */
.L_x_1080:
[----:B------:R-:W-:Y:S01]  /*52b0*/  UIADD3 UR10, UR36, 0x400, URZ ;  /* 0x00000400240a7890 */ /* 0x000fe2000fffe03f */
[----:B------:R-:W-:Y:S01]  /*52c0*/  WARPGROUP.ARRIVE ;  /* 0x00000000000079c5 */ /* 0x000fe20000000000 */
[----:B------:R-:W-:Y:S01]  /*52d0*/  UMOV UR11, 0x40000040 ;  /* 0x40000040000b7882 */ /* 0x000fe20000000000 */
[----:B01----:R-:W-:Y:S01]  /*52e0*/  IADD3 R9, -R19, 0xb, RZ ;  /* 0x0000000b13097810 */ /* 0x003fe20007ffe1ff */
[----:B------:R-:W-:-:S04]  /*52f0*/  USHF.R.U32.HI UR10, URZ, 0x4, UR10 ;  /* 0x000000043f0a7899 */ /* 0x000fc8000801160a */
[----:B------:R-:W-:-:S04]  /*5300*/  ULOP3.LUT UR10, UR10, 0x3fff, URZ, 0xc0, !UPT ;  /* 0x00003fff0a0a7892 */ /* 0x000fc8000f8ec03f */
[----:B------:R-:W-:-:S04]  /*5310*/  ULOP3.LUT UR10, UR10, 0x10000, URZ, 0xfc, !UPT ;  /* 0x000100000a0a7892 */ /* 0x000fc8000f8efc3f */
[----:B------:R-:W-:-:S07]  /*5320*/  ULEA UR14, UR32, UR10, 0xa ;  /* 0x0000000a200e7291 */ /* 0x000fce000f8e503f */
        /* <DEDUP_REMOVED lines=21> */
.L_x_1084:
[----:B0-----:R-:W2:Y:S01]  /*5480*/  LDL R9, [R1] ;  /* 0x0000000001097983 */ /* 0x001ea20000100800 */
[----:B------:R-:W-:Y:S01]  /*5490*/  ISETP.NE.AND P1, PT, R22, 0x1, PT ;  /* 0x000000011600780c */ /* 0x000fe20003f25270 */
[----:B------:R-:W0:Y:S01]  /*54a0*/  LDC R10, c[0x0][0x288] ;  /* 0x0000a200ff0a7b82 */ /* 0x000e220000000800 */
[----:B------:R-:W-:Y:S01]  /*54b0*/  IMAD.SHL.U32 R160, R15, 0x80, RZ ;  /* 0x000000800fa07824 */ /* 0x000fe200078e00ff */
[----:B------:R-:W-:-:S04]  /*54c0*/  ULEA UR10, UR4, UR36, 0x3 ;  /* 0x00000024040a7291 */ /* 0x000fc8000f8e183f */
[----:B------:R-:W-:-:S04]  /*54d0*/  UIADD3 UR10, UR10, 0x22840, URZ ;  /* 0x000228400a0a7890 */ /* 0x000fc8000fffe03f */
[----:B------:R-:W-:Y:S02]  /*54e0*/  UPRMT UR10, UR7, 0x654, UR10 ;  /* 0x00000654070a7896 */ /* 0x000fe4000800000a */
[----:B------:R-:W1:Y:S07]  /*54f0*/  @P1 LDC R20, c[0x0][0x450] ;  /* 0x00011400ff141b82 */ /* 0x000e6e0000000800 */
[----:B------:R-:W-:Y:S01]  /*5500*/  SYNCS.ARRIVE.TRANS64.RED.A1T0 RZ, [UR10], RZ ;  /* 0x000000ffffff79a7 */ /* 0x000fe2000810040a */
[----:B--2---:R-:W-:-:S02]  /*5510*/  LOP3.LUT P5, RZ, R9, 0x1, RZ, 0xc0, !PT ;  /* 0x0000000109ff7812 */ /* 0x004fc400078ac0ff */
[----:B------:R-:W2:Y:S02]  /*5520*/  @P1 LDC R9, c[0x0][0x44c] ;  /* 0x00011300ff091b82 */ /* 0x000ea40000000800 */
[----:B--2---:R-:W-:-:S04]  /*5530*/  @P1 IMAD.HI.U32 R11, R8, R9, RZ ;  /* 0x00000009080b1227 */ /* 0x004fc800078e00ff */
[----:B------:R-:W-:Y:S01]  /*5540*/  IMAD.MOV.U32 R9, RZ, RZ, R8 ;  /* 0x000000ffff097224 */ /* 0x000fe200078e0008 */
[----:B-1----:R-:W-:Y:S02]  /*5550*/  @P1 SHF.R.U32.HI R9, RZ, R20, R11 ;  /* 0x00000014ff091219 */ /* 0x002fe4000001160b */
[----:B------:R-:W-:-:S03]  /*5560*/  IADD3 R20, -R160, 0x1, RZ ;  /* 0x00000001a0147810 */ /* 0x000fc60007ffe1ff */
[----:B------:R-:W1:Y:S02]  /*5570*/  SHFL.IDX PT, R21, R9, RZ, 0x1c1f ;  /* 0x001c1fff09157589 */ /* 0x000e6400000e0000 */
[----:B------:R-:W-:-:S04]  /*5580*/  IMAD R11, R5, -0x2, R20 ;  /* 0xfffffffe050b7824 */ /* 0x000fc800078e0214 */
[----:B------:R-:W-:-:S04]  /*5590*/  IMAD R11, R16, UR33, R11 ;  /* 0x00000021100b7c24 */ /* 0x000fc8000f8e020b */
[----:B0-----:R-:W-:-:S04]  /*55a0*/  IMAD.IADD R11, R11, 0x1, -R10 ;  /* 0x000000010b0b7824 */ /* 0x001fc800078e0a0a */
[C---:B------:R-:W-:Y:S02]  /*55b0*/  VIADD R162, R11.reuse, UR35 ;  /* 0x000000230ba27c36 */ /* 0x040fe40008000000 */
[----:B------:R-:W-:Y:S02]  /*55c0*/  VIADD R164, R11, UR5 ;  /* 0x000000050ba47c36 */ /* 0x000fe40008000000 */
[--C-:B-1----:R-:W-:Y:S02]  /*55d0*/  IMAD.IADD R156, R162, 0x1, R21.reuse ;  /* 0x00000001a29c7824 */ /* 0x102fe400078e0215 */
[----:B------:R-:W-:Y:S01]  /*55e0*/  IMAD.IADD R158, R164, 0x1, R21 ;  /* 0x00000001a49e7824 */ /* 0x000fe200078e0215 */
[----:B------:R-:W-:Y:S06]  /*55f0*/  @!P5 BRA `(.L_x_1085) ;  /* 0x00000000005cd947 */ /* 0x000fec0003800000 */
[----:B------:R-:W-:Y:S01]  /*5600*/  IMAD R11, R16, UR33, R21 ;  /* 0x00000021100b7c24 */ /* 0x000fe2000f8e0215 */
[----:B------:R-:W-:Y:S03]  /*5610*/  BSSY B0, `(.L_x_1086) ;  /* 0x0000011000007945 */ /* 0x000fe60003800000 */
[----:B------:R-:W-:-:S05]  /*5620*/  IMAD.IADD R11, R11, 0x1, -R10 ;  /* 0x000000010b0b7824 */ /* 0x000fca00078e0a0a */
[----:B------:R-:W-:-:S13]  /*5630*/  ISETP.GT.AND P1, PT, R11, -0x1, PT ;  /* 0xffffffff0b00780c */ /* 0x000fda0003f24270 */
[----:B------:R-:W-:Y:S05]  /*5640*/  @P1 BRA `(.L_x_1087) ;  /* 0x0000000000201947 */ /* 0x000fea0003800000 */
[----:B------:R-:W-:Y:S01]  /*5650*/  IMAD.U32 R21, RZ, RZ, UR34 ;  /* 0x00000022ff157e24 */ /* 0x000fe2000f8e00ff */
[----:B------:R-:W-:-:S04]  /*5660*/  LOP3.LUT R11, RZ, R11, RZ, 0x33, !PT ;  /* 0x0000000bff0b7212 */ /* 0x000fc800078e33ff */
[----:B------:R-:W-:-:S13]  /*5670*/  ISETP.NE.AND P1, PT, R21, 0x1, PT ;  /* 0x000000011500780c */ /* 0x000fda0003f25270 */
[----:B------:R-:W0:Y:S02]  /*5680*/  @P1 LDC.64 R152, c[0x0][0x9e8] ;  /* 0x00027a00ff981b82 */ /* 0x000e240000000a00 */
[----:B0-----:R-:W-:-:S05]  /*5690*/  @P1 IMAD.HI.U32 R20, R11, R152, RZ ;  /* 0x000000980b141227 */ /* 0x001fca00078e00ff */
[----:B------:R-:W-:-:S04]  /*56a0*/  @P1 SHF.R.U32.HI R11, RZ, R153, R20 ;  /* 0x00000099ff0b1219 */ /* 0x000fc80000011614 */
[----:B------:R-:W-:Y:S01]  /*56b0*/  LOP3.LUT R11, RZ, R11, RZ, 0x33, !PT ;  /* 0x0000000bff0b7212 */ /* 0x000fe200078e33ff */
[----:B------:R-:W-:Y:S06]  /*56c0*/  BRA `(.L_x_1088) ;  /* 0x0000000000147947 */ /* 0x000fec0003800000 */
.L_x_1087:
[----:B------:R-:W-:-:S05]  /*56d0*/  IMAD.U32 R21, RZ, RZ, UR34 ;  /* 0x00000022ff157e24 */ /* 0x000fca000f8e00ff */
[----:B------:R-:W-:-:S13]  /*56e0*/  ISETP.NE.AND P1, PT, R21, 0x1, PT ;  /* 0x000000011500780c */ /* 0x000fda0003f25270 */
[----:B------:R-:W0:Y:S02]  /*56f0*/  @P1 LDC.64 R152, c[0x0][0x9e8] ;  /* 0x00027a00ff981b82 */ /* 0x000e240000000a00 */
[----:B0-----:R-:W-:-:S05]  /*5700*/  @P1 IMAD.HI.U32 R20, R11, R152, RZ ;  /* 0x000000980b141227 */ /* 0x001fca00078e00ff */
[----:B------:R-:W-:-:S07]  /*5710*/  @P1 SHF.R.U32.HI R11, RZ, R153, R20 ;  /* 0x00000099ff0b1219 */ /* 0x000fce0000011614 */
.L_x_1088:
[----:B------:R-:W-:Y:S05]  /*5720*/  BSYNC B0 ;  /* 0x0000000000007941 */ /* 0x000fea0003800000 */
.L_x_1086:
[----:B------:R-:W-:-:S04]  /*5730*/  IMAD R20, R11, R21, -R160 ;  /* 0x000000150b147224 */ /* 0x000fc800078e0aa0 */
[----:B------:R-:W-:-:S05]  /*5740*/  IMAD R11, R5, -0x2, R20 ;  /* 0xfffffffe050b7824 */ /* 0x000fca00078e0214 */
[----:B------:R-:W-:Y:S02]  /*5750*/  VIADDMNMX R156, R11, R21, R156, PT ;  /* 0x000000150b9c7246 */ /* 0x000fe4000380019c */
[----:B------:R-:W-:-:S07]  /*5760*/  VIMNMX R158, R158, R11, !PT ;  /* 0x0000000b9e9e7248 */ /* 0x000fce0007fe0100 */
.L_x_1085:
[----:B------:R-:W-:Y:S01]  /*5770*/  ISETP.GT.AND P1, PT, R15, -0x1, PT ;  /* 0xffffffff0f00780c */ /* 0x000fe20003f24270 */
[----:B------:R-:W0:Y:S03]  /*5780*/  SHFL.IDX PT, R9, R9, 0x1, 0x1c1f ;  /* 0x003c1f0009097f89 */ /* 0x000e2600000e0000 */
[C---:B------:R-:W-:Y:S02]  /*5790*/  ISETP.GT.AND P3, PT, R158.reuse, RZ, P1 ;  /* 0x000000ff9e00720c */ /* 0x040fe40000f64270 */
[----:B------:R-:W-:Y:S02]  /*57a0*/  ISETP.GT.AND P4, PT, R158, 0x1, P1 ;  /* 0x000000019e00780c */ /* 0x000fe40000f84270 */
[C---:B------:R-:W-:Y:S02]  /*57b0*/  ISETP.LT.OR P3, PT, R156.reuse, 0x1, P3 ;  /* 0x000000019c00780c */ /* 0x040fe40001f61670 */
[----:B------:R-:W-:-:S02]  /*57c0*/  ISETP.LT.OR P4, PT, R156, 0x2, P4 ;  /* 0x000000029c00780c */ /* 0x000fc40002781670 */
[----:B------:R-:W-:Y:S02]  /*57d0*/  FSEL R21, R24, -INF , !P3 ;  /* 0xff80000018157808 */ /* 0x000fe40005800000 */
[----:B------:R-:W-:Y:S02]  /*57e0*/  FSEL R20, R25, -INF , !P4 ;  /* 0xff80000019147808 */ /* 0x000fe40006000000 */
[C---:B------:R-:W-:Y:S02]  /*57f0*/  ISETP.GT.AND P2, PT, R158.reuse, 0x8, P1 ;  /* 0x000000089e00780c */ /* 0x040fe40000f44270 */
[C---:B------:R-:W-:Y:S02]  /*5800*/  ISETP.GT.AND P3, PT, R158.reuse, 0x9, P1 ;  /* 0x000000099e00780c */ /* 0x040fe40000f64270 */
[----:B------:R-:W-:Y:S02]  /*5810*/  ISETP.GT.AND P4, PT, R158, 0x10, P1 ;  /* 0x000000109e00780c */ /* 0x000fe40000f84270 */
[----:B------:R-:W-:-:S02]  /*5820*/  ISETP.LT.OR P2, PT, R156, 0x9, P2 ;  /* 0x000000099c00780c */ /* 0x000fc40001741670 */
[C---:B------:R-:W-:Y:S02]  /*5830*/  ISETP.LT.OR P3, PT, R156.reuse, 0xa, P3 ;  /* 0x0000000a9c00780c */ /* 0x040fe40001f61670 */
[----:B------:R-:W-:Y:S02]  /*5840*/  ISETP.LT.OR P4, PT, R156, 0x11, P4 ;  /* 0x000000119c00780c */ /* 0x000fe40002781670 */
[----:B------:R-:W-:Y:S01]  /*5850*/  FSEL R23, R28, -INF , !P2 ;  /* 0xff8000001c177808 */ /* 0x000fe20005000000 */
[--C-:B0-----:R-:W-:Y:S01]  /*5860*/  IMAD.IADD R28, R162, 0x1, R9.reuse ;  /* 0x00000001a21c7824 */ /* 0x101fe200078e0209 */
[----:B------:R-:W-:Y:S02]  /*5870*/  FSEL R24, R29, -INF , !P3 ;  /* 0xff8000001d187808 */ /* 0x000fe40005800000 */
[----:B------:R-:W-:Y:S01]  /*5880*/  FSEL R154, R32, -INF , !P4 ;  /* 0xff800000209a7808 */ /* 0x000fe20006000000 */
[----:B------:R-:W-:Y:S01]  /*5890*/  IMAD.IADD R32, R164, 0x1, R9 ;  /* 0x00000001a4207824 */ /* 0x000fe200078e0209 */
[----:B------:R-:W-:-:S02]  /*58a0*/  ISETP.GT.AND P2, PT, R158, 0x11, P1 ;  /* 0x000000119e00780c */ /* 0x000fc40000f44270 */
[C---:B------:R-:W-:Y:S02]  /*58b0*/  ISETP.GT.AND P3, PT, R158.reuse, 0x18, P1 ;  /* 0x000000189e00780c */ /* 0x040fe40000f64270 */
[----:B------:R-:W-:Y:S02]  /*58c0*/  ISETP.GT.AND P4, PT, R158, 0x19, P1 ;  /* 0x000000199e00780c */ /* 0x000fe40000f84270 */
[C---:B------:R-:W-:Y:S02]  /*58d0*/  ISETP.LT.OR P2, PT, R156.reuse, 0x12, P2 ;  /* 0x000000129c00780c */ /* 0x040fe40001741670 */
[C---:B------:R-:W-:Y:S02]  /*58e0*/  ISETP.LT.OR P3, PT, R156.reuse, 0x19, P3 ;  /* 0x000000199c00780c */ /* 0x040fe40001f61670 */
[----:B------:R-:W-:Y:S02]  /*58f0*/  ISETP.LT.OR P4, PT, R156, 0x1a, P4 ;  /* 0x0000001a9c00780c */ /* 0x000fe40002781670 */
[----:B------:R-:W-:-:S02]  /*5900*/  FSEL R152, R33, -INF , !P2 ;  /* 0xff80000021987808 */ /* 0x000fc40005000000 */
        /* <DEDUP_REMOVED lines=8> */
[----:B------:R-:W-:Y:S02]  /*5990*/  FSEL R173, R40, -INF , !P2 ;  /* 0xff80000028ad7808 */ /* 0x000fe40005000000 */
[----:B------:R-:W-:Y:S02]  /*59a0*/  FSEL R163, R41, -INF , !P3 ;  /* 0xff80000029a37808 */ /* 0x000fe40005800000 */
[----:B------:R-:W-:Y:S02]  /*59b0*/  FSEL R161, R44, -INF , !P4 ;  /* 0xff8000002ca17808 */ /* 0x000fe40006000000 */
        /* <DEDUP_REMOVED lines=62> */
[----:B------:R-:W-:Y:S01]  /*5da0*/  FSEL R85, R85, -INF , !P4 ;  /* 0xff80000055557808 */ /* 0x000fe20006000000 */
        /* <DEDUP_REMOVED lines=14> */
.L_x_1091:
[----:B------:R-:W-:-:S05]  /*5e90*/  IMAD.U32 R44, RZ, RZ, UR34 ;  /* 0x00000022ff2c7e24 */ /* 0x000fca000f8e00ff */
[----:B------:R-:W-:-:S13]  /*5ea0*/  ISETP.NE.AND P2, PT, R44, 0x1, PT ;  /* 0x000000012c00780c */ /* 0x000fda0003f45270 */
[----:B------:R-:W0:Y:S02]  /*5eb0*/  @P2 LDC.64 R164, c[0x0][0x9e8] ;  /* 0x00027a00ffa42b82 */ /* 0x000e240000000a00 */
[----:B0-----:R-:W-:-:S05]  /*5ec0*/  @P2 IMAD.HI.U32 R40, R9, R164, RZ ;  /* 0x000000a409282227 */ /* 0x001fca00078e00ff */
[----:B------:R-:W-:-:S07]  /*5ed0*/  @P2 SHF.R.U32.HI R9, RZ, R165, R40 ;  /* 0x000000a5ff092219 */ /* 0x000fce0000011628 */
.L_x_1092:
[----:B------:R-:W-:Y:S05]  /*5ee0*/  BSYNC B0 ;  /* 0x0000000000007941 */ /* 0x000fea0003800000 */
.L_x_1090:
[----:B------:R-:W-:-:S04]  /*5ef0*/  IMAD R40, R9, R44, -R160 ;  /* 0x0000002c09287224 */ /* 0x000fc800078e0aa0 */
[----:B------:R-:W-:-:S05]  /*5f00*/  IMAD R9, R5, -0x2, R40 ;  /* 0xfffffffe05097824 */ /* 0x000fca00078e0228 */
[----:B------:R-:W-:Y:S02]  /*5f10*/  VIADDMNMX R28, R9, R44, R28, PT ;  /* 0x0000002c091c7246 */ /* 0x000fe4000380011c */
[----:B------:R-:W-:-:S07]  /*5f20*/  VIMNMX R32, R32, R9, !PT ;  /* 0x0000000920207248 */ /* 0x000fce0007fe0100 */
.L_x_1089:
[----:B------:R-:W-:Y:S02]  /*5f30*/  FMNMX.FTZ R9, R21, R12, !PT ;  /* 0x0000000c15097209 */ /* 0x000fe40007810000 */
[----:B------:R-:W-:Y:S02]  /*5f40*/  ISETP.GT.AND P2, PT, R32, 0x9, P1 ;  /* 0x000000092000780c */ /* 0x000fe40000f44270 */
[----:B------:R-:W-:Y:S02]  /*5f50*/  FMNMX.FTZ R40, R20, R9, !PT ;  /* 0x0000000914287209 */ /* 0x000fe40007810000 */
[----:B------:R-:W-:Y:S02]  /*5f60*/  ISETP.LT.OR P2, PT, R28, 0xa, P2 ;  /* 0x0000000a1c00780c */ /* 0x000fe40001741670 */
[----:B------:R-:W-:Y:S02]  /*5f70*/  FMNMX.FTZ R9, R23, R40, !PT ;  /* 0x0000002817097209 */ /* 0x000fe40007810000 */
[----:B------:R-:W-:-:S02]  /*5f80*/  FSEL R31, R31, -INF , !P2 ;  /* 0xff8000001f1f7808 */ /* 0x000fc40005000000 */
[----:B------:R-:W-:Y:S02]  /*5f90*/  FMNMX.FTZ R9, R24, R9, !PT ;  /* 0x0000000918097209 */ /* 0x000fe40007810000 */
[----:B------:R-:W-:Y:S02]  /*5fa0*/  ISETP.GT.AND P2, PT, R32, 0x11, P1 ;  /* 0x000000112000780c */ /* 0x000fe40000f44270 */
[----:B------:R-:W-:Y:S02]  /*5fb0*/  FMNMX.FTZ R9, R154, R9, !PT ;  /* 0x000000099a097209 */ /* 0x000fe40007810000 */
[----:B------:R-:W-:Y:S02]  /*5fc0*/  ISETP.LT.OR P2, PT, R28, 0x12, P2 ;  /* 0x000000121c00780c */ /* 0x000fe40001741670 */
[----:B------:R-:W-:Y:S02]  /*5fd0*/  FMNMX.FTZ R9, R152, R9, !PT ;  /* 0x0000000998097209 */ /* 0x000fe40007810000 */
[----:B------:R-:W-:-:S02]  /*5fe0*/  ISETP.GT.AND P3, PT, R32, 0x1, P1 ;  /* 0x000000012000780c */ /* 0x000fc40000f64270 */
[----:B------:R-:W-:Y:S02]  /*5ff0*/  FMNMX.FTZ R40, R36, R9, !PT ;  /* 0x0000000924287209 */ /* 0x000fe40007810000 */
[----:B------:R-:W-:Y:S02]  /*6000*/  FSEL R35, R35, -INF , !P2 ;  /* 0xff80000023237808 */ /* 0x000fe40005000000 */
[----:B------:R-:W-:Y:S02]  /*6010*/  FMNMX.FTZ R40, R179, R40, !PT ;  /* 0x00000028b3287209 */ /* 0x000fe40007810000 */
[----:B------:R-:W-:Y:S02]  /*6020*/  ISETP.GT.AND P2, PT, R32, 0x19, P1 ;  /* 0x000000192000780c */ /* 0x000fe40000f44270 */
[----:B------:R-:W-:Y:S02]  /*6030*/  FMNMX.FTZ R40, R173, R40, !PT ;  /* 0x00000028ad287209 */ /* 0x000fe40007810000 */
[----:B------:R-:W-:-:S02]  /*6040*/  ISETP.LT.OR P3, PT, R28, 0x2, P3 ;  /* 0x000000021c00780c */ /* 0x000fc40001f61670 */
[----:B------:R-:W-:Y:S02]  /*6050*/  FMNMX.FTZ R40, R163, R40, !PT ;  /* 0x00000028a3287209 */ /* 0x000fe40007810000 */
[----:B------:R-:W-:Y:S02]  /*6060*/  ISETP.LT.OR P2, PT, R28, 0x1a, P2 ;  /* 0x0000001a1c00780c */ /* 0x000fe40001741670 */
[----:B------:R-:W-:Y:S02]  /*6070*/  FMNMX.FTZ R40, R161, R40, !PT ;  /* 0x00000028a1287209 */ /* 0x000fe40007810000 */
[----:B------:R-:W-:Y:S02]  /*6080*/  FSEL R165, R27, -INF , !P3 ;  /* 0xff8000001ba57808 */ /* 0x000fe40005800000 */
        /* <DEDUP_REMOVED lines=17> */
[C---:B------:R-:W-:Y:S02]  /*61a0*/  ISETP.GT.AND P2, PT, R32.reuse, RZ, P1 ;  /* 0x000000ff2000720c */ /* 0x040fe40000f44270 */
[----:B------:R-:W-:Y:S02]  /*61b0*/  FMNMX.FTZ R40, R25, R40, !PT ;  /* 0x0000002819287209 */ /* 0x000fe40007810000 */
[----:B------:R-:W-:-:S02]  /*61c0*/  ISETP.GT.AND P4, PT, R32, 0x8, P1 ;  /* 0x000000082000780c */ /* 0x000fc40000f84270 */
[----:B------:R-:W-:Y:S02]  /*61d0*/  FMNMX.FTZ R40, R65, R40, !PT ;  /* 0x0000002841287209 */ /* 0x000fe40007810000 */
[C---:B------:R-:W-:Y:S02]  /*61e0*/  ISETP.LT.OR P3, PT, R28.reuse, 0x19, P3 ;  /* 0x000000191c00780c */ /* 0x040fe40001f61670 */
[----:B------:R-:W-:Y:S02]  /*61f0*/  FMNMX.FTZ R40, R11, R40, !PT ;  /* 0x000000280b287209 */ /* 0x000fe40007810000 */
[C---:B------:R-:W-:Y:S02]  /*6200*/  ISETP.LT.OR P2, PT, R28.reuse, 0x1, P2 ;  /* 0x000000011c00780c */ /* 0x040fe40001741670 */
[----:B------:R-:W-:Y:S02]  /*6210*/  FMNMX.FTZ R40, R69, R40, !PT ;  /* 0x0000002845287209 */ /* 0x000fe40007810000 */
[----:B------:R-:W-:-:S02]  /*6220*/  ISETP.LT.OR P4, PT, R28, 0x9, P4 ;  /* 0x000000091c00780c */ /* 0x000fc40002781670 */
[----:B------:R-:W-:Y:S02]  /*6230*/  FMNMX.FTZ R40, R29, R40, !PT ;  /* 0x000000281d287209 */ /* 0x000fe40007810000 */
[----:B------:R-:W-:Y:S02]  /*6240*/  FSEL R171, R38, -INF , !P3 ;  /* 0xff80000026ab7808 */ /* 0x000fe40005800000 */
[----:B------:R-:W-:Y:S02]  /*6250*/  FMNMX.FTZ R40, R73, R40, !PT ;  /* 0x0000002849287209 */ /* 0x000fe40007810000 */
[----:B------:R-:W-:Y:S02]  /*6260*/  FSEL R38, R26, -INF , !P2 ;  /* 0xff8000001a267808 */ /* 0x000fe40005000000 */
[----:B------:R-:W-:Y:S02]  /*6270*/  FMNMX.FTZ R40, R33, R40, !PT ;  /* 0x0000002821287209 */ /* 0x000fe40007810000 */
[----:B------:R-:W-:-:S02]  /*6280*/  FSEL R167, R30, -INF , !P4 ;  /* 0xff8000001ea77808 */ /* 0x000fc40006000000 */
[----:B------:R-:W-:Y:S02]  /*6290*/  FMNMX.FTZ R40, R77, R40, !PT ;  /* 0x000000284d287209 */ /* 0x000fe40007810000 */
[----:B------:R-:W-:Y:S02]  /*62a0*/  FMNMX.FTZ R30, R38, R13, !PT ;  /* 0x0000000d261e7209 */ /* 0x000fe40007810000 */
[----:B------:R-:W-:Y:S02]  /*62b0*/  FMNMX.FTZ R40, R37, R40, !PT ;  /* 0x0000002825287209 */ /* 0x000fe40007810000 */
[----:B------:R-:W-:Y:S02]  /*62c0*/  FMNMX.FTZ R30, R165, R30, !PT ;  /* 0x0000001ea51e7209 */ /* 0x000fe40007810000 */
[----:B------:R-:W-:Y:S02]  /*62d0*/  FMNMX.FTZ R40, R81, R40, !PT ;  /* 0x0000002851287209 */ /* 0x000fe40007810000 */
[----:B------:R-:W-:-:S02]  /*62e0*/  ISETP.GT.AND P3, PT, R32, 0x20, P1 ;  /* 0x000000202000780c */ /* 0x000fc40000f64270 */
[----:B------:R-:W-:Y:S02]  /*62f0*/  FMNMX.FTZ R40, R45, R40, !PT ;  /* 0x000000282d287209 */ /* 0x000fe40007810000 */
[----:B------:R-:W-:Y:S02]  /*6300*/  FMNMX.FTZ R30, R167, R30, !PT ;  /* 0x0000001ea71e7209 */ /* 0x000fe40007810000 */
[----:B------:R-:W-:Y:S02]  /*6310*/  FMNMX.FTZ R40, R85, R40, !PT ;  /* 0x0000002855287209 */ /* 0x000fe40007810000 */
[----:B------:R-:W-:Y:S02]  /*6320*/  ISETP.LT.OR P3, PT, R28, 0x21, P3 ;  /* 0x000000211c00780c */ /* 0x000fe40001f61670 */
[----:B------:R-:W-:Y:S01]  /*6330*/  FMNMX.FTZ R34, R31, R30, !PT ;  /* 0x0000001e1f227209 */ /* 0x000fe20007810000 */
[----:B------:R-:W0:Y:S01]  /*6340*/  SHFL.BFLY PT, R9, R40, 0x2, 0x1f ;  /* 0x0c401f0028097f89 */ /* 0x000e2200000e0000 */
[----:B------:R-:W-:-:S02]  /*6350*/  FSEL R175, R42, -INF , !P3 ;  /* 0xff8000002aaf7808 */ /* 0x000fc40005800000 */
[----:B------:R-:W-:Y:S02]  /*6360*/  ISETP.GT.AND P3, PT, R32, 0x28, P1 ;  /* 0x000000282000780c */ /* 0x000fe40000f64270 */
[----:B------:R-:W-:Y:S02]  /*6370*/  FMNMX.FTZ R34, R169, R34, !PT ;  /* 0x00000022a9227209 */ /* 0x000fe40007810000 */
[----:B------:R-:W-:Y:S02]  /*6380*/  ISETP.LT.OR P3, PT, R28, 0x29, P3 ;  /* 0x000000291c00780c */ /* 0x000fe40001f61670 */
[----:B------:R-:W-:Y:S02]  /*6390*/  FMNMX.FTZ R34, R35, R34, !PT ;  /* 0x0000002223227209 */ /* 0x000fe40007810000 */
[----:B------:R-:W-:Y:S02]  /*63a0*/  FSEL R177, R46, -INF , !P3 ;  /* 0xff8000002eb17808 */ /* 0x000fe40005800000 */
[----:B------:R-:W-:-:S02]  /*63b0*/  ISETP.GT.AND P3, PT, R32, 0x29, P1 ;  /* 0x000000292000780c */ /* 0x000fc40000f64270 */
[----:B------:R-:W-:Y:S02]  /*63c0*/  FMNMX.FTZ R34, R171, R34, !PT ;  /* 0x00000022ab227209 */ /* 0x000fe40007810000 */
[----:B------:R-:W-:Y:S02]  /*63d0*/  ISETP.GT.AND P2, PT, R32, 0x30, P1 ;  /* 0x000000302000780c */ /* 0x000fe40000f44270 */
[C---:B------:R-:W-:Y:S02]  /*63e0*/  ISETP.LT.OR P3, PT, R28.reuse, 0x2a, P3 ;  /* 0x0000002a1c00780c */ /* 0x040fe40001f61670 */
[----:B------:R-:W-:Y:S02]  /*63f0*/  ISETP.LT.OR P2, PT, R28, 0x31, P2 ;  /* 0x000000311c00780c */ /* 0x000fe40001741670 */
[----:B------:R-:W-:Y:S02]  /*6400*/  FSEL R181, R47, -INF , !P3 ;  /* 0xff8000002fb57808 */ /* 0x000fe40005800000 */
[----:B0-----:R-:W-:-:S02]  /*6410*/  FMNMX.FTZ R44, R40, R9, !PT ;  /* 0x00000009282c7209 */ /* 0x001fc40007810000 */
[----:B------:R-:W-:Y:S02]  /*6420*/  ISETP.GT.AND P3, PT, R32, 0x31, P1 ;  /* 0x000000312000780c */ /* 0x000fe40000f64270 */
[----:B------:R-:W-:Y:S01]  /*6430*/  FSEL R185, R50, -INF , !P2 ;  /* 0xff80000032b97808 */ /* 0x000fe20005000000 */
[----:B------:R-:W0:Y:S01]  /*6440*/  SHFL.BFLY PT, R9, R44, 0x1, 0x1f ;  /* 0x0c201f002c097f89 */ /* 0x000e2200000e0000 */
[----:B------:R-:W-:Y:S02]  /*6450*/  ISETP.GT.AND P2, PT, R32, 0x38, P1 ;  /* 0x000000382000780c */ /* 0x000fe40000f44270 */
[C---:B------:R-:W-:Y:S02]  /*6460*/  ISETP.LT.OR P3, PT, R28.reuse, 0x32, P3 ;  /* 0x000000321c00780c */ /* 0x040fe40001f61670 */
[----:B------:R-:W-:Y:S02]  /*6470*/  ISETP.LT.OR P2, PT, R28, 0x39, P2 ;  /* 0x000000391c00780c */ /* 0x000fe40001741670 */
[----:B------:R-:W-:-:S02]  /*6480*/  FSEL R51, R51, -INF , !P3 ;  /* 0xff80000033337808 */ /* 0x000fc40005800000 */
[----:B------:R-:W-:Y:S02]  /*6490*/  ISETP.GT.AND P3, PT, R32, 0x39, P1 ;  /* 0x000000392000780c */ /* 0x000fe40000f64270 */
[----:B------:R-:W-:Y:S02]  /*64a0*/  FSEL R187, R54, -INF , !P2 ;  /* 0xff80000036bb7808 */ /* 0x000fe40005000000 */
[----:B------:R-:W-:Y:S02]  /*64b0*/  ISETP.GT.AND P2, PT, R32, 0x40, P1 ;  /* 0x000000402000780c */ /* 0x000fe40000f44270 */
[C---:B------:R-:W-:Y:S02]  /*64c0*/  ISETP.LT.OR P3, PT, R28.reuse, 0x3a, P3 ;  /* 0x0000003a1c00780c */ /* 0x040fe40001f61670 */
[----:B------:R-:W-:Y:S02]  /*64d0*/  ISETP.LT.OR P2, PT, R28, 0x41, P2 ;  /* 0x000000411c00780c */ /* 0x000fe40001741670 */
[----:B0-----:R-:W-:-:S04]  /*64e0*/  FMNMX.FTZ R9, R44, R9, !PT ;  /* 0x000000092c097209 */ /* 0x001fc80007810000 */
[----:B------:R-:W-:Y:S01]  /*64f0*/  FSETP.NEU.FTZ.AND P4, PT, R9, -INF , PT ;  /* 0xff8000000900780b */ /* 0x000fe20003f9d000 */
[----:B------:R-:W-:-:S05]  /*6500*/  FFMA.FTZ R183, R2, R9, -8 ;  /* 0xc100000002b77423 */ /* 0x000fca0000010009 */
[----:B------:R-:W-:-:S05]  /*6510*/  FSEL R183, R183, RZ, P4 ;  /* 0x000000ffb7b77208 */ /* 0x000fca0002000000 */
[C-C-:B------:R-:W-:Y:S01]  /*6520*/  FFMA.FTZ R36, R2.reuse, R36, -R183.reuse ;  /* 0x0000002402247223 */ /* 0x140fe200000108b7 */
[----:B------:R-:W-:-:S01]  /*6530*/  FFMA.FTZ R40, R2, R173, -R183 ;  /* 0x000000ad02287223 */ /* 0x000fc200000108b7 */
[--C-:B------:R-:W-:Y:S01]  /*6540*/  FFMA.FTZ R47, R2, R179, -R183.reuse ;  /* 0x000000b3022f7223 */ /* 0x100fe200000108b7 */
[----:B------:R-:W-:Y:S01]  /*6550*/  FSEL R179, R55, -INF , !P3 ;  /* 0xff80000037b37808 */ /* 0x000fe20005800000 */
[----:B------:R0:W-:Y:S01]  /*6560*/  MUFU.EX2 R30, R36 ;  /* 0x00000024001e7308 */ /* 0x0001e20000000800 */
[----:B------:R-:W-:Y:S01]  /*6570*/  ISETP.GT.AND P3, PT, R32, 0x41, P1 ;  /* 0x000000412000780c */ /* 0x000fe20000f64270 */
[--C-:B------:R-:W-:Y:S01]  /*6580*/  FFMA.FTZ R42, R2, R161, -R183.reuse ;  /* 0x000000a1022a7223 */ /* 0x100fe200000108b7 */
[----:B------:R-:W-:Y:S01]  /*6590*/  FSEL R173, R58, -INF , !P2 ;  /* 0xff8000003aad7808 */ /* 0x000fe20005000000 */
[--C-:B------:R-:W-:Y:S01]  /*65a0*/  FFMA.FTZ R55, R2, R163, -R183.reuse ;  /* 0x000000a302377223 */ /* 0x100fe200000108b7 */
[----:B------:R-:W-:Y:S01]  /*65b0*/  ISETP.GT.AND P2, PT, R32, 0x48, P1 ;  /* 0x000000482000780c */ /* 0x000fe20000f44270 */
[--C-:B------:R-:W-:Y:S01]  /*65c0*/  FFMA.FTZ R44, R2, R157, -R183.reuse ;  /* 0x0000009d022c7223 */ /* 0x100fe200000108b7 */
[----:B------:R-:W-:Y:S01]  /*65d0*/  ISETP.LT.OR P3, PT, R28, 0x42, P3 ;  /* 0x000000421c00780c */ /* 0x000fe20001f61670 */
[C-C-:B------:R-:W-:Y:S01]  /*65e0*/  FFMA.FTZ R46, R2.reuse, R153, -R183.reuse ;  /* 0x00000099022e7223 */ /* 0x140fe200000108b7 */
[----:B0-----:R-:W-:Y:S01]  /*65f0*/  FMNMX.FTZ R36, R39, R34, !PT ;  /* 0x0000002227247209 */ /* 0x001fe20007810000 */
[--C-:B------:R-:W-:Y:S01]  /*6600*/  FFMA.FTZ R48, R2, R49, -R183.reuse ;  /* 0x0000003102307223 */ /* 0x100fe200000108b7 */
[----:B------:R0:W-:Y:S01]  /*6610*/  MUFU.EX2 R34, R40 ;  /* 0x0000002800227308 */ /* 0x0001e20000000800 */
[----:B------:R-:W-:Y:S01]  /*6620*/  ISETP.LT.OR P2, PT, R28, 0x49, P2 ;  /* 0x000000491c00780c */ /* 0x000fe20001741670 */
[C-C-:B------:R-:W-:Y:S01]  /*6630*/  FFMA.FTZ R21, R2.reuse, R21, -R183.reuse ;  /* 0x0000001502157223 */ /* 0x140fe200000108b7 */
[----:B------:R-:W-:Y:S01]  /*6640*/  FMNMX.FTZ R36, R175, R36, !PT ;  /* 0x00000024af247209 */ /* 0x000fe20007810000 */
[C-C-:B------:R-:W-:Y:S01]  /*6650*/  FFMA.FTZ R20, R2.reuse, R20, -R183.reuse ;  /* 0x0000001402147223 */ /* 0x140fe200000108b7 */
[----:B------:R-:W-:Y:S01]  /*6660*/  FSEL R59, R59, -INF , !P3 ;  /* 0xff8000003b3b7808 */ /* 0x000fe20005800000 */
[--C-:B------:R-:W-:Y:S01]  /*6670*/  FFMA.FTZ R23, R2, R23, -R183.reuse ;  /* 0x0000001702177223 */ /* 0x100fe200000108b7 */
[----:B------:R-:W-:Y:S01]  /*6680*/  FMNMX.FTZ R36, R43, R36, !PT ;  /* 0x000000242b247209 */ /* 0x000fe20007810000 */
[----:B------:R-:W-:Y:S01]  /*6690*/  MUFU.EX2 R21, R21 ;  /* 0x0000001500157308 */ /* 0x000fe20000000800 */
[----:B------:R-:W-:Y:S01]  /*66a0*/  ISETP.GT.AND P3, PT, R32, 0x49, P1 ;  /* 0x000000492000780c */ /* 0x000fe20000f64270 */
[C-C-:B------:R-:W-:Y:S01]  /*66b0*/  FFMA.FTZ R24, R2.reuse, R24, -R183.reuse ;  /* 0x0000001802187223 */ /* 0x140fe200000108b7 */
[----:B------:R-:W-:Y:S01]  /*66c0*/  FMNMX.FTZ R36, R177, R36, !PT ;  /* 0x00000024b1247209 */ /* 0x000fe20007810000 */
[--C-:B------:R-:W-:Y:S01]  /*66d0*/  FFMA.FTZ R26, R2, R154, -R183.reuse ;  /* 0x0000009a021a7223 */ /* 0x100fe200000108b7 */
[----:B------:R-:W-:Y:S01]  /*66e0*/  FSEL R163, R62, -INF , !P2 ;  /* 0xff8000003ea37808 */ /* 0x000fe20005000000 */
[--C-:B------:R-:W-:Y:S01]  /*66f0*/  FFMA.FTZ R27, R2, R152, -R183.reuse ;  /* 0x00000098021b7223 */ /* 0x100fe200000108b7 */
[----:B0-----:R-:W-:Y:S01]  /*6700*/  FMNMX.FTZ R40, R181, R36, !PT ;  /* 0x00000024b5287209 */ /* 0x001fe20007810000 */
[----:B------:R-:W-:Y:S01]  /*6710*/  MUFU.EX2 R20, R20 ;  /* 0x0000001400147308 */ /* 0x000fe20000000800 */
[----:B------:R-:W-:Y:S01]  /*6720*/  ISETP.GT.AND P2, PT, R32, 0x50, P1 ;  /* 0x000000502000780c */ /* 0x000fe20000f44270 */
[C-C-:B------:R-:W-:Y:S01]  /*6730*/  FFMA.FTZ R52, R2.reuse, R81, -R183.reuse ;  /* 0x0000005102347223 */ /* 0x140fe200000108b7 */
[----:B------:R-:W-:Y:S01]  /*6740*/  FMNMX.FTZ R40, R185, R40, !PT ;  /* 0x00000028b9287209 */ /* 0x000fe20007810000 */
[--C-:B------:R-:W-:Y:S01]  /*6750*/  FFMA.FTZ R85, R2, R85, -R183.reuse ;  /* 0x0000005502557223 */ /* 0x100fe200000108b7 */
[----:B------:R-:W-:Y:S01]  /*6760*/  ISETP.LT.OR P3, PT, R28, 0x4a, P3 ;  /* 0x0000004a1c00780c */ /* 0x000fe20001f61670 */
[--C-:B------:R-:W-:Y:S01]  /*6770*/  FFMA.FTZ R155, R2, R155, -R183.reuse ;  /* 0x0000009b029b7223 */ /* 0x100fe200000108b7 */
[----:B------:R-:W-:Y:S01]  /*6780*/  FMNMX.FTZ R40, R51, R40, !PT ;  /* 0x0000002833287209 */ /* 0x000fe20007810000 */
[----:B------:R0:W-:Y:S01]  /*6790*/  MUFU.EX2 R36, R42 ;  /* 0x0000002a00247308 */ /* 0x0001e20000000800 */
[----:B------:R-:W-:Y:S01]  /*67a0*/  ISETP.LT.OR P2, PT, R28, 0x51, P2 ;  /* 0x000000511c00780c */ /* 0x000fe20001741670 */
[C-C-:B------:R-:W-:Y:S01]  /*67b0*/  FFMA.FTZ R53, R2.reuse, R53, -R183.reuse ;  /* 0x0000003502357223 */ /* 0x140fe200000108b7 */
[----:B------:R-:W-:Y:S01]  /*67c0*/  FMNMX.FTZ R40, R187, R40, !PT ;  /* 0x00000028bb287209 */ /* 0x000fe20007810000 */
[C-C-:B------:R-:W-:Y:S01]  /*67d0*/  FFMA.FTZ R57, R2.reuse, R57, -R183.reuse ;  /* 0x0000003902397223 */ /* 0x140fe200000108b7 */
[----:B------:R-:W-:Y:S01]  /*67e0*/  FSEL R161, R63, -INF , !P3 ;  /* 0xff8000003fa17808 */ /* 0x000fe20005800000 */
[--C-:B------:R-:W-:Y:S01]  /*67f0*/  FFMA.FTZ R63, R2, R159, -R183.reuse ;  /* 0x0000009f023f7223 */ /* 0x100fe200000108b7 */
[----:B------:R-:W-:Y:S01]  /*6800*/  ISETP.GT.AND P3, PT, R32, 0x51, P1 ;  /* 0x000000512000780c */ /* 0x000fe20000f64270 */
[----:B------:R-:W-:Y:S01]  /*6810*/  MUFU.EX2 R23, R23 ;  /* 0x0000001700177308 */ /* 0x000fe20000000800 */
[----:B0-----:R-:W-:Y:S01]  /*6820*/  FMNMX.FTZ R42, R179, R40, !PT ;  /* 0x00000028b32a7209 */ /* 0x001fe20007810000 */
[--C-:B------:R-:W-:Y:S01]  /*6830*/  FFMA.FTZ R61, R2, R61, -R183.reuse ;  /* 0x0000003d023d7223 */ /* 0x100fe200000108b7 */
[----:B------:R-:W-:Y:S01]  /*6840*/  FSEL R159, R66, -INF , !P2 ;  /* 0xff800000429f7808 */ /* 0x000fe20005000000 */
[C-C-:B------:R-:W-:Y:S01]  /*6850*/  FFMA.FTZ R25, R2.reuse, R25, -R183.reuse ;  /* 0x0000001902197223 */ /* 0x140fe200000108b7 */
[----:B------:R-:W-:Y:S01]  /*6860*/  FMNMX.FTZ R42, R173, R42, !PT ;  /* 0x0000002aad2a7209 */ /* 0x000fe20007810000 */
[--C-:B------:R-:W-:Y:S01]  /*6870*/  FFMA.FTZ R29, R2, R29, -R183.reuse ;  /* 0x0000001d021d7223 */ /* 0x100fe200000108b7 */
[----:B------:R-:W-:Y:S01]  /*6880*/  ISETP.GT.AND P2, PT, R32, 0x58, P1 ;  /* 0x000000582000780c */ /* 0x000fe20000f44270 */
[----:B------:R0:W-:Y:S01]  /*6890*/  MUFU.EX2 R40, R44 ;  /* 0x0000002c00287308 */ /* 0x0001e20000000800 */
[----:B------:R-:W-:Y:S01]  /*68a0*/  FMNMX.FTZ R42, R59, R42, !PT ;  /* 0x0000002a3b2a7209 */ /* 0x000fe20007810000 */
[--C-:B------:R-:W-:Y:S01]  /*68b0*/  FFMA.FTZ R33, R2, R33, -R183.reuse ;  /* 0x0000002102217223 */ /* 0x100fe200000108b7 */
[----:B------:R-:W-:Y:S01]  /*68c0*/  ISETP.LT.OR P3, PT, R28, 0x52, P3 ;  /* 0x000000521c00780c */ /* 0x000fe20001f61670 */
[C-C-:B------:R-:W-:Y:S01]  /*68d0*/  FFMA.FTZ R37, R2.reuse, R37, -R183.reuse ;  /* 0x0000002502257223 */ /* 0x140fe200000108b7 */
[----:B------:R-:W-:Y:S01]  /*68e0*/  FMNMX.FTZ R42, R163, R42, !PT ;  /* 0x0000002aa32a7209 */ /* 0x000fe20007810000 */
[----:B------:R-:W-:Y:S01]  /*68f0*/  FFMA.FTZ R45, R2, R45, -R183 ;  /* 0x0000002d022d7223 */ /* 0x000fe200000108b7 */
[----:B------:R-:W-:Y:S01]  /*6900*/  ISETP.LT.OR P2, PT, R28, 0x59, P2 ;  /* 0x000000591c00780c */ /* 0x000fe20001741670 */
[----:B------:R-:W-:Y:S01]  /*6910*/  MUFU.EX2 R24, R24 ;  /* 0x0000001800187308 */ /* 0x000fe20000000800 */
[----:B------:R-:W-:-:S02]  /*6920*/  FSEL R67, R67, -INF , !P3 ;  /* 0xff80000043437808 */ /* 0x000fc40005800000 */
[----:B0-----:R-:W-:Y:S02]  /*6930*/  FMNMX.FTZ R44, R161, R42, !PT ;  /* 0x0000002aa12c7209 */ /* 0x001fe40007810000 */
[----:B------:R-:W-:Y:S02]  /*6940*/  ISETP.GT.AND P3, PT, R32, 0x59, P1 ;  /* 0x000000592000780c */ /* 0x000fe40000f64270 */
[----:B------:R-:W-:Y:S01]  /*6950*/  FSEL R157, R70, -INF , !P2 ;  /* 0xff800000469d7808 */ /* 0x000fe20005000000 */
[----:B------:R0:W-:Y:S01]  /*6960*/  MUFU.EX2 R42, R46 ;  /* 0x0000002e002a7308 */ /* 0x0001e20000000800 */
[----:B------:R-:W-:Y:S02]  /*6970*/  FMNMX.FTZ R44, R159, R44, !PT ;  /* 0x0000002c9f2c7209 */ /* 0x000fe40007810000 */
[----:B------:R-:W-:Y:S02]  /*6980*/  ISETP.GT.AND P2, PT, R32, 0x60, P1 ;  /* 0x000000602000780c */ /* 0x000fe40000f44270 */
[----:B------:R-:W-:-:S02]  /*6990*/  ISETP.LT.OR P3, PT, R28, 0x5a, P3 ;  /* 0x0000005a1c00780c */ /* 0x000fc40001f61670 */
[----:B------:R-:W-:Y:S01]  /*69a0*/  FMNMX.FTZ R44, R67, R44, !PT ;  /* 0x0000002c432c7209 */ /* 0x000fe20007810000 */
[----:B------:R-:W-:Y:S01]  /*69b0*/  MUFU.EX2 R26, R26 ;  /* 0x0000001a001a7308 */ /* 0x000fe20000000800 */
[----:B------:R-:W-:Y:S02]  /*69c0*/  ISETP.LT.OR P2, PT, R28, 0x61, P2 ;  /* 0x000000611c00780c */ /* 0x000fe40001741670 */
[----:B------:R-:W-:Y:S02]  /*69d0*/  FSEL R71, R71, -INF , !P3 ;  /* 0xff80000047477808 */ /* 0x000fe40005800000 */
[----:B------:R-:W-:Y:S02]  /*69e0*/  ISETP.GT.AND P3, PT, R32, 0x61, P1 ;  /* 0x000000612000780c */ /* 0x000fe40000f64270 */
[----:B------:R-:W-:Y:S01]  /*69f0*/  FMNMX.FTZ R44, R157, R44, !PT ;  /* 0x0000002c9d2c7209 */ /* 0x000fe20007810000 */
[----:B------:R-:W-:Y:S01]  /*6a00*/  MUFU.EX2 R27, R27 ;  /* 0x0000001b001b7308 */ /* 0x000fe20000000800 */
[----:B------:R-:W-:-:S02]  /*6a10*/  FSEL R153, R74, -INF , !P2 ;  /* 0xff8000004a997808 */ /* 0x000fc40005000000 */
[----:B------:R-:W-:Y:S02]  /*6a20*/  ISETP.GT.AND P2, PT, R32, 0x68, P1 ;  /* 0x000000682000780c */ /* 0x000fe40000f44270 */
[C---:B------:R-:W-:Y:S02]  /*6a30*/  ISETP.LT.OR P3, PT, R28.reuse, 0x62, P3 ;  /* 0x000000621c00780c */ /* 0x040fe40001f61670 */
[----:B0-----:R-:W-:Y:S01]  /*6a40*/  FMNMX.FTZ R46, R71, R44, !PT ;  /* 0x0000002c472e7209 */ /* 0x001fe20007810000 */
[----:B------:R-:W-:Y:S01]  /*6a50*/  MUFU.EX2 R47, R47 ;  /* 0x0000002f002f7308 */ /* 0x000fe20000000800 */
[----:B------:R-:W-:Y:S02]  /*6a60*/  ISETP.LT.OR P2, PT, R28, 0x69, P2 ;  /* 0x000000691c00780c */ /* 0x000fe40001741670 */
[----:B------:R-:W-:Y:S02]  /*6a70*/  FSEL R75, R75, -INF , !P3 ;  /* 0xff8000004b4b7808 */ /* 0x000fe40005800000 */
[----:B------:R-:W-:-:S02]  /*6a80*/  ISETP.GT.AND P3, PT, R32, 0x69, P1 ;  /* 0x000000692000780c */ /* 0x000fc40000f64270 */
[----:B------:R-:W-:Y:S01]  /*6a90*/  FMNMX.FTZ R46, R153, R46, !PT ;  /* 0x0000002e992e7209 */ /* 0x000fe20007810000 */
[----:B------:R-:W-:Y:S01]  /*6aa0*/  MUFU.EX2 R55, R55 ;  /* 0x0000003700377308 */ /* 0x000fe20000000800 */
[----:B------:R-:W-:Y:S02]  /*6ab0*/  FSEL R189, R78, -INF , !P2 ;  /* 0xff8000004ebd7808 */ /* 0x000fe40005000000 */
[----:B------:R-:W-:Y:S02]  /*6ac0*/  ISETP.GT.AND P2, PT, R32, 0x70, P1 ;  /* 0x000000702000780c */ /* 0x000fe40000f44270 */
[C---:B------:R-:W-:Y:S02]  /*6ad0*/  ISETP.LT.OR P3, PT, R28.reuse, 0x6a, P3 ;  /* 0x0000006a1c00780c */ /* 0x040fe40001f61670 */
[----:B------:R-:W-:Y:S01]  /*6ae0*/  FMNMX.FTZ R46, R75, R46, !PT ;  /* 0x0000002e4b2e7209 */ /* 0x000fe20007810000 */
[----:B------:R0:W-:Y:S01]  /*6af0*/  MUFU.EX2 R44, R48 ;  /* 0x00000030002c7308 */ /* 0x0001e20000000800 */
[----:B------:R-:W-:-:S02]  /*6b00*/  ISETP.LT.OR P2, PT, R28, 0x71, P2 ;  /* 0x000000711c00780c */ /* 0x000fc40001741670 */
[----:B------:R-:W-:Y:S02]  /*6b10*/  FSEL R79, R79, -INF , !P3 ;  /* 0xff8000004f4f7808 */ /* 0x000fe40005800000 */
[----:B------:R-:W-:Y:S02]  /*6b20*/  ISETP.GT.AND P3, PT, R32, 0x71, P1 ;  /* 0x000000712000780c */ /* 0x000fe40000f64270 */
[----:B------:R-:W-:Y:S01]  /*6b30*/  FMNMX.FTZ R46, R189, R46, !PT ;  /* 0x0000002ebd2e7209 */ /* 0x000fe20007810000 */
[----:B------:R-:W-:Y:S01]  /*6b40*/  MUFU.EX2 R63, R63 ;  /* 0x0000003f003f7308 */ /* 0x000fe20000000800 */
[----:B------:R-:W-:Y:S01]  /*6b50*/  FSEL R49, R82, -INF , !P2 ;  /* 0xff80000052317808 */ /* 0x000fe20005000000 */
[----:B0-----:R-:W-:Y:S01]  /*6b60*/  FFMA.FTZ R48, R2, R73, -R183 ;  /* 0x0000004902307223 */ /* 0x001fe200000108b7 */
[----:B------:R-:W-:Y:S02]  /*6b70*/  ISETP.GT.AND P2, PT, R32, 0x78, P1 ;  /* 0x000000782000780c */ /* 0x000fe40000f44270 */
[----:B------:R-:W-:-:S02]  /*6b80*/  ISETP.LT.OR P3, PT, R28, 0x72, P3 ;  /* 0x000000721c00780c */ /* 0x000fc40001f61670 */
[----:B------:R-:W-:Y:S01]  /*6b90*/  FMNMX.FTZ R46, R79, R46, !PT ;  /* 0x0000002e4f2e7209 */ /* 0x000fe20007810000 */
[----:B------:R-:W-:Y:S01]  /*6ba0*/  MUFU.EX2 R155, R155 ;  /* 0x0000009b009b7308 */ /* 0x000fe20000000800 */
[----:B------:R-:W-:Y:S01]  /*6bb0*/  ISETP.GT.AND P1, PT, R32, 0x79, P1 ;  /* 0x000000792000780c */ /* 0x000fe20000f24270 */
[--C-:B------:R-:W-:Y:S01]  /*6bc0*/  FFMA.FTZ R32, R2, R41, -R183.reuse ;  /* 0x0000002902207223 */ /* 0x100fe200000108b7 */
[C---:B------:R-:W-:Y:S02]  /*6bd0*/  ISETP.LT.OR P2, PT, R28.reuse, 0x79, P2 ;  /* 0x000000791c00780c */ /* 0x040fe40001741670 */
[----:B------:R-:W-:Y:S02]  /*6be0*/  FSEL R83, R83, -INF , !P3 ;  /* 0xff80000053537808 */ /* 0x000fe40005800000 */
[----:B------:R-:W-:Y:S01]  /*6bf0*/  FMNMX.FTZ R46, R49, R46, !PT ;  /* 0x0000002e312e7209 */ /* 0x000fe20007810000 */
[----:B------:R-:W-:Y:S01]  /*6c00*/  MUFU.EX2 R53, R53 ;  /* 0x0000003500357308 */ /* 0x000fe20000000800 */
[----:B------:R-:W-:Y:S01]  /*6c10*/  ISETP.LT.OR P1, PT, R28, 0x7a, P1 ;  /* 0x0000007a1c00780c */ /* 0x000fe20000f21670 */
[--C-:B------:R-:W-:Y:S01]  /*6c20*/  FFMA.FTZ R28, R2, R65, -R183.reuse ;  /* 0x00000041021c7223 */ /* 0x100fe200000108b7 */
[----:B------:R-:W-:Y:S01]  /*6c30*/  FSEL R41, R86, -INF , !P2 ;  /* 0xff80000056297808 */ /* 0x000fe20005000000 */
[----:B------:R-:W-:Y:S01]  /*6c40*/  FFMA.FTZ R65, R2, R69, -R183 ;  /* 0x0000004502417223 */ /* 0x000fe200000108b7 */
[----:B------:R-:W-:-:S02]  /*6c50*/  FMNMX.FTZ R46, R83, R46, !PT ;  /* 0x0000002e532e7209 */ /* 0x000fc40007810000 */
[----:B------:R-:W-:Y:S01]  /*6c60*/  FSEL R87, R87, -INF , !P1 ;  /* 0xff80000057577808 */ /* 0x000fe20004800000 */
[----:B------:R-:W-:Y:S01]  /*6c70*/  MUFU.EX2 R57, R57 ;  /* 0x0000003900397308 */ /* 0x000fe20000000800 */
[----:B------:R-:W-:Y:S02]  /*6c80*/  FMNMX.FTZ R46, R41, R46, !PT ;  /* 0x0000002e292e7209 */ /* 0x000fe40007810000 */
[----:B------:R-:W-:Y:S02]  /*6c90*/  FSEL R69, R9, RZ, P4 ;  /* 0x000000ff09457208 */ /* 0x000fe40002000000 */
[----:B------:R-:W-:Y:S01]  /*6ca0*/  FMNMX.FTZ R50, R87, R46, !PT ;  /* 0x0000002e57327209 */ /* 0x000fe20007810000 */
[----:B------:R-:W-:Y:S02]  /*6cb0*/  FFMA.FTZ R46, R2, R11, -R183 ;  /* 0x0000000b022e7223 */ /* 0x000fe400000108b7 */
[----:B------:R-:W-:-:S01]  /*6cc0*/  FADD.FTZ R69, -R69, R12 ;  /* 0x0000000c45457221 */ /* 0x000fc20000010100 */
[----:B------:R-:W-:Y:S01]  /*6cd0*/  MUFU.EX2 R32, R32 ;  /* 0x0000002000207308 */ /* 0x000fe20000000800 */
[----:B------:R-:W0:Y:S02]  /*6ce0*/  SHFL.BFLY PT, R191, R50, 0x2, 0x1f ;  /* 0x0c401f0032bf7f89 */ /* 0x000e2400000e0000 */
[----:B------:R-:W-:-:S05]  /*6cf0*/  FMUL.FTZ R56, R2, R69 ;  /* 0x0000004502387220 */ /* 0x000fca0000410000 */
[----:B------:R-:W-:Y:S08]  /*6d00*/  MUFU.EX2 R12, R85 ;  /* 0x00000055000c7308 */ /* 0x000ff00000000800 */
[----:B------:R-:W1:Y:S08]  /*6d10*/  MUFU.EX2 R56, R56 ;  /* 0x0000003800387308 */ /* 0x000e700000000800 */
[----:B------:R-:W-:Y:S01]  /*6d20*/  MUFU.EX2 R61, R61 ;  /* 0x0000003d003d7308 */ /* 0x000fe20000000800 */
[----:B0-----:R-:W-:Y:S01]  /*6d30*/  FMNMX.FTZ R191, R50, R191, !PT ;  /* 0x000000bf32bf7209 */ /* 0x001fe20007810000 */
[----:B------:R-:W-:-:S04]  /*6d40*/  FFMA.FTZ R50, R2, R77, -R183 ;  /* 0x0000004d02327223 */ /* 0x000fc800000108b7 */
[----:B------:R-:W0:Y:S02]  /*6d50*/  SHFL.BFLY PT, R54, R191, 0x1, 0x1f ;  /* 0x0c201f00bf367f89 */ /* 0x000e2400000e0000 */
[----:B------:R-:W-:Y:S01]  /*6d60*/  MUFU.EX2 R25, R25 ;  /* 0x0000001900197308 */ /* 0x000fe20000000800 */
[----:B-1----:R-:W-:-:S04]  /*6d70*/  FFMA.FTZ R81, R56, R4, R21 ;  /* 0x0000000438517223 */ /* 0x002fc80000010015 */
[----:B------:R-:W-:-:S03]  /*6d80*/  FADD.FTZ R76, R20, R81 ;  /* 0x00000051144c7221 */ /* 0x000fc60000010000 */
[----:B------:R-:W-:Y:S01]  /*6d90*/  MUFU.EX2 R28, R28 ;  /* 0x0000001c001c7308 */ /* 0x000fe20000000800 */
[----:B------:R-:W-:-:S04]  /*6da0*/  FADD.FTZ R85, R23, R76 ;  /* 0x0000004c17557221 */ /* 0x000fc80000010000 */
[----:B------:R-:W-:-:S03]  /*6db0*/  FADD.FTZ R85, R24, R85 ;  /* 0x0000005518557221 */ /* 0x000fc60000010000 */
[----:B------:R-:W-:Y:S01]  /*6dc0*/  MUFU.EX2 R46, R46 ;  /* 0x0000002e002e7308 */ /* 0x000fe20000000800 */
[----:B0-----:R-:W-:-:S07]  /*6dd0*/  FMNMX.FTZ R11, R191, R54, !PT ;  /* 0x00000036bf0b7209 */ /* 0x001fce0007810000 */
[----:B------:R-:W-:Y:S01]  /*6de0*/  MUFU.EX2 R65, R65 ;  /* 0x0000004100417308 */ /* 0x000fe20000000800 */
[----:B------:R-:W-:Y:S01]  /*6df0*/  FSETP.NEU.FTZ.AND P1, PT, R11, -INF , PT ;  /* 0xff8000000b00780b */ /* 0x000fe20003f3d000 */
[----:B------:R-:W-:-:S03]  /*6e00*/  FFMA.FTZ R54, R2, R11, -8 ;  /* 0xc100000002367423 */ /* 0x000fc6000001000b */
[----:B------:R-:W-:Y:S02]  /*6e10*/  FSEL R70, R11, RZ, P1 ;  /* 0x000000ff0b467208 */ /* 0x000fe40000800000 */
[----:B------:R-:W-:Y:S01]  /*6e20*/  FSEL R54, R54, RZ, P1 ;  /* 0x000000ff36367208 */ /* 0x000fe20000800000 */
[----:B------:R-:W-:Y:S02]  /*6e30*/  MUFU.EX2 R29, R29 ;  /* 0x0000001d001d7308 */ /* 0x000fe40000000800 */
[----:B------:R-:W-:-:S02]  /*6e40*/  FADD.FTZ R77, -R70, R13 ;  /* 0x0000000d464d7221 */ /* 0x000fc40000010100 */
[C-C-:B------:R-:W-:Y:S01]  /*6e50*/  FFMA.FTZ R38, R2.reuse, R38, -R54.reuse ;  /* 0x0000002602267223 */ /* 0x140fe20000010836 */
[----:B------:R-:W-:-:S01]  /*6e60*/  FFMA.FTZ R69, R2, R165, -R54 ;  /* 0x000000a502457223 */ /* 0x000fc20000010836 */
[C---:B------:R-:W-:Y:S01]  /*6e70*/  FMUL.FTZ R77, R2.reuse, R77 ;  /* 0x0000004d024d7220 */ /* 0x040fe20000410000 */
[----:B------:R-:W-:-:S01]  /*6e80*/  FFMA.FTZ R58, R2, R167, -R54 ;  /* 0x000000a7023a7223 */ /* 0x000fc20000010836 */
[C-C-:B------:R-:W-:Y:S01]  /*6e90*/  FFMA.FTZ R31, R2.reuse, R31, -R54.reuse ;  /* 0x0000001f021f7223 */ /* 0x140fe20000010836 */
[----:B------:R-:W-:-:S01]  /*6ea0*/  FFMA.FTZ R60, R2, R169, -R54 ;  /* 0x000000a9023c7223 */ /* 0x000fc20000010836 */
[----:B------:R-:W-:Y:S01]  /*6eb0*/  MUFU.EX2 R38, R38 ;  /* 0x0000002600267308 */ /* 0x000fe20000000800 */
[----:B------:R-:W-:-:S01]  /*6ec0*/  FFMA.FTZ R35, R2, R35, -R54 ;  /* 0x0000002302237223 */ /* 0x000fc20000010836 */
[C-C-:B------:R-:W-:Y:S01]  /*6ed0*/  FFMA.FTZ R62, R2.reuse, R171, -R54.reuse ;  /* 0x000000ab023e7223 */ /* 0x140fe20000010836 */
[----:B------:R-:W-:-:S01]  /*6ee0*/  FFMA.FTZ R39, R2, R39, -R54 ;  /* 0x0000002702277223 */ /* 0x000fc20000010836 */
[C-C-:B------:R-:W-:Y:S01]  /*6ef0*/  FFMA.FTZ R64, R2.reuse, R175, -R54.reuse ;  /* 0x000000af02407223 */ /* 0x140fe20000010836 */
[----:B------:R-:W-:-:S01]  /*6f00*/  FFMA.FTZ R43, R2, R43, -R54 ;  /* 0x0000002b022b7223 */ /* 0x000fc20000010836 */
[C-C-:B------:R-:W-:Y:S01]  /*6f10*/  FFMA.FTZ R66, R2.reuse, R177, -R54.reuse ;  /* 0x000000b102427223 */ /* 0x140fe20000010836 */
[----:B------:R-:W-:-:S01]  /*6f20*/  FFMA.FTZ R73, R2, R181, -R54 ;  /* 0x000000b502497223 */ /* 0x000fc20000010836 */
[----:B------:R-:W0:Y:S01]  /*6f30*/  MUFU.EX2 R77, R77 ;  /* 0x0000004d004d7308 */ /* 0x000e220000000800 */
[----:B------:R-:W-:-:S01]  /*6f40*/  FFMA.FTZ R68, R2, R185, -R54 ;  /* 0x000000b902447223 */ /* 0x000fc20000010836 */
[C-C-:B------:R-:W-:Y:S01]  /*6f50*/  FFMA.FTZ R51, R2.reuse, R51, -R54.reuse ;  /* 0x0000003302337223 */ /* 0x140fe20000010836 */
[----:B------:R-:W-:-:S01]  /*6f60*/  FFMA.FTZ R187, R2, R187, -R54 ;  /* 0x000000bb02bb7223 */ /* 0x000fc20000010836 */
[C-C-:B------:R-:W-:Y:S01]  /*6f70*/  FFMA.FTZ R76, R2.reuse, R159, -R54.reuse ;  /* 0x0000009f024c7223 */ /* 0x140fe20000010836 */
[----:B------:R-:W-:-:S01]  /*6f80*/  FFMA.FTZ R70, R2, R179, -R54 ;  /* 0x000000b302467223 */ /* 0x000fc20000010836 */
[C-C-:B------:R-:W-:Y:S01]  /*6f90*/  FFMA.FTZ R72, R2.reuse, R173, -R54.reuse ;  /* 0x000000ad02487223 */ /* 0x140fe20000010836 */
[----:B------:R-:W-:-:S01]  /*6fa0*/  FFMA.FTZ R59, R2, R59, -R54 ;  /* 0x0000003b023b7223 */ /* 0x000fc20000010836 */
[----:B------:R-:W1:Y:S01]  /*6fb0*/  MUFU.EX2 R69, R69 ;  /* 0x0000004500457308 */ /* 0x000e620000000800 */
[----:B------:R-:W-:-:S01]  /*6fc0*/  FFMA.FTZ R74, R2, R163, -R54 ;  /* 0x000000a3024a7223 */ /* 0x000fc20000010836 */
[C-C-:B------:R-:W-:Y:S01]  /*6fd0*/  FFMA.FTZ R81, R2.reuse, R161, -R54.reuse ;  /* 0x000000a102517223 */ /* 0x140fe20000010836 */
[----:B------:R-:W-:-:S01]  /*6fe0*/  FFMA.FTZ R67, R2, R67, -R54 ;  /* 0x0000004302437223 */ /* 0x000fc20000010836 */
[C-C-:B------:R-:W-:Y:S01]  /*6ff0*/  FFMA.FTZ R157, R2.reuse, R157, -R54.reuse ;  /* 0x0000009d029d7223 */ /* 0x140fe20000010836 */
[----:B------:R-:W-:-:S01]  /*7000*/  FFMA.FTZ R75, R2, R75, -R54 ;  /* 0x0000004b024b7223 */ /* 0x000fc20000010836 */
[C-C-:B------:R-:W-:Y:S01]  /*7010*/  FFMA.FTZ R189, R2.reuse, R189, -R54.reuse ;  /* 0x000000bd02bd7223 */ /* 0x140fe20000010836 */
[----:B------:R-:W-:-:S01]  /*7020*/  FFMA.FTZ R79, R2, R79, -R54 ;  /* 0x0000004f024f7223 */ /* 0x000fc20000010836 */
[----:B------:R-:W2:Y:S01]  /*7030*/  MUFU.EX2 R58, R58 ;  /* 0x0000003a003a7308 */ /* 0x000ea20000000800 */
[----:B0-----:R-:W-:-:S01]  /*7040*/  FFMA.FTZ R4, R77, R3, R38 ;  /* 0x000000034d047223 */ /* 0x001fc20000010026 */
[C-C-:B------:R-:W-:Y:S01]  /*7050*/  FFMA.FTZ R49, R2.reuse, R49, -R54.reuse ;  /* 0x0000003102317223 */ /* 0x140fe20000010836 */
[----:B------:R-:W-:-:S01]  /*7060*/  FFMA.FTZ R83, R2, R83, -R54 ;  /* 0x0000005302537223 */ /* 0x000fc20000010836 */
[----:B------:R-:W-:-:S04]  /*7070*/  FFMA.FTZ R41, R2, R41, -R54 ;  /* 0x0000002902297223 */ /* 0x000fc80000010836 */
[----:B------:R-:W0:Y:S01]  /*7080*/  MUFU.EX2 R31, R31 ;  /* 0x0000001f001f7308 */ /* 0x000e220000000800 */
[----:B-1----:R-:W-:-:S07]  /*7090*/  FADD.FTZ R3, R69, R4 ;  /* 0x0000000445037221 */ /* 0x002fce0000010000 */
[----:B------:R-:W1:Y:S01]  /*70a0*/  MUFU.EX2 R60, R60 ;  /* 0x0000003c003c7308 */ /* 0x000e620000000800 */
[----:B--2---:R-:W-:-:S07]  /*70b0*/  FADD.FTZ R4, R58, R3 ;  /* 0x000000033a047221 */ /* 0x004fce0000010000 */
[----:B------:R-:W2:Y:S01]  /*70c0*/  MUFU.EX2 R35, R35 ;  /* 0x0000002300237308 */ /* 0x000ea20000000800 */
[----:B0-----:R-:W-:-:S01]  /*70d0*/  FADD.FTZ R3, R31, R4 ;  /* 0x000000041f037221 */ /* 0x001fc20000010000 */
[----:B------:R-:W-:-:S06]  /*70e0*/  FADD.FTZ R4, R26, R85 ;  /* 0x000000551a047221 */ /* 0x000fcc0000010000 */
[----:B------:R-:W0:Y:S01]  /*70f0*/  MUFU.EX2 R62, R62 ;  /* 0x0000003e003e7308 */ /* 0x000e220000000800 */
[----:B-1----:R-:W-:-:S01]  /*7100*/  FADD.FTZ R78, R60, R3 ;  /* 0x000000033c4e7221 */ /* 0x002fc20000010000 */
[----:B------:R-:W-:-:S04]  /*7110*/  FADD.FTZ R3, R27, R4 ;  /* 0x000000041b037221 */ /* 0x000fc80000010000 */
[----:B------:R-:W-:Y:S02]  /*7120*/  FADD.FTZ R4, R30, R3 ;  /* 0x000000031e047221 */ /* 0x000fe40000010000 */
[----:B------:R-:W1:Y:S01]  /*7130*/  MUFU.EX2 R39, R39 ;  /* 0x0000002700277308 */ /* 0x000e620000000800 */
[----:B--2---:R-:W-:-:S01]  /*7140*/  FADD.FTZ R85, R35, R78 ;  /* 0x0000004e23557221 */ /* 0x004fc20000010000 */
[----:B------:R-:W-:-:S04]  /*7150*/  FADD.FTZ R3, R47, R4 ;  /* 0x000000042f037221 */ /* 0x000fc80000010000 */
[----:B------:R-:W-:Y:S01]  /*7160*/  FADD.FTZ R4, R34, R3 ;  /* 0x0000000322047221 */ /* 0x000fe20000010000 */
[----:B------:R-:W-:-:S01]  /*7170*/  FFMA.FTZ R3, R2, R71, -R54 ;  /* 0x0000004702037223 */ /* 0x000fc20000010836 */
[----:B------:R-:W2:Y:S01]  /*7180*/  MUFU.EX2 R64, R64 ;  /* 0x0000004000407308 */ /* 0x000ea20000000800 */
[----:B0-----:R-:W-:-:S01]  /*7190*/  FADD.FTZ R78, R62, R85 ;  /* 0x000000553e4e7221 */ /* 0x001fc20000010000 */
[C-C-:B------:R-:W-:Y:S01]  /*71a0*/  FFMA.FTZ R71, R2.reuse, R153, -R54.reuse ;  /* 0x0000009902477223 */ /* 0x140fe20000010836 */
[----:B------:R-:W-:-:S05]  /*71b0*/  FFMA.FTZ R54, R2, R87, -R54 ;  /* 0x0000005702367223 */ /* 0x000fca0000010836 */
[----:B------:R-:W0:Y:S01]  /*71c0*/  MUFU.EX2 R43, R43 ;  /* 0x0000002b002b7308 */ /* 0x000e220000000800 */
[----:B-1----:R-:W-:-:S07]  /*71d0*/  FADD.FTZ R85, R39, R78 ;  /* 0x0000004e27557221 */ /* 0x002fce0000010000 */
[----:B------:R-:W1:Y:S01]  /*71e0*/  MUFU.EX2 R66, R66 ;  /* 0x0000004200427308 */ /* 0x000e620000000800 */
[----:B--2---:R-:W-:-:S01]  /*71f0*/  FADD.FTZ R78, R64, R85 ;  /* 0x00000055404e7221 */ /* 0x004fc20000010000 */
[----:B------:R-:W-:-:S04]  /*7200*/  FADD.FTZ R85, R55, R4 ;  /* 0x0000000437557221 */ /* 0x000fc80000010000 */
[----:B------:R-:W-:Y:S02]  /*7210*/  FADD.FTZ R4, R36, R85 ;  /* 0x0000005524047221 */ /* 0x000fe40000010000 */
[----:B------:R-:W2:Y:S01]  /*7220*/  MUFU.EX2 R73, R73 ;  /* 0x0000004900497308 */ /* 0x000ea20000000800 */
[----:B0-----:R-:W-:-:S01]  /*7230*/  FADD.FTZ R159, R43, R78 ;  /* 0x0000004e2b9f7221 */ /* 0x001fc20000010000 */
[----:B------:R-:W-:-:S04]  /*7240*/  FADD.FTZ R85, R63, R4 ;  /* 0x000000043f557221 */ /* 0x000fc80000010000 */
[----:B------:R-:W-:Y:S02]  /*7250*/  FADD.FTZ R4, R40, R85 ;  /* 0x0000005528047221 */ /* 0x000fe40000010000 */
[----:B------:R-:W0:Y:S01]  /*7260*/  MUFU.EX2 R68, R68 ;  /* 0x0000004400447308 */ /* 0x000e220000000800 */
[----:B-1----:R-:W-:-:S01]  /*7270*/  FADD.FTZ R78, R66, R159 ;  /* 0x0000009f424e7221 */ /* 0x002fc20000010000 */
[----:B------:R-:W-:-:S04]  /*7280*/  FADD.FTZ R85, R155, R4 ;  /* 0x000000049b557221 */ /* 0x000fc80000010000 */
[----:B------:R-:W-:Y:S02]  /*7290*/  FADD.FTZ R4, R42, R85 ;  /* 0x000000552a047221 */ /* 0x000fe40000010000 */
[----:B------:R-:W1:Y:S01]  /*72a0*/  MUFU.EX2 R51, R51 ;  /* 0x0000003300337308 */ /* 0x000e620000000800 */
[----:B--2---:R-:W-:-:S01]  /*72b0*/  FADD.FTZ R159, R73, R78 ;  /* 0x0000004e499f7221 */ /* 0x004fc20000010000 */
[----:B------:R-:W-:-:S04]  /*72c0*/  FADD.FTZ R85, R53, R4 ;  /* 0x0000000435557221 */ /* 0x000fc80000010000 */
[----:B------:R-:W-:Y:S02]  /*72d0*/  FADD.FTZ R4, R44, R85 ;  /* 0x000000552c047221 */ /* 0x000fe40000010000 */
[----:B------:R-:W2:Y:S01]  /*72e0*/  MUFU.EX2 R13, R187 ;  /* 0x000000bb000d7308 */ /* 0x000ea20000000800 */
[----:B0-----:R-:W-:-:S07]  /*72f0*/  FADD.FTZ R78, R68, R159 ;  /* 0x0000009f444e7221 */ /* 0x001fce0000010000 */
[----:B------:R-:W0:Y:S01]  /*7300*/  MUFU.EX2 R70, R70 ;  /* 0x0000004600467308 */ /* 0x000e220000000800 */
[----:B-1----:R-:W-:-:S07]  /*7310*/  FADD.FTZ R78, R51, R78 ;  /* 0x0000004e334e7221 */ /* 0x002fce0000010000 */
[----:B------:R-:W1:Y:S08]  /*7320*/  MUFU.EX2 R72, R72 ;  /* 0x0000004800487308 */ /* 0x000e700000000800 */
[----:B------:R-:W3:Y:S08]  /*7330*/  MUFU.EX2 R59, R59 ;  /* 0x0000003b003b7308 */ /* 0x000ef00000000800 */
[----:B------:R-:W4:Y:S08]  /*7340*/  MUFU.EX2 R74, R74 ;  /* 0x0000004a004a7308 */ /* 0x000f300000000800 */
[----:B------:R2:W-:Y:S08]  /*7350*/  MUFU.EX2 R80, R3 ;  /* 0x0000000300507308 */ /* 0x0005f00000000800 */
[----:B------:R-:W5:Y:S01]  /*7360*/  MUFU.EX2 R81, R81 ;  /* 0x0000005100517308 */ /* 0x000f620000000800 */
[----:B--2---:R-:W-:-:S04]  /*7370*/  FADD.FTZ R3, R13, R78 ;  /* 0x0000004e0d037221 */ /* 0x004fc80000010000 */
[----:B0-----:R-:W-:-:S03]  /*7380*/  FADD.FTZ R3, R70, R3 ;  /* 0x0000000346037221 */ /* 0x001fc60000010000 */
[----:B------:R-:W0:Y:S01]  /*7390*/  MUFU.EX2 R76, R76 ;  /* 0x0000004c004c7308 */ /* 0x000e220000000800 */
[----:B-1----:R-:W-:-:S01]  /*73a0*/  FADD.FTZ R78, R72, R3 ;  /* 0x00000003484e7221 */ /* 0x002fc20000010000 */
[----:B------:R-:W-:-:S03]  /*73b0*/  FADD.FTZ R3, R57, R4 ;  /* 0x0000000439037221 */ /* 0x000fc60000010000 */
[----:B---3--:R-:W-:Y:S01]  /*73c0*/  FADD.FTZ R85, R59, R78 ;  /* 0x0000004e3b557221 */ /* 0x008fe20000010000 */
[----:B------:R-:W-:-:S02]  /*73d0*/  FADD.FTZ R4, R32, R3 ;  /* 0x0000000320047221 */ /* 0x000fc40000010000 */
[----:B------:R-:W1:Y:S01]  /*73e0*/  MUFU.EX2 R67, R67 ;  /* 0x0000004300437308 */ /* 0x000e620000000800 */
[----:B----4-:R-:W-:-:S01]  /*73f0*/  FADD.FTZ R78, R74, R85 ;  /* 0x000000554a4e7221 */ /* 0x010fc20000010000 */
[----:B------:R-:W-:-:S03]  /*7400*/  FADD.FTZ R4, R61, R4 ;  /* 0x000000043d047221 */ /* 0x000fc60000010000 */
[----:B-----5:R-:W-:-:S03]  /*7410*/  FADD.FTZ R3, R81, R78 ;  /* 0x0000004e51037221 */ /* 0x020fc60000010000 */
[----:B------:R-:W2:Y:S08]  /*7420*/  MUFU.EX2 R157, R157 ;  /* 0x0000009d009d7308 */ /* 0x000eb00000000800 */
[----:B------:R3:W-:Y:S08]  /*7430*/  MUFU.EX2 R153, R75 ;  /* 0x0000004b00997308 */ /* 0x0007f00000000800 */
[----:B------:R-:W4:Y:S01]  /*7440*/  MUFU.EX2 R71, R71 ;  /* 0x0000004700477308 */ /* 0x000f220000000800 */
[----:B---3--:R-:W-:-:S01]  /*7450*/  FADD.FTZ R75, R25, R4 ;  /* 0x00000004194b7221 */ /* 0x008fc20000010000 */
[----:B0-----:R-:W-:-:S03]  /*7460*/  FADD.FTZ R4, R76, R3 ;  /* 0x000000034c047221 */ /* 0x001fc60000010000 */
[----:B------:R-:W-:Y:S01]  /*7470*/  FADD.FTZ R75, R28, R75 ;  /* 0x0000004b1c4b7221 */ /* 0x000fe20000010000 */
[----:B-1----:R-:W-:-:S02]  /*7480*/  FADD.FTZ R4, R67, R4 ;  /* 0x0000000443047221 */ /* 0x002fc40000010000 */
[----:B------:R-:W0:Y:S01]  /*7490*/  MUFU.EX2 R48, R48 ;  /* 0x0000003000307308 */ /* 0x000e220000000800 */
[----:B------:R-:W-:-:S01]  /*74a0*/  FADD.FTZ R78, R46, R75 ;  /* 0x0000004b2e4e7221 */ /* 0x000fc20000010000 */
[----:B--2---:R-:W-:-:S03]  /*74b0*/  FADD.FTZ R4, R157, R4 ;  /* 0x000000049d047221 */ /* 0x004fc60000010000 */
[----:B------:R-:W-:Y:S01]  /*74c0*/  FADD.FTZ R78, R65, R78 ;  /* 0x0000004e414e7221 */ /* 0x000fe20000010000 */
[----:B------:R-:W-:-:S02]  /*74d0*/  FADD.FTZ R4, R80, R4 ;  /* 0x0000000450047221 */ /* 0x000fc40000010000 */
[----:B------:R-:W1:Y:S01]  /*74e0*/  MUFU.EX2 R33, R33 ;  /* 0x0000002100217308 */ /* 0x000e620000000800 */
[----:B------:R-:W-:-:S01]  /*74f0*/  FADD.FTZ R3, R29, R78 ;  /* 0x0000004e1d037221 */ /* 0x000fc20000010000 */
[----:B----4-:R-:W-:-:S04]  /*7500*/  FADD.FTZ R4, R71, R4 ;  /* 0x0000000447047221 */ /* 0x010fc80000010000 */
[----:B------:R-:W-:Y:S02]  /*7510*/  FADD.FTZ R4, R153, R4 ;  /* 0x0000000499047221 */ /* 0x000fe40000010000 */
        /* <DEDUP_REMOVED lines=19> */
[----:B0-----:R-:W-:-:S01]  /*7650*/  FADD.FTZ R3, R45, R78 ;  /* 0x0000004e2d037221 */ /* 0x001fc20000010000 */
[----:B-1----:R-:W-:-:S03]  /*7660*/  FADD.FTZ R41, R75, R4 ;  /* 0x000000044b297221 */ /* 0x002fc60000010000 */
[----:B------:R-:W-:Y:S01]  /*7670*/  FADD.FTZ R4, R12, R3 ;  /* 0x000000030c047221 */ /* 0x000fe20000010000 */
[----:B--2---:R-:W-:-:S01]  /*7680*/  FADD.FTZ R3, R54, R41 ;  /* 0x0000002936037221 */ /* 0x004fc20000010000 */
[----:B------:R-:W-:Y:S06]  /*7690*/  @!P0 BRA `(.L_x_1093) ;  /* 0x0000000000048947 */ /* 0x000fec0003800000 */
[----:B------:R-:W-:Y:S01]  /*76a0*/  BPT.TRAP 0x1 ;  /* 0x000000040000795c */ /* 0x000fe20000300000 */
.L_x_1093:
[----:B------:R-:W-:Y:S01]  /*76b0*/  ULEA UR10, UR32, UR36, 0x3 ;  /* 0x00000024200a7291 */ /* 0x000fe2000f8e183f */
[----:B------:R-:W-:Y:S01]  /*76c0*/  ISETP.GT.AND P1, PT, R15, R14, PT ;  /* 0x0000000e0f00720c */ /* 0x000fe20003f24270 */
[----:B------:R-:W-:Y:S01]  /*76d0*/  FMUL.FTZ R88, R88, R56 ;  /* 0x0000003858587220 */ /* 0x000fe20000410000 */
[----:B------:R-:W-:Y:S01]  /*76e0*/  F2FP.SATFINITE.E4M3.F32.PACK_AB_MERGE_C R23, R24, R23, RZ ;  /* 0x000000171817723e */ /* 0x000fe200048070ff */
[----:B------:R-:W-:Y:S01]  /*76f0*/  UIADD3 UR10, UR10, 0x22860, URZ ;  /* 0x000228600a0a7890 */ /* 0x000fe2000fffe03f */
[----:B------:R-:W-:Y:S01]  /*7700*/  F2FP.SATFINITE.E4M3.F32.PACK_AB_MERGE_C R42, R53, R42, RZ ;  /* 0x0000002a352a723e */ /* 0x000fe200048070ff */
        /* <DEDUP_REMOVED lines=8> */
[----:B------:R-:W-:Y:S01]  /*7790*/  FMUL.FTZ R93, R93, R56 ;  /* 0x000000385d5d7220 */ /* 0x000fe20000410000 */
[----:B------:R-:W-:Y:S01]  /*77a0*/  F2FP.SATFINITE.E4M3.F32.PACK_AB_MERGE_C R30, R47, R30, RZ ;  /* 0x0000001e2f1e723e */ /* 0x000fe200048070ff */
[----:B------:R-:W-:Y:S01]  /*77b0*/  FMUL.FTZ R96, R96, R56 ;  /* 0x0000003860607220 */ /* 0x000fe20000410000 */
[----:B------:R-:W-:Y:S01]  /*77c0*/  F2FP.SATFINITE.E4M3.F32.PACK_AB_MERGE_C R39, R39, R62, RZ ;  /* 0x0000003e2727723e */ /* 0x000fe200048070ff */
[----:B------:R-:W-:Y:S01]  /*77d0*/  SYNCS.ARRIVE.TRANS64.RED.A1T0 RZ, [UR10], RZ ;  /* 0x000000ffffff79a7 */ /* 0x000fe2000810040a */
        /* <DEDUP_REMOVED lines=16> */
[----:B------:R-:W-:Y:S01]  /*78e0*/  F2FP.SATFINITE.E4M3.F32.PACK_AB_MERGE_C R164, R20, R21, R23 ;  /* 0x0000001514a4723e */ /* 0x000fe20004807017 */
[----:B------:R-:W-:Y:S01]  /*78f0*/  FMUL.FTZ R113, R113, R56 ;  /* 0x0000003871717220 */ /* 0x000fe20000410000 */
        /* <DEDUP_REMOVED lines=25> */
[-C--:B------:R-:W-:Y:S01]  /*7a90*/  FMUL.FTZ R140, R140, R56.reuse ;  /* 0x000000388c8c7220 */ /* 0x080fe20000410000 */
[----:B------:R-:W-:Y:S01]  /*7aa0*/  F2FP.SATFINITE.E4M3.F32.PACK_AB_MERGE_C R153, R153, R71, R50 ;  /* 0x000000479999723e */ /* 0x000fe20004807032 */
[-C--:B------:R-:W-:Y:S01]  /*7ab0*/  FMUL.FTZ R141, R141, R56.reuse ;  /* 0x000000388d8d7220 */ /* 0x080fe20000410000 */
[----:B------:R-:W-:Y:S01]  /*7ac0*/  F2FP.SATFINITE.E4M3.F32.PACK_AB_MERGE_C R155, R82, R49, R41 ;  /* 0x00000031529b723e */ /* 0x000fe20004807029 */
        /* <DEDUP_REMOVED lines=36> */
[----:B------:R-:W-:-:S02]  /*7d10*/  VIADD R15, R15, 0xffffffff ;  /* 0xffffffff0f0f7836 */ /* 0x000fc40000000000 */
[----:B------:R-:W-:Y:S02]  /*7d20*/  IMAD.MOV.U32 R13, RZ, RZ, R11 ;  /* 0x000000ffff0d7224 */ /* 0x000fe400078e000b */
[----:B------:R-:W-:Y:S02]  /*7d30*/  IMAD.MOV.U32 R12, RZ, RZ, R9 ;  /* 0x000000ffff0c7224 */ /* 0x000fe400078e0009 */
[----:B------:R-:W-:Y:S01]  /*7d40*/  IMAD.MOV.U32 R20, RZ, RZ, R0 ;  /* 0x000000ffff147224 */ /* 0x000fe200078e0000 */
[----:B------:R-:W-:Y:S06]  /*7d50*/  @P1 BRA `(.L_x_1094) ;  /* 0xffffffd0004c1947 */ /* 0x000fec000383ffff */
.L_x_1075:
[----:B------:R-:W2:Y:S01]  /*7d60*/  LDL R12, [R1] ;  /* 0x00000000010c7983 */ /* 0x000ea20000100800 */
[----:B------:R-:W-:Y:S01]  /*7d70*/  ISETP.NE.AND P2, PT, R22, 0x1, PT ;  /* 0x000000011600780c */ /* 0x000fe20003f45270 */
[----:B------:R-:W-:Y:S01]  /*7d80*/  ULDC UR10, c[0x0][0x9dc] ;  /* 0x00027700000a7ab9 */ /* 0x000fe20000000800 */
[----:B------:R-:W-:-:S05]  /*7d90*/  IADD3 R23, -R10, 0x1, RZ ;  /* 0x000000010a177810 */ /* 0x000fca0007ffe1ff */
[----:B------:R-:W-:-:S06]  /*7da0*/  IMAD R23, R16, UR33, R23 ;  /* 0x0000002110177c24 */ /* 0x000fcc000f8e0217 */
[----:B------:R-:W0:Y:S08]  /*7db0*/  @P2 LDC R14, c[0x0][0x44c] ;  /* 0x00011300ff0e2b82 */ /* 0x000e300000000800 */
[----:B------:R-:W1:Y:S01]  /*7dc0*/  @P2 LDC R21, c[0x0][0x450] ;  /* 0x00011400ff152b82 */ /* 0x000e620000000800 */
[----:B--2---:R-:W-:Y:S02]  /*7dd0*/  LOP3.LUT P1, RZ, R12, 0x1, RZ, 0xc0, !PT ;  /* 0x000000010cff7812 */ /* 0x004fe4000782c0ff */
[----:B------:R-:W2:Y:S02]  /*7de0*/  S2R R12, SR_CTAID.X ;  /* 0x00000000000c7919 */ /* 0x000ea40000002500 */
[----:B--2---:R-:W-:-:S05]  /*7df0*/  LEA R13, R12, 0x7f, 0x7 ;  /* 0x0000007f0c0d7811 */ /* 0x004fca00078e38ff */
[----:B0-----:R-:W-:-:S04]  /*7e00*/  @P2 IMAD.HI.U32 R12, R13, R14, RZ ;  /* 0x0000000e0d0c2227 */ /* 0x001fc800078e00ff */
[----:B------:R-:W-:Y:S01]  /*7e10*/  IMAD.MOV.U32 R10, RZ, RZ, R13 ;  /* 0x000000ffff0a7224 */ /* 0x000fe200078e000d */
[----:B-1----:R-:W-:-:S05]  /*7e20*/  @P2 SHF.R.U32.HI R10, RZ, R21, R12 ;  /* 0x00000015ff0a2219 */ /* 0x002fca000001160c */
[----:B------:R-:W-:-:S04]  /*7e30*/  IMAD.IADD R10, R23, 0x1, R10 ;  /* 0x00000001170a7824 */ /* 0x000fc800078e020a */
[----:B------:R-:W-:Y:S01]  /*7e40*/  VIADD R12, R10, -UR10 ;  /* 0x8000000a0a0c7c36 */ /* 0x000fe20008000000 */
[----:B------:R-:W-:Y:S06]  /*7e50*/  @!P1 BRA `(.L_x_1095) ;  /* 0x0000000000449947 */ /* 0x000fec0003800000 */
[----:B------:R-:W-:-:S13]  /*7e60*/  ISETP.GT.AND P1, PT, R10, -0x1, PT ;  /* 0xffffffff0a00780c */ /* 0x000fda0003f24270 */
[----:B------:R-:W-:Y:S05]  /*7e70*/  @P1 BRA `(.L_x_1096) ;  /* 0x0000000000201947 */ /* 0x000fea0003800000 */
[----:B------:R-:W0:Y:S01]  /*7e80*/  LDC R21, c[0x0][0x9e4] ;  /* 0x00027900ff157b82 */ /* 0x000e220000000800 */
[----:B------:R-:W-:Y:S02]  /*7e90*/  LOP3.LUT R13, RZ, R10, RZ, 0x33, !PT ;  /* 0x0000000aff0d7212 */ /* 0x000fe400078e33ff */
[----:B0-----:R-:W-:-:S13]  /*7ea0*/  ISETP.NE.AND P1, PT, R21, 0x1, PT ;  /* 0x000000011500780c */ /* 0x001fda0003f25270 */
[----:B------:R-:W0:Y:S02]  /*7eb0*/  @P1 LDC.64 R24, c[0x0][0x9e8] ;  /* 0x00027a00ff181b82 */ /* 0x000e240000000a00 */
[----:B0-----:R-:W-:-:S05]  /*7ec0*/  @P1 IMAD.HI.U32 R10, R13, R24, RZ ;  /* 0x000000180d0a1227 */ /* 0x001fca00078e00ff */
[----:B------:R-:W-:-:S04]  /*7ed0*/  @P1 SHF.R.U32.HI R13, RZ, R25, R10 ;  /* 0x00000019ff0d1219 */ /* 0x000fc8000001160a */
[----:B------:R-:W-:Y:S01]  /*7ee0*/  LOP3.LUT R10, RZ, R13, RZ, 0x33, !PT ;  /* 0x0000000dff0a7212 */ /* 0x000fe200078e33ff */
[----:B------:R-:W-:Y:S06]  /*7ef0*/  BRA `(.L_x_1097) ;  /* 0x0000000000147947 */ /* 0x000fec0003800000 */
.L_x_1096:
[----:B------:R-:W0:Y:S02]  /*7f00*/  LDC R21, c[0x0][0x9e4] ;  /* 0x00027900ff157b82 */ /* 0x000e240000000800 */
[----:B0-----:R-:W-:-:S13]  /*7f10*/  ISETP.NE.AND P1, PT, R21, 0x1, PT ;  /* 0x000000011500780c */ /* 0x001fda0003f25270 */
[----:B------:R-:W0:Y:S02]  /*7f20*/  @P1 LDC.64 R24, c[0x0][0x9e8] ;  /* 0x00027a00ff181b82 */ /* 0x000e240000000a00 */
[----:B0-----:R-:W-:-:S05]  /*7f30*/  @P1 IMAD.HI.U32 R14, R10, R24, RZ ;  /* 0x000000180a0e1227 */ /* 0x001fca00078e00ff */
[----:B------:R-:W-:-:S07]  /*7f40*/  @P1 SHF.R.U32.HI R10, RZ, R25, R14 ;  /* 0x00000019ff0a1219 */ /* 0x000fce000001160e */
.L_x_1097:
[----:B------:R-:W-:-:S05]  /*7f50*/  IMAD R13, R10, R21, RZ ;  /* 0x000000150a0d7224 */ /* 0x000fca00078e02ff */
[----:B------:R-:W-:-:S07]  /*7f60*/  VIMNMX R12, R12, R13, !PT ;  /* 0x0000000d0c0c7248 */ /* 0x000fce0007fe0100 */
.L_x_1095:
[----:B------:R-:W-:-:S05]  /*7f70*/  VIADD R12, R12, 0x7f ;  /* 0x0000007f0c0c7836 */ /* 0x000fca0000000000 */
[----:B------:R-:W-:-:S04]  /*7f80*/  SHF.R.S32.HI R13, RZ, 0x1f, R12 ;  /* 0x0000001fff0d7819 */ /* 0x000fc8000001140c */
[----:B------:R-:W-:-:S04]  /*7f90*/  LEA.HI R13, R13, R12, RZ, 0x7 ;  /* 0x0000000c0d0d7211 */ /* 0x000fc800078f38ff */
[----:B------:R-:W-:-:S04]  /*7fa0*/  SHF.R.S32.HI R13, RZ, 0x7, R13 ;  /* 0x00000007ff0d7819 */ /* 0x000fc8000001140d */
[----:B------:R-:W-:-:S04]  /*7fb0*/  VIMNMX R10, R18, R13, !PT ;  /* 0x0000000d120a7248 */ /* 0x000fc80007fe0100 */
[----:B------:R-:W-:-:S13]  /*7fc0*/  ISETP.GE.AND P1, PT, R15, R10, PT ;  /* 0x0000000a0f00720c */ /* 0x000fda0003f26270 */
[----:B------:R-:W-:Y:S05]  /*7fd0*/  @!P1 BRA `(.L_x_1098) ;  /* 0x0000001c008c9947 */ /* 0x000fea0003800000 */
[----:B------:R-:W-:Y:S01]  /*7fe0*/  IMAD.MOV.U32 R13, RZ, RZ, R11 ;  /* 0x000000ffff0d7224 */ /* 0x000fe200078e000b */
[----:B------:R-:W-:Y:S01]  /*7ff0*/  UMOV UR32, UR4 ;  /* 0x0000000400207c82 */ /* 0x000fe20008000000 */
[----:B------:R-:W-:Y:S02]  /*8000*/  IMAD.MOV.U32 R12, RZ, RZ, R9 ;  /* 0x000000ffff0c7224 */ /* 0x000fe400078e0009 */
[----:B------:R-:W-:-:S07]  /*8010*/  IMAD.MOV.U32 R14, RZ, RZ, R0 ;  /* 0x000000ffff0e7224 */ /* 0x000fce00078e0000 */
.L_x_1109:
[----:B------:R-:W-:Y:S01]  /*8020*/  ISETP.NE.AND P2, PT, RZ, UR37, PT ;  /* 0x00000025ff007c0c */ /* 0x000fe2000bf45270 */
[----:B------:R-:W-:-:S04]  /*8030*/  UISETP.NE.AND UP0, UPT, UR32, 0x1, UPT ;  /* 0x000000012000788c */ /* 0x000fc8000bf05270 */
[----:B------:R-:W-:-:S06]  /*8040*/  USEL UR4, URZ, 0x1, UP0 ;  /* 0x000000013f047887 */ /* 0x000fcc0008000000 */
[----:B------:R-:W-:Y:S02]  /*8050*/  LOP3.LUT R0, R14, UR4, RZ, 0x3c, !PT ;  /* 0x000000040e007c12 */ /* 0x000fe4000f8e3cff */
[----:B------:R-:W-:Y:S05]  /*8060*/  @P2 BRA `(.L_x_1099) ;  /* 0x0000000000342947 */ /* 0x000fea0003800000 */
[----:B------:R-:W-:Y:S05]  /*8070*/  @!P0 BRA `(.L_x_1100) ;  /* 0x0000000000048947 */ /* 0x000fea0003800000 */
[----:B------:R-:W-:Y:S01]  /*8080*/  BPT.TRAP 0x1 ;  /* 0x000000040000795c */ /* 0x000fe20000300000 */
.L_x_1100:
        /* <DEDUP_REMOVED lines=8> */
.L_x_1101:
[----:B-1----:R-:W-:Y:S05]  /*8110*/  @P1 BRA `(.L_x_1099) ;  /* 0x0000000000081947 */ /* 0x002fea0003800000 */
[----:B------:R-:W1:Y:S02]  /*8120*/  SYNCS.PHASECHK.TRANS64.TRYWAIT P1, [UR4+0x22830], R9 ;  /* 0x02283009ff0075a7 */ /* 0x000e640008020144 */
[----:B-1----:R-:W-:Y:S05]  /*8130*/  @!P1 BRA `(.L_x_1102) ;  /* 0x000000c000b49947 */ /* 0x002fea0003800000 */
.L_x_1099:
        /* <DEDUP_REMOVED lines=40> */
.L_x_1104:
[----:B------:R-:W-:Y:S01]  /*83c0*/  ULEA UR10, UR32, UR36, 0x3 ;  /* 0x00000024200a7291 */ /* 0x000fe2000f8e183f */
[----:B------:R-:W-:-:S08]  /*83d0*/  SHF.L.U32 R9, R14, 0x1f, RZ ;  /* 0x0000001f0e097819 */ /* 0x000fd000000006ff */
[----:B------:R0:W1:Y:S01]  /*83e0*/  SYNCS.PHASECHK.TRANS64.TRYWAIT P1, [UR10+0x22850], R9 ;  /* 0x02285009ff0075a7 */ /* 0x000062000802014a */
[----:B------:R-:W-:Y:S05]  /*83f0*/  @!P0 BRA `(.L_x_1105) ;  /* 0x0000000000048947 */ /* 0x000fea0003800000 */
[----:B------:R-:W-:Y:S01]  /*8400*/  BPT.TRAP 0x1 ;  /* 0x000000040000795c */ /* 0x000fe20000300000 */
.L_x_1105:
[----:B-1----:R-:W-:Y:S05]  /*8410*/  @P1 BRA `(.L_x_1103) ;  /* 0x0000000000081947 */ /* 0x002fea0003800000 */
[----:B------:R-:W1:Y:S02]  /*8420*/  SYNCS.PHASECHK.TRANS64.TRYWAIT P1, [UR10+0x22850], R9 ;  /* 0x02285009ff0075a7 */ /* 0x000e64000802014a */
[----:B-1----:R-:W-:Y:S05]  /*8430*/  @!P1 BRA `(.L_x_1106) ;  /* 0x000000c0000c9947 */ /* 0x002fea0003800000 */
.L_x_1103:
[----:B------:R-:W-:Y:S01]  /*8440*/  UIADD3 UR10, UR36, 0x400, URZ ;  /* 0x00000400240a7890 */ /* 0x000fe2000fffe03f */
[----:B------:R-:W-:Y:S01]  /*8450*/  WARPGROUP.ARRIVE ;  /* 0x00000000000079c5 */ /* 0x000fe20000000000 */
[----:B------:R-:W-:Y:S01]  /*8460*/  UMOV UR11, 0x40000040 ;  /* 0x40000040000b7882 */ /* 0x000fe20000000000 */
[----:B------:R-:W-:Y:S01]  /*8470*/  UMOV UR15, 0x40000040 ;  /* 0x40000040000f7882 */ /* 0x000fe20000000000 */
[----:B------:R-:W-:Y:S01]  /*8480*/  USHF.R.U32.HI UR10, URZ, 0x4, UR10 ;  /* 0x000000043f0a7899 */ /* 0x000fe2000801160a */
[----:B01----:R-:W-:-:S03]  /*8490*/  IADD3 R9, -R19, 0xb, RZ ;  /* 0x0000000b13097810 */ /* 0x003fc60007ffe1ff */
[----:B------:R-:W-:-:S04]  /*84a0*/  ULOP3.LUT UR10, UR10, 0x3fff, URZ, 0xc0, !UPT ;  /* 0x00003fff0a0a7892 */ /* 0x000fc8000f8ec03f */
[----:B------:R-:W-:-:S04]  /*84b0*/  ULOP3.LUT UR10, UR10, 0x10000, URZ, 0xfc, !UPT ;  /* 0x000100000a0a7892 */ /* 0x000fc8000f8efc3f */
[----:B------:R-:W-:-:S04]  /*84c0*/  ULEA UR10, UR32, UR10, 0xa ;  /* 0x0000000a200a7291 */ /* 0x000fc8000f8e503f */
[----:B------:R-:W-:-:S05]  /*84d0*/  UIADD3 UR14, UR10, 0x2, URZ ;  /* 0x000000020a0e7890 */ /* 0x000fca000fffe03f */
[----:B------:R-:W-:Y:S01]  /*84e0*/  QGMMA.64x128x32.F32.E4M3.E4M3 R88, R164, gdesc[UR8], R88, gsb0 ;  /* 0x01e00008a4587df3 */ /* 0x000fe20008000858 */
[----:B------:R-:W-:Y:S02]  /*84f0*/  UMOV UR11, 0x40000040 ;  /* 0x40000040000b7882 */ /* 0x000fe40000000000 */
[----:B------:R-:W-:Y:S02]  /*8500*/  WARPGROUP.DEPBAR.LE gsb0, 0x0 ;  /* 0x00008000000079c5 */ /* 0x000fe40000010000 */
[----:B------:R-:W-:-:S07]  /*8510*/  WARPGROUP.ARRIVE ;  /* 0x00000000000079c5 */ /* 0x000fce0000000000 */
[----:B------:R-:W-:Y:S01]  /*8520*/  QGMMA.64x128x32.F32.E4M3.E4M3 R88, R160, gdesc[UR12], R88, gsb0 ;  /* 0x01e0000ca0587df3 */ /* 0x000fe20008000858 */
[----:B------:R-:W-:Y:S01]  /*8530*/  UIADD3 UR14, UR10, 0x4, URZ ;  /* 0x000000040a0e7890 */ /* 0x000fe2000fffe03f */
[----:B------:R-:W-:Y:S01]  /*8540*/  UMOV UR15, 0x40000040 ;  /* 0x40000040000f7882 */ /* 0x000fe20000000000 */
[----:B------:R-:W-:Y:S01]  /*8550*/  UIADD3 UR10, UR10, 0x6, URZ ;  /* 0x000000060a0a7890 */ /* 0x000fe2000fffe03f */
[----:B------:R-:W-:Y:S02]  /*8560*/  WARPGROUP.DEPBAR.LE gsb0, 0x0 ;  /* 0x00008000000079c5 */ /* 0x000fe40000010000 */
[----:B------:R-:W-:-:S06]  /*8570*/  WARPGROUP.ARRIVE ;  /* 0x00000000000079c5 */ /* 0x000fcc0000000000 */
[----:B------:R-:W-:Y:S03]  /*8580*/  QGMMA.64x128x32.F32.E4M3.E4M3 R88, R156, gdesc[UR12], R88, gsb0 ;  /* 0x01e0000c9c587df3 */ /* 0x000fe60008000858 */
[----:B------:R-:W-:Y:S02]  /*8590*/  WARPGROUP.DEPBAR.LE gsb0, 0x0 ;  /* 0x00008000000079c5 */ /* 0x000fe40000010000 */
[----:B------:R-:W-:-:S07]  /*85a0*/  WARPGROUP.ARRIVE ;  /* 0x00000000000079c5 */ /* 0x000fce0000000000 */
[----:B------:R-:W-:Y:S03]  /*85b0*/  QGMMA.64x128x32.F32.E4M3.E4M3 R88, R152, gdesc[UR8], R88, gsb0 ;  /* 0x01e0000898587df3 */ /* 0x000fe60008000858 */
[----:B------:R-:W-:Y:S02]  /*85c0*/  WARPGROUP.DEPBAR.LE gsb0, 0x0 ;  /* 0x00008000000079c5 */ /* 0x000fe40000010000 */
[----:B------:R0:W-:Y:S06]  /*85d0*/  BAR.ARV R9, 0x100 ;  /* 0x000400090000751d */ /* 0x0001ec0000002000 */
[----:B------:R-:W-:Y:S05]  /*85e0*/  @!P0 BRA `(.L_x_1107) ;  /* 0x0000000000048947 */ /* 0x000fea0003800000 */
[----:B------:R-:W-:Y:S01]  /*85f0*/  BPT.TRAP 0x1 ;  /* 0x000000040000795c */ /* 0x000fe20000300000 */
.L_x_1107:
[----:B------:R-:W-:Y:S01]  /*8600*/  FMNMX.FTZ R20, R26, R13, !PT ;  /* 0x0000000d1a147209 */ /* 0x000fe20007810000 */
[----:B------:R-:W-:Y:S01]  /*8610*/  ULEA UR10, UR4, UR36, 0x3 ;  /* 0x00000024040a7291 */ /* 0x000fe2000f8e183f */
[----:B------:R-:W-:Y:S02]  /*8620*/  FMNMX.FTZ R14, R24, R12, !PT ;  /* 0x0000000c180e7209 */ /* 0x000fe40007810000 */
[----:B------:R-:W-:Y:S01]  /*8630*/  FMNMX.FTZ R11, R27, R20, !PT ;  /* 0x000000141b0b7209 */ /* 0x000fe20007810000 */
[----:B------:R-:W-:Y:S01]  /*8640*/  UIADD3 UR10, UR10, 0x22840, URZ ;  /* 0x000228400a0a7890 */ /* 0x000fe2000fffe03f */
[----:B0-----:R-:W-:Y:S02]  /*8650*/  FMNMX.FTZ R9, R25, R14, !PT ;  /* 0x0000000e19097209 */ /* 0x001fe40007810000 */
        /* <DEDUP_REMOVED lines=70> */
[----:B------:R-:W-:Y:S02]  /*8ac0*/  FADD.FTZ R155, -R11, R13 ;  /* 0x0000000d0b9b7221 */ /* 0x000fe40000010100 */
[----:B------:R-:W-:-:S02]  /*8ad0*/  FADD.FTZ R153, -R9, R12 ;  /* 0x0000000c09997221 */ /* 0x000fc40000010100 */
[C---:B------:R-:W-:Y:S01]  /*8ae0*/  FMUL.FTZ R12, R2.reuse, R155 ;  /* 0x0000009b020c7220 */ /* 0x040fe20000410000 */
[----:B------:R-:W-:-:S01]  /*8af0*/  FFMA.FTZ R155, R2, R9, -8 ;  /* 0xc1000000029b7423 */ /* 0x000fc20000010009 */
[----:B------:R-:W-:-:S03]  /*8b00*/  FMUL.FTZ R153, R2, R153 ;  /* 0x0000009902997220 */ /* 0x000fc60000410000 */
[C-C-:B------:R-:W-:Y:S01]  /*8b10*/  FFMA.FTZ R23, R2.reuse, R29, -R155.reuse ;  /* 0x0000001d02177223 */ /* 0x140fe2000001089b */
[----:B------:R-:W-:-:S01]  /*8b20*/  FFMA.FTZ R29, R2, R37, -R155 ;  /* 0x00000025021d7223 */ /* 0x000fc2000001089b */
        /* <DEDUP_REMOVED lines=10> */
[C---:B------:R-:W-:Y:S01]  /*8bd0*/  FFMA.FTZ R57, R2.reuse, R65, -R155 ;  /* 0x0000004102397223 */ /* 0x040fe2000001089b */
[----:B------:R-:W-:-:S01]  /*8be0*/  FFMA.FTZ R77, R2, R11, -8 ;  /* 0xc1000000024d7423 */ /* 0x000fc2000001000b */
        /* <DEDUP_REMOVED lines=10> */
[C---:B------:R-:W-:Y:S01]  /*8c90*/  FFMA.FTZ R24, R2.reuse, R32, -R155 ;  /* 0x0000002002187223 */ /* 0x040fe2000001089b */
        /* <DEDUP_REMOVED lines=9> */
[C---:B------:R-:W-:Y:S01]  /*8d30*/  FFMA.FTZ R28, R2.reuse, R36, -R155 ;  /* 0x00000024021c7223 */ /* 0x040fe2000001089b */
[----:B------:R-:W-:-:S01]  /*8d40*/  FFMA.FTZ R47, R2, R50, -R77 ;  /* 0x00000032022f7223 */ /* 0x000fc2000001084d */
[----:B------:R-:W-:Y:S01]  /*8d50*/  MUFU.EX2 R12, R12 ;  /* 0x0000000c000c7308 */ /* 0x000fe20000000800 */
[----:B------:R-:W-:-:S01]  /*8d60*/  FFMA.FTZ R50, R2, R51, -R77 ;  /* 0x0000003302327223 */ /* 0x000fc2000001084d */
[C-C-:B------:R-:W-:Y:S01]  /*8d70*/  FFMA.FTZ R51, R2.reuse, R54, -R77.reuse ;  /* 0x0000003602337223 */ /* 0x140fe2000001084d */
        /* <DEDUP_REMOVED lines=9> */
[C-C-:B------:R-:W-:Y:S01]  /*8e10*/  FFMA.FTZ R56, R2.reuse, R64, -R155.reuse ;  /* 0x0000004002387223 */ /* 0x140fe2000001089b */
[----:B------:R-:W-:-:S01]  /*8e20*/  FFMA.FTZ R64, R2, R72, -R155 ;  /* 0x0000004802407223 */ /* 0x000fc2000001089b */
[C---:B------:R-:W-:Y:S01]  /*8e30*/  FFMA.FTZ R72, R2.reuse, R80, -R155 ;  /* 0x0000005002487223 */ /* 0x040fe2000001089b */
[----:B------:R-:W-:-:S01]  /*8e40*/  FFMA.FTZ R80, R2, R63, -R77 ;  /* 0x0000003f02507223 */ /* 0x000fc2000001084d */
[----:B------:R-:W0:Y:S01]  /*8e50*/  MUFU.EX2 R21, R21 ;  /* 0x0000001500157308 */ /* 0x000e220000000800 */
[----:B------:R-:W-:-:S01]  /*8e60*/  FFMA.FTZ R36, R2, R44, -R155 ;  /* 0x0000002c02247223 */ /* 0x000fc2000001089b */
[C-C-:B------:R-:W-:Y:S01]  /*8e70*/  FFMA.FTZ R44, R2.reuse, R52, -R155.reuse ;  /* 0x00000034022c7223 */ /* 0x140fe2000001089b */
[----:B------:R-:W-:-:S01]  /*8e80*/  FFMA.FTZ R52, R2, R60, -R155 ;  /* 0x0000003c02347223 */ /* 0x000fc2000001089b */
[C---:B------:R-:W-:Y:S01]  /*8e90*/  FFMA.FTZ R70, R2.reuse, R70, -R77 ;  /* 0x0000004602467223 */ /* 0x040fe2000001084d */
[----:B------:R-:W-:-:S01]  /*8ea0*/  FFMA.FTZ R60, R2, R68, -R155 ;  /* 0x00000044023c7223 */ /* 0x000fc2000001089b */
[C-C-:B------:R-:W-:Y:S01]  /*8eb0*/  FFMA.FTZ R71, R2.reuse, R71, -R77.reuse ;  /* 0x0000004702477223 */ /* 0x140fe2000001084d */
[----:B------:R-:W-:-:S01]  /*8ec0*/  FFMA.FTZ R75, R2, R75, -R77 ;  /* 0x0000004b024b7223 */ /* 0x000fc2000001084d */
[----:B------:R-:W2:Y:S01]  /*8ed0*/  MUFU.EX2 R26, R26 ;  /* 0x0000001a001a7308 */ /* 0x000ea20000000800 */
[----:B-1----:R-:W-:-:S01]  /*8ee0*/  FFMA.FTZ R3, R12, R3, R85 ;  /* 0x000000030c037223 */ /* 0x002fc20000010055 */
[C---:B------:R-:W-:Y:S01]  /*8ef0*/  FFMA.FTZ R68, R2.reuse, R76, -R155 ;  /* 0x0000004c02447223 */ /* 0x040fe2000001089b */
[----:B------:R-:W-:-:S01]  /*8f00*/  FFMA.FTZ R78, R2, R78, -R77 ;  /* 0x0000004e024e7223 */ /* 0x000fc2000001084d */
[C-C-:B------:R-:W-:Y:S01]  /*8f10*/  FFMA.FTZ R79, R2.reuse, R79, -R77.reuse ;  /* 0x0000004f024f7223 */ /* 0x140fe2000001084d */
[----:B------:R-:W-:-:S01]  /*8f20*/  FFMA.FTZ R82, R2, R82, -R77 ;  /* 0x0000005202527223 */ /* 0x000fc2000001084d */
[C---:B------:R-:W-:Y:S01]  /*8f30*/  FFMA.FTZ R83, R2.reuse, R83, -R77 ;  /* 0x0000005302537223 */ /* 0x040fe2000001084d */
[----:B------:R-:W-:-:S01]  /*8f40*/  FFMA.FTZ R76, R2, R84, -R155 ;  /* 0x00000054024c7223 */ /* 0x000fc2000001089b */
[----:B------:R-:W1:Y:S01]  /*8f50*/  MUFU.EX2 R20, R20 ;  /* 0x0000001400147308 */ /* 0x000e620000000800 */
[----:B0-----:R-:W-:-:S01]  /*8f60*/  FADD.FTZ R153, R21, R4 ;  /* 0x0000000415997221 */ /* 0x001fc20000010000 */
[----:B------:R-:W-:-:S06]  /*8f70*/  FFMA.FTZ R86, R2, R86, -R77 ;  /* 0x0000005602567223 */ /* 0x000fcc000001084d */
[----:B------:R-:W0:Y:S01]  /*8f80*/  MUFU.EX2 R27, R27 ;  /* 0x0000001b001b7308 */ /* 0x000e220000000800 */
[----:B--2---:R-:W-:-:S07]  /*8f90*/  FADD.FTZ R4, R26, R3 ;  /* 0x000000031a047221 */ /* 0x004fce0000010000 */
[----:B------:R-:W2:Y:S01]  /*8fa0*/  MUFU.EX2 R23, R23 ;  /* 0x0000001700177308 */ /* 0x000ea20000000800 */
[----:B-1----:R-:W-:-:S07]  /*8fb0*/  FADD.FTZ R62, R20, R153 ;  /* 0x00000099143e7221 */ /* 0x002fce0000010000 */
[----:B------:R-:W1:Y:S01]  /*8fc0*/  MUFU.EX2 R30, R30 ;  /* 0x0000001e001e7308 */ /* 0x000e620000000800 */
[----:B0-----:R-:W-:-:S07]  /*8fd0*/  FADD.FTZ R3, R27, R4 ;  /* 0x000000041b037221 */ /* 0x001fce0000010000 */
[----:B------:R-:W0:Y:S01]  /*8fe0*/  MUFU.EX2 R24, R24 ;  /* 0x0000001800187308 */ /* 0x000e220000000800 */
[----:B--2---:R-:W-:-:S01]  /*8ff0*/  FADD.FTZ R63, R23, R62 ;  /* 0x0000003e173f7221 */ /* 0x004fc20000010000 */
[----:B------:R-:W-:-:S06]  /*9000*/  FFMA.FTZ R62, R2, R66, -R77 ;  /* 0x00000042023e7223 */ /* 0x000fcc000001084d */
[----:B------:R-:W2:Y:S01]  /*9010*/  MUFU.EX2 R31, R31 ;  /* 0x0000001f001f7308 */ /* 0x000ea20000000800 */
[----:B-1----:R-:W-:-:S07]  /*9020*/  FADD.FTZ R4, R30, R3 ;  /* 0x000000031e047221 */ /* 0x002fce0000010000 */
        /* <DEDUP_REMOVED lines=30> */
[----:B-1----:R-:W-:-:S01]  /*9210*/  FADD.FTZ R67, R37, R66 ;  /* 0x0000004225437221 */ /* 0x002fc20000010000 */
[C-C-:B------:R-:W-:Y:S01]  /*9220*/  FFMA.FTZ R66, R2.reuse, R74, -R77.reuse ;  /* 0x0000004a02427223 */ /* 0x140fe2000001084d */
[----:B------:R-:W-:-:S05]  /*9230*/  FFMA.FTZ R77, R2, R87, -R77 ;  /* 0x00000057024d7223 */ /* 0x000fca000001084d */
[----:B------:R-:W1:Y:S01]  /*9240*/  MUFU.EX2 R47, R47 ;  /* 0x0000002f002f7308 */ /* 0x000e620000000800 */
[----:B0-----:R-:W-:-:S07]  /*9250*/  FADD.FTZ R4, R46, R3 ;  /* 0x000000032e047221 */ /* 0x001fce0000010000 */
[----:B------:R-:W0:Y:S01]  /*9260*/  MUFU.EX2 R41, R41 ;  /* 0x0000002900297308 */ /* 0x000e220000000800 */
[----:B--2---:R-:W-:-:S07]  /*9270*/  FADD.FTZ R74, R40, R67 ;  /* 0x00000043284a7221 */ /* 0x004fce0000010000 */
[----:B------:R-:W2:Y:S01]  /*9280*/  MUFU.EX2 R50, R50 ;  /* 0x0000003200327308 */ /* 0x000ea20000000800 */
[----:B-1----:R-:W-:-:S07]  /*9290*/  FADD.FTZ R3, R47, R4 ;  /* 0x000000042f037221 */ /* 0x002fce0000010000 */
[----:B------:R-:W-:Y:S01]  /*92a0*/  MUFU.EX2 R44, R44 ;  /* 0x0000002c002c7308 */ /* 0x000fe20000000800 */
[----:B0-----:R-:W-:-:S07]  /*92b0*/  FADD.FTZ R67, R41, R74 ;  /* 0x0000004a29437221 */ /* 0x001fce0000010000 */
        /* <DEDUP_REMOVED lines=11> */
[----:B------:R-:W-:Y:S08]  /*9370*/  MUFU.EX2 R52, R52 ;  /* 0x0000003400347308 */ /* 0x000ff00000000800 */
[----:B------:R-:W0:Y:S01]  /*9380*/  MUFU.EX2 R59, R59 ;  /* 0x0000003b003b7308 */ /* 0x000e220000000800 */
[----:B-1----:R-:W-:-:S07]  /*9390*/  FADD.FTZ R4, R58, R3 ;  /* 0x000000033a047221 */ /* 0x002fce0000010000 */
[----:B------:R1:W-:Y:S08]  /*93a0*/  MUFU.EX2 R153, R70 ;  /* 0x0000004600997308 */ /* 0x0003f00000000800 */
[----:B------:R-:W2:Y:S01]  /*93b0*/  MUFU.EX2 R53, R53 ;  /* 0x0000003500357308 */ /* 0x000ea20000000800 */
[----:B-1----:R-:W-:-:S01]  /*93c0*/  FADD.FTZ R70, R44, R67 ;  /* 0x000000432c467221 */ /* 0x002fc20000010000 */
[----:B0-----:R-:W-:-:S03]  /*93d0*/  FADD.FTZ R3, R59, R4 ;  /* 0x000000043b037221 */ /* 0x001fc60000010000 */
[----:B------:R-:W-:-:S03]  /*93e0*/  FADD.FTZ R67, R45, R70 ;  /* 0x000000462d437221 */ /* 0x000fc60000010000 */
[----:B------:R-:W0:Y:S01]  /*93f0*/  MUFU.EX2 R80, R80 ;  /* 0x0000005000507308 */ /* 0x000e220000000800 */
[----:B------:R-:W-:-:S04]  /*9400*/  FADD.FTZ R70, R48, R67 ;  /* 0x0000004330467221 */ /* 0x000fc80000010000 */
[----:B------:R-:W-:-:S03]  /*9410*/  FADD.FTZ R67, R49, R70 ;  /* 0x0000004631437221 */ /* 0x000fc60000010000 */
[----:B------:R-:W1:Y:S01]  /*9420*/  MUFU.EX2 R56, R56 ;  /* 0x0000003800387308 */ /* 0x000e620000000800 */
[----:B------:R-:W-:-:S04]  /*9430*/  FADD.FTZ R70, R52, R67 ;  /* 0x0000004334467221 */ /* 0x000fc80000010000 */
[----:B--2---:R-:W-:-:S03]  /*9440*/  FADD.FTZ R67, R53, R70 ;  /* 0x0000004635437221 */ /* 0x004fc60000010000 */
        /* <DEDUP_REMOVED lines=9> */
[----:B-1----:R-:W-:-:S04]  /*94e0*/  FADD.FTZ R70, R63, R70 ;  /* 0x000000463f467221 */ /* 0x002fc80000010000 */
[----:B------:R-:W-:-:S03]  /*94f0*/  FADD.FTZ R70, R153, R70 ;  /* 0x0000004699467221 */ /* 0x000fc60000010000 */
        /* <DEDUP_REMOVED lines=35> */
[----:B--2---:R-:W-:Y:S01]  /*9730*/  FADD.FTZ R3, R77, R67 ;  /* 0x000000434d037221 */ /* 0x004fe20000010000 */
[----:B------:R-:W-:Y:S06]  /*9740*/  @!P0 BRA `(.L_x_1108) ;  /* 0x0000000000048947 */ /* 0x000fec0003800000 */
[----:B------:R-:W-:Y:S01]  /*9750*/  BPT.TRAP 0x1 ;  /* 0x000000040000795c */ /* 0x000fe20000300000 */
.L_x_1108:
        /* <DEDUP_REMOVED lines=18> */
[----:B------:R-:W-:Y:S01]  /*9880*/  SYNCS.ARRIVE.TRANS64.RED.A1T0 RZ, [UR10], RZ ;  /* 0x000000ffffff79a7 */ /* 0x000fe2000810040a */
        /* <DEDUP_REMOVED lines=86> */
[----:B------:R-:W-:Y:S01]  /*9df0*/  F2FP.SATFINITE.E4M3.F32.PACK_AB_MERGE_C R155, R83, R82, R30 ;  /* 0x00000052539b723e */ /* 0x000fe2000480701e */
[----:B------:R-:W-:Y:S06]  /*9e00*/  @P1 BRA `(.L_x_1109) ;  /* 0xffffffe000841947 */ /* 0x000fec000383ffff */
.L_x_1098:
[----:B------:R-:W-:-:S13]  /*9e10*/  ISETP.GE.AND P1, PT, R15, R18, PT ;  /* 0x000000120f00720c */ /* 0x000fda0003f26270 */
[----:B------:R-:W-:Y:S05]  /*9e20*/  @!P1 BRA `(.L_x_1110) ;  /* 0x0000002c00c09947 */ /* 0x000fea0003800000 */
[C---:B------:R-:W-:Y:S01]  /*9e30*/  VIADD R12, R19.reuse, 0x8 ;  /* 0x00000008130c7836 */ /* 0x040fe20000000000 */
[----:B------:R-:W-:Y:S01]  /*9e40*/  IADD3 R19, -R19, 0xb, RZ ;  /* 0x0000000b13137810 */ /* 0x000fe20007ffe1ff */
[----:B------:R-:W-:Y:S01]  /*9e50*/  IMAD.MOV.U32 R13, RZ, RZ, R11 ;  /* 0x000000ffff0d7224 */ /* 0x000fe200078e000b */
[----:B------:R-:W-:Y:S01]  /*9e60*/  UMOV UR32, UR4 ;  /* 0x0000000400207c82 */ /* 0x000fe20008000000 */
[----:B------:R-:W-:Y:S01]  /*9e70*/  IMAD.MOV.U32 R10, RZ, RZ, R9 ;  /* 0x000000ffff0a7224 */ /* 0x000fe200078e0009 */
[----:B------:R-:W-:Y:S01]  /*9e80*/  ULDC UR33, c[0x0][0x9e4] ;  /* 0x0002790000217ab9 */ /* 0x000fe20000000800 */
[----:B------:R-:W-:Y:S01]  /*9e90*/  IMAD.MOV.U32 R14, RZ, RZ, R0 ;  /* 0x000000ffff0e7224 */ /* 0x000fe200078e0000 */
[----:B------:R-:W-:Y:S01]  /*9ea0*/  ULDC UR34, c[0x0][0x288] ;  /* 0x0000a20000227ab9 */ /* 0x000fe20000000800 */
[----:B------:R-:W-:Y:S01]  /*9eb0*/  ULDC UR35, c[0x0][0x2f0] ;  /* 0x0000bc0000237ab9 */ /* 0x000fe20000000800 */
[----:B------:R-:W-:-:S05]  /*9ec0*/  ULDC UR41, c[0x0][0x9e0] ;  /* 0x0002780000297ab9 */ /* 0x000fca0000000800 */
.L_x_1129:
[----:B------:R-:W-:Y:S01]  /*9ed0*/  UIADD3 UR4, UR32, 0x1, URZ ;  /* 0x0000000120047890 */ /* 0x000fe2000fffe03f */
[----:B------:R-:W-:-:S03]  /*9ee0*/  ISETP.NE.AND P2, PT, RZ, UR37, PT ;  /* 0x00000025ff007c0c */ /* 0x000fc6000bf45270 */
[----:B------:R-:W-:-:S04]  /*9ef0*/  UISETP.NE.AND UP0, UPT, UR4, 0x2, UPT ;  /* 0x000000020400788c */ /* 0x000fc8000bf05270 */
[----:B------:R-:W-:Y:S02]  /*9f00*/  USEL UR10, URZ, 0x1, UP0 ;  /* 0x000000013f0a7887 */ /* 0x000fe40008000000 */
[----:B------:R-:W-:-:S04]  /*9f10*/  USEL UR4, UR4, URZ, UP0 ;  /* 0x0000003f04047287 */ /* 0x000fc80008000000 */
[----:B------:R-:W-:Y:S01]  /*9f20*/  LOP3.LUT R0, R14, UR10, RZ, 0x3c, !PT ;  /* 0x0000000a0e007c12 */ /* 0x000fe2000f8e3cff */
[----:B------:R-:W-:Y:S07]  /*9f30*/  @P2 BRA `(.L_x_1111) ;  /* 0x0000000000282947 */ /* 0x000fee0003800000 */
[----:B------:R-:W-:Y:S05]  /*9f40*/  @!P0 BRA `(.L_x_1112) ;  /* 0x0000000000048947 */ /* 0x000fea0003800000 */
[----:B------:R-:W-:Y:S01]  /*9f50*/  BPT.TRAP 0x1 ;  /* 0x000000040000795c */ /* 0x000fe20000300000 */
.L_x_1112:
[----:B------:R-:W-:Y:S01]  /*9f60*/  ULEA UR10, UR4, UR36, 0x3 ;  /* 0x00000024040a7291 */ /* 0x000fe2000f8e183f */
[----:B------:R-:W-:-:S08]  /*9f70*/  SHF.L.U32 R9, R0, 0x1f, RZ ;  /* 0x0000001f00097819 */ /* 0x000fd000000006ff */
[----:B------:R0:W1:Y:S01]  /*9f80*/  SYNCS.PHASECHK.TRANS64.TRYWAIT P1, [UR10+0x22830], R9 ;  /* 0x02283009ff0075a7 */ /* 0x000062000802014a */
[----:B------:R-:W-:Y:S05]  /*9f90*/  @!P0 BRA `(.L_x_1113) ;  /* 0x0000000000048947 */ /* 0x000fea0003800000 */
[----:B------:R-:W-:Y:S01]  /*9fa0*/  BPT.TRAP 0x1 ;  /* 0x000000040000795c */ /* 0x000fe20000300000 */
.L_x_1113:
[----:B-1----:R-:W-:Y:S05]  /*9fb0*/  @P1 BRA `(.L_x_1111) ;  /* 0x0000000000081947 */ /* 0x002fea0003800000 */
[----:B------:R-:W1:Y:S02]  /*9fc0*/  SYNCS.PHASECHK.TRANS64.TRYWAIT P1, [UR10+0x22830], R9 ;  /* 0x02283009ff0075a7 */ /* 0x000e64000802014a */
[----:B-1----:R-:W-:Y:S05]  /*9fd0*/  @!P1 BRA `(.L_x_1114) ;  /* 0x000000a4003c9947 */ /* 0x002fea0003800000 */
.L_x_1111:
[----:B------:R2:W-:Y:S01]  /*9fe0*/  BAR.SYNC.DEFER_BLOCKING R12, 0x100 ;  /* 0x0004000c0000751d */ /* 0x0005e20000010000 */
[----:B------:R-:W-:Y:S01]  /*9ff0*/  R2UR UR28, R6 ;  /* 0x00000000061c72ca */ /* 0x000fe200000e0000 */
[----:B------:R-:W-:Y:S01]  /*a000*/  UIMAD UR30, UR4, 0x600, UR6 ;  /* 0x00000600041e78a4 */ /* 0x000fe2000f8e0206 */
[----:B------:R-:W-:-:S03]  /*a010*/  R2UR UR29, R7 ;  /* 0x00000000071d72ca */ /* 0x000fc600000e0000 */
[----:B------:R-:W-:Y:S01]  /*a020*/  UMOV UR31, 0x80000020 ;  /* 0x80000020001f7882 */ /* 0x000fe20000000000 */
[----:B------:R-:W-:Y:S01]  /*a030*/  UIADD3 UR10, UR30, 0x2, URZ ;  /* 0x000000021e0a7890 */ /* 0x000fe2000fffe03f */
        /* <DEDUP_REMOVED lines=27> */
[----:B--2---:R-:W-:Y:S05]  /*a1f0*/  @P2 BRA `(.L_x_1115) ;  /* 0x0000000000282947 */ /* 0x004fea0003800000 */
[----:B------:R-:W-:Y:S05]  /*a200*/  @!P0 BRA `(.L_x_1116) ;  /* 0x0000000000048947 */ /* 0x000fea0003800000 */
[----:B------:R-:W-:Y:S01]  /*a210*/  BPT.TRAP 0x1 ;  /* 0x000000040000795c */ /* 0x000fe20000300000 */
.L_x_1116:
[----:B------:R-:W-:Y:S01]  /*a220*/  ULEA UR10, UR32, UR36, 0x3 ;  /* 0x00000024200a7291 */ /* 0x000fe2000f8e183f */
[----:B01----:R-:W-:-:S08]  /*a230*/  SHF.L.U32 R9, R14, 0x1f, RZ ;  /* 0x0000001f0e097819 */ /* 0x003fd000000006ff */
[----:B------:R0:W1:Y:S01]  /*a240*/  SYNCS.PHASECHK.TRANS64.TRYWAIT P1, [UR10+0x22850], R9 ;  /* 0x02285009ff0075a7 */ /* 0x000062000802014a */
[----:B------:R-:W-:Y:S05]  /*a250*/  @!P0 BRA `(.L_x_1117) ;  /* 0x0000000000048947 */ /* 0x000fea0003800000 */
[----:B------:R-:W-:Y:S01]  /*a260*/  BPT.TRAP 0x1 ;  /* 0x000000040000795c */ /* 0x000fe20000300000 */
.L_x_1117:
[----:B-1----:R-:W-:Y:S05]  /*a270*/  @P1 BRA `(.L_x_1115) ;  /* 0x0000000000081947 */ /* 0x002fea0003800000 */
[----:B------:R-:W1:Y:S02]  /*a280*/  SYNCS.PHASECHK.TRANS64.TRYWAIT P1, [UR10+0x22850], R9 ;  /* 0x02285009ff0075a7 */ /* 0x000e64000802014a */
[----:B-1----:R-:W-:Y:S05]  /*a290*/  @!P1 BRA `(.L_x_1118) ;  /* 0x000000a000a49947 */ /* 0x002fea0003800000 */
.L_x_1115:
[----:B------:R-:W-:Y:S01]  /*a2a0*/  UIADD3 UR10, UR36, 0x400, URZ ;  /* 0x00000400240a7890 */ /* 0x000fe2000fffe03f */
[----:B------:R-:W-:Y:S01]  /*a2b0*/  WARPGROUP.ARRIVE ;  /* 0x00000000000079c5 */ /* 0x000fe20000000000 */
[----:B------:R-:W-:Y:S02]  /*a2c0*/  UMOV UR11, 0x40000040 ;  /* 0x40000040000b7882 */ /* 0x000fe40000000000 */
        /* <DEDUP_REMOVED lines=25> */
.L_x_1119:
[----:B01----:R-:W3:Y:S01]  /*a460*/  LDL R9, [R1] ;  /* 0x0000000001097983 */ /* 0x003ee20000100800 */
[----:B------:R-:W-:Y:S01]  /*a470*/  ISETP.NE.AND P1, PT, R22, 0x1, PT ;  /* 0x000000011600780c */ /* 0x000fe20003f25270 */
[----:B------:R-:W-:Y:S01]  /*a480*/  IMAD.SHL.U32 R158, R15, 0x80, RZ ;  /* 0x000000800f9e7824 */ /* 0x000fe200078e00ff */
[----:B------:R-:W-:-:S04]  /*a490*/  ULEA UR10, UR4, UR36, 0x3 ;  /* 0x00000024040a7291 */ /* 0x000fc8000f8e183f */
[----:B------:R-:W-:-:S04]  /*a4a0*/  UIADD3 UR10, UR10, 0x22840, URZ ;  /* 0x000228400a0a7890 */ /* 0x000fc8000fffe03f */
[----:B------:R-:W-:-:S03]  /*a4b0*/  UPRMT UR10, UR7, 0x654, UR10 ;  /* 0x00000654070a7896 */ /* 0x000fc6000800000a */
[----:B------:R-:W0:Y:S06]  /*a4c0*/  @P1 LDC R14, c[0x0][0x450] ;  /* 0x00011400ff0e1b82 */ /* 0x000e2c0000000800 */
[----:B------:R-:W-:Y:S01]  /*a4d0*/  SYNCS.ARRIVE.TRANS64.RED.A1T0 RZ, [UR10], RZ ;  /* 0x000000ffffff79a7 */ /* 0x000fe2000810040a */
[----:B---3--:R-:W-:Y:S02]  /*a4e0*/  LOP3.LUT P5, RZ, R9, 0x1, RZ, 0xc0, !PT ;  /* 0x0000000109ff7812 */ /* 0x008fe400078ac0ff */
[----:B------:R-:W1:Y:S02]  /*a4f0*/  @P1 LDC R9, c[0x0][0x44c] ;  /* 0x00011300ff091b82 */ /* 0x000e640000000800 */
[----:B-1----:R-:W-:-:S04]  /*a500*/  @P1 IMAD.HI.U32 R11, R8, R9, RZ ;  /* 0x00000009080b1227 */ /* 0x002fc800078e00ff */
[----:B------:R-:W-:Y:S01]  /*a510*/  IMAD.MOV.U32 R9, RZ, RZ, R8 ;  /* 0x000000ffff097224 */ /* 0x000fe200078e0008 */
[----:B0-----:R-:W-:Y:S02]  /*a520*/  @P1 SHF.R.U32.HI R9, RZ, R14, R11 ;  /* 0x0000000eff091219 */ /* 0x001fe4000001160b */
[----:B------:R-:W-:-:S03]  /*a530*/  IADD3 R14, -R158, 0x1, RZ ;  /* 0x000000019e0e7810 */ /* 0x000fc60007ffe1ff */
[----:B------:R-:W0:Y:S02]  /*a540*/  SHFL.IDX PT, R21, R9, RZ, 0x1c1f ;  /* 0x001c1fff09157589 */ /* 0x000e2400000e0000 */
[----:B------:R-:W-:-:S04]  /*a550*/  IMAD R11, R5, -0x2, R14 ;  /* 0xfffffffe050b7824 */ /* 0x000fc800078e020e */
[----:B------:R-:W-:-:S04]  /*a560*/  IMAD R11, R16, UR35, R11 ;  /* 0x00000023100b7c24 */ /* 0x000fc8000f8e020b */
[----:B------:R-:W-:-:S04]  /*a570*/  VIADD R11, R11, -UR34 ;  /* 0x800000220b0b7c36 */ /* 0x000fc80008000000 */
[C---:B------:R-:W-:Y:S02]  /*a580*/  VIADD R160, R11.reuse, UR41 ;  /* 0x000000290ba07c36 */ /* 0x040fe40008000000 */
[----:B------:R-:W-:Y:S02]  /*a590*/  VIADD R162, R11, UR5 ;  /* 0x000000050ba27c36 */ /* 0x000fe40008000000 */
[--C-:B0-----:R-:W-:Y:S02]  /*a5a0*/  IMAD.IADD R154, R160, 0x1, R21.reuse ;  /* 0x00000001a09a7824 */ /* 0x101fe400078e0215 */
[----:B------:R-:W-:Y:S01]  /*a5b0*/  IMAD.IADD R156, R162, 0x1, R21 ;  /* 0x00000001a29c7824 */ /* 0x000fe200078e0215 */
[----:B------:R-:W-:Y:S06]  /*a5c0*/  @!P5 BRA `(.L_x_1120) ;  /* 0x00000000005cd947 */ /* 0x000fec0003800000 */
[----:B------:R-:W-:Y:S01]  /*a5d0*/  IMAD R11, R16, UR35, R21 ;  /* 0x00000023100b7c24 */ /* 0x000fe2000f8e0215 */
[----:B------:R-:W-:Y:S03]  /*a5e0*/  BSSY B0, `(.L_x_1121) ;  /* 0x0000011000007945 */ /* 0x000fe60003800000 */
[----:B------:R-:W-:-:S05]  /*a5f0*/  VIADD R11, R11, -UR34 ;  /* 0x800000220b0b7c36 */ /* 0x000fca0008000000 */
        /* <DEDUP_REMOVED lines=10> */
.L_x_1122:
[----:B------:R-:W-:-:S05]  /*a6a0*/  IMAD.U32 R20, RZ, RZ, UR33 ;  /* 0x00000021ff147e24 */ /* 0x000fca000f8e00ff */
[----:B------:R-:W-:-:S13]  /*a6b0*/  ISETP.NE.AND P1, PT, R20, 0x1, PT ;  /* 0x000000011400780c */ /* 0x000fda0003f25270 */
[----:B------:R-:W0:Y:S02]  /*a6c0*/  @P1 LDC.64 R152, c[0x0][0x9e8] ;  /* 0x00027a00ff981b82 */ /* 0x000e240000000a00 */
[----:B0-----:R-:W-:-:S05]  /*a6d0*/  @P1 IMAD.HI.U32 R14, R11, R152, RZ ;  /* 0x000000980b0e1227 */ /* 0x001fca00078e00ff */
[----:B------:R-:W-:-:S07]  /*a6e0*/  @P1 SHF.R.U32.HI R11, RZ, R153, R14 ;  /* 0x00000099ff0b1219 */ /* 0x000fce000001160e */
.L_x_1123:
[----:B------:R-:W-:Y:S05]  /*a6f0*/  BSYNC B0 ;  /* 0x0000000000007941 */ /* 0x000fea0003800000 */
.L_x_1121:
[----:B------:R-:W-:-:S04]  /*a700*/  IMAD R14, R11, R20, -R158 ;  /* 0x000000140b0e7224 */ /* 0x000fc800078e0a9e */
[----:B------:R-:W-:-:S05]  /*a710*/  IMAD R11, R5, -0x2, R14 ;  /* 0xfffffffe050b7824 */ /* 0x000fca00078e020e */
[----:B------:R-:W-:Y:S02]  /*a720*/  VIADDMNMX R154, R11, R20, R154, PT ;  /* 0x000000140b9a7246 */ /* 0x000fe4000380019a */
[----:B------:R-:W-:-:S07]  /*a730*/  VIMNMX R156, R156, R11, !PT ;  /* 0x0000000b9c9c7248 */ /* 0x000fce0007fe0100 */
.L_x_1120:
        /* <DEDUP_REMOVED lines=114> */
.L_x_1126:
[----:B------:R-:W-:-:S05]  /*ae60*/  IMAD.U32 R44, RZ, RZ, UR33 ;  /* 0x00000021ff2c7e24 */ /* 0x000fca000f8e00ff */
[----:B------:R-:W-:-:S13]  /*ae70*/  ISETP.NE.AND P2, PT, R44, 0x1, PT ;  /* 0x000000012c00780c */ /* 0x000fda0003f45270 */
[----:B------:R-:W0:Y:S02]  /*ae80*/  @P2 LDC.64 R164, c[0x0][0x9e8] ;  /* 0x00027a00ffa42b82 */ /* 0x000e240000000a00 */
[----:B0-----:R-:W-:-:S05]  /*ae90*/  @P2 IMAD.HI.U32 R40, R9, R164, RZ ;  /* 0x000000a409282227 */ /* 0x001fca00078e00ff */
[----:B------:R-:W-:-:S07]  /*aea0*/  @P2 SHF.R.U32.HI R9, RZ, R165, R40 ;  /* 0x000000a5ff092219 */ /* 0x000fce0000011628 */
.L_x_1127:
[----:B------:R-:W-:Y:S05]  /*aeb0*/  BSYNC B0 ;  /* 0x0000000000007941 */ /* 0x000fea0003800000 */
.L_x_1125:
[----:B------:R-:W-:-:S04]  /*aec0*/  IMAD R40, R9, R44, -R158 ;  /* 0x0000002c09287224 */ /* 0x000fc800078e0a9e */
[----:B------:R-:W-:-:S05]  /*aed0*/  IMAD R9, R5, -0x2, R40 ;  /* 0xfffffffe05097824 */ /* 0x000fca00078e0228 */
[----:B------:R-:W-:Y:S02]  /*aee0*/  VIADDMNMX R28, R9, R44, R28, PT ;  /* 0x0000002c091c7246 */ /* 0x000fe4000380011c */
[----:B------:R-:W-:-:S07]  /*aef0*/  VIMNMX R32, R32, R9, !PT ;  /* 0x0000000920207248 */ /* 0x000fce0007fe0100 */
.L_x_1124:
        /* <DEDUP_REMOVED lines=33> */
[----:B------:R-:W-:Y:S02]  /*b110*/  ISETP.GT.AND P2, PT, R32, RZ, P1 ;  /* 0x000000ff2000720c */ /* 0x000fe40000f44270 */
        /* <DEDUP_REMOVED lines=9> */
[----:B------:R-:W-:Y:S02]  /*b1b0*/  ISETP.GT.AND P3, PT, R32, 0x18, P1 ;  /* 0x000000182000780c */ /* 0x000fe40000f64270 */
[----:B------:R-:W-:Y:S02]  /*b1c0*/  FMNMX.FTZ R40, R11, R40, !PT ;  /* 0x000000280b287209 */ /* 0x000fe40007810000 */
[----:B------:R-:W-:Y:S02]  /*b1d0*/  FSEL R34, R26, -INF , !P2 ;  /* 0xff8000001a227808 */ /* 0x000fe40005000000 */
[----:B------:R-:W-:Y:S02]  /*b1e0*/  FMNMX.FTZ R40, R69, R40, !PT ;  /* 0x0000002845287209 */ /* 0x000fe40007810000 */
[----:B------:R-:W-:-:S02]  /*b1f0*/  ISETP.LT.OR P4, PT, R28, 0x9, P4 ;  /* 0x000000091c00780c */ /* 0x000fc40002781670 */
[----:B------:R-:W-:Y:S02]  /*b200*/  FMNMX.FTZ R40, R29, R40, !PT ;  /* 0x000000281d287209 */ /* 0x000fe40007810000 */
[----:B------:R-:W-:Y:S02]  /*b210*/  ISETP.LT.OR P3, PT, R28, 0x19, P3 ;  /* 0x000000191c00780c */ /* 0x000fe40001f61670 */
[----:B------:R-:W-:Y:S02]  /*b220*/  FMNMX.FTZ R40, R73, R40, !PT ;  /* 0x0000002849287209 */ /* 0x000fe40007810000 */
[----:B------:R-:W-:Y:S02]  /*b230*/  FMNMX.FTZ R26, R34, R13, !PT ;  /* 0x0000000d221a7209 */ /* 0x000fe40007810000 */
[----:B------:R-:W-:Y:S02]  /*b240*/  FMNMX.FTZ R40, R33, R40, !PT ;  /* 0x0000002821287209 */ /* 0x000fe40007810000 */
[----:B------:R-:W-:-:S02]  /*b250*/  FSEL R167, R30, -INF , !P4 ;  /* 0xff8000001ea77808 */ /* 0x000fc40006000000 */
[----:B------:R-:W-:Y:S02]  /*b260*/  FMNMX.FTZ R40, R77, R40, !PT ;  /* 0x000000284d287209 */ /* 0x000fe40007810000 */
[----:B------:R-:W-:Y:S02]  /*b270*/  FSEL R171, R38, -INF , !P3 ;  /* 0xff80000026ab7808 */ /* 0x000fe40005800000 */
        /* <DEDUP_REMOVED lines=172> */
[----:B-1----:R-:W-:-:S07]  /*bd40*/  FFMA.FTZ R81, R54, R4, R21 ;  /* 0x0000000436517223 */ /* 0x002fce0000010015 */
[----:B------:R-:W-:Y:S08]  /*bd50*/  MUFU.EX2 R28, R28 ;  /* 0x0000001c001c7308 */ /* 0x000ff00000000800 */
        /* <DEDUP_REMOVED lines=39> */
[----:B------:R-:W3:Y:S01]  /*bfd0*/  MUFU.EX2 R56, R56 ;  /* 0x0000003800387308 */ /* 0x000ee20000000800 */
[----:B0-----:R-:W-:-:S01]  /*bfe0*/  FFMA.FTZ R4, R77, R3, R34 ;  /* 0x000000034d047223 */ /* 0x001fc20000010022 */
[----:B------:R-:W-:Y:S01]  /*bff0*/  FADD.FTZ R3, R14, R81 ;  /* 0x000000510e037221 */ /* 0x000fe20000010000 */
[----:B------:R-:W-:-:S01]  /*c000*/  FFMA.FTZ R81, R2, R161, -R52 ;  /* 0x000000a102517223 */ /* 0x000fc20000010834 */
[----:B------:R-:W-:-:S04]  /*c010*/  FFMA.FTZ R45, R2, R45, -R52 ;  /* 0x0000002d022d7223 */ /* 0x000fc80000010834 */
[----:B------:R-:W0:Y:S01]  /*c020*/  MUFU.EX2 R31, R31 ;  /* 0x0000001f001f7308 */ /* 0x000e220000000800 */
[----:B-1----:R-:W-:-:S01]  /*c030*/  FADD.FTZ R85, R69, R4 ;  /* 0x0000000445557221 */ /* 0x002fc20000010000 */
[----:B------:R-:W-:-:S04]  /*c040*/  FADD.FTZ R4, R20, R3 ;  /* 0x0000000314047221 */ /* 0x000fc80000010000 */
[----:B------:R-:W-:Y:S02]  /*c050*/  FADD.FTZ R3, R23, R4 ;  /* 0x0000000417037221 */ /* 0x000fe40000010000 */
[----:B------:R-:W1:Y:S01]  /*c060*/  MUFU.EX2 R58, R58 ;  /* 0x0000003a003a7308 */ /* 0x000e620000000800 */
[----:B---3--:R-:W-:-:S01]  /*c070*/  FADD.FTZ R74, R56, R85 ;  /* 0x00000055384a7221 */ /* 0x008fc20000010000 */
[----:B------:R-:W-:-:S04]  /*c080*/  FADD.FTZ R4, R24, R3 ;  /* 0x0000000318047221 */ /* 0x000fc80000010000 */
[----:B------:R-:W-:Y:S02]  /*c090*/  FADD.FTZ R3, R27, R4 ;  /* 0x000000041b037221 */ /* 0x000fe40000010000 */
[----:B------:R-:W3:Y:S01]  /*c0a0*/  MUFU.EX2 R35, R35 ;  /* 0x0000002300237308 */ /* 0x000ee20000000800 */
[----:B0-----:R-:W-:-:S01]  /*c0b0*/  FADD.FTZ R85, R31, R74 ;  /* 0x0000004a1f557221 */ /* 0x001fc20000010000 */
[----:B------:R-:W-:Y:S01]  /*c0c0*/  FADD.FTZ R4, R26, R3 ;  /* 0x000000031a047221 */ /* 0x000fe20000010000 */
[----:B------:R-:W-:-:S03]  /*c0d0*/  FFMA.FTZ R74, R2, R159, -R52 ;  /* 0x0000009f024a7223 */ /* 0x000fc60000010834 */
[----:B------:R-:W-:Y:S02]  /*c0e0*/  FADD.FTZ R3, R47, R4 ;  /* 0x000000042f037221 */ /* 0x000fe40000010000 */
[----:B------:R-:W0:Y:S01]  /*c0f0*/  MUFU.EX2 R60, R60 ;  /* 0x0000003c003c7308 */ /* 0x000e220000000800 */
[----:B-1----:R-:W-:-:S01]  /*c100*/  FADD.FTZ R76, R58, R85 ;  /* 0x000000553a4c7221 */ /* 0x002fc20000010000 */
[----:B------:R-:W-:Y:S01]  /*c110*/  FADD.FTZ R4, R30, R3 ;  /* 0x000000031e047221 */ /* 0x000fe20000010000 */
[----:B------:R-:W-:-:S01]  /*c120*/  FFMA.FTZ R3, R2, R71, -R52 ;  /* 0x0000004702037223 */ /* 0x000fc20000010834 */
[C-C-:B------:R-:W-:Y:S01]  /*c130*/  FFMA.FTZ R71, R2.reuse, R153, -R52.reuse ;  /* 0x0000009902477223 */ /* 0x140fe20000010834 */
[----:B------:R-:W-:-:S03]  /*c140*/  FFMA.FTZ R52, R2, R87, -R52 ;  /* 0x0000005702347223 */ /* 0x000fc60000010834 */
[----:B------:R-:W1:Y:S01]  /*c150*/  MUFU.EX2 R39, R39 ;  /* 0x0000002700277308 */ /* 0x000e620000000800 */
[----:B---3--:R-:W-:-:S07]  /*c160*/  FADD.FTZ R85, R35, R76 ;  /* 0x0000004c23557221 */ /* 0x008fce0000010000 */
[----:B------:R-:W3:Y:S01]  /*c170*/  MUFU.EX2 R62, R62 ;  /* 0x0000003e003e7308 */ /* 0x000ee20000000800 */
[----:B0-----:R-:W-:-:S07]  /*c180*/  FADD.FTZ R76, R60, R85 ;  /* 0x000000553c4c7221 */ /* 0x001fce0000010000 */
[----:B------:R-:W0:Y:S01]  /*c190*/  MUFU.EX2 R43, R43 ;  /* 0x0000002b002b7308 */ /* 0x000e220000000800 */
[----:B-1----:R-:W-:-:S07]  /*c1a0*/  FADD.FTZ R85, R39, R76 ;  /* 0x0000004c27557221 */ /* 0x002fce0000010000 */
[----:B------:R-:W1:Y:S01]  /*c1b0*/  MUFU.EX2 R64, R64 ;  /* 0x0000004000407308 */ /* 0x000e620000000800 */
[----:B---3--:R-:W-:-:S01]  /*c1c0*/  FADD.FTZ R76, R62, R85 ;  /* 0x000000553e4c7221 */ /* 0x008fc20000010000 */
[----:B------:R-:W-:-:S04]  /*c1d0*/  FADD.FTZ R85, R55, R4 ;  /* 0x0000000437557221 */ /* 0x000fc80000010000 */
[----:B------:R-:W-:Y:S02]  /*c1e0*/  FADD.FTZ R4, R36, R85 ;  /* 0x0000005524047221 */ /* 0x000fe40000010000 */
[----:B------:R-:W3:Y:S01]  /*c1f0*/  MUFU.EX2 R73, R73 ;  /* 0x0000004900497308 */ /* 0x000ee20000000800 */
        /* <DEDUP_REMOVED lines=12> */
[----:B0-----:R-:W-:-:S07]  /*c2c0*/  FADD.FTZ R76, R66, R159 ;  /* 0x0000009f424c7221 */ /* 0x001fce0000010000 */
[----:B------:R-:W0:Y:S01]  /*c2d0*/  MUFU.EX2 R68, R68 ;  /* 0x0000004400447308 */ /* 0x000e220000000800 */
[----:B-1----:R-:W-:-:S07]  /*c2e0*/  FADD.FTZ R76, R51, R76 ;  /* 0x0000004c334c7221 */ /* 0x002fce0000010000 */
[----:B------:R-:W1:Y:S08]  /*c2f0*/  MUFU.EX2 R70, R70 ;  /* 0x0000004600467308 */ /* 0x000e700000000800 */
[----:B------:R-:W4:Y:S08]  /*c300*/  MUFU.EX2 R59, R59 ;  /* 0x0000003b003b7308 */ /* 0x000f300000000800 */
[----:B------:R-:W5:Y:S08]  /*c310*/  MUFU.EX2 R72, R72 ;  /* 0x0000004800487308 */ /* 0x000f700000000800 */
[----:B------:R3:W-:Y:S08]  /*c320*/  MUFU.EX2 R78, R3 ;  /* 0x00000003004e7308 */ /* 0x0007f00000000800 */
[----:B------:R-:W2:Y:S01]  /*c330*/  MUFU.EX2 R81, R81 ;  /* 0x0000005100517308 */ /* 0x000ea20000000800 */
[----:B---3--:R-:W-:-:S04]  /*c340*/  FADD.FTZ R3, R13, R76 ;  /* 0x0000004c0d037221 */ /* 0x008fc80000010000 */
[----:B0-----:R-:W-:-:S03]  /*c350*/  FADD.FTZ R3, R68, R3 ;  /* 0x0000000344037221 */ /* 0x001fc60000010000 */
[----:B------:R-:W0:Y:S01]  /*c360*/  MUFU.EX2 R74, R74 ;  /* 0x0000004a004a7308 */ /* 0x000e220000000800 */
[----:B-1----:R-:W-:-:S01]  /*c370*/  FADD.FTZ R76, R70, R3 ;  /* 0x00000003464c7221 */ /* 0x002fc20000010000 */
[----:B------:R-:W-:-:S03]  /*c380*/  FADD.FTZ R3, R57, R4 ;  /* 0x0000000439037221 */ /* 0x000fc60000010000 */
[----:B----4-:R-:W-:Y:S01]  /*c390*/  FADD.FTZ R85, R59, R76 ;  /* 0x0000004c3b557221 */ /* 0x010fe20000010000 */
[----:B------:R-:W-:-:S02]  /*c3a0*/  FADD.FTZ R4, R32, R3 ;  /* 0x0000000320047221 */ /* 0x000fc40000010000 */
[----:B------:R-:W1:Y:S01]  /*c3b0*/  MUFU.EX2 R67, R67 ;  /* 0x0000004300437308 */ /* 0x000e620000000800 */
[----:B-----5:R-:W-:-:S01]  /*c3c0*/  FADD.FTZ R76, R72, R85 ;  /* 0x00000055484c7221 */ /* 0x020fc20000010000 */
[----:B------:R-:W-:-:S03]  /*c3d0*/  FADD.FTZ R4, R61, R4 ;  /* 0x000000043d047221 */ /* 0x000fc60000010000 */
[----:B--2---:R-:W-:-:S03]  /*c3e0*/  FADD.FTZ R3, R81, R76 ;  /* 0x0000004c51037221 */ /* 0x004fc60000010000 */
        /* <DEDUP_REMOVED lines=41> */
.L_x_1128:
        /* <DEDUP_REMOVED lines=107> */
.L_x_1110:
[----:B------:R-:W-:Y:S06]  /*cd30*/  BAR.ARV 0x8, 0x180 ;  /* 0x0206000000007b1d */ /* 0x000fec0000002000 */
[----:B------:R-:W-:Y:S05]  /*cd40*/  @!P0 BRA `(.L_x_1130) ;  /* 0x0000000000048947 */ /* 0x000fea0003800000 */
[----:B------:R-:W-:Y:S01]  /*cd50*/  BPT.TRAP 0x1 ;  /* 0x000000040000795c */ /* 0x000fe20000300000 */
.L_x_1130:
[----:B------:R-:W-:Y:S01]  /*cd60*/  ULEA UR5, UR4, UR36, 0x3 ;  /* 0x0000002404057291 */ /* 0x000fe2000f8e183f */
[----:B------:R-:W-:-:S08]  /*cd70*/  SHF.L.U32 R0, R0, 0x1f, RZ ;  /* 0x0000001f00007819 */ /* 0x000fd000000006ff */
[----:B------:R0:W1:Y:S01]  /*cd80*/  SYNCS.PHASECHK.TRANS64.TRYWAIT P1, [UR5+0x22850], R0 ;  /* 0x02285000ff0075a7 */ /* 0x0000620008020145 */
[----:B------:R-:W-:Y:S05]  /*cd90*/  @!P0 BRA `(.L_x_1131) ;  /* 0x0000000000048947 */ /* 0x000fea0003800000 */
[----:B------:R-:W-:Y:S01]  /*cda0*/  BPT.TRAP 0x1 ;  /* 0x000000040000795c */ /* 0x000fe20000300000 */
.L_x_1131:
[----:B-1----:R-:W-:Y:S05]  /*cdb0*/  @P1 BRA `(.L_x_1132) ;  /* 0x0000000000081947 */ /* 0x002fea0003800000 */
[----:B------:R-:W1:Y:S02]  /*cdc0*/  SYNCS.PHASECHK.TRANS64.TRYWAIT P1, [UR5+0x22850], R0 ;  /* 0x02285000ff0075a7 */ /* 0x000e640008020145 */
[----:B-1----:R-:W-:Y:S05]  /*cdd0*/  @!P1 BRA `(.L_x_1133) ;  /* 0x0000007400ec9947 */ /* 0x002fea0003800000 */
.L_x_1132:
[----:B------:R-:W-:Y:S01]  /*cde0*/  UIADD3 UR36, UR36, 0x400, URZ ;  /* 0x0000040024247890 */ /* 0x000fe2000fffe03f */
[----:B------:R-:W-:Y:S01]  /*cdf0*/  WARPGROUP.ARRIVE ;  /* 0x00000000000079c5 */ /* 0x000fe20000000000 */
[----:B------:R-:W-:Y:S01]  /*ce00*/  UMOV UR11, 0x40000040 ;  /* 0x40000040000b7882 */ /* 0x000fe20000000000 */
[----:B------:R-:W2:Y:S01]  /*ce10*/  LDC.64 R12, c[0x0][0x9a0] ;  /* 0x00026800ff0c7b82 */ /* 0x000ea20000000a00 */
[----:B------:R-:W-:-:S04]  /*ce20*/  USHF.R.U32.HI UR36, URZ, 0x4, UR36 ;  /* 0x000000043f247899 */ /* 0x000fc80008011624 */
[----:B------:R-:W-:-:S04]  /*ce30*/  ULOP3.LUT UR36, UR36, 0x3fff, URZ, 0xc0, !UPT ;  /* 0x00003fff24247892 */ /* 0x000fc8000f8ec03f */
[----:B------:R-:W-:-:S04]  /*ce40*/  ULOP3.LUT UR36, UR36, 0x10000, URZ, 0xfc, !UPT ;  /* 0x0001000024247892 */ /* 0x000fc8000f8efc3f */
[----:B------:R-:W-:-:S07]  /*ce50*/  ULEA UR4, UR4, UR36, 0xa ;  /* 0x0000002404047291 */ /* 0x000fce000f8e503f */
[----:B------:R-:W-:Y:S02]  /*ce60*/  UMOV UR10, UR4 ;  /* 0x00000004000a7c82 */ /* 0x000fe40008000000 */
[----:B------:R-:W-:Y:S01]  /*ce70*/  QGMMA.64x128x32.F32.E4M3.E4M3 R88, R164, gdesc[UR8], R88, gsb0 ;  /* 0x01e00008a4587df3 */ /* 0x000fe20008000858 */
[----:B--2---:R-:W-:-:S04]  /*ce80*/  ISETP.NE.U32.AND P1, PT, R12, RZ, PT ;  /* 0x000000ff0c00720c */ /* 0x004fc80003f25070 */
[----:B------:R-:W-:-:S13]  /*ce90*/  ISETP.NE.AND.EX P1, PT, R13, RZ, PT, P1 ;  /* 0x000000ff0d00720c */ /* 0x000fda0003f25310 */
[----:B------:R-:W0:Y:S01]  /*cea0*/  @P1 LDC.64 R6, c[0x0][0x9c8] ;  /* 0x00027200ff061b82 */ /* 0x000e220000000a00 */
[----:B------:R-:W-:-:S07]  /*ceb0*/  @P1 SHF.R.S32.HI R19, RZ, 0x1f, R17 ;  /* 0x0000001fff131819 */ /* 0x000fce0000011411 */
[----:B------:R-:W2:Y:S01]  /*cec0*/  @P1 LDC.64 R14, c[0x0][0x9d0] ;  /* 0x00027400ff0e1b82 */ /* 0x000ea20000000a00 */
[----:B------:R-:W-:Y:S01]  /*ced0*/  UIADD3 UR6, UR4, 0x2, URZ ;  /* 0x0000000204067890 */ /* 0x000fe2000fffe03f */
[----:B01----:R-:W-:-:S04]  /*cee0*/  @P1 IMAD R0, R6, UR38, RZ ;  /* 0x0000002606001c24 */ /* 0x003fc8000f8e02ff */
[----:B------:R-:W-:Y:S02]  /*cef0*/  @P1 IMAD R5, R7, UR39, R0 ;  /* 0x0000002707051c24 */ /* 0x000fe4000f8e0200 */
[----:B------:R-:W-:-:S04]  /*cf00*/  @P1 IMAD.WIDE.U32 R6, R6, UR39, RZ ;  /* 0x0000002706061c25 */ /* 0x000fc8000f8e00ff */
[-C--:B--2---:R-:W-:Y:S02]  /*cf10*/  @P1 IMAD R0, R19, R14.reuse, RZ ;  /* 0x0000000e13001224 */ /* 0x084fe400078e02ff */
[----:B------:R-:W-:Y:S01]  /*cf20*/  @P1 IMAD.IADD R7, R7, 0x1, R5 ;  /* 0x0000000107071824 */ /* 0x000fe200078e0205 */
[----:B------:R-:W-:Y:S01]  /*cf30*/  UMOV UR10, UR6 ;  /* 0x00000006000a7c82 */ /* 0x000fe20008000000 */
[C---:B------:R-:W-:Y:S01]  /*cf40*/  @P1 IMAD R5, R17.reuse, R15, R0 ;  /* 0x0000000f11051224 */ /* 0x040fe200078e0200 */
[----:B------:R-:W-:Y:S01]  /*cf50*/  UMOV UR11, 0x40000040 ;  /* 0x40000040000b7882 */ /* 0x000fe20000000000 */
[----:B------:R-:W-:-:S04]  /*cf60*/  @P1 IMAD.WIDE.U32 R6, R17, R14, R6 ;  /* 0x0000000e11061225 */ /* 0x000fc800078e0006 */
[----:B------:R-:W-:Y:S01]  /*cf70*/  @P1 IMAD.IADD R0, R7, 0x1, R5 ;  /* 0x0000000107001824 */ /* 0x000fe200078e0205 */
[----:B------:R-:W-:Y:S01]  /*cf80*/  @P1 LEA R12, P2, R6, R12, 0x2 ;  /* 0x0000000c060c1211 */ /* 0x000fe200078410ff */
[----:B------:R-:W-:-:S03]  /*cf90*/  IMAD.MOV.U32 R5, RZ, RZ, 0x3f800000 ;  /* 0x3f800000ff057424 */ /* 0x000fc600078e00ff */
[----:B------:R-:W-:-:S05]  /*cfa0*/  @P1 LEA.HI.X R13, R6, R13, R0, 0x2, P2 ;  /* 0x0000000d060d1211 */ /* 0x000fca00010f1400 */
[----:B------:R0:W2:Y:S01]  /*cfb0*/  @P1 LDG.E R5, desc[UR42][R12.64] ;  /* 0x0000002a0c051981 */ /* 0x0000a2000c1e1900 */
[----:B------:R-:W-:Y:S02]  /*cfc0*/  WARPGROUP.DEPBAR.LE gsb0, 0x0 ;  /* 0x00008000000079c5 */ /* 0x000fe40000010000 */
[----:B------:R-:W-:-:S06]  /*cfd0*/  WARPGROUP.ARRIVE ;  /* 0x00000000000079c5 */ /* 0x000fcc0000000000 */
[----:B------:R-:W-:Y:S01]  /*cfe0*/  QGMMA.64x128x32.F32.E4M3.E4M3 R88, R160, gdesc[UR8], R88, gsb0 ;  /* 0x01e00008a0587df3 */ /* 0x000fe20008000858 */
[----:B------:R-:W-:Y:S01]  /*cff0*/  UIADD3 UR6, UR4, 0x4, URZ ;  /* 0x0000000404067890 */ /* 0x000fe2000fffe03f */
[----:B------:R-:W-:-:S06]  /*d000*/  UMOV UR11, 0x40000040 ;  /* 0x40000040000b7882 */ /* 0x000fcc0000000000 */
[----:B------:R-:W-:Y:S01]  /*d010*/  UMOV UR10, UR6 ;  /* 0x00000006000a7c82 */ /* 0x000fe20008000000 */
        /* <DEDUP_REMOVED lines=10> */
[----:B------:R-:W1:Y:S04]  /*d0c0*/  SHFL.BFLY PT, R0, R7, 0x1, 0x1f ;  /* 0x0c201f0007007f89 */ /* 0x000e6800000e0000 */
[----:B0-----:R-:W0:Y:S01]  /*d0d0*/  SHFL.BFLY PT, R13, R6, 0x1, 0x1f ;  /* 0x0c201f00060d7f89 */ /* 0x001e2200000e0000 */
[----:B------:R-:W-:Y:S02]  /*d0e0*/  IMAD.MOV.U32 R8, RZ, RZ, RZ ;  /* 0x000000ffff087224 */ /* 0x000fe400078e00ff */
[----:B-1----:R-:W-:Y:S01]  /*d0f0*/  FADD.FTZ R12, R7, R0 ;  /* 0x00000000070c7221 */ /* 0x002fe20000010000 */
[----:B0-----:R-:W-:-:S04]  /*d100*/  FADD.FTZ R13, R6, R13 ;  /* 0x0000000d060d7221 */ /* 0x001fc80000010000 */
        /* <DEDUP_REMOVED lines=14> */
[C---:B------:R-:W-:Y:S01]  /*d1f0*/  @P2 FMUL.FTZ R6, R2.reuse, 0.69314718246459960938 ;  /* 0x3f31721802062820 */ /* 0x040fe20000410000 */
[----:B------:R-:W-:Y:S01]  /*d200*/  @P3 FMUL.FTZ R19, R2, 0.69314718246459960938 ;  /* 0x3f31721802133820 */ /* 0x000fe20000410000 */
[----:B0-----:R-:W-:Y:S01]  /*d210*/  @P3 FMUL.FTZ R2, R7, 0.69314718246459960938 ;  /* 0x3f31721807023820 */ /* 0x001fe20000410000 */
[----:B------:R-:W-:-:S02]  /*d220*/  IMAD.MOV.U32 R4, RZ, RZ, -0x800000 ;  /* 0xff800000ff047424 */ /* 0x000fc400078e00ff */
[----:B------:R-:W-:Y:S02]  /*d230*/  IMAD.MOV.U32 R0, RZ, RZ, -0x800000 ;  /* 0xff800000ff007424 */ /* 0x000fe400078e00ff */
[----:B-1----:R-:W-:Y:S01]  /*d240*/  @P2 FMUL.FTZ R3, R3, 0.69314718246459960938 ;  /* 0x3f31721803032820 */ /* 0x002fe20000410000 */
[----:B------:R-:W-:Y:S01]  /*d250*/  @P3 FFMA.FTZ R4, R19, R11, R2 ;  /* 0x0000000b13043223 */ /* 0x000fe20000010002 */
[----:B--2---:R-:W-:Y:S02]  /*d260*/  FMUL.FTZ R2, R8, R5 ;  /* 0x0000000508027220 */ /* 0x004fe40000410000 */
[----:B------:R-:W-:Y:S01]  /*d270*/  @P2 FFMA.FTZ R0, R6, R9, R3 ;  /* 0x0000000906002223 */ /* 0x000fe20000010003 */
[----:B---3--:R-:W-:Y:S01]  /*d280*/  FMUL.FTZ R10, R10, R5 ;  /* 0x000000050a0a7220 */ /* 0x008fe20000410000 */
[----:B------:R-:W-:Y:S02]  /*d290*/  WARPGROUP.DEPBAR.LE gsb0, 0x0 ;  /* 0x00008000000079c5 */ /* 0x000fe40000010000 */
[----:B------:R-:W-:Y:S05]  /*d2a0*/  @!P0 BRA `(.L_x_1134) ;  /* 0x0000000000048947 */ /* 0x000fea0003800000 */
[----:B------:R-:W-:Y:S01]  /*d2b0*/  BPT.TRAP 0x1 ;  /* 0x000000040000795c */ /* 0x000fe20000300000 */
.L_x_1134:
        /* <DEDUP_REMOVED lines=68> */
.L_x_1056:
[----:B------:R-:W-:Y:S05]  /*d700*/  @P0 BRA `(.L_x_1135) ;  /* 0x0000002000540947 */ /* 0x000fea0003800000 */
[----:B------:R-:W0:Y:S01]  /*d710*/  S2R R9, SR_TID.X ;  /* 0x0000000000097919 */ /* 0x000e220000002100 */
[----:B------:R-:W-:Y:S01]  /*d720*/  ULDC.64 UR4, c[0x4][0x40] ;  /* 0x0100100000047ab9 */ /* 0x000fe20000000a00 */
[----:B------:R-:W1:Y:S01]  /*d730*/  LDC R82, c[0x0][0xbe8] ;  /* 0x0002fa00ff527b82 */ /* 0x000e620000000800 */
[----:B------:R-:W-:Y:S01]  /*d740*/  ULDC.64 UR6, c[0x0][0xb38] ;  /* 0x0002ce0000067ab9 */ /* 0x000fe20000000a00 */
[----:B------:R-:W2:Y:S01]  /*d750*/  S2R R73, SR_CTAID.X ;  /* 0x0000000000497919 */ /* 0x000ea20000002500 */
[----:B------:R-:W-:-:S05]  /*d760*/  ULDC.64 UR8, c[0x0][0xb28] ;  /* 0x0002ca0000087ab9 */ /* 0x000fca0000000a00 */
[----:B------:R-:W3:Y:S08]  /*d770*/  LDC.64 R86, c[0x0][0xbd8] ;  /* 0x0002f600ff567b82 */ /* 0x000ef00000000a00 */
[----:B------:R-:W4:Y:S08]  /*d780*/  LDC R90, c[0x0][0xc50] ;  /* 0x00031400ff5a7b82 */ /* 0x000f300000000800 */
[----:B------:R-:W5:Y:S01]  /*d790*/  LDC.64 R88, c[0x0][0xb40] ;  /* 0x0002d000ff587b82 */ /* 0x000f620000000a00 */
[----:B0-----:R-:W-:-:S05]  /*d7a0*/  IMAD.SHL.U32 R2, R9, 0x4, RZ ;  /* 0x0000000409027824 */ /* 0x001fca00078e00ff */
[----:B------:R-:W-:Y:S02]  /*d7b0*/  LOP3.LUT R2, R2, 0xc, RZ, 0xc0, !PT ;  /* 0x0000000c02027812 */ /* 0x000fe400078ec0ff */
[----:B------:R-:W-:Y:S02]  /*d7c0*/  BAR.SYNC.DEFER_BLOCKING 0x1, 0x100 ;  /* 0x0044000000007b1d */ /* 0x000fe40000010000 */
[----:B------:R-:W-:-:S05]  /*d7d0*/  IADD3 R2, P0, R2, UR4, RZ ;  /* 0x0000000402027c10 */ /* 0x000fca000ff1e0ff */
[----:B------:R-:W-:Y:S01]  /*d7e0*/  IMAD.X R3, RZ, RZ, UR5, P0 ;  /* 0x00000005ff037e24 */ /* 0x000fe200080e06ff */
[----:B------:R-:W-:-:S05]  /*d7f0*/  ULDC.64 UR4, c[0x0][0xbd0] ;  /* 0x0002f40000047ab9 */ /* 0x000fca0000000a00 */
[----:B------:R0:W3:Y:S01]  /*d800*/  LDG.E.CONSTANT R3, desc[UR42][R2.64] ;  /* 0x0000002a02037981 */ /* 0x0000e2000c1e9900 */
[C---:B------:R-:W-:Y:S01]  /*d810*/  LOP3.LUT P0, R7, R9.reuse, 0x3, RZ, 0xc0, !PT ;  /* 0x0000000309077812 */ /* 0x040fe2000780c0ff */
[----:B------:R-:W-:Y:S01]  /*d820*/  VIADD R9, R9, 0xffffff80 ;  /* 0xffffff8009097836 */ /* 0x000fe20000000000 */
[----:B-1----:R-:W-:Y:S01]  /*d830*/  ISETP.NE.AND P2, PT, R82, 0x1, PT ;  /* 0x000000015200780c */ /* 0x002fe20003f45270 */
[----:B------:R-:W-:Y:S01]  /*d840*/  BSSY B0, `(.L_x_1136) ;  /* 0x0000187000007945 */ /* 0x000fe20003800000 */
[----:B------:R-:W-:-:S04]  /*d850*/  ISETP.EQ.OR P0, PT, R7, 0x3, !P0 ;  /* 0x000000030700780c */ /* 0x000fc80004702670 */
[----:B------:R-:W-:Y:S02]  /*d860*/  SEL R76, R5, R8, P0 ;  /* 0x00000008054c7207 */ /* 0x000fe40000000000 */
[----:B0-----:R-:W-:Y:S02]  /*d870*/  SHF.R.S32.HI R2, RZ, 0x1f, R9 ;  /* 0x0000001fff027819 */ /* 0x001fe40000011409 */
[----:B------:R-:W-:Y:S02]  /*d880*/  SEL R7, R8, R5, P0 ;  /* 0x0000000508077207 */ /* 0x000fe40000000000 */
[----:B------:R-:W-:Y:S01]  /*d890*/  LEA.HI R5, R2, R9, RZ, 0x7 ;  /* 0x0000000902057211 */ /* 0x000fe200078f38ff */
[----:B------:R-:W0:Y:S01]  /*d8a0*/  @P2 LDC R84, c[0x0][0xbec] ;  /* 0x0002fb00ff542b82 */ /* 0x000e220000000800 */
[----:B------:R-:W-:Y:S02]  /*d8b0*/  SEL R46, R6, R91, P0 ;  /* 0x0000005b062e7207 */ /* 0x000fe40000000000 */
[----:B------:R-:W-:-:S02]  /*d8c0*/  SEL R79, R91, R6, P0 ;  /* 0x000000065b4f7207 */ /* 0x000fc40000000000 */
[----:B------:R-:W-:Y:S02]  /*d8d0*/  LOP3.LUT R6, R5, 0xffffff80, RZ, 0xc0, !PT ;  /* 0xffffff8005067812 */ /* 0x000fe400078ec0ff */
[----:B------:R-:W-:Y:S01]  /*d8e0*/  LEA.HI R27, R2, R9, RZ, 0x2 ;  /* 0x00000009021b7211 */ /* 0x000fe200078f10ff */
[----:B------:R-:W1:Y:S01]  /*d8f0*/  @P2 LDC R83, c[0x0][0xbf0] ;  /* 0x0002fc00ff532b82 */ /* 0x000e620000000800 */
[----:B------:R-:W-:Y:S01]  /*d900*/  SEL R12, R94, R95, P0 ;  /* 0x0000005f5e0c7207 */ /* 0x000fe20000000000 */
[----:B------:R-:W-:Y:S01]  /*d910*/  IMAD.IADD R68, R9, 0x1, -R6 ;  /* 0x0000000109447824 */ /* 0x000fe200078e0a06 */
[----:B------:R-:W-:Y:S02]  /*d920*/  SHF.R.S32.HI R6, RZ, 0x7, R5 ;  /* 0x00000007ff067819 */ /* 0x000fe40000011405 */
[----:B------:R-:W-:Y:S02]  /*d930*/  LOP3.LUT R32, R27, 0xfffffffc, RZ, 0xc0, !PT ;  /* 0xfffffffc1b207812 */ /* 0x000fe400078ec0ff */
[----:B------:R-:W-:Y:S01]  /*d940*/  SHF.R.S32.HI R11, RZ, 0x1f, R68 ;  /* 0x0000001fff0b7819 */ /* 0x000fe20000011444 */
[----:B------:R-:W4:Y:S01]  /*d950*/  @P2 LDC R85, c[0x0][0xbf0] ;  /* 0x0002fc00ff552b82 */ /* 0x000f220000000800 */
[----:B------:R-:W-:Y:S01]  /*d960*/  LEA.HI R2, R5, R6, RZ, 0x1 ;  /* 0x0000000605027211 */ /* 0x000fe200078f08ff */
[----:B------:R-:W-:Y:S01]  /*d970*/  IMAD.IADD R27, R9, 0x1, -R32 ;  /* 0x00000001091b7824 */ /* 0x000fe200078e0a20 */
[----:B------:R-:W-:-:S02]  /*d980*/  LEA.HI R25, R11, R68, RZ, 0x2 ;  /* 0x000000440b197211 */ /* 0x000fc400078f10ff */
[----:B------:R-:W-:Y:S02]  /*d990*/  LOP3.LUT R2, R2, 0x3fffffe, RZ, 0xc0, !PT ;  /* 0x03fffffe02027812 */ /* 0x000fe400078ec0ff */
[--C-:B------:R-:W-:Y:S02]  /*d9a0*/  SHF.R.S32.HI R13, RZ, 0x2, R25.reuse ;  /* 0x00000002ff0d7819 */ /* 0x100fe40000011419 */
[----:B------:R-:W-:Y:S01]  /*d9b0*/  SHF.R.S32.HI R8, RZ, 0x1f, R25 ;  /* 0x0000001fff087819 */ /* 0x000fe20000011419 */
[----:B------:R-:W-:Y:S01]  /*d9c0*/  IMAD.IADD R2, R6, 0x1, -R2 ;  /* 0x0000000106027824 */ /* 0x000fe200078e0a02 */
[----:B------:R-:W-:Y:S02]  /*d9d0*/  LEA.HI R11, R11, R68, RZ, 0x5 ;  /* 0x000000440b0b7211 */ /* 0x000fe400078f28ff */
[----:B------:R-:W-:Y:S02]  /*d9e0*/  LEA.HI R5, R8, R13, RZ, 0x3 ;  /* 0x0000000d08057211 */ /* 0x000fe400078f18ff */
[----:B------:R-:W-:-:S02]  /*d9f0*/  SHF.R.S32.HI R8, RZ, 0x1f, R17 ;  /* 0x0000001fff087819 */ /* 0x000fc40000011411 */
[----:B------:R-:W-:Y:S02]  /*da00*/  LOP3.LUT R32, R5, 0xfffffff8, RZ, 0xc0, !PT ;  /* 0xfffffff805207812 */ /* 0x000fe400078ec0ff */
[----:B------:R-:W-:Y:S01]  /*da10*/  SHF.R.S32.HI R42, RZ, 0x5, R11 ;  /* 0x00000005ff2a7819 */ /* 0x000fe2000001140b */
[----:B------:R-:W-:Y:S01]  /*da20*/  IMAD R6, R8, UR4, RZ ;  /* 0x0000000408067c24 */ /* 0x000fe2000f8e02ff */
[----:B------:R-:W-:Y:S01]  /*da30*/  SEL R11, R151, R150, P0 ;  /* 0x00000096970b7207 */ /* 0x000fe20000000000 */
[----:B------:R-:W-:Y:S01]  /*da40*/  IMAD.IADD R5, R13, 0x1, -R32 ;  /* 0x000000010d057824 */ /* 0x000fe200078e0a20 */
[----:B------:R-:W-:Y:S01]  /*da50*/  SEL R78, R92, R93, P0 ;  /* 0x0000005d5c4e7207 */ /* 0x000fe20000000000 */
[----:B------:R-:W-:Y:S01]  /*da60*/  IMAD R9, R17, UR5, R6 ;  /* 0x0000000511097c24 */ /* 0x000fe2000f8e0206 */
[----:B------:R-:W-:Y:S01]  /*da70*/  SEL R10, R102, R103, P0 ;  /* 0x00000067660a7207 */ /* 0x000fe20000000000 */
[----:B------:R-:W-:Y:S01]  /*da80*/  IMAD R6, R8, UR6, RZ ;  /* 0x0000000608067c24 */ /* 0x000fe2000f8e02ff */
[----:B------:R-:W-:Y:S01]  /*da90*/  LEA.HI R8, R27, R27, RZ, 0x1 ;  /* 0x0000001b1b087211 */ /* 0x000fe200078f08ff */
[----:B------:R-:W-:Y:S01]  /*daa0*/  IMAD.WIDE.U32 R32, R17, UR4, RZ ;  /* 0x0000000411207c25 */ /* 0x000fe2000f8e00ff */
[----:B------:R-:W-:Y:S01]  /*dab0*/  SEL R93, R93, R92, P0 ;  /* 0x0000005c5d5d7207 */ /* 0x000fe20000000000 */
[----:B------:R-:W4:Y:S01]  /*dac0*/  S2UR UR4, SR_CTAID.Y ;  /* 0x00000000000479c3 */ /* 0x000f220000002600 */
[----:B------:R-:W-:Y:S01]  /*dad0*/  LOP3.LUT R8, R8, 0x1ffffffe, RZ, 0xc0, !PT ;  /* 0x1ffffffe08087812 */ /* 0x000fe200078ec0ff */
[----:B------:R-:W-:Y:S01]  /*dae0*/  IMAD R13, R17, UR7, R6 ;  /* 0x00000007110d7c24 */ /* 0x000fe2000f8e0206 */
[----:B------:R-:W-:Y:S01]  /*daf0*/  SEL R6, R150, R151, P0 ;  /* 0x0000009796067207 */ /* 0x000fe20000000000 */
[----:B------:R-:W-:Y:S01]  /*db00*/  IMAD R5, R42, 0x10, R5 ;  /* 0x000000102a057824 */ /* 0x000fe200078e0205 */
[----:B------:R-:W-:Y:S01]  /*db10*/  SEL R14, R96, R97, P0 ;  /* 0x00000061600e7207 */ /* 0x000fe20000000000 */
[----:B------:R-:W-:Y:S01]  /*db20*/  IMAD.IADD R27, R27, 0x1, -R8 ;  /* 0x000000011b1b7824 */ /* 0x000fe200078e0a08 */
[----:B------:R-:W-:Y:S01]  /*db30*/  SEL R15, R97, R96, P0 ;  /* 0x00000060610f7207 */ /* 0x000fe20000000000 */
[----:B------:R-:W-:Y:S01]  /*db40*/  IMAD.WIDE.U32 R42, R17, UR6, RZ ;  /* 0x00000006112a7c25 */ /* 0x000fe2000f8e00ff */
[----:B------:R-:W-:Y:S01]  /*db50*/  SEL R74, R100, R101, P0 ;  /* 0x00000065644a7207 */ /* 0x000fe20000000000 */
[----:B------:R-:W0:Y:S01]  /*db60*/  @P2 LDC R92, c[0x0][0xbec] ;  /* 0x0002fb00ff5c2b82 */ /* 0x000e220000000800 */
[----:B------:R-:W-:Y:S01]  /*db70*/  SEL R24, R112, R113, P0 ;  /* 0x0000007170187207 */ /* 0x000fe20000000000 */
[----:B------:R-:W-:Y:S01]  /*db80*/  IMAD.IADD R33, R33, 0x1, R9 ;  /* 0x0000000121217824 */ /* 0x000fe200078e0209 */
[----:B------:R-:W-:Y:S01]  /*db90*/  SEL R21, R113, R112, P0 ;  /* 0x0000007071157207 */ /* 0x000fe20000000000 */
[----:B------:R-:W-:Y:S01]  /*dba0*/  IMAD R2, R2, 0x40, R5 ;  /* 0x0000004002027824 */ /* 0x000fe200078e0205 */
[----:B------:R-:W-:Y:S01]  /*dbb0*/  SEL R16, R144, R145, P0 ;  /* 0x0000009190107207 */ /* 0x000fe20000000000 */
[----:B------:R-:W-:Y:S01]  /*dbc0*/  IMAD.IADD R43, R43, 0x1, R13 ;  /* 0x000000012b2b7824 */ /* 0x000fe200078e020d */
[----:B------:R-:W-:Y:S01]  /*dbd0*/  SEL R101, R101, R100, P0 ;  /* 0x0000006465657207 */ /* 0x000fe20000000000 */
[--C-:B------:R-:W-:Y:S01]  /*dbe0*/  IMAD R5, R27, 0x8, R2.reuse ;  /* 0x000000081b057824 */ /* 0x100fe200078e0202 */
[----:B------:R-:W-:Y:S01]  /*dbf0*/  SEL R22, R104, R105, P0 ;  /* 0x0000006968167207 */ /* 0x000fe20000000000 */
[----:B--2---:R-:W-:Y:S01]  /*dc00*/  IMAD R70, R73, 0x80, R2 ;  /* 0x0000008049467824 */ /* 0x004fe200078e0202 */
[----:B------:R-:W-:Y:S01]  /*dc10*/  SEL R23, R105, R104, P0 ;  /* 0x0000006869177207 */ /* 0x000fe20000000000 */
[----:B------:R-:W-:Y:S01]  /*dc20*/  IMAD R73, R73, 0x80, R5 ;  /* 0x0000008049497824 */ /* 0x000fe200078e0205 */
[----:B------:R-:W-:Y:S01]  /*dc30*/  SEL R30, R120, R121, P0 ;  /* 0x00000079781e7207 */ /* 0x000fe20000000000 */
[----:B-----5:R-:W-:Y:S01]  /*dc40*/  IMAD.WIDE.U32 R42, R88, UR39, R42 ;  /* 0x00000027582a7c25 */ /* 0x020fe2000f8e002a */
[----:B------:R-:W-:Y:S01]  /*dc50*/  SEL R31, R121, R120, P0 ;  /* 0x00000078791f7207 */ /* 0x000fe20000000000 */
[----:B------:R-:W-:Y:S01]  /*dc60*/  ULDC.64 UR6, c[0x0][0xb48] ;  /* 0x0002d20000067ab9 */ /* 0x000fe20000000a00 */
[----:B------:R-:W-:-:S02]  /*dc70*/  SEL R72, R116, R117, P0 ;  /* 0x0000007574487207 */ /* 0x000fc40000000000 */
[----:B------:R-:W-:Y:S02]  /*dc80*/  SEL R26, R136, R137, P0 ;  /* 0x00000089881a7207 */ /* 0x000fe40000000000 */
[----:B------:R-:W-:Y:S02]  /*dc90*/  LOP3.LUT R25, R25, 0x7ffffffc, RZ, 0xc0, !PT ;  /* 0x7ffffffc19197812 */ /* 0x000fe400078ec0ff */
[----:B------:R-:W-:Y:S01]  /*dca0*/  SEL R18, R108, R109, P0 ;  /* 0x0000006d6c127207 */ /* 0x000fe20000000000 */
[----:B0-----:R-:W-:Y:S01]  /*dcb0*/  @P2 IMAD.HI.U32 R92, R73, R92, RZ ;  /* 0x0000005c495c2227 */ /* 0x001fe200078e00ff */
        /* <DEDUP_REMOVED lines=8> */
[C---:B------:R-:W-:Y:S01]  /*dd40*/  LOP3.LUT P1, RZ, R68.reuse, 0x3, RZ, 0xc0, !PT ;  /* 0x0000000344ff7812 */ /* 0x040fe2000782c0ff */
[----:B------:R-:W-:Y:S01]  /*dd50*/  IMAD.IADD R68, R68, 0x1, -R25 ;  /* 0x0000000144447824 */ /* 0x000fe200078e0a19 */
        /* <DEDUP_REMOVED lines=31> */
[----:B------:R-:W-:Y:S01]  /*df50*/  SEL R103, R103, R102, P0 ;  /* 0x0000006667677207 */ /* 0x000fe20000000000 */
[----:B---3--:R0:W-:Y:S04]  /*df60*/  SHFL.IDX PT, R47, R12, R3, 0x1c1f ;  /* 0x001c1f030c2f7589 */ /* 0x0081e800000e0000 */
[----:B------:R-:W-:Y:S04]  /*df70*/  SHFL.IDX PT, R6, R6, R3, 0x1c1f ;  /* 0x001c1f0306067589 */ /* 0x000fe800000e0000 */
[----:B------:R-:W-:Y:S01]  /*df80*/  SHFL.IDX PT, R8, R76, R3, 0x1c1f ;  /* 0x001c1f034c087589 */ /* 0x000fe200000e0000 */
[----:B0-----:R-:W-:-:S03]  /*df90*/  LOP3.LUT R12, R3, 0x2, RZ, 0x3c, !PT ;  /* 0x00000002030c7812 */ /* 0x001fc600078e3cff */
[----:B------:R-:W-:Y:S04]  /*dfa0*/  SHFL.IDX PT, R53, R10, R3, 0x1c1f ;  /* 0x001c1f030a357589 */ /* 0x000fe800000e0000 */
[----:B------:R-:W0:Y:S04]  /*dfb0*/  SHFL.IDX PT, R11, R11, R12, 0x1c1f ;  /* 0x001c1f0c0b0b7589 */ /* 0x000e2800000e0000 */
[----:B------:R-:W-:Y:S04]  /*dfc0*/  SHFL.IDX PT, R7, R7, R12, 0x1c1f ;  /* 0x001c1f0c07077589 */ /* 0x000fe800000e0000 */
[----:B------:R-:W-:Y:S04]  /*dfd0*/  SHFL.IDX PT, R9, R78, R3, 0x1c1f ;  /* 0x001c1f034e097589 */ /* 0x000fe800000e0000 */
[----:B------:R-:W-:Y:S04]  /*dfe0*/  SHFL.IDX PT, R10, R93, R12, 0x1c1f ;  /* 0x001c1f0c5d0a7589 */ /* 0x000fe800000e0000 */
[----:B------:R-:W-:Y:S04]  /*dff0*/  SHFL.IDX PT, R14, R14, R3, 0x1c1f ;  /* 0x001c1f030e0e7589 */ /* 0x000fe800000e0000 */
[----:B------:R-:W-:Y:S04]  /*e000*/  SHFL.IDX PT, R15, R15, R12, 0x1c1f ;  /* 0x001c1f0c0f0f7589 */ /* 0x000fe800000e0000 */
[----:B------:R-:W-:Y:S01]  /*e010*/  SHFL.IDX PT, R71, R16, R3, 0x1c1f ;  /* 0x001c1f0310477589 */ /* 0x000fe200000e0000 */
[----:B0-----:R-:W-:-:S03]  /*e020*/  SEL R5, R6, R11, P0 ;  /* 0x0000000b06057207 */ /* 0x001fc60000000000 */
        /* <DEDUP_REMOVED lines=17> */
[----:B------:R-:W2:Y:S04]  /*e140*/  SHFL.IDX PT, R62, R133, R12, 0x1c1f ;  /* 0x001c1f0c853e7589 */ /* 0x000ea800000e0000 */
[----:B------:R-:W3:Y:S04]  /*e150*/  SHFL.IDX PT, R66, R129, R12, 0x1c1f ;  /* 0x001c1f0c81427589 */ /* 0x000ee800000e0000 */
[----:B------:R-:W5:Y:S04]  /*e160*/  SHFL.IDX PT, R74, R137, R12, 0x1c1f ;  /* 0x001c1f0c894a7589 */ /* 0x000f6800000e0000 */
[----:B------:R1:W-:Y:S04]  /*e170*/  SHFL.IDX PT, R63, R28, R3, 0x1c1f ;  /* 0x001c1f031c3f7589 */ /* 0x0003e800000e0000 */
[----:B------:R-:W4:Y:S04]  /*e180*/  SHFL.IDX PT, R72, R141, R12, 0x1c1f ;  /* 0x001c1f0c8d487589 */ /* 0x000f2800000e0000 */
[----:B------:R-:W-:Y:S01]  /*e190*/  SHFL.IDX PT, R48, R48, R3, 0x1c1f ;  /* 0x001c1f0330307589 */ /* 0x000fe200000e0000 */
[----:B0-----:R-:W-:-:S02]  /*e1a0*/  SEL R29, R27, R58, P0 ;  /* 0x0000003a1b1d7207 */ /* 0x001fc40000000000 */
[----:B-1----:R-:W-:Y:S01]  /*e1b0*/  SEL R28, R30, R31, P0 ;  /* 0x0000001f1e1c7207 */ /* 0x002fe20000000000 */
[----:B------:R-:W-:Y:S01]  /*e1c0*/  SHFL.IDX PT, R46, R46, R3, 0x1c1f ;  /* 0x001c1f032e2e7589 */ /* 0x000fe200000e0000 */
[----:B------:R-:W-:Y:S02]  /*e1d0*/  SEL R30, R31, R30, P0 ;  /* 0x0000001e1f1e7207 */ /* 0x000fe40000000000 */
[----:B------:R-:W-:Y:S01]  /*e1e0*/  SEL R31, R58, R27, P0 ;  /* 0x0000001b3a1f7207 */ /* 0x000fe20000000000 */
[----:B------:R-:W-:Y:S01]  /*e1f0*/  SHFL.IDX PT, R52, R52, R3, 0x1c1f ;  /* 0x001c1f0334347589 */ /* 0x000fe200000e0000 */
[----:B--2---:R-:W-:-:S03]  /*e200*/  SEL R27, R62, R49, P0 ;  /* 0x000000313e1b7207 */ /* 0x004fc60000000000 */
        /* <DEDUP_REMOVED lines=10> */
[----:B------:R1:W-:Y:S04]  /*e2b0*/  SHFL.IDX PT, R34, R34, R3, 0x1c1f ;  /* 0x001c1f0322227589 */ /* 0x0003e800000e0000 */
[----:B------:R-:W-:Y:S01]  /*e2c0*/  SHFL.IDX PT, R77, R77, R12, 0x1c1f ;  /* 0x001c1f0c4d4d7589 */ /* 0x000fe200000e0000 */
[----:B0-----:R-:W-:-:S03]  /*e2d0*/  SEL R20, R24, R21, P0 ;  /* 0x0000001518147207 */ /* 0x001fc60000000000 */
[----:B------:R-:W0:Y:S01]  /*e2e0*/  SHFL.IDX PT, R76, R145, R12, 0x1c1f ;  /* 0x001c1f0c914c7589 */ /* 0x000e2200000e0000 */
[----:B------:R-:W-:Y:S02]  /*e2f0*/  SEL R24, R21, R24, P0 ;  /* 0x0000001815187207 */ /* 0x000fe40000000000 */
[----:B-1----:R-:W-:Y:S01]  /*e300*/  SEL R3, R11, R6, P0 ;  /* 0x000000060b037207 */ /* 0x002fe20000000000 */
[----:B------:R-:W-:Y:S01]  /*e310*/  SHFL.IDX PT, R78, R95, R12, 0x1c1f ;  /* 0x001c1f0c5f4e7589 */ /* 0x000fe200000e0000 */
[----:B------:R-:W-:Y:S02]  /*e320*/  SEL R6, R8, R7, P0 ;  /* 0x0000000708067207 */ /* 0x000fe40000000000 */
[----:B------:R-:W-:Y:S01]  /*e330*/  SEL R8, R7, R8, P0 ;  /* 0x0000000807087207 */ /* 0x000fe20000000000 */
[----:B------:R-:W1:Y:S01]  /*e340*/  SHFL.IDX PT, R79, R79, R12, 0x1c1f ;  /* 0x001c1f0c4f4f7589 */ /* 0x000e6200000e0000 */
        /* <DEDUP_REMOVED lines=9> */
[----:B------:R-:W-:Y:S01]  /*e3e0*/  IMAD R16, R86, UR38, RZ ;  /* 0x0000002656107c24 */ /* 0x000fe2000f8e02ff */
[----:B------:R-:W-:Y:S02]  /*e3f0*/  SEL R21, R25, R26, P0 ;  /* 0x0000001a19157207 */ /* 0x000fe40000000000 */
[----:B------:R-:W-:Y:S01]  /*e400*/  SHFL.IDX PT, R69, R69, R12, 0x1c1f ;  /* 0x001c1f0c45457589 */ /* 0x000fe200000e0000 */
[----:B------:R-:W-:Y:S01]  /*e410*/  SEL R13, R18, R19, P0 ;  /* 0x00000013120d7207 */ /* 0x000fe20000000000 */
[----:B------:R-:W-:Y:S01]  /*e420*/  IMAD R75, R87, UR39, R16 ;  /* 0x00000027574b7c24 */ /* 0x000fe2000f8e0210 */
[----:B------:R-:W-:Y:S01]  /*e430*/  SEL R25, R26, R25, P0 ;  /* 0x000000191a197207 */ /* 0x000fe20000000000 */
[----:B------:R-:W-:Y:S01]  /*e440*/  SHFL.IDX PT, R57, R57, R12, 0x1c1f ;  /* 0x001c1f0c39397589 */ /* 0x000fe200000e0000 */
[----:B---3--:R-:W-:-:S02]  /*e450*/  SEL R26, R66, R59, P0 ;  /* 0x0000003b421a7207 */ /* 0x008fc40000000000 */
[----:B-----5:R-:W-:Y:S01]  /*e460*/  SEL R16, R67, R74, P0 ;  /* 0x0000004a43107207 */ /* 0x020fe20000000000 */
[----:B------:R-:W-:Y:S04]  /*e470*/  SHFL.IDX PT, R61, R61, R12, 0x1c1f ;  /* 0x001c1f0c3d3d7589 */ /* 0x000fe800000e0000 */
[----:B------:R-:W-:Y:S04]  /*e480*/  SHFL.IDX PT, R51, R51, R12, 0x1c1f ;  /* 0x001c1f0c33337589 */ /* 0x000fe800000e0000 */
[----:B------:R-:W-:Y:S04]  /*e490*/  SHFL.IDX PT, R55, R55, R12, 0x1c1f ;  /* 0x001c1f0c37377589 */ /* 0x000fe800000e0000 */
[----:B------:R-:W-:Y:S04]  /*e4a0*/  SHFL.IDX PT, R41, R41, R12, 0x1c1f ;  /* 0x001c1f0c29297589 */ /* 0x000fe800000e0000 */
[----:B------:R-:W-:Y:S04]  /*e4b0*/  SHFL.IDX PT, R45, R45, R12, 0x1c1f ;  /* 0x001c1f0c2d2d7589 */ /* 0x000fe800000e0000 */
[----:B------:R-:W-:Y:S04]  /*e4c0*/  SHFL.IDX PT, R35, R35, R12, 0x1c1f ;  /* 0x001c1f0c23237589 */ /* 0x000fe800000e0000 */
[----:B------:R-:W-:Y:S04]  /*e4d0*/  SHFL.IDX PT, R39, R39, R12, 0x1c1f ;  /* 0x001c1f0c27277589 */ /* 0x000fe800000e0000 */
[----:B------:R3:W-:Y:S02]  /*e4e0*/  SHFL.IDX PT, R37, R37, R12, 0x1c1f ;  /* 0x001c1f0c25257589 */ /* 0x0007e400000e0000 */
[----:B---3--:R-:W-:-:S02]  /*e4f0*/  SEL R12, R22, R23, P0 ;  /* 0x00000017160c7207 */ /* 0x008fc40000000000 */
[----:B------:R-:W-:Y:S02]  /*e500*/  SEL R22, R23, R22, P0 ;  /* 0x0000001617167207 */ /* 0x000fe40000000000 */
[----:B------:R-:W-:Y:S02]  /*e510*/  SEL R23, R19, R18, P0 ;  /* 0x0000001213177207 */ /* 0x000fe40000000000 */
[----:B------:R-:W-:Y:S01]  /*e520*/  SEL R18, R59, R66, P0 ;  /* 0x000000423b127207 */ /* 0x000fe20000000000 */
[----:B------:R-:W-:Y:S01]  /*e530*/  IMAD.WIDE.U32 R58, R86, UR39, R32 ;  /* 0x00000027563a7c25 */ /* 0x000fe2000f8e0020 */
[----:B------:R-:W-:Y:S02]  /*e540*/  SEL R19, R49, R62, P0 ;  /* 0x0000003e31137207 */ /* 0x000fe40000000000 */
[----:B------:R-:W-:Y:S01]  /*e550*/  SEL R32, R74, R67, P0 ;  /* 0x000000434a207207 */ /* 0x000fe20000000000 */
[----:B------:R-:W-:Y:S01]  /*e560*/  @P2 IMAD.HI.U32 R62, R73, R84, RZ ;  /* 0x00000054493e2227 */ /* 0x000fe200078e00ff */
[----:B----4-:R-:W-:-:S03]  /*e570*/  SEL R33, R72, R63, P0 ;  /* 0x0000003f48217207 */ /* 0x010fc60000000000 */
[----:B------:R-:W-:Y:S01]  /*e580*/  IMAD.MOV R67, RZ, RZ, -R17 ;  /* 0x000000ffff437224 */ /* 0x000fe200078e0a11 */
[----:B------:R-:W-:Y:S01]  /*e590*/  SEL R17, R63, R72, P0 ;  /* 0x000000483f117207 */ /* 0x000fe20000000000 */
[----:B------:R-:W-:Y:S01]  /*e5a0*/  IMAD.MOV.U32 R49, RZ, RZ, R73 ;  /* 0x000000ffff317224 */ /* 0x000fe200078e0049 */
[----:B------:R-:W-:Y:S01]  /*e5b0*/  @P2 SHF.R.U32.HI R49, RZ, R83, R62 ;  /* 0x00000053ff312219 */ /* 0x000fe2000001163e */
[----:B------:R-:W-:Y:S01]  /*e5c0*/  IMAD R83, R90, R67, UR4 ;  /* 0x000000045a537e24 */ /* 0x000fe2000f8e0243 */
[----:B------:R-:W-:Y:S01]  /*e5d0*/  ULDC.64 UR4, c[0x0][0xbe0] ;  /* 0x0002f80000047ab9 */ /* 0x000fe20000000a00 */
[----:B------:R-:W-:Y:S02]  /*e5e0*/  IMAD R66, R88, UR38, RZ ;  /* 0x0000002658427c24 */ /* 0x000fe4000f8e02ff */
[----:B------:R-:W-:Y:S01]  /*e5f0*/  IMAD.IADD R59, R59, 0x1, R75 ;  /* 0x000000013b3b7824 */ /* 0x000fe200078e024b */
[----:B------:R-:W-:Y:S01]  /*e600*/  SHF.R.S32.HI R72, RZ, 0x1f, R83 ;  /* 0x0000001fff487819 */ /* 0x000fe20000011453 */
[----:B------:R-:W-:-:S02]  /*e610*/  IMAD R63, R89, UR39, R66 ;  /* 0x00000027593f7c24 */ /* 0x000fc4000f8e0242 */
[----:B------:R-:W-:Y:S02]  /*e620*/  IMAD.MOV.U32 R62, RZ, RZ, R42 ;  /* 0x000000ffff3e7224 */ /* 0x000fe400078e002a */
[----:B------:R-:W-:Y:S02]  /*e630*/  IMAD.IADD R63, R43, 0x1, R63 ;  /* 0x000000012b3f7824 */ /* 0x000fe400078e023f */
[----:B------:R-:W-:Y:S02]  /*e640*/  IMAD R43, R72, UR4, RZ ;  /* 0x00000004482b7c24 */ /* 0x000fe4000f8e02ff */
[----:B------:R-:W-:Y:S01]  /*e650*/  IMAD.MOV.U32 R67, RZ, RZ, R73 ;  /* 0x000000ffff437224 */ /* 0x000fe200078e0049 */
[----:B------:R-:W-:Y:S01]  /*e660*/  @P2 SHF.R.U32.HI R67, RZ, R85, R92 ;  /* 0x00000055ff432219 */ /* 0x000fe2000001165c */
[C---:B------:R-:W-:Y:S02]  /*e670*/  IMAD R66, R83.reuse, UR5, R43 ;  /* 0x0000000553427c24 */ /* 0x040fe4000f8e022b */
[----:B------:R-:W-:Y:S01]  /*e680*/  IMAD.WIDE.U32 R42, R83, UR4, R58 ;  /* 0x00000004532a7c25 */ /* 0x000fe2000f8e003a */
[----:B------:R-:W-:-:S03]  /*e690*/  ULDC.64 UR4, c[0x0][0xb30] ;  /* 0x0002cc0000047ab9 */ /* 0x000fc60000000a00 */
[----:B------:R-:W-:Y:S01]  /*e6a0*/  IMAD R72, R72, UR6, RZ ;  /* 0x0000000648487c24 */ /* 0x000fe2000f8e02ff */
[----:B------:R-:W-:Y:S01]  /*e6b0*/  IADD3 R42, P2, R49, R42, RZ ;  /* 0x0000002a312a7210 */ /* 0x000fe20007f5e0ff */
[----:B------:R-:W-:Y:S01]  /*e6c0*/  IMAD.WIDE.U32 R58, R83, UR6, R62 ;  /* 0x00000006533a7c25 */ /* 0x000fe2000f8e003e */
[----:B------:R-:W-:Y:S02]  /*e6d0*/  SHF.R.S32.HI R63, RZ, 0x1f, R49 ;  /* 0x0000001fff3f7819 */ /* 0x000fe40000011431 */
[----:B------:R-:W-:Y:S01]  /*e6e0*/  SHF.R.S32.HI R62, RZ, 0x1f, R67 ;  /* 0x0000001fff3e7819 */ /* 0x000fe20000011443 */
[----:B------:R-:W-:Y:S01]  /*e6f0*/  IMAD.MOV R49, RZ, RZ, -R49 ;  /* 0x000000ffff317224 */ /* 0x000fe200078e0a31 */
[----:B------:R-:W-:Y:S01]  /*e700*/  IADD3.X R43, R63, R43, R66, P2, !PT ;  /* 0x0000002b3f2b7210 */ /* 0x000fe200017fe442 */
[----:B------:R-:W-:Y:S01]  /*e710*/  IMAD R75, R83, UR7, R72 ;  /* 0x00000007534b7c24 */ /* 0x000fe2000f8e0248 */
[----:B------:R-:W-:Y:S01]  /*e720*/  ULDC.64 UR6, c[0x0][0xbc8] ;  /* 0x0002f20000067ab9 */ /* 0x000fe20000000a00 */
[----:B------:R-:W-:-:S02]  /*e730*/  IMAD.MOV R72, RZ, RZ, -R67 ;  /* 0x000000ffff487224 */ /* 0x000fc400078e0a43 */
[----:B------:R-:W-:Y:S02]  /*e740*/  IMAD R62, R62, UR4, RZ ;  /* 0x000000043e3e7c24 */ /* 0x000fe4000f8e02ff */
[C-C-:B------:R-:W-:Y:S02]  /*e750*/  IMAD R49, R82.reuse, R49, R73.reuse ;  /* 0x0000003152317224 */ /* 0x140fe400078e0249 */
[----:B------:R-:W-:Y:S02]  /*e760*/  IMAD R63, R82, R72, R73 ;  /* 0x00000048523f7224 */ /* 0x000fe400078e0249 */
[----:B------:R-:W-:Y:S01]  /*e770*/  IMAD R73, R67, UR5, R62 ;  /* 0x0000000543497c24 */ /* 0x000fe2000f8e023e */
[----:B------:R-:W-:Y:S01]  /*e780*/  SHF.R.S32.HI R62, RZ, 0x1f, R49 ;  /* 0x0000001fff3e7819 */ /* 0x000fe20000011431 */
[----:B------:R-:W-:Y:S01]  /*e790*/  IMAD.IADD R59, R59, 0x1, R75 ;  /* 0x000000013b3b7824 */ /* 0x000fe200078e024b */
[----:B------:R-:W-:Y:S01]  /*e7a0*/  SHF.R.S32.HI R66, RZ, 0x1f, R63 ;  /* 0x0000001fff427819 */ /* 0x000fe2000001143f */
[----:B------:R-:W3:Y:S01]  /*e7b0*/  S2UR UR5, SR_CgaCtaId ;  /* 0x00000000000579c3 */ /* 0x000ee20000008800 */
[----:B------:R-:W-:-:S04]  /*e7c0*/  IMAD.WIDE.U32 R42, R49, UR6, R42 ;  /* 0x00000006312a7c25 */ /* 0x000fc8000f8e002a */
[----:B------:R-:W-:Y:S01]  /*e7d0*/  IMAD.WIDE.U32 R58, R67, UR4, R58 ;  /* 0x00000004433a7c25 */ /* 0x000fe2000f8e003a */
[----:B------:R-:W-:-:S03]  /*e7e0*/  UMOV UR4, 0x400 ;  /* 0x0000040000047882 */ /* 0x000fc60000000000 */
[----:B------:R-:W-:Y:S02]  /*e7f0*/  IMAD R62, R62, UR6, RZ ;  /* 0x000000063e3e7c24 */ /* 0x000fe4000f8e02ff */
[----:B------:R-:W-:Y:S02]  /*e800*/  IMAD R66, R66, UR8, RZ ;  /* 0x0000000842427c24 */ /* 0x000fe4000f8e02ff */
[----:B------:R-:W-:Y:S02]  /*e810*/  IMAD.IADD R59, R59, 0x1, R73 ;  /* 0x000000013b3b7824 */ /* 0x000fe400078e0249 */
[----:B------:R-:W-:Y:S01]  /*e820*/  IMAD R73, R49, UR7, R62 ;  /* 0x0000000731497c24 */ /* 0x000fe2000f8e023e */
[----:B------:R-:W-:Y:S01]  /*e830*/  ULDC.64 UR6, c[0x0][0xba8] ;  /* 0x0002ea0000067ab9 */ /* 0x000fe20000000a00 */
[C---:B------:R-:W-:Y:S01]  /*e840*/  IMAD R75, R63.reuse, UR9, R66 ;  /* 0x000000093f4b7c24 */ /* 0x040fe2000f8e0242 */
[----:B0-----:R-:W-:Y:S01]  /*e850*/  SEL R62, R76, R71, P0 ;  /* 0x000000474c3e7207 */ /* 0x001fe20000000000 */
[----:B------:R-:W-:Y:S01]  /*e860*/  IMAD.WIDE.U32 R66, R63, UR8, R58 ;  /* 0x000000083f427c25 */ /* 0x000fe2000f8e003a */
[----:B------:R-:W-:Y:S01]  /*e870*/  SEL R58, R71, R76, P0 ;  /* 0x0000004c473a7207 */ /* 0x000fe20000000000 */
[----:B------:R-:W-:Y:S01]  /*e880*/  ULDC.64 UR8, c[0x0][0xb00] ;  /* 0x0002c00000087ab9 */ /* 0x000fe20000000a00 */
[C---:B------:R-:W-:Y:S01]  /*e890*/  LEA R71, P2, R42.reuse, UR6, 0x2 ;  /* 0x000000062a477c11 */ /* 0x040fe2000f8410ff */
[----:B------:R-:W-:Y:S01]  /*e8a0*/  IMAD.IADD R49, R43, 0x1, R73 ;  /* 0x000000012b317824 */ /* 0x000fe200078e0249 */
[----:B------:R-:W-:Y:S01]  /*e8b0*/  ULDC UR6, c[0x0][0xa88] ;  /* 0x0002a20000067ab9 */ /* 0x000fe20000000800 */
[----:B------:R-:W-:Y:S01]  /*e8c0*/  IMAD.IADD R43, R67, 0x1, R75 ;  /* 0x00000001432b7824 */ /* 0x000fe200078e024b */
[----:B---3--:R-:W-:Y:S01]  /*e8d0*/  ULEA UR4, UR5, UR4, 0x18 ;  /* 0x0000000405047291 */ /* 0x008fe2000f8ec03f */
[----:B------:R-:W-:Y:S01]  /*e8e0*/  SHFL.IDX PT, R72, R71, RZ, 0x1c1f ;  /* 0x001c1fff47487589 */ /* 0x000fe200000e0000 */
[----:B------:R-:W-:Y:S01]  /*e8f0*/  LEA.HI.X R49, R42, UR7, R49, 0x2, P2 ;  /* 0x000000072a317c11 */ /* 0x000fe200090f1431 */
[----:B------:R-:W-:Y:S01]  /*e900*/  IMAD R83, R82, UR6, RZ ;  /* 0x0000000652537c24 */ /* 0x000fe2000f8e02ff */
[----:B------:R-:W-:Y:S01]  /*e910*/  UIADD3 UR4, UR4, 0x22820, URZ ;  /* 0x0002282004047890 */ /* 0x000fe2000fffe03f */
[----:B------:R0:W-:Y:S01]  /*e920*/  SHFL.IDX PT, R74, R71, 0x1, 0x1c1f ;  /* 0x003c1f00474a7f89 */ /* 0x0001e200000e0000 */
[----:B------:R-:W-:Y:S01]  /*e930*/  VIADD R82, R70, 0x8 ;  /* 0x0000000846527836 */ /* 0x000fe20000000000 */
[----:B------:R-:W-:Y:S01]  /*e940*/  LEA R84, P3, R66, UR8, 0x2 ;  /* 0x0000000842547c11 */ /* 0x000fe2000f8610ff */
[----:B------:R-:W-:Y:S01]  /*e950*/  UPRMT UR4, URZ, 0x654, UR4 ;  /* 0x000006543f047896 */ /* 0x000fe20008000004 */
[----:B------:R-:W3:Y:S01]  /*e960*/  SHFL.IDX PT, R73, R49, RZ, 0x1c1f ;  /* 0x001c1fff31497589 */ /* 0x000ee200000e0000 */
[----:B------:R-:W-:-:S02]  /*e970*/  ISETP.GE.OR P2, PT, R70, R83, P1 ;  /* 0x000000534600720c */ /* 0x000fc40000f46670 */
[-C--:B------:R-:W-:Y:S01]  /*e980*/  ISETP.GE.OR P1, PT, R82, R83.reuse, P1 ;  /* 0x000000535200720c */ /* 0x080fe20000f26670 */
[----:B------:R4:W5:Y:S01]  /*e990*/  SHFL.IDX PT, R75, R49, 0x1, 0x1c1f ;  /* 0x003c1f00314b7f89 */ /* 0x00096200000e0000 */
[----:B------:R-:W-:Y:S01]  /*e9a0*/  LEA.HI.X R85, R66, UR9, R43, 0x2, P3 ;  /* 0x0000000942557c11 */ /* 0x000fe200098f142b */
[----:B0-----:R-:W-:Y:S01]  /*e9b0*/  IMAD.SHL.U32 R71, R68, 0x2, RZ ;  /* 0x0000000244477824 */ /* 0x001fe200078e00ff */
[----:B------:R-:W-:Y:S01]  /*e9c0*/  ISETP.GE.AND P3, PT, R70, R83, PT ;  /* 0x000000534600720c */ /* 0x000fe20003f66270 */
[----:B------:R-:W-:Y:S01]  /*e9d0*/  SYNCS.ARRIVE.TRANS64.RED.A1T0 RZ, [UR4], RZ ;  /* 0x000000ffffff79a7 */ /* 0x000fe20008100404 */
[----:B------:R0:W0:Y:S01]  /*e9e0*/  SHFL.IDX PT, R66, R84, RZ, 0x1c1f ;  /* 0x001c1fff54427589 */ /* 0x00002200000e0000 */
[----:B------:R-:W-:Y:S02]  /*e9f0*/  SEL R59, R48, R77, P0 ;  /* 0x0000004d303b7207 */ /* 0x000fe40000000000 */
[----:B------:R-:W-:Y:S01]  /*ea00*/  SEL R63, R77, R48, P0 ;  /* 0x000000304d3f7207 */ /* 0x000fe20000000000 */
[----:B------:R0:W0:Y:S01]  /*ea10*/  SHFL.IDX PT, R67, R85, RZ, 0x1c1f ;  /* 0x001c1fff55437589 */ /* 0x00002200000e0000 */
[----:B-1----:R-:W-:-:S02]  /*ea20*/  SEL R42, R46, R79, P0 ;  /* 0x0000004f2e2a7207 */ /* 0x002fc40000000000 */
[----:B------:R-:W-:Y:S02]  /*ea30*/  SEL R43, R47, R78, P0 ;  /* 0x0000004e2f2b7207 */ /* 0x000fe40000000000 */
[----:B--2---:R-:W-:Y:S02]  /*ea40*/  SEL R48, R52, R81, P0 ;  /* 0x0000005134307207 */ /* 0x004fe40000000000 */
[----:B----4-:R-:W-:Y:S02]  /*ea50*/  SEL R49, R53, R80, P0 ;  /* 0x0000005035317207 */ /* 0x010fe40000000000 */
[----:B------:R-:W-:Y:S01]  /*ea60*/  SEL R46, R79, R46, P0 ;  /* 0x0000002e4f2e7207 */ /* 0x000fe20000000000 */
[----:B---3--:R1:W-:Y:S01]  /*ea70*/  @!P2 ST.E desc[UR42][R72.64], R0 ;  /* 0x000000004800a985 */ /* 0x0083e2000c10192a */
[----:B------:R-:W-:Y:S02]  /*ea80*/  SEL R47, R78, R47, P0 ;  /* 0x0000002f4e2f7207 */ /* 0x000fe40000000000 */
[----:B------:R-:W-:Y:S01]  /*ea90*/  SEL R52, R81, R52, P0 ;  /* 0x0000003451347207 */ /* 0x000fe20000000000 */
[----:B-----5:R1:W-:Y:S01]  /*eaa0*/  @!P1 ST.E desc[UR42][R74.64], R4 ;  /* 0x000000044a009985 */ /* 0x0203e2000c10192a */
[----:B------:R-:W-:Y:S01]  /*eab0*/  SEL R53, R80, R53, P0 ;  /* 0x0000003550357207 */ /* 0x000fe20000000000 */
[----:B------:R-:W-:Y:S06]  /*eac0*/  @P3 BRA `(.L_x_1137) ;  /* 0x0000000400783947 */ /* 0x000fec0003800000 */
[C---:B-1----:R-:W-:Y:S01]  /*ead0*/  VIADD R0, R71.reuse, 0x8 ;  /* 0x0000000847007836 */ /* 0x042fe20000000000 */
        /* <DEDUP_REMOVED lines=8> */
[----:B------:R-:W-:-:S04]  /*eb60*/  ISETP.GE.AND P1, PT, R70, UR4, PT ;  /* 0x0000000446007c0c */ /* 0x000fc8000bf26270 */
[----:B------:R-:W-:-:S03]  /*eb70*/  ISETP.GE.AND P5, PT, R79, UR4, PT ;  /* 0x000000044f007c0c */ /* 0x000fc6000bfa6270 */
[C-C-:B0-----:R-:W-:Y:S02]  /*eb80*/  @!P2 IMAD.WIDE R72, R71.reuse, 0x4, R66.reuse ;  /* 0x000000044748a825 */ /* 0x141fe400078e0242 */
[----:B------:R-:W-:Y:S02]  /*eb90*/  @!P3 LEA.HI R0, R0, R0, RZ, 0x1 ;  /* 0x000000000000b211 */ /* 0x000fe400078f08ff */
[----:B------:R-:W-:Y:S01]  /*eba0*/  @!P4 LEA.HI R68, R68, R68, RZ, 0x1 ;  /* 0x000000444444c211 */ /* 0x000fe200078f08ff */
[----:B------:R0:W-:Y:S01]  /*ebb0*/  @!P2 ST.E.64 desc[UR42][R72.64], R6 ;  /* 0x000000064800a985 */ /* 0x0001e2000c101b2a */
[----:B------:R-:W-:Y:S01]  /*ebc0*/  @!P3 LOP3.LUT R75, R0, 0xfffffffe, RZ, 0xc0, !PT ;  /* 0xfffffffe004bb812 */ /* 0x000fe200078ec0ff */
[----:B------:R-:W-:Y:S01]  /*ebd0*/  VIADD R0, R71, 0x28 ;  /* 0x0000002847007836 */ /* 0x000fe20000000000 */
[----:B------:R-:W-:Y:S02]  /*ebe0*/  @!P1 LEA.HI R70, R70, R70, RZ, 0x1 ;  /* 0x0000004646469211 */ /* 0x000fe400078f08ff */
[----:B------:R-:W-:Y:S01]  /*ebf0*/  @!P4 LOP3.LUT R77, R68, 0xfffffffe, RZ, 0xc0, !PT ;  /* 0xfffffffe444dc812 */ /* 0x000fe200078ec0ff */
[----:B------:R-:W-:Y:S01]  /*ec00*/  @!P3 IMAD.WIDE R74, R75, 0x4, R66 ;  /* 0x000000044b4ab825 */ /* 0x000fe200078e0242 */
[----:B------:R-:W-:-:S02]  /*ec10*/  ISETP.GE.AND P2, PT, R78, UR4, PT ;  /* 0x000000044e007c0c */ /* 0x000fc4000bf46270 */
[----:B------:R-:W-:Y:S01]  /*ec20*/  @!P5 LEA.HI R79, R79, R79, RZ, 0x1 ;  /* 0x0000004f4f4fd211 */ /* 0x000fe200078f08ff */
[----:B------:R-:W-:Y:S01]  /*ec30*/  VIADD R68, R71, 0x30 ;  /* 0x0000003047447836 */ /* 0x000fe20000000000 */
[----:B------:R1:W-:Y:S01]  /*ec40*/  @!P3 ST.E.64 desc[UR42][R74.64], R8 ;  /* 0x000000084a00b985 */ /* 0x0003e2000c101b2a */
[--C-:B------:R-:W-:Y:S01]  /*ec50*/  @!P4 IMAD.WIDE R76, R77, 0x4, R66.reuse ;  /* 0x000000044d4cc825 */ /* 0x100fe200078e0242 */
[----:B------:R-:W-:Y:S02]  /*ec60*/  ISETP.GE.AND P3, PT, R0, UR4, PT ;  /* 0x0000000400007c0c */ /* 0x000fe4000bf66270 */
[----:B0-----:R-:W-:Y:S01]  /*ec70*/  @!P1 LOP3.LUT R7, R70, 0xfffffffe, RZ, 0xc0, !PT ;  /* 0xfffffffe46079812 */ /* 0x001fe200078ec0ff */
[C---:B------:R-:W-:Y:S01]  /*ec80*/  VIADD R72, R71.reuse, 0x40 ;  /* 0x0000004047487836 */ /* 0x040fe20000000000 */
[----:B------:R-:W-:Y:S01]  /*ec90*/  ISETP.GE.AND P6, PT, R68, UR4, PT ;  /* 0x0000000444007c0c */ /* 0x000fe2000bfc6270 */
[----:B------:R-:W-:Y:S01]  /*eca0*/  VIADD R70, R71, 0x48 ;  /* 0x0000004847467836 */ /* 0x000fe20000000000 */
[----:B------:R0:W-:Y:S01]  /*ecb0*/  @!P4 ST.E.64 desc[UR42][R76.64], R10 ;  /* 0x0000000a4c00c985 */ /* 0x0001e2000c101b2a */
[----:B------:R-:W-:Y:S01]  /*ecc0*/  @!P1 IMAD.WIDE R6, R7, 0x4, R66 ;  /* 0x0000000407069825 */ /* 0x000fe200078e0242 */
[----:B------:R-:W-:-:S02]  /*ecd0*/  ISETP.GE.AND P4, PT, R72, UR4, PT ;  /* 0x0000000448007c0c */ /* 0x000fc4000bf86270 */
[----:B------:R-:W-:Y:S02]  /*ece0*/  @!P2 LEA.HI R78, R78, R78, RZ, 0x1 ;  /* 0x0000004e4e4ea211 */ /* 0x000fe400078f08ff */
[----:B------:R2:W-:Y:S01]  /*ecf0*/  @!P1 ST.E.64 desc[UR42][R6.64], R14 ;  /* 0x0000000e06009985 */ /* 0x0005e2000c101b2a */
[----:B------:R-:W-:Y:S02]  /*ed00*/  ISETP.GE.AND P1, PT, R70, UR4, PT ;  /* 0x0000000446007c0c */ /* 0x000fe4000bf26270 */
[----:B-1----:R-:W-:Y:S02]  /*ed10*/  @!P2 LOP3.LUT R9, R78, 0xfffffffe, RZ, 0xc0, !PT ;  /* 0xfffffffe4e09a812 */ /* 0x002fe400078ec0ff */
[----:B------:R-:W-:Y:S02]  /*ed20*/  @!P6 LEA.HI R68, R68, R68, RZ, 0x1 ;  /* 0x000000444444e211 */ /* 0x000fe400078f08ff */
[----:B------:R-:W-:Y:S01]  /*ed30*/  @!P3 LEA.HI R0, R0, R0, RZ, 0x1 ;  /* 0x000000000000b211 */ /* 0x000fe200078f08ff */
[----:B------:R-:W-:Y:S01]  /*ed40*/  @!P2 IMAD.WIDE R8, R9, 0x4, R66 ;  /* 0x000000040908a825 */ /* 0x000fe200078e0242 */
[----:B------:R-:W-:-:S02]  /*ed50*/  @!P6 LOP3.LUT R73, R68, 0xfffffffe, RZ, 0xc0, !PT ;  /* 0xfffffffe4449e812 */ /* 0x000fc400078ec0ff */
[----:B0-----:R-:W-:Y:S01]  /*ed60*/  @!P3 LOP3.LUT R11, R0, 0xfffffffe, RZ, 0xc0, !PT ;  /* 0xfffffffe000bb812 */ /* 0x001fe200078ec0ff */
[----:B------:R-:W-:Y:S01]  /*ed70*/  VIADD R0, R71, 0x50 ;  /* 0x0000005047007836 */ /* 0x000fe20000000000 */
[----:B------:R-:W-:Y:S01]  /*ed80*/  @!P4 LEA.HI R72, R72, R72, RZ, 0x1 ;  /* 0x000000484848c211 */ /* 0x000fe200078f08ff */
[--C-:B--2---:R-:W-:Y:S01]  /*ed90*/  @!P6 IMAD.WIDE R6, R73, 0x4, R66.reuse ;  /* 0x000000044906e825 */ /* 0x104fe200078e0242 */
[----:B------:R-:W-:Y:S01]  /*eda0*/  @!P1 LEA.HI R70, R70, R70, RZ, 0x1 ;  /* 0x0000004646469211 */ /* 0x000fe200078f08ff */
[----:B------:R0:W-:Y:S01]  /*edb0*/  @!P2 ST.E.64 desc[UR42][R8.64], R12 ;  /* 0x0000000c0800a985 */ /* 0x0001e2000c101b2a */
[----:B------:R-:W-:Y:S01]  /*edc0*/  @!P5 LOP3.LUT R15, R79, 0xfffffffe, RZ, 0xc0, !PT ;  /* 0xfffffffe4f0fd812 */ /* 0x000fe200078ec0ff */
[----:B------:R-:W-:Y:S01]  /*edd0*/  @!P3 IMAD.WIDE R10, R11, 0x4, R66 ;  /* 0x000000040b0ab825 */ /* 0x000fe200078e0242 */
[----:B------:R-:W-:-:S03]  /*ede0*/  @!P4 LOP3.LUT R73, R72, 0xfffffffe, RZ, 0xc0, !PT ;  /* 0xfffffffe4849c812 */ /* 0x000fc600078ec0ff */
[--C-:B------:R-:W-:Y:S01]  /*edf0*/  @!P5 IMAD.WIDE R14, R15, 0x4, R66.reuse ;  /* 0x000000040f0ed825 */ /* 0x100fe200078e0242 */
[----:B------:R1:W-:Y:S04]  /*ee00*/  @!P3 ST.E.64 desc[UR42][R10.64], R22 ;  /* 0x000000160a00b985 */ /* 0x0003e8000c101b2a */
[----:B------:R2:W-:Y:S01]  /*ee10*/  @!P6 ST.E.64 desc[UR42][R6.64], R20 ;  /* 0x000000140600e985 */ /* 0x0005e2000c101b2a */
[----:B0-----:R-:W-:Y:S01]  /*ee20*/  @!P1 LOP3.LUT R13, R70, 0xfffffffe, RZ, 0xc0, !PT ;  /* 0xfffffffe460d9812 */ /* 0x001fe200078ec0ff */
[----:B------:R-:W-:Y:S02]  /*ee30*/  @!P4 IMAD.WIDE R8, R73, 0x4, R66 ;  /* 0x000000044908c825 */ /* 0x000fe400078e0242 */
[----:B------:R-:W-:Y:S02]  /*ee40*/  @!P5 ST.E.64 desc[UR42][R14.64], R24 ;  /* 0x000000180e00d985 */ /* 0x000fe4000c101b2a */
[----:B------:R-:W-:-:S02]  /*ee50*/  VIADD R12, R71, 0x58 ;  /* 0x00000058470c7836 */ /* 0x000fc40000000000 */
[----:B------:R0:W-:Y:S01]  /*ee60*/  @!P4 ST.E.64 desc[UR42][R8.64], R28 ;  /* 0x0000001c0800c985 */ /* 0x0001e2000c101b2a */
[----:B-1----:R-:W-:Y:S02]  /*ee70*/  @!P1 IMAD.WIDE R10, R13, 0x4, R66 ;  /* 0x000000040d0a9825 */ /* 0x002fe400078e0242 */
[----:B------:R-:W-:Y:S02]  /*ee80*/  ISETP.GE.AND P2, PT, R12, UR4, PT ;  /* 0x000000040c007c0c */ /* 0x000fe4000bf46270 */
[C---:B------:R-:W-:Y:S01]  /*ee90*/  VIADD R13, R71.reuse, 0x60 ;  /* 0x00000060470d7836 */ /* 0x040fe20000000000 */
[----:B------:R1:W-:Y:S01]  /*eea0*/  @!P1 ST.E.64 desc[UR42][R10.64], R30 ;  /* 0x0000001e0a009985 */ /* 0x0003e2000c101b2a */
[C---:B------:R-:W-:Y:S01]  /*eeb0*/  VIADD R22, R71.reuse, 0x68 ;  /* 0x0000006847167836 */ /* 0x040fe20000000000 */
[----:B------:R-:W-:Y:S01]  /*eec0*/  ISETP.GE.AND P1, PT, R0, UR4, PT ;  /* 0x0000000400007c0c */ /* 0x000fe2000bf26270 */
[----:B--2---:R-:W-:Y:S01]  /*eed0*/  VIADD R7, R71, 0x78 ;  /* 0x0000007847077836 */ /* 0x004fe20000000000 */
[----:B------:R-:W-:Y:S01]  /*eee0*/  ISETP.GE.AND P3, PT, R13, UR4, PT ;  /* 0x000000040d007c0c */ /* 0x000fe2000bf66270 */
[----:B------:R-:W-:Y:S01]  /*eef0*/  VIADD R6, R71, 0x70 ;  /* 0x0000007047067836 */ /* 0x000fe20000000000 */
[----:B------:R-:W-:-:S02]  /*ef00*/  ISETP.GE.AND P4, PT, R22, UR4, PT ;  /* 0x0000000416007c0c */ /* 0x000fc4000bf86270 */
[----:B------:R-:W-:Y:S02]  /*ef10*/  ISETP.GE.AND P6, PT, R7, UR4, PT ;  /* 0x0000000407007c0c */ /* 0x000fe4000bfc6270 */
[----:B------:R-:W-:Y:S02]  /*ef20*/  ISETP.GE.AND P5, PT, R6, UR4, PT ;  /* 0x0000000406007c0c */ /* 0x000fe4000bfa6270 */
[----:B------:R-:W-:-:S03]  /*ef30*/  @!P2 LEA.HI R12, R12, R12, RZ, 0x1 ;  /* 0x0000000c0c0ca211 */ /* 0x000fc600078f08ff */
[----:B------:R-:W-:Y:S02]  /*ef40*/  @!P1 LEA.HI R0, R0, R0, RZ, 0x1 ;  /* 0x0000000000009211 */ /* 0x000fe400078f08ff */
[----:B------:R-:W-:Y:S02]  /*ef50*/  @!P3 LEA.HI R13, R13, R13, RZ, 0x1 ;  /* 0x0000000d0d0db211 */ /* 0x000fe400078f08ff */
[----:B------:R-:W-:Y:S02]  /*ef60*/  @!P4 LEA.HI R22, R22, R22, RZ, 0x1 ;  /* 0x000000161616c211 */ /* 0x000fe400078f08ff */
[----:B0-----:R-:W-:Y:S02]  /*ef70*/  @!P6 LEA.HI R8, R7, R7, RZ, 0x1 ;  /* 0x000000070708e211 */ /* 0x001fe400078f08ff */
[----:B------:R-:W-:Y:S02]  /*ef80*/  @!P5 LEA.HI R6, R6, R6, RZ, 0x1 ;  /* 0x000000060606d211 */ /* 0x000fe400078f08ff */
[----:B------:R-:W-:-:S02]  /*ef90*/  @!P1 LOP3.LUT R7, R0, 0xfffffffe, RZ, 0xc0, !PT ;  /* 0xfffffffe00079812 */ /* 0x000fc400078ec0ff */
[----:B------:R-:W-:Y:S02]  /*efa0*/  @!P2 LOP3.LUT R9, R12, 0xfffffffe, RZ, 0xc0, !PT ;  /* 0xfffffffe0c09a812 */ /* 0x000fe400078ec0ff */
[----:B-1----:R-:W-:Y:S02]  /*efb0*/  @!P3 LOP3.LUT R11, R13, 0xfffffffe, RZ, 0xc0, !PT ;  /* 0xfffffffe0d0bb812 */ /* 0x002fe400078ec0ff */
[----:B------:R-:W-:Y:S02]  /*efc0*/  @!P4 LOP3.LUT R13, R22, 0xfffffffe, RZ, 0xc0, !PT ;  /* 0xfffffffe160dc812 */ /* 0x000fe400078ec0ff */
[----:B------:R-:W-:Y:S01]  /*efd0*/  @!P5 LOP3.LUT R15, R6, 0xfffffffe, RZ, 0xc0, !PT ;  /* 0xfffffffe060fd812 */ /* 0x000fe200078ec0ff */
[----:B------:R-:W-:Y:S01]  /*efe0*/  @!P1 IMAD.WIDE R6, R7, 0x4, R66 ;  /* 0x0000000407069825 */ /* 0x000fe200078e0242 */
[----:B------:R-:W-:-:S03]  /*eff0*/  @!P6 LOP3.LUT R21, R8, 0xfffffffe, RZ, 0xc0, !PT ;  /* 0xfffffffe0815e812 */ /* 0x000fc600078ec0ff */
[--C-:B------:R-:W-:Y:S01]  /*f000*/  @!P2 IMAD.WIDE R8, R9, 0x4, R66.reuse ;  /* 0x000000040908a825 */ /* 0x100fe200078e0242 */
[----:B------:R2:W-:Y:S03]  /*f010*/  @!P1 ST.E.64 desc[UR42][R6.64], R18 ;  /* 0x0000001206009985 */ /* 0x0005e6000c101b2a */
        /* <DEDUP_REMOVED lines=8> */
[----:B------:R2:W-:Y:S02]  /*f0a0*/  @!P6 ST.E.64 desc[UR42][R66.64], R62 ;  /* 0x0000003e4200e985 */ /* 0x0005e4000c101b2a */
.L_x_1137:
[----:B------:R-:W-:Y:S05]  /*f0b0*/  BSYNC B0 ;  /* 0x0000000000007941 */ /* 0x000fea0003800000 */
.L_x_1136:
[----:B------:R-:W-:Y:S01]  /*f0c0*/  ISETP.GE.AND P1, PT, R82, R83, PT ;  /* 0x000000535200720c */ /* 0x000fe20003f26270 */
[----:B--2---:R2:W3:Y:S01]  /*f0d0*/  SHFL.IDX PT, R27, R85, 0x1, 0x1c1f ;  /* 0x003c1f00551b7f89 */ /* 0x0044e200000e0000 */
[----:B------:R-:W-:Y:S02]  /*f0e0*/  SEL R14, R64, R69, P0 ;  /* 0x00000045400e7207 */ /* 0x000fe40000000000 */
[----:B------:R-:W-:Y:S01]  /*f0f0*/  SEL R15, R60, R65, P0 ;  /* 0x000000413c0f7207 */ /* 0x000fe20000000000 */
[----:B------:R2:W4:Y:S01]  /*f100*/  SHFL.IDX PT, R26, R84, 0x1, 0x1c1f ;  /* 0x003c1f00541a7f89 */ /* 0x00052200000e0000 */
        /* <DEDUP_REMOVED lines=18> */
[----:B-1----:R-:W-:Y:S02]  /*f230*/  SEL R4, R34, R37, P0 ;  /* 0x0000002522047207 */ /* 0x002fe40000000000 */
[----:B------:R-:W-:Y:S01]  /*f240*/  SEL R2, R37, R34, P0 ;  /* 0x0000002225027207 */ /* 0x000fe20000000000 */
[----:B--234-:R-:W-:Y:S06]  /*f250*/  @P1 BRA `(.L_x_1048) ;  /* 0x0000005000041947 */ /* 0x01cfec0003800000 */
        /* <DEDUP_REMOVED lines=11> */
[----:B------:R-:W-:Y:S01]  /*f310*/  ISETP.GE.AND P3, PT, R12, UR4, PT ;  /* 0x000000040c007c0c */ /* 0x000fe2000bf66270 */
[----:B------:R-:W-:Y:S01]  /*f320*/  VIADD R30, R71, 0x38 ;  /* 0x00000038471e7836 */ /* 0x000fe20000000000 */
[----:B------:R-:W-:-:S03]  /*f330*/  ISETP.GE.AND P5, PT, R28, UR4, PT ;  /* 0x000000041c007c0c */ /* 0x000fc6000bfa6270 */
[--C-:B------:R-:W-:Y:S02]  /*f340*/  @!P0 IMAD.WIDE R6, R71, 0x4, R26.reuse ;  /* 0x0000000447068825 */ /* 0x100fe400078e021a */
[----:B------:R-:W-:Y:S02]  /*f350*/  @!P4 LEA.HI R0, R0, R0, RZ, 0x1 ;  /* 0x000000000000c211 */ /* 0x000fe400078f08ff */
[----:B------:R-:W-:Y:S01]  /*f360*/  @!P1 LEA.HI R10, R10, R10, RZ, 0x1 ;  /* 0x0000000a0a0a9211 */ /* 0x000fe200078f08ff */
[----:B------:R1:W-:Y:S01]  /*f370*/  @!P0 ST.E.64 desc[UR42][R6.64], R42 ;  /* 0x0000002a06008985 */ /* 0x0003e2000c101b2a */
[----:B------:R-:W-:Y:S02]  /*f380*/  @!P4 LOP3.LUT R9, R0, 0xfffffffe, RZ, 0xc0, !PT ;  /* 0xfffffffe0009c812 */ /* 0x000fe400078ec0ff */
[----:B------:R-:W-:Y:S02]  /*f390*/  ISETP.GE.AND P0, PT, R30, UR4, PT ;  /* 0x000000041e007c0c */ /* 0x000fe4000bf06270 */
[----:B------:R-:W-:Y:S01]  /*f3a0*/  @!P2 LEA.HI R0, R11, R11, RZ, 0x1 ;  /* 0x0000000b0b00a211 */ /* 0x000fe200078f08ff */
[----:B------:R-:W-:Y:S01]  /*f3b0*/  @!P4 IMAD.WIDE R8, R9, 0x4, R26 ;  /* 0x000000040908c825 */ /* 0x000fe200078e021a */
[----:B------:R-:W-:-:S02]  /*f3c0*/  @!P1 LOP3.LUT R11, R10, 0xfffffffe, RZ, 0xc0, !PT ;  /* 0xfffffffe0a0b9812 */ /* 0x000fc400078ec0ff */
[----:B------:R-:W-:Y:S01]  /*f3d0*/  @!P2 LOP3.LUT R13, R0, 0xfffffffe, RZ, 0xc0, !PT ;  /* 0xfffffffe000da812 */ /* 0x000fe200078ec0ff */
[----:B------:R-:W-:Y:S01]  /*f3e0*/  VIADD R0, R71, 0x40 ;  /* 0x0000004047007836 */ /* 0x000fe20000000000 */
[----:B------:R2:W-:Y:S01]  /*f3f0*/  @!P4 ST.E.64 desc[UR42][R8.64], R46 ;  /* 0x0000002e0800c985 */ /* 0x0005e2000c101b2a */
[----:B------:R-:W-:Y:S02]  /*f400*/  ISETP.GE.AND P4, PT, R29, UR4, PT ;  /* 0x000000041d007c0c */ /* 0x000fe4000bf86270 */
[----:B------:R-:W-:Y:S01]  /*f410*/  @!P3 LEA.HI R12, R12, R12, RZ, 0x1 ;  /* 0x0000000c0c0cb211 */ /* 0x000fe200078f08ff */
[--C-:B-1----:R-:W-:Y:S01]  /*f420*/  @!P1 IMAD.WIDE R6, R11, 0x4, R26.reuse ;  /* 0x000000040b069825 */ /* 0x102fe200078e021a */
[----:B------:R-:W-:Y:S02]  /*f430*/  @!P5 LEA.HI R28, R28, R28, RZ, 0x1 ;  /* 0x0000001c1c1cd211 */ /* 0x000fe400078f08ff */
[----:B------:R-:W-:Y:S02]  /*f440*/  @!P3 LOP3.LUT R11, R12, 0xfffffffe, RZ, 0xc0, !PT ;  /* 0xfffffffe0c0bb812 */ /* 0x000fe400078ec0ff */
[----:B------:R-:W-:Y:S01]  /*f450*/  @!P0 LEA.HI R30, R30, R30, RZ, 0x1 ;  /* 0x0000001e1e1e8211 */ /* 0x000fe200078f08ff */
[----:B------:R1:W-:Y:S01]  /*f460*/  @!P1 ST.E.64 desc[UR42][R6.64], R48 ;  /* 0x0000003006009985 */ /* 0x0003e2000c101b2a */
[----:B------:R-:W-:Y:S01]  /*f470*/  ISETP.GE.AND P1, PT, R0, UR4, PT ;  /* 0x0000000400007c0c */ /* 0x000fe2000bf26270 */
[----:B------:R-:W-:Y:S01]  /*f480*/  @!P3 IMAD.WIDE R10, R11, 0x4, R26 ;  /* 0x000000040b0ab825 */ /* 0x000fe200078e021a */
[----:B------:R-:W-:-:S02]  /*f490*/  @!P0 LOP3.LUT R31, R30, 0xfffffffe, RZ, 0xc0, !PT ;  /* 0xfffffffe1e1f8812 */ /* 0x000fc400078ec0ff */
[----:B------:R-:W-:Y:S01]  /*f4a0*/  @!P4 LEA.HI R29, R29, R29, RZ, 0x1 ;  /* 0x0000001d1d1dc211 */ /* 0x000fe200078f08ff */
[--C-:B--2---:R-:W-:Y:S01]  /*f4b0*/  @!P2 IMAD.WIDE R8, R13, 0x4, R26.reuse ;  /* 0x000000040d08a825 */ /* 0x104fe200078e021a */
[----:B------:R-:W-:Y:S02]  /*f4c0*/  @!P5 LOP3.LUT R13, R28, 0xfffffffe, RZ, 0xc0, !PT ;  /* 0xfffffffe1c0dd812 */ /* 0x000fe400078ec0ff */
[----:B------:R-:W-:Y:S01]  /*f4d0*/  @!P4 LOP3.LUT R29, R29, 0xfffffffe, RZ, 0xc0, !PT ;  /* 0xfffffffe1d1dc812 */ /* 0x000fe200078ec0ff */
[----:B------:R-:W-:Y:S01]  /*f4e0*/  VIADD R28, R71, 0x48 ;  /* 0x00000048471c7836 */ /* 0x000fe20000000000 */
[----:B------:R2:W-:Y:S01]  /*f4f0*/  @!P2 ST.E.64 desc[UR42][R8.64], R52 ;  /* 0x000000340800a985 */ /* 0x0005e2000c101b2a */
[--C-:B------:R-:W-:Y:S02]  /*f500*/  @!P5 IMAD.WIDE R12, R13, 0x4, R26.reuse ;  /* 0x000000040d0cd825 */ /* 0x100fe400078e021a */
[----:B------:R-:W-:Y:S01]  /*f510*/  @!P1 LEA.HI R0, R0, R0, RZ, 0x1 ;  /* 0x0000000000009211 */ /* 0x000fe200078f08ff */
[----:B------:R3:W-:Y:S01]  /*f520*/  @!P3 ST.E.64 desc[UR42][R10.64], R14 ;  /* 0x0000000e0a00b985 */ /* 0x0007e2000c101b2a */
[----:B-1----:R-:W-:Y:S01]  /*f530*/  @!P4 IMAD.WIDE R6, R29, 0x4, R26 ;  /* 0x000000041d06c825 */ /* 0x002fe200078e021a */
[----:B------:R-:W-:-:S02]  /*f540*/  ISETP.GE.AND P2, PT, R28, UR4, PT ;  /* 0x000000041c007c0c */ /* 0x000fc4000bf46270 */
[----:B------:R1:W-:Y:S04]  /*f550*/  @!P5 ST.E.64 desc[UR42][R12.64], R64 ;  /* 0x000000400c00d985 */ /* 0x0003e8000c101b2a */
[----:B------:R-:W-:Y:S01]  /*f560*/  @!P4 ST.E.64 desc[UR42][R6.64], R16 ;  /* 0x000000100600c985 */ /* 0x000fe2000c101b2a */
[----:B--2---:R-:W-:-:S04]  /*f570*/  @!P0 IMAD.WIDE R8, R31, 0x4, R26 ;  /* 0x000000041f088825 */ /* 0x004fc800078e021a */
[C---:B---3--:R-:W-:Y:S01]  /*f580*/  VIADD R10, R71.reuse, 0x50 ;  /* 0x00000050470a7836 */ /* 0x048fe20000000000 */
[----:B------:R2:W-:Y:S01]  /*f590*/  @!P0 ST.E.64 desc[UR42][R8.64], R56 ;  /* 0x0000003808008985 */ /* 0x0005e2000c101b2a */
[C---:B------:R-:W-:Y:S01]  /*f5a0*/  VIADD R14, R71.reuse, 0x68 ;  /* 0x00000068470e7836 */ /* 0x040fe20000000000 */
[----:B------:R-:W-:Y:S01]  /*f5b0*/  @!P2 LEA.HI R28, R28, R28, RZ, 0x1 ;  /* 0x0000001c1c1ca211 */ /* 0x000fe200078f08ff */
[C---:B-1----:R-:W-:Y:S01]  /*f5c0*/  VIADD R12, R71.reuse, 0x58 ;  /* 0x00000058470c7836 */ /* 0x042fe20000000000 */
        /* <DEDUP_REMOVED lines=9> */
[----:B--2---:R-:W-:Y:S02]  /*f660*/  @!P2 LOP3.LUT R9, R28, 0xfffffffe, RZ, 0xc0, !PT ;  /* 0xfffffffe1c09a812 */ /* 0x004fe400078ec0ff */
        /* <DEDUP_REMOVED lines=15> */
[----:B------:R3:W-:Y:S01]  /*f760*/  @!P3 ST.E.64 desc[UR42][R10.64], R20 ;  /* 0x000000140a00b985 */ /* 0x0007e2000c101b2a */
[----:B-1----:R-:W-:Y:S02]  /*f770*/  @!P6 LOP3.LUT R19, R16, 0xfffffffe, RZ, 0xc0, !PT ;  /* 0xfffffffe1013e812 */ /* 0x002fe400078ec0ff */
[----:B------:R-:W-:Y:S01]  /*f780*/  @!P4 IMAD.WIDE R6, R15, 0x4, R26 ;  /* 0x000000040f06c825 */ /* 0x000fe200078e021a */
[----:B------:R3:W-:Y:S01]  /*f790*/  @!P0 ST.E.64 desc[UR42][R12.64], R40 ;  /* 0x000000280c008985 */ /* 0x0007e2000c101b2a */
[----:B------:R-:W-:-:S02]  /*f7a0*/  ISETP.GE.AND P0, PT, R71, UR4, PT ;  /* 0x0000000447007c0c */ /* 0x000fc4000bf06270 */
[--C-:B--2---:R-:W-:Y:S01]  /*f7b0*/  @!P5 IMAD.WIDE R8, R17, 0x4, R26.reuse ;  /* 0x000000041108d825 */ /* 0x104fe200078e021a */
[----:B------:R3:W-:Y:S03]  /*f7c0*/  @!P4 ST.E.64 desc[UR42][R6.64], R22 ;  /* 0x000000160600c985 */ /* 0x0007e6000c101b2a */
[----:B------:R-:W-:Y:S01]  /*f7d0*/  @!P6 IMAD.WIDE R14, R19, 0x4, R26 ;  /* 0x00000004130ee825 */ /* 0x000fe200078e021a */
[----:B------:R3:W-:Y:S04]  /*f7e0*/  @!P5 ST.E.64 desc[UR42][R8.64], R24 ;  /* 0x000000180800d985 */ /* 0x0007e8000c101b2a */
[----:B------:R3:W-:Y:S02]  /*f7f0*/  @!P6 ST.E.64 desc[UR42][R14.64], R4 ;  /* 0x000000040e00e985 */ /* 0x0007e4000c101b2a */
[----:B------:R-:W-:Y:S05]  /*f800*/  @P0 BRA `(.L_x_1048) ;  /* 0x0000004800980947 */ /* 0x000fea0003800000 */
[----:B------:R-:W-:-:S04]  /*f810*/  LEA.HI R71, R71, R71, RZ, 0x1 ;  /* 0x0000004747477211 */ /* 0x000fc800078f08ff */
[----:B---3--:R-:W-:-:S05]  /*f820*/  LOP3.LUT R5, R71, 0xfffffffe, RZ, 0xc0, !PT ;  /* 0xfffffffe47057812 */ /* 0x008fca00078ec0ff */
[----:B------:R-:W-:-:S05]  /*f830*/  IMAD.WIDE R4, R5, 0x4, R26 ;  /* 0x0000000405047825 */ /* 0x000fca00078e021a */
[----:B------:R1:W-:Y:S01]  /*f840*/  ST.E.64 desc[UR42][R4.64], R2 ;  /* 0x0000000204007985 */ /* 0x0003e2000c101b2a */
[----:B------:R-:W-:Y:S05]  /*f850*/  BRA `(.L_x_1048) ;  /* 0x0000004800847947 */ /* 0x000fea0003800000 */
.L_x_1135:
        /* <DEDUP_REMOVED lines=14> */
[----:B------:R-:W-:Y:S01]  /*f940*/  SHF.R.S32.HI R4, RZ, 0x1f, R17 ;  /* 0x0000001fff047819 */ /* 0x000fe20000011411 */
[----:B------:R-:W-:Y:S02]  /*f950*/  ULDC.64 UR4, c[0x0][0xbd0] ;  /* 0x0002f40000047ab9 */ /* 0x000fe40000000a00 */
[----:B------:R-:W-:-:S04]  /*f960*/  IMAD.WIDE.U32 R2, R17, UR4, RZ ;  /* 0x0000000411027c25 */ /* 0x000fc8000f8e00ff */
[----:B------:R-:W1:Y:S01]  /*f970*/  S2UR UR6, SR_CTAID.Y ;  /* 0x00000000000679c3 */ /* 0x000e620000002600 */
[----:B------:R-:W-:-:S04]  /*f980*/  IMAD R4, R4, UR4, RZ ;  /* 0x0000000404047c24 */ /* 0x000fc8000f8e02ff */
[----:B------:R-:W-:Y:S01]  /*f990*/  IMAD R5, R17, UR5, R4 ;  /* 0x0000000511057c24 */ /* 0x000fe2000f8e0204 */
[----:B------:R-:W-:Y:S01]  /*f9a0*/  ULDC.64 UR4, c[0x0][0xbe0] ;  /* 0x0002f80000047ab9 */ /* 0x000fe20000000a00 */
[----:B------:R-:W-:Y:S01]  /*f9b0*/  IMAD.MOV R17, RZ, RZ, -R17 ;  /* 0x000000ffff117224 */ /* 0x000fe200078e0a11 */
[----:B------:R-:W2:Y:S01]  /*f9c0*/  @P0 LDC R7, c[0x0][0xbec] ;  /* 0x0002fb00ff070b82 */ /* 0x000ea20000000800 */
[----:B------:R-:W-:Y:S02]  /*f9d0*/  IMAD.IADD R3, R3, 0x1, R5 ;  /* 0x0000000103037824 */ /* 0x000fe400078e0205 */
[----:B------:R-:W-:-:S05]  /*f9e0*/  IMAD.MOV.U32 R5, RZ, RZ, R0 ;  /* 0x000000ffff057224 */ /* 0x000fca00078e0000 */
[----:B------:R-:W1:Y:S01]  /*f9f0*/  LDC R8, c[0x0][0xc50] ;  /* 0x00031400ff087b82 */ /* 0x000e620000000800 */
[C---:B0-----:R-:W-:Y:S02]  /*fa00*/  IMAD R12, R10.reuse, UR38, RZ ;  /* 0x000000260a0c7c24 */ /* 0x041fe4000f8e02ff */
[----:B------:R-:W-:-:S04]  /*fa10*/  IMAD.WIDE.U32 R2, R10, UR39, R2 ;  /* 0x000000270a027c25 */ /* 0x000fc8000f8e0002 */
[----:B------:R-:W-:Y:S01]  /*fa20*/  IMAD R11, R11, UR39, R12 ;  /* 0x000000270b0b7c24 */ /* 0x000fe2000f8e020c */
[----:B------:R-:W0:Y:S03]  /*fa30*/  @P0 LDC R9, c[0x0][0xbf0] ;  /* 0x0002fc00ff090b82 */ /* 0x000e260000000800 */
[----:B------:R-:W-:Y:S02]  /*fa40*/  IMAD.IADD R3, R11, 0x1, R3 ;  /* 0x000000010b037824 */ /* 0x000fe400078e0203 */
[----:B--2---:R-:W-:-:S04]  /*fa50*/  @P0 IMAD.HI.U32 R4, R0, R7, RZ ;  /* 0x0000000700040227 */ /* 0x004fc800078e00ff */
[----:B-1----:R-:W-:-:S04]  /*fa60*/  IMAD R17, R8, R17, UR6 ;  /* 0x0000000608117e24 */ /* 0x002fc8000f8e0211 */
[----:B------:R-:W-:Y:S01]  /*fa70*/  IMAD.WIDE.U32 R2, R17, UR4, R2 ;  /* 0x0000000411027c25 */ /* 0x000fe2000f8e0002 */
[----:B0-----:R-:W-:Y:S02]  /*fa80*/  @P0 SHF.R.U32.HI R5, RZ, R9, R4 ;  /* 0x00000009ff050219 */ /* 0x001fe40000011604 */
[----:B------:R-:W-:Y:S02]  /*fa90*/  SHF.R.S32.HI R4, RZ, 0x1f, R17 ;  /* 0x0000001fff047819 */ /* 0x000fe40000011411 */
[--C-:B------:R-:W-:Y:S01]  /*faa0*/  SHF.R.S32.HI R9, RZ, 0x1f, R5.reuse ;  /* 0x0000001fff097819 */ /* 0x100fe20000011405 */
[----:B------:R-:W-:Y:S01]  /*fab0*/  IMAD.MOV R7, RZ, RZ, -R5 ;  /* 0x000000ffff077224 */ /* 0x000fe200078e0a05 */
[----:B------:R-:W-:Y:S01]  /*fac0*/  IADD3 R2, P0, R5, R2, RZ ;  /* 0x0000000205027210 */ /* 0x000fe20007f1e0ff */
[----:B------:R-:W-:Y:S02]  /*fad0*/  IMAD R4, R4, UR4, RZ ;  /* 0x0000000404047c24 */ /* 0x000fe4000f8e02ff */
[----:B------:R-:W-:-:S02]  /*fae0*/  IMAD R7, R6, R7, R0 ;  /* 0x0000000706077224 */ /* 0x000fc400078e0200 */
[----:B------:R-:W-:Y:S01]  /*faf0*/  IMAD R4, R17, UR5, R4 ;  /* 0x0000000511047c24 */ /* 0x000fe2000f8e0204 */
[----:B------:R-:W-:Y:S02]  /*fb00*/  ULDC.64 UR4, c[0x0][0xbc8] ;  /* 0x0002f20000047ab9 */ /* 0x000fe40000000a00 */
[----:B------:R-:W-:Y:S02]  /*fb10*/  SHF.R.S32.HI R0, RZ, 0x1f, R7 ;  /* 0x0000001fff007819 */ /* 0x000fe40000011407 */
[----:B------:R-:W-:-:S03]  /*fb20*/  IADD3.X R3, R9, R3, R4, P0, !PT ;  /* 0x0000000309037210 */ /* 0x000fc600007fe404 */
[----:B------:R-:W-:Y:S02]  /*fb30*/  IMAD R0, R0, UR4, RZ ;  /* 0x0000000400007c24 */ /* 0x000fe4000f8e02ff */
[----:B------:R-:W-:-:S04]  /*fb40*/  IMAD.WIDE.U32 R2, R7, UR4, R2 ;  /* 0x0000000407027c25 */ /* 0x000fc8000f8e0002 */
[----:B------:R-:W-:Y:S01]  /*fb50*/  IMAD R5, R7, UR5, R0 ;  /* 0x0000000507057c24 */ /* 0x000fe2000f8e0200 */
[----:B------:R-:W-:Y:S02]  /*fb60*/  ULDC.64 UR4, c[0x0][0xba8] ;  /* 0x0002ea0000047ab9 */ /* 0x000fe40000000a00 */
[----:B------:R-:W-:Y:S01]  /*fb70*/  LEA R4, P0, R2, UR4, 0x2 ;  /* 0x0000000402047c11 */ /* 0x000fe2000f8010ff */
[----:B------:R-:W-:-:S05]  /*fb80*/  IMAD.IADD R3, R3, 0x1, R5 ;  /* 0x0000000103037824 */ /* 0x000fca00078e0205 */
[----:B------:R-:W-:Y:S01]  /*fb90*/  LEA.HI.X R5, R2, UR5, R3, 0x2, P0 ;  /* 0x0000000502057c11 */ /* 0x000fe200080f1403 */
[----:B------:R-:W-:-:S05]  /*fba0*/  IMAD.MOV.U32 R3, RZ, RZ, -0x800000 ;  /* 0xff800000ff037424 */ /* 0x000fca00078e00ff */
[----:B------:R2:W-:Y:S01]  /*fbb0*/  STG.E desc[UR42][R4.64], R3 ;  /* 0x0000000304007986 */ /* 0x0005e2000c10192a */
[----:B------:R-:W-:Y:S05]  /*fbc0*/  BRA `(.L_x_1048) ;  /* 0x0000004400a87947 */ /* 0x000fea0003800000 */
.L_x_1046:
[----:B------:R-:W-:-:S08]  /*fbd0*/  NOP ;  /* 0x0000000000007918 */ /* 0x000fd00000000000 */
[----:B------:R-:W0:-:S00]  /*fbe0*/  USETMAXREG.DEALLOC.CTAPOOL 0x28 ;  /* 0x00000028000079c8 */ /* 0x000e0000080e0500 */
[----:B0-----:R-:W-:Y:S01]  /*fbf0*/  LOP3.LUT R27, R0, 0x3, RZ, 0xc0, !PT ;  /* 0x00000003001b7812 */ /* 0x001fe200078ec0ff */
[----:B------:R-:W0:Y:S05]  /*fc00*/  S2R R26, SR_CTAID.Z ;  /* 0x00000000001a7919 */ /* 0x000e2a0000002700 */
[----:B-1----:R-:W1:Y:S01]  /*fc10*/  S2UR UR6, SR_CTAID.Y ;  /* 0x00000000000679c3 */ /* 0x002e620000002600 */
        /* <DEDUP_REMOVED lines=13> */
.L_x_1138:
[----:B------:R-:W-:Y:S01]  /*fcf0*/  ULDC UR7, c[0x0][0xc50] ;  /* 0x0003140000077ab9 */ /* 0x000fe20000000800 */
[----:B------:R-:W-:Y:S01]  /*fd00*/  UMOV UR39, UR6 ;  /* 0x0000000600277c82 */ /* 0x000fe20008000000 */
[----:B------:R-:W-:-:S11]  /*fd10*/  UISETP.NE.AND UP0, UPT, UR7, 0x1, UPT ;  /* 0x000000010700788c */ /* 0x000fd6000bf05270 */
[----:B------:R-:W-:Y:S01]  /*fd20*/  @UP0 ULDC UR4, c[0x0][0xc54] ;  /* 0x0003150000040ab9 */ /* 0x000fe20000000800 */
[----:B------:R-:W-:Y:S01]  /*fd30*/  @UP0 ULDC UR8, c[0x0][0xc58] ;  /* 0x0003160000080ab9 */ /* 0x000fe20000000800 */
[----:B------:R-:W-:-:S04]  /*fd40*/  UIMAD.WIDE.U32 UR4, UR6, UR4, URZ ;  /* 0x00000004060472a5 */ /* 0x000fc8000f8e003f */
[----:B------:R-:W-:-:S12]  /*fd50*/  @UP0 USHF.R.U32.HI UR39, URZ, UR8, UR5 ;  /* 0x000000083f270299 */ /* 0x000fd80008011605 */
.L_x_1139:
        /* <DEDUP_REMOVED lines=8> */
[----:B------:R-:W-:Y:S01]  /*fde0*/  IMAD.MOV.U32 R17, RZ, RZ, RZ ;  /* 0x000000ffff117224 */ /* 0x000fe200078e00ff */
[----:B------:R-:W-:Y:S01]  /*fdf0*/  ULDC.64 UR4, c[0x0][0x418] ;  /* 0x0001060000047ab9 */ /* 0x000fe20000000a00 */
[----:B------:R-:W-:Y:S01]  /*fe00*/  ULDC UR6, c[0x0][0x448] ;  /* 0x0001120000067ab9 */ /* 0x000fe20000000800 */
[----:B------:R-:W-:Y:S01]  /*fe10*/  ULDC UR10, c[0x0][0x2f0] ;  /* 0x0000bc00000a7ab9 */ /* 0x000fe20000000800 */
[----:B------:R-:W-:Y:S01]  /*fe20*/  ULDC UR11, c[0x0][0x288] ;  /* 0x0000a200000b7ab9 */ /* 0x000fe20000000800 */
[----:B0-----:R-:W-:-:S04]  /*fe30*/  ISETP.NE.U32.AND P0, PT, R2, RZ, PT ;  /* 0x000000ff0200720c */ /* 0x001fc80003f05070 */
[----:B------:R-:W-:-:S13]  /*fe40*/  ISETP.NE.AND.EX P0, PT, R3, RZ, PT, P0 ;  /* 0x000000ff0300720c */ /* 0x000fda0003f05300 */
[----:B------:R-:W0:Y:S02]  /*fe50*/  @P0 LDC.64 R2, c[0x0][0xa28] ;  /* 0x00028a00ff020b82 */ /* 0x000e240000000a00 */
[----:B0-----:R-:W-:-:S05]  /*fe60*/  @P0 IMAD.WIDE R2, R26, 0x4, R2 ;  /* 0x000000041a020825 */ /* 0x001fca00078e0202 */
[----:B------:R0:W5:Y:S01]  /*fe70*/  @P0 LDG.E R17, desc[UR42][R2.64] ;  /* 0x0000002a02110981 */ /* 0x000162000c1e1900 */
[----:B------:R-:W1:Y:S01]  /*fe80*/  S2UR UR41, SR_CTAID.X ;  /* 0x00000000002979c3 */ /* 0x000e620000002500 */
[----:B------:R-:W-:Y:S02]  /*fe90*/  UISETP.NE.U32.AND UP0, UPT, UR4, URZ, UPT ;  /* 0x0000003f0400728c */ /* 0x000fe4000bf05070 */
[----:B------:R-:W-:Y:S02]  /*fea0*/  UISETP.NE.AND UP1, UPT, UR6, 0x1, UPT ;  /* 0x000000010600788c */ /* 0x000fe4000bf25270 */
[----:B------:R-:W-:Y:S01]  /*feb0*/  UISETP.NE.AND.EX UP0, UPT, UR5, URZ, UPT, UP0 ;  /* 0x0000003f0500728c */ /* 0x000fe2000bf05300 */
[----:B------:R-:W-:Y:S02]  /*fec0*/  ULDC UR6, c[0x0][0x424] ;  /* 0x0001090000067ab9 */ /* 0x000fe40000000800 */
[----:B------:R-:W-:Y:S01]  /*fed0*/  ULDC.64 UR4, c[0x0][0x9e0] ;  /* 0x0002780000047ab9 */ /* 0x000fe20000000a00 */
[----:B------:R-:W-:-:S02]  /*fee0*/  USEL UR9, UR6, 0x1, UP0 ;  /* 0x0000000106097887 */ /* 0x000fc40008000000 */
[----:B------:R-:W-:Y:S02]  /*fef0*/  UISETP.GE.AND UP0, UPT, UR5, 0x1, UPT ;  /* 0x000000010500788c */ /* 0x000fe4000bf06270 */
[----:B------:R-:W-:Y:S01]  /*ff00*/  UIMAD UR36, UR9, UR10, URZ ;  /* 0x0000000a092472a4 */ /* 0x000fe2000f8e023f */
[----:B------:R-:W-:Y:S01]  /*ff10*/  @UP1 ULDC UR7, c[0x0][0x44c] ;  /* 0x0001130000071ab9 */ /* 0x000fe20000000800 */
[----:B------:R-:W-:Y:S02]  /*ff20*/  UIMAD UR9, UR9, UR10, 0x7f ;  /* 0x0000007f090974a4 */ /* 0x000fe4000f8e020a */
[----:B------:R-:W-:Y:S01]  /*ff30*/  PLOP3.LUT P1, PT, PT, PT, UP0, 0x80, 0x0 ;  /* 0x000000000000781c */ /* 0x000fe20003f2f008 */
[----:B------:R-:W-:Y:S01]  /*ff40*/  @UP1 ULDC UR12, c[0x0][0x450] ;  /* 0x00011400000c1ab9 */ /* 0x000fe20000000800 */
[----:B------:R-:W-:Y:S02]  /*ff50*/  UP2UR UR50, UPR, URZ, 0x2 ;  /* 0x000000023f327883 */ /* 0x000fe40008000000 */
[----:B-1----:R-:W-:-:S04]  /*ff60*/  USHF.L.U32 UR41, UR41, 0x7, URZ ;  /* 0x0000000729297899 */ /* 0x002fc8000800063f */
[----:B------:R-:W-:-:S04]  /*ff70*/  UIADD3 UR8, UR41, 0x7f, URZ ;  /* 0x0000007f29087890 */ /* 0x000fc8000fffe03f */
[----:B------:R-:W-:Y:S02]  /*ff80*/  UIMAD.WIDE.U32 UR6, UR8, UR7, URZ ;  /* 0x00000007080672a5 */ /* 0x000fe4000f8e003f */
[----:B------:R-:W-:Y:S02]  /*ff90*/  UIADD3 UR6, UR36, 0x1, -UR11 ;  /* 0x0000000124067890 */ /* 0x000fe4000fffe80b */
[----:B------:R-:W-:Y:S02]  /*ffa0*/  @UP1 USHF.R.U32.HI UR8, URZ, UR12, UR7 ;  /* 0x0000000c3f081299 */ /* 0x000fe40008011607 */
[----:B------:R-:W-:Y:S02]  /*ffb0*/  USHF.R.S32.HI UR7, URZ, 0x1f, UR9 ;  /* 0x0000001f3f077899 */ /* 0x000fe40008011409 */
[----:B------:R-:W-:Y:S02]  /*ffc0*/  UIADD3 UR6, UR6, UR8, URZ ;  /* 0x0000000806067290 */ /* 0x000fe4000fffe03f */
[----:B------:R-:W-:-:S02]  /*ffd0*/  ULEA.HI UR7, UR7, UR9, URZ, 0x7 ;  /* 0x0000000907077291 */ /* 0x000fc4000f8f383f */
[----:B------:R-:W-:Y:S02]  /*ffe0*/  UIADD3 UR4, UR6, UR4, URZ ;  /* 0x0000000406047290 */ /* 0x000fe4000fffe03f */
[----:B------:R-:W-:Y:S01]  /*fff0*/  USHF.R.S32.HI UR44, URZ, 0x7, UR7 ;  /* 0x000000073f2c7899 */ /* 0x000fe20008011407 */
[----:B0-----:R-:W-:Y:S11]  /*10000*/  @!P1 BRA `(.L_x_1141) ;  /* 0x0000000000449947 */ /* 0x001ff60003800000 */
[----:B------:R-:W-:Y:S01]  /*10010*/  ISETP.LT.AND P0, PT, RZ, UR6, PT ;  /* 0x00000006ff007c0c */ /* 0x000fe2000bf01270 */
[----:B------:R-:W-:-:S12]  /*10020*/  UIADD3 UR8, UR6, -0x1, URZ ;  /* 0xffffffff06087890 */ /* 0x000fd8000fffe03f */
[----:B------:R-:W-:Y:S05]  /*10030*/  @P0 BRA `(.L_x_1142) ;  /* 0x00000000001c0947 */ /* 0x000fea0003800000 */
[----:B------:R-:W-:Y:S02]  /*10040*/  UISETP.NE.AND UP0, UPT, UR5, 0x1, UPT ;  /* 0x000000010500788c */ /* 0x000fe4000bf05270 */
[----:B------:R-:W-:-:S09]  /*10050*/  UIADD3 UR8, -UR6, URZ, URZ ;  /* 0x0000003f06087290 */ /* 0x000fd2000fffe13f */
[----:B------:R-:W-:Y:S02]  /*10060*/  @UP0 ULDC.64 UR12, c[0x0][0x9e8] ;  /* 0x00027a00000c0ab9 */ /* 0x000fe40000000a00 */
[----:B------:R-:W-:-:S04]  /*10070*/  UIMAD.WIDE.U32 UR6, UR8, UR12, URZ ;  /* 0x0000000c080672a5 */ /* 0x000fc8000f8e003f */
[----:B------:R-:W-:-:S04]  /*10080*/  @UP0 USHF.R.U32.HI UR8, URZ, UR13, UR7 ;  /* 0x0000000d3f080299 */ /* 0x000fc80008011607 */
[----:B------:R-:W-:Y:S01]  /*10090*/  ULOP3.LUT UR8, URZ, UR8, URZ, 0x33, !UPT ;  /* 0x000000083f087292 */ /* 0x000fe2000f8e333f */
[----:B------:R-:W-:Y:S11]  /*100a0*/  BRA `(.L_x_1143) ;  /* 0x0000000000107947 */ /* 0x000ff60003800000 */
.L_x_1142:
[----:B------:R-:W-:-:S11]  /*100b0*/  UISETP.NE.AND UP0, UPT, UR5, 0x1, UPT ;  /* 0x000000010500788c */ /* 0x000fd6000bf05270 */
[----:B------:R-:W-:Y:S02]  /*100c0*/  @UP0 ULDC.64 UR12, c[0x0][0x9e8] ;  /* 0x00027a00000c0ab9 */ /* 0x000fe40000000a00 */
[----:B------:R-:W-:-:S04]  /*100d0*/  UIMAD.WIDE.U32 UR6, UR8, UR12, URZ ;  /* 0x0000000c080672a5 */ /* 0x000fc8000f8e003f */
[----:B------:R-:W-:-:S12]  /*100e0*/  @UP0 USHF.R.U32.HI UR8, URZ, UR13, UR7 ;  /* 0x0000000d3f080299 */ /* 0x000fd80008011607 */
.L_x_1143:
[----:B------:R-:W-:-:S04]  /*100f0*/  UIMAD UR8, UR8, UR5, UR5 ;  /* 0x00000005080872a4 */ /* 0x000fc8000f8e0205 */
[----:B------:R-:W-:-:S04]  /*10100*/  UISETP.LT.AND UP0, UPT, UR4, UR8, UPT ;  /* 0x000000080400728c */ /* 0x000fc8000bf01270 */
[----:B------:R-:W-:-:S12]  /*10110*/  USEL UR4, UR4, UR8, UP0 ;  /* 0x0000000804047287 */ /* 0x000fd80008000000 */
.L_x_1141:
[----:B------:R-:W-:Y:S02]  /*10120*/  UISETP.NE.AND UP0, UPT, UR50, URZ, UPT ;  /* 0x0000003f3200728c */ /* 0x000fe4000bf05270 */
[----:B------:R-:W-:-:S04]  /*10130*/  UIADD3 UR4, UR4, 0x7f, URZ ;  /* 0x0000007f04047890 */ /* 0x000fc8000fffe03f */
[----:B------:R-:W-:-:S04]  /*10140*/  USHF.R.S32.HI UR8, URZ, 0x1f, UR4 ;  /* 0x0000001f3f087899 */ /* 0x000fc80008011404 */
[----:B------:R-:W-:Y:S01]  /*10150*/  ULEA.HI UR8, UR8, UR4, URZ, 0x7 ;  /* 0x0000000408087291 */ /* 0x000fe2000f8f383f */
[----:B------:R-:W-:Y:S01]  /*10160*/  @UP0 ULDC UR6, c[0x0][0x44c] ;  /* 0x0001130000060ab9 */ /* 0x000fe20000000800 */
[----:B------:R-:W-:Y:S01]  /*10170*/  @UP0 ULDC UR9, c[0x0][0x450] ;  /* 0x0001140000090ab9 */ /* 0x000fe20000000800 */
[----:B------:R-:W-:Y:S02]  /*10180*/  UIMAD.WIDE.U32 UR6, UR41, UR6, URZ ;  /* 0x00000006290672a5 */ /* 0x000fe4000f8e003f */
[----:B------:R-:W-:Y:S01]  /*10190*/  UMOV UR4, UR41 ;  /* 0x0000002900047c82 */ /* 0x000fe20008000000 */
[----:B------:R-:W-:Y:S02]  /*101a0*/  USHF.R.S32.HI UR45, URZ, 0x7, UR8 ;  /* 0x000000073f2d7899 */ /* 0x000fe40008011408 */
[----:B------:R-:W-:Y:S02]  /*101b0*/  @UP0 USHF.R.U32.HI UR4, URZ, UR9, UR7 ;  /* 0x000000093f040299 */ /* 0x000fe40008011607 */
[----:B------:R-:W-:-:S02]  /*101c0*/  UISETP.LT.AND UP0, UPT, UR44, UR45, UPT ;  /* 0x0000002d2c00728c */ /* 0x000fc4000bf01270 */
[----:B------:R-:W-:Y:S01]  /*101d0*/  UIADD3 UR4, UR4, -UR11, UR36 ;  /* 0x8000000b04047290 */ /* 0x000fe2000fffe024 */
[----:B------:R-:W-:Y:S01]  /*101e0*/  ULDC UR8, c[0x0][0x9dc] ;  /* 0x0002770000087ab9 */ /* 0x000fe20000000800 */
[----:B------:R-:W-:Y:S02]  /*101f0*/  USEL UR12, UR44, UR45, UP0 ;  /* 0x0000002d2c0c7287 */ /* 0x000fe40008000000 */
[----:B------:R-:W-:Y:S01]  /*10200*/  UIADD3 UR8, UR4, -UR8, URZ ;  /* 0x8000000804087290 */ /* 0x000fe2000fffe03f */
[----:B------:R-:W-:Y:S11]  /*10210*/  @!P1 BRA `(.L_x_1144) ;  /* 0x0000000000449947 */ /* 0x000ff60003800000 */
[----:B------:R-:W-:-:S06]  /*10220*/  UISETP.GT.AND UP0, UPT, UR4, -0x1, UPT ;  /* 0xffffffff0400788c */ /* 0x000fcc000bf04270 */
[----:B------:R-:W-:-:S13]  /*10230*/  PLOP3.LUT P0, PT, PT, PT, UP0, 0x80, 0x0 ;  /* 0x000000000000781c */ /* 0x000fda0003f0f008 */
[----:B------:R-:W-:Y:S05]  /*10240*/  @P0 BRA `(.L_x_1145) ;  /* 0x00000000001c0947 */ /* 0x000fea0003800000 */
[----:B------:R-:W-:Y:S02]  /*10250*/  UISETP.NE.AND UP0, UPT, UR5, 0x1, UPT ;  /* 0x000000010500788c */ /* 0x000fe4000bf05270 */
[----:B------:R-:W-:-:S09]  /*10260*/  ULOP3.LUT UR4, URZ, UR4, URZ, 0x33, !UPT ;  /* 0x000000043f047292 */ /* 0x000fd2000f8e333f */
[----:B------:R-:W-:Y:S02]  /*10270*/  @UP0 ULDC.64 UR10, c[0x0][0x9e8] ;  /* 0x00027a00000a0ab9 */ /* 0x000fe40000000a00 */
[----:B------:R-:W-:-:S04]  /*10280*/  UIMAD.WIDE.U32 UR6, UR4, UR10, URZ ;  /* 0x0000000a040672a5 */ /* 0x000fc8000f8e003f */
[----:B------:R-:W-:-:S04]  /*10290*/  @UP0 USHF.R.U32.HI UR4, URZ, UR11, UR7 ;  /* 0x0000000b3f040299 */ /* 0x000fc80008011607 */
[----:B------:R-:W-:Y:S01]  /*102a0*/  ULOP3.LUT UR4, URZ, UR4, URZ, 0x33, !UPT ;  /* 0x000000043f047292 */ /* 0x000fe2000f8e333f */
[----:B------:R-:W-:Y:S11]  /*102b0*/  BRA `(.L_x_1146) ;  /* 0x0000000000107947 */ /* 0x000ff60003800000 */
.L_x_1145:
[----:B------:R-:W-:-:S11]  /*102c0*/  UISETP.NE.AND UP0, UPT, UR5, 0x1, UPT ;  /* 0x000000010500788c */ /* 0x000fd6000bf05270 */
[----:B------:R-:W-:Y:S02]  /*102d0*/  @UP0 ULDC.64 UR10, c[0x0][0x9e8] ;  /* 0x00027a00000a0ab9 */ /* 0x000fe40000000a00 */
[----:B------:R-:W-:-:S04]  /*102e0*/  UIMAD.WIDE.U32 UR6, UR4, UR10, URZ ;  /* 0x0000000a040672a5 */ /* 0x000fc8000f8e003f */
[----:B------:R-:W-:-:S12]  /*102f0*/  @UP0 USHF.R.U32.HI UR4, URZ, UR11, UR7 ;  /* 0x0000000b3f040299 */ /* 0x000fd80008011607 */
.L_x_1146:
[----:B------:R-:W-:-:S04]  /*10300*/  UIMAD UR4, UR4, UR5, URZ ;  /* 0x00000005040472a4 */ /* 0x000fc8000f8e023f */
[----:B------:R-:W-:-:S04]  /*10310*/  UISETP.LT.AND UP0, UPT, UR8, UR4, UPT ;  /* 0x000000040800728c */ /* 0x000fc8000bf01270 */
[----:B------:R-:W-:-:S12]  /*10320*/  USEL UR8, UR8, UR4, !UP0 ;  /* 0x0000000408087287 */ /* 0x000fd8000c000000 */
.L_x_1144:
[----:B------:R-:W-:Y:S02]  /*10330*/  USHF.R.S32.HI UR4, URZ, 0x1f, UR8 ;  /* 0x0000001f3f047899 */ /* 0x000fe40008011408 */
[----:B------:R-:W-:Y:S02]  /*10340*/  USHF.R.U32.HI UR9, URZ, 0x10, UR47 ;  /* 0x000000103f097899 */ /* 0x000fe4000801162f */
[----:B------:R-:W-:Y:S02]  /*10350*/  ULEA.HI UR4, UR4, UR8, URZ, 0x7 ;  /* 0x0000000804047291 */ /* 0x000fe4000f8f383f */
[----:B------:R-:W-:Y:S02]  /*10360*/  ULOP3.LUT UR47, UR47, 0xffff, URZ, 0xc0, !UPT ;  /* 0x0000ffff2f2f7892 */ /* 0x000fe4000f8ec03f */
[----:B------:R-:W-:Y:S01]  /*10370*/  USHF.R.S32.HI UR4, URZ, 0x7, UR4 ;  /* 0x000000073f047899 */ /* 0x000fe20008011404 */
[----:B------:R-:W-:-:S03]  /*10380*/  UMOV UR38, URZ ;  /* 0x0000003f00267c82 */ /* 0x000fc60008000000 */
[----:B------:R-:W-:-:S04]  /*10390*/  UISETP.LT.AND UP0, UPT, URZ, UR4, UPT ;  /* 0x000000043f00728c */ /* 0x000fc8000bf01270 */
[----:B------:R-:W-:Y:S02]  /*103a0*/  USEL UR46, URZ, UR4, !UP0 ;  /* 0x000000043f2e7287 */ /* 0x000fe4000c000000 */
[----:B------:R-:W-:Y:S02]  /*103b0*/  UISETP.NE.AND UP0, UPT, UR9, URZ, UPT ;  /* 0x0000003f0900728c */ /* 0x000fe4000bf05270 */
[----:B------:R-:W-:-:S06]  /*103c0*/  UISETP.GT.AND UP1, UPT, UR12, UR46, UPT ;  /* 0x0000002e0c00728c */ /* 0x000fcc000bf24270 */
[----:B------:R-:W-:-:S03]  /*103d0*/  PLOP3.LUT P0, PT, PT, PT, UP1, 0x80, 0x0 ;  /* 0x000000000000781c */ /* 0x000fc60003f0f018 */
[----:B------:R-:W-:-:S10]  /*103e0*/  @!UP0 ULDC UR9, c[0x0][0x9f0] ;  /* 0x00027c0000098ab9 */ /* 0x000fd40000000800 */
[----:B------:R-:W-:Y:S05]  /*103f0*/  @!P0 BRA `(.L_x_1147) ;  /* 0x00000000007c8947 */ /* 0x000fea0003800000 */
[----:B------:R-:W-:Y:S01]  /*10400*/  IABS R0, UR9 ;  /* 0x0000000900007c13 */ /* 0x000fe20008000000 */
[----:B------:R-:W-:Y:S02]  /*10410*/  UIADD3 UR4, UR9, -0x1, UR12 ;  /* 0xffffffff09047890 */ /* 0x000fe4000fffe00c */
[----:B------:R-:W-:Y:S02]  /*10420*/  IABS R4, UR9 ;  /* 0x0000000900047c13 */ /* 0x000fe40008000000 */
[----:B------:R-:W-:Y:S01]  /*10430*/  R2UR UR10, R0 ;  /* 0x00000000000a72ca */ /* 0x000fe200000e0000 */
[----:B------:R-:W-:-:S03]  /*10440*/  UIADD3 UR6, -UR46, UR4, URZ ;  /* 0x000000042e067290 */ /* 0x000fc6000fffe13f */
[----:B------:R-:W-:-:S03]  /*10450*/  UMOV UR4, URZ ;  /* 0x0000003f00047c82 */ /* 0x000fc60008000000 */
[----:B------:R-:W-:Y:S01]  /*10460*/  IABS R3, UR6 ;  /* 0x0000000600037c13 */ /* 0x000fe20008000000 */
[----:B------:R-:W-:-:S03]  /*10470*/  ULOP3.LUT UR6, UR6, UR9, URZ, 0x3c, !UPT ;  /* 0x0000000906067292 */ /* 0x000fc6000f8e3c3f */
[----:B------:R-:W-:Y:S02]  /*10480*/  R2UR UR8, R3 ;  /* 0x00000000030872ca */ /* 0x000fe400000e0000 */
        /* <DEDUP_REMOVED lines=22> */
.L_x_1147:
[----:B------:R-:W-:Y:S02]  /*105f0*/  UIMAD UR51, UR47, UR38, UR46 ;  /* 0x000000262f3372a4 */ /* 0x000fe4000f8e022e */
[----:B------:R-:W-:Y:S02]  /*10600*/  IMAD.U32 R3, RZ, RZ, UR38 ;  /* 0x00000026ff037e24 */ /* 0x000fe4000f8e00ff */
[----:B------:R-:W-:Y:S02]  /*10610*/  IMAD.MOV.U32 R0, RZ, RZ, RZ ;  /* 0x000000ffff007224 */ /* 0x000fe400078e00ff */
[----:B------:R-:W-:Y:S02]  /*10620*/  IMAD.MOV.U32 R29, RZ, RZ, 0x1 ;  /* 0x00000001ff1d7424 */ /* 0x000fe400078e00ff */
[----:B------:R-:W-:Y:S02]  /*10630*/  IMAD.U32 R16, RZ, RZ, UR51 ;  /* 0x00000033ff107e24 */ /* 0x000fe4000f8e00ff */
[----:B------:R-:W-:-:S03]  /*10640*/  IMAD.MOV.U32 R2, RZ, RZ, 0x1 ;  /* 0x00000001ff027424 */ /* 0x000fc600078e00ff */
[----:B------:R-:W-:-:S04]  /*10650*/  VIADDMNMX R16, R16, R3, UR12, PT ;  /* 0x0000000c10107e46 */ /* 0x000fc8000b800103 */
[----:B------:R-:W-:-:S13]  /*10660*/  ISETP.GT.AND P0, PT, R16, UR51, PT ;  /* 0x0000003310007c0c */ /* 0x000fda000bf04270 */
        /* <DEDUP_REMOVED lines=25> */
.L_x_1148:
        /* <DEDUP_REMOVED lines=20> */
.L_x_1149:
        /* <DEDUP_REMOVED lines=20> */
.L_x_1150:
        /* <DEDUP_REMOVED lines=18> */
.L_x_1151:
[----:B------:R-:W0:Y:S01]  /*10ba0*/  LDC.64 R2, c[0x0][0x9f8] ;  /* 0x00027e00ff027b82 */ /* 0x000e220000000a00 */
[----:B------:R-:W-:Y:S01]  /*10bb0*/  IMAD.MOV.U32 R32, RZ, RZ, R26 ;  /* 0x000000ffff207224 */ /* 0x000fe200078e001a */
[----:B------:R-:W2:Y:S06]  /*10bc0*/  LDL.LU R18, [R1] ;  /* 0x0000000001127983 */ /* 0x000eac0000300800 */
[----:B------:R-:W1:Y:S01]  /*10bd0*/  LDC R10, c[0x0][0x430] ;  /* 0x00010c00ff0a7b82 */ /* 0x000e620000000800 */
[C---:B------:R-:W-:Y:S01]  /*10be0*/  IMAD.SHL.U32 R6, R25.reuse, 0x20, RZ ;  /* 0x0000002019067824 */ /* 0x040fe200078e00ff */
[----:B------:R-:W-:Y:S01]  /*10bf0*/  LOP3.LUT R21, R25, 0x7f, RZ, 0xc0, !PT ;  /* 0x0000007f19157812 */ /* 0x000fe200078ec0ff */
[----:B------:R-:W-:Y:S01]  /*10c00*/  ULDC UR4, c[0x0][0x2f4] ;  /* 0x0000bd0000047ab9 */ /* 0x000fe20000000800 */
[----:B------:R-:W-:Y:S01]  /*10c10*/  LEA R7, R16, 0xffffff80, 0x7 ;  /* 0xffffff8010077811 */ /* 0x000fe200078e38ff */
[----:B------:R-:W-:Y:S01]  /*10c20*/  ULDC UR5, c[0x0][0x320] ;  /* 0x0000c80000057ab9 */ /* 0x000fe20000000800 */
[----:B0-----:R-:W-:-:S04]  /*10c30*/  ISETP.NE.U32.AND P0, PT, R2, RZ, PT ;  /* 0x000000ff0200720c */ /* 0x001fc80003f05070 */
[----:B------:R-:W-:-:S13]  /*10c40*/  ISETP.NE.AND.EX P0, PT, R3, RZ, PT, P0 ;  /* 0x000000ff0300720c */ /* 0x000fda0003f05300 */
[----:B------:R-:W0:Y:S02]  /*10c50*/  @P0 LDC.64 R2, c[0x0][0x9f8] ;  /* 0x00027e00ff020b82 */ /* 0x000e240000000a00 */
[----:B0-----:R-:W-:-:S05]  /*10c60*/  @P0 IMAD.WIDE R2, R26, 0x4, R2 ;  /* 0x000000041a020825 */ /* 0x001fca00078e0202 */
[----:B------:R0:W3:Y:S01]  /*10c70*/  @P0 LDG.E R32, desc[UR42][R2.64] ;  /* 0x0000002a02200981 */ /* 0x0000e2000c1e1900 */
[----:B-1----:R-:W-:Y:S02]  /*10c80*/  ISETP.NE.AND P1, PT, R10, 0x1, PT ;  /* 0x000000010a00780c */ /* 0x002fe40003f25270 */
[----:B------:R-:W-:Y:S02]  /*10c90*/  SHF.R.U32.HI R23, RZ, 0x2, R21 ;  /* 0x00000002ff177819 */ /* 0x000fe40000011615 */
[----:B------:R-:W-:-:S04]  /*10ca0*/  LOP3.LUT R24, R6, 0x60, RZ, 0xc0, !PT ;  /* 0x0000006006187812 */ /* 0x000fc800078ec0ff */
[----:B------:R-:W-:-:S04]  /*10cb0*/  IADD3 R4, R24, R23, R7 ;  /* 0x0000001718047210 */ /* 0x000fc80007ffe007 */
[C---:B------:R-:W-:Y:S01]  /*10cc0*/  ISETP.GE.AND P0, PT, R4.reuse, UR36, PT ;  /* 0x0000002404007c0c */ /* 0x040fe2000bf06270 */
[----:B------:R-:W1:Y:S01]  /*10cd0*/  @P1 LDC R0, c[0x0][0x434] ;  /* 0x00010d00ff001b82 */ /* 0x000e620000000800 */
[----:B-----5:R-:W-:-:S04]  /*10ce0*/  IMAD.IADD R13, R4, 0x1, R17 ;  /* 0x00000001040d7824 */ /* 0x020fc800078e0211 */
[----:B------:R-:W-:-:S03]  /*10cf0*/  IMAD.MOV.U32 R11, RZ, RZ, R13 ;  /* 0x000000ffff0b7224 */ /* 0x000fc600078e000d */
[----:B0-----:R-:W0:Y:S08]  /*10d00*/  @P1 LDC R3, c[0x0][0x438] ;  /* 0x00010e00ff031b82 */ /* 0x001e300000000800 */
[----:B------:R-:W4:Y:S08]  /*10d10*/  @!P0 LDC.64 R8, c[0x0][0x428] ;  /* 0x00010a00ff088b82 */ /* 0x000f300000000a00 */
[----:B------:R-:W4:Y:S01]  /*10d20*/  @!P0 LDC.64 R4, c[0x0][0x418] ;  /* 0x00010600ff048b82 */ /* 0x000f220000000a00 */
[----:B-1----:R-:W-:-:S05]  /*10d30*/  @P1 IMAD.HI.U32 R0, R13, R0, RZ ;  /* 0x000000000d001227 */ /* 0x002fca00078e00ff */
[----:B0-----:R-:W-:-:S04]  /*10d40*/  @P1 SHF.R.U32.HI R11, RZ, R3, R0 ;  /* 0x00000003ff0b1219 */ /* 0x001fc80000011600 */
[--C-:B------:R-:W-:Y:S01]  /*10d50*/  @!P0 SHF.R.S32.HI R3, RZ, 0x1f, R11.reuse ;  /* 0x0000001fff038819 */ /* 0x100fe2000001140b */
[----:B------:R-:W-:Y:S02]  /*10d60*/  @!P0 IMAD.MOV.U32 R2, RZ, RZ, R11 ;  /* 0x000000ffff028224 */ /* 0x000fe400078e000b */
[----:B------:R-:W-:Y:S02]  /*10d70*/  IMAD.SHL.U32 R20, R25, 0x10, RZ ;  /* 0x0000001019147824 */ /* 0x000fe400078e00ff */
[----:B------:R-:W-:Y:S01]  /*10d80*/  IMAD.MOV.U32 R33, RZ, RZ, 0x20 ;  /* 0x00000020ff217424 */ /* 0x000fe200078e00ff */
[----:B------:R-:W-:Y:S01]  /*10d90*/  SHF.R.U32.HI R21, RZ, 0x5, R21 ;  /* 0x00000005ff157819 */ /* 0x000fe20000011615 */
[----:B------:R-:W-:Y:S01]  /*10da0*/  UMOV UR6, 0xffffffff ;  /* 0xffffffff00067882 */ /* 0x000fe20000000000 */
[----:B------:R-:W-:Y:S01]  /*10db0*/  IMAD.MOV.U32 R34, RZ, RZ, 0x40 ;  /* 0x00000040ff227424 */ /* 0x000fe200078e00ff */
[----:B--2---:R-:W-:-:S04]  /*10dc0*/  LOP3.LUT R18, R18, 0xffffffbf, RZ, 0xc0, !PT ;  /* 0xffffffbf12127812 */ /* 0x004fc800078ec0ff */
[----:B------:R-:W-:-:S04]  /*10dd0*/  @P1 LOP3.LUT R18, R18, 0x40, RZ, 0xfc, !PT ;  /* 0x0000004012121812 */ /* 0x000fc800078efcff */
[----:B------:R-:W-:Y:S02]  /*10de0*/  LOP3.LUT R18, R18, 0xffffffef, RZ, 0xc0, !PT ;  /* 0xffffffef12127812 */ /* 0x000fe400078ec0ff */
[----:B---3--:R-:W-:Y:S01]  /*10df0*/  SHF.R.S32.HI R12, RZ, 0x1f, R32 ;  /* 0x0000001fff0c7819 */ /* 0x008fe20000011420 */
[----:B----4-:R-:W-:-:S04]  /*10e00*/  @!P0 IMAD.WIDE.U32 R2, R32, R8, R2 ;  /* 0x0000000820028225 */ /* 0x010fc800078e0002 */
[----:B------:R-:W-:Y:S01]  /*10e10*/  @!P0 IMAD R0, R12, R8, RZ ;  /* 0x000000080c008224 */ /* 0x000fe200078e02ff */
[----:B------:R-:W-:Y:S01]  /*10e20*/  @!P0 LEA R4, P1, R2, R4, 0x2 ;  /* 0x0000000402048211 */ /* 0x000fe200078210ff */
[----:B------:R0:W-:Y:S02]  /*10e30*/  STL [R1+0x4], R12 ;  /* 0x0000040c01007387 */ /* 0x0001e40000100800 */
[----:B------:R-:W-:-:S04]  /*10e40*/  @!P0 IMAD R9, R32, R9, R0 ;  /* 0x0000000920098224 */ /* 0x000fc800078e0200 */
[----:B------:R-:W-:Y:S01]  /*10e50*/  @!P0 IMAD.IADD R0, R3, 0x1, R9 ;  /* 0x0000000103008824 */ /* 0x000fe200078e0209 */
[----:B------:R-:W-:-:S04]  /*10e60*/  LOP3.LUT R9, R20, 0x30, RZ, 0xc0, !PT ;  /* 0x0000003014097812 */ /* 0x000fc800078ec0ff */
[----:B------:R-:W-:Y:S01]  /*10e70*/  @!P0 LEA.HI.X R5, R2, R5, R0, 0x2, P1 ;  /* 0x0000000502058211 */ /* 0x000fe200008f1400 */
[----:B------:R-:W-:Y:S01]  /*10e80*/  IMAD.MOV.U32 R0, RZ, RZ, RZ ;  /* 0x000000ffff007224 */ /* 0x000fe200078e00ff */
[----:B------:R-:W-:-:S05]  /*10e90*/  R2P PR, R25, 0x6 ;  /* 0x0000000619007804 */ /* 0x000fca0000000000 */
[----:B------:R-:W-:Y:S01]  /*10ea0*/  SEL R33, R33, 0xffffffe0, !P1 ;  /* 0xffffffe021217807 */ /* 0x000fe20004800000 */
[----:B------:R1:W5:Y:S01]  /*10eb0*/  @!P0 LDG.E R0, desc[UR42][R4.64] ;  /* 0x0000002a04008981 */ /* 0x000362000c1e1900 */
[C---:B------:R-:W-:Y:S01]  /*10ec0*/  ISETP.GE.AND P1, PT, R9.reuse, UR4, PT ;  /* 0x0000000409007c0c */ /* 0x040fe2000bf26270 */
[----:B------:R-:W-:Y:S01]  /*10ed0*/  IMAD.MOV R2, RZ, RZ, -R11 ;  /* 0x000000ffff027224 */ /* 0x000fe200078e0a0b */
[C---:B------:R-:W-:Y:S02]  /*10ee0*/  ISETP.GE.AND P0, PT, R9.reuse, UR5, PT ;  /* 0x0000000509007c0c */ /* 0x040fe4000bf06270 */
[C---:B------:R-:W-:Y:S02]  /*10ef0*/  LOP3.LUT R19, R9.reuse, 0x40, RZ, 0xfc, !PT ;  /* 0x0000004009137812 */ /* 0x040fe400078efcff */
[----:B------:R-:W-:Y:S02]  /*10f00*/  LOP3.LUT R22, R9, 0x80, RZ, 0xfc, !PT ;  /* 0x0000008009167812 */ /* 0x000fe400078efcff */
[----:B------:R-:W-:Y:S01]  /*10f10*/  SEL R35, R34, 0xffffffc0, !P2 ;  /* 0xffffffc022237807 */ /* 0x000fe20005000000 */
[----:B-1----:R-:W-:-:S02]  /*10f20*/  IMAD R4, R10, R2, R13 ;  /* 0x000000020a047224 */ /* 0x002fc400078e020d */
[----:B------:R-:W-:Y:S02]  /*10f30*/  IMAD.SHL.U32 R2, R25, 0x80, RZ ;  /* 0x0000008019027824 */ /* 0x000fe400078e00ff */
[----:B------:R-:W-:Y:S02]  /*10f40*/  @P1 LOP3.LUT R18, R18, 0x10, RZ, 0xfc, !PT ;  /* 0x0000001012121812 */ /* 0x000fe400078efcff */
[----:B------:R-:W-:Y:S02]  /*10f50*/  ISETP.GE.AND P1, PT, R22, UR4, PT ;  /* 0x0000000416007c0c */ /* 0x000fe4000bf26270 */
[----:B------:R-:W-:Y:S02]  /*10f60*/  LOP3.LUT R18, R18, 0xfffffffd, RZ, 0xc0, !PT ;  /* 0xfffffffd12127812 */ /* 0x000fe400078ec0ff */
[----:B------:R-:W-:Y:S02]  /*10f70*/  LOP3.LUT R8, R2, 0x380, RZ, 0xc0, !PT ;  /* 0x0000038002087812 */ /* 0x000fe400078ec0ff */
[----:B------:R-:W-:-:S02]  /*10f80*/  @P0 LOP3.LUT R18, R18, 0x2, RZ, 0xfc, !PT ;  /* 0x0000000212120812 */ /* 0x000fc400078efcff */
[----:B------:R-:W-:Y:S01]  /*10f90*/  ISETP.GE.AND P0, PT, R19, UR4, PT ;  /* 0x0000000413007c0c */ /* 0x000fe2000bf06270 */
[----:B------:R-:W-:Y:S01]  /*10fa0*/  IMAD R3, R21, 0x10, R8 ;  /* 0x0000001015037824 */ /* 0x000fe200078e0208 */
[----:B------:R-:W-:Y:S02]  /*10fb0*/  LOP3.LUT R18, R18, 0xfffffff7, RZ, 0xc0, !PT ;  /* 0xfffffff712127812 */ /* 0x000fe400078ec0ff */
[----:B------:R-:W-:Y:S02]  /*10fc0*/  LOP3.LUT R10, R2, 0x400, RZ, 0xc0, !PT ;  /* 0x00000400020a7812 */ /* 0x000fe400078ec0ff */
[----:B------:R-:W-:Y:S02]  /*10fd0*/  LOP3.LUT R5, R8, 0x10, R25, 0xf8, !PT ;  /* 0x0000001008057812 */ /* 0x000fe400078ef819 */
[----:B------:R-:W-:Y:S01]  /*10fe0*/  LOP3.LUT R3, R3, 0x70, R20, 0x78, !PT ;  /* 0x0000007003037812 */ /* 0x000fe200078e7814 */
[----:B------:R-:W-:-:S04]  /*10ff0*/  IMAD R10, R21, 0x800, R10 ;  /* 0x00000800150a7824 */ /* 0x000fc800078e020a */
[----:B------:R-:W-:Y:S02]  /*11000*/  @P0 LOP3.LUT R18, R18, 0x8, RZ, 0xfc, !PT ;  /* 0x0000000812120812 */ /* 0x000fe400078efcff */
[----:B------:R-:W-:Y:S02]  /*11010*/  ISETP.GE.AND P0, PT, R19, UR5, PT ;  /* 0x0000000513007c0c */ /* 0x000fe4000bf06270 */
[----:B------:R-:W-:-:S04]  /*11020*/  LOP3.LUT R18, R18, 0xfffffffb, RZ, 0xc0, !PT ;  /* 0xfffffffb12127812 */ /* 0x000fc800078ec0ff */
[----:B------:R-:W-:-:S04]  /*11030*/  @P1 LOP3.LUT R18, R18, 0x4, RZ, 0xfc, !PT ;  /* 0x0000000412121812 */ /* 0x000fc800078efcff */
[----:B------:R-:W-:-:S04]  /*11040*/  LOP3.LUT R18, R18, 0xfffffffe, RZ, 0xc0, !PT ;  /* 0xfffffffe12127812 */ /* 0x000fc800078ec0ff */
[----:B------:R-:W-:-:S05]  /*11050*/  @P0 LOP3.LUT R18, R18, 0x1, RZ, 0xfc, !PT ;  /* 0x0000000112120812 */ /* 0x000fca00078efcff */
[----:B------:R0:W-:Y:S01]  /*11060*/  STL [R1], R18 ;  /* 0x0000001201007387 */ /* 0x0001e20000100800 */
[----:B------:R-:W-:Y:S05]  /*11070*/  BRA.DIV UR6, `(.L_x_1152) ;  /* 0x00000036065c7947 */ /* 0x000fea000b800000 */
.L_x_1204:
[----:B------:R-:W-:Y:S01]  /*11080*/  ULOP3.LUT UR4, UR40, 0x2, URZ, 0xfc, !UPT ;  /* 0x0000000228047892 */ /* 0x000fe2000f8efc3f */
[----:B------:R-:W-:Y:S01]  /*11090*/  LOP3.LUT R9, R3, 0xc00, R2, 0xf8, !PT ;  /* 0x00000c0003097812 */ /* 0x000fe200078ef802 */
[----:B------:R-:W-:Y:S01]  /*110a0*/  IMAD.MOV.U32 R8, RZ, RZ, R18 ;  /* 0x000000ffff087224 */ /* 0x000fe200078e0012 */
[----:B------:R-:W-:Y:S01]  /*110b0*/  LOP3.LUT R5, R5, 0x70, R20, 0x78, !PT ;  /* 0x0000007005057812 */ /* 0x000fe200078e7814 */
[----:B------:R-:W-:Y:S01]  /*110c0*/  IMAD.U32 R31, RZ, RZ, UR39 ;  /* 0x00000027ff1f7e24 */ /* 0x000fe2000f8e00ff */
[----:B------:R-:W-:Y:S01]  /*110d0*/  SHF.R.U32.HI R28, RZ, 0x3, R25 ;  /* 0x00000003ff1c7819 */ /* 0x000fe20000011619 */
[----:B------:R-:W-:Y:S01]  /*110e0*/  IMAD.U32 R2, RZ, RZ, UR4 ;  /* 0x00000004ff027e24 */ /* 0x000fe2000f8e00ff */
[----:B------:R-:W-:Y:S01]  /*110f0*/  LOP3.LUT R8, R8, 0xffffffdf, RZ, 0xc0, !PT ;  /* 0xffffffdf08087812 */ /* 0x000fe200078ec0ff */
[----:B------:R-:W-:Y:S01]  /*11100*/  IMAD.IADD R3, R10, 0x1, R5 ;  /* 0x000000010a037824 */ /* 0x000fe200078e0205 */
[----:B------:R1:W-:Y:S01]  /*11110*/  STL [R1+0xc], R9 ;  /* 0x00000c0901007387 */ /* 0x0003e20000100800 */
[----:B------:R-:W-:-:S02]  /*11120*/  SHF.R.S32.HI R31, RZ, 0x1f, R31 ;  /* 0x0000001fff1f7819 */ /* 0x000fc4000001141f */
[----:B------:R-:W-:Y:S01]  /*11130*/  ISETP.NE.AND P0, PT, R2, 0x3, PT ;  /* 0x000000030200780c */ /* 0x000fe20003f05270 */
[----:B------:R1:W-:Y:S01]  /*11140*/  STL [R1+0x8], R3 ;  /* 0x0000080301007387 */ /* 0x0003e20000100800 */
[----:B------:R-:W-:-:S11]  /*11150*/  LOP3.LUT R5, R25, 0x10, RZ, 0xc0, !PT ;  /* 0x0000001019057812 */ /* 0x000fd600078ec0ff */
[----:B------:R-:W-:-:S05]  /*11160*/  @P0 LOP3.LUT R8, R8, 0x20, RZ, 0xfc, !PT ;  /* 0x0000002008080812 */ /* 0x000fca00078efcff */
[----:B------:R1:W-:Y:S01]  /*11170*/  STL [R1], R8 ;  /* 0x0000000801007387 */ /* 0x0003e20000100800 */
[----:B------:R-:W-:Y:S05]  /*11180*/  @!P0 BRA `(.L_x_1153) ;  /* 0x0000000000048947 */ /* 0x000fea0003800000 */
[----:B------:R-:W-:Y:S01]  /*11190*/  BPT.TRAP 0x1 ;  /* 0x000000040000795c */ /* 0x000fe20000300000 */
.L_x_1153:
[----:B------:R-:W-:Y:S01]  /*111a0*/  IMAD.MOV.U32 R27, RZ, RZ, 0x1 ;  /* 0x00000001ff1b7424 */ /* 0x000fe200078e00ff */
[----:B------:R-:W-:-:S04]  /*111b0*/  SHF.R.S32.HI R10, RZ, 0x1f, R4 ;  /* 0x0000001fff0a7819 */ /* 0x000fc80000011404 */
[----:B------:R-:W-:-:S04]  /*111c0*/  SHF.L.U32 R27, R27, 0x1f, RZ ;  /* 0x0000001f1b1b7819 */ /* 0x000fc800000006ff */
[----:B------:R-:W2:Y:S02]  /*111d0*/  SYNCS.PHASECHK.TRANS64.TRYWAIT P0, [UR48+0x22880], R27 ;  /* 0x0228801bff0075a7 */ /* 0x000ea40008000170 */
[----:B--2---:R-:W-:Y:S05]  /*111e0*/  @!P0 BRA `(.L_x_1154) ;  /* 0x0000003400208947 */ /* 0x004fea0003800000 */
.L_x_1205:
[----:B------:R-:W3:Y:S01]  /*111f0*/  LDL R30, [R1] ;  /* 0x00000000011e7983 */ /* 0x000ee20000100800 */
[----:B------:R-:W-:Y:S01]  /*11200*/  ULDC.64 UR4, c[0x0][0x328] ;  /* 0x0000ca0000047ab9 */ /* 0x000fe20000000a00 */
[----:B0----5:R-:W-:Y:S01]  /*11210*/  SHF.R.S32.HI R18, RZ, 0x1f, R0 ;  /* 0x0000001fff127819 */ /* 0x021fe20000011400 */
[----:B-1----:R-:W-:Y:S01]  /*11220*/  IMAD R3, R10, UR4, RZ ;  /* 0x000000040a037c24 */ /* 0x002fe2000f8e02ff */
[----:B------:R-:W-:Y:S02]  /*11230*/  R2UR UR6, R31 ;  /* 0x000000001f0672ca */ /* 0x000fe400000e0000 */
[----:B------:R-:W-:Y:S01]  /*11240*/  IADD3 R7, -R23, UR36, -R7 ;  /* 0x0000002417077c10 */ /* 0x000fe2000fffe907 */
[----:B------:R-:W-:Y:S01]  /*11250*/  IMAD R9, R4, UR5, R3 ;  /* 0x0000000504097c24 */ /* 0x000fe2000f8e0203 */
[----:B------:R-:W-:Y:S01]  /*11260*/  LOP3.LUT R29, R20, 0x30, RZ, 0xc0, !PT ;  /* 0x00000030141d7812 */ /* 0x000fe200078ec0ff */
[----:B--2---:R-:W-:Y:S01]  /*11270*/  IMAD.WIDE.U32 R2, R4, UR4, RZ ;  /* 0x0000000404027c25 */ /* 0x004fe2000f8e00ff */
[----:B------:R-:W-:Y:S01]  /*11280*/  ULDC.64 UR4, c[0x0][0x338] ;  /* 0x0000ce0000047ab9 */ /* 0x000fe20000000a00 */
[----:B------:R-:W-:-:S02]  /*11290*/  ISETP.GE.AND P3, PT, R7, 0x1, PT ;  /* 0x000000010700780c */ /* 0x000fc40003f66270 */
[----:B------:R-:W-:Y:S02]  /*112a0*/  IMAD.IADD R3, R3, 0x1, R9 ;  /* 0x0000000103037824 */ /* 0x000fe400078e0209 */
[----:B------:R-:W-:Y:S02]  /*112b0*/  IMAD R9, R18, UR4, RZ ;  /* 0x0000000412097c24 */ /* 0x000fe4000f8e02ff */
[----:B------:R-:W-:-:S04]  /*112c0*/  IMAD.WIDE.U32 R2, R0, UR4, R2 ;  /* 0x0000000400027c25 */ /* 0x000fc8000f8e0002 */
[----:B------:R-:W-:Y:S01]  /*112d0*/  IMAD R8, R0, UR5, R9 ;  /* 0x0000000500087c24 */ /* 0x000fe2000f8e0209 */
[----:B------:R-:W-:Y:S02]  /*112e0*/  ULDC.64 UR4, c[0x0][0x330] ;  /* 0x0000cc0000047ab9 */ /* 0x000fe40000000a00 */
        /* <DEDUP_REMOVED lines=8> */
[----:B------:R-:W-:Y:S01]  /*11370*/  IMAD.SHL.U32 R2, R25, 0x4, RZ ;  /* 0x0000000419027824 */ /* 0x000fe200078e00ff */
[----:B------:R-:W-:Y:S02]  /*11380*/  SHF.R.U32.HI R25, RZ, 0x2, R25 ;  /* 0x00000002ff197819 */ /* 0x000fe40000011619 */
[----:B------:R-:W-:Y:S01]  /*11390*/  IADD3.X R9, R9, UR4, R3, P0, !PT ;  /* 0x0000000409097c10 */ /* 0x000fe200087fe403 */
[----:B------:R-:W-:Y:S01]  /*113a0*/  UMOV UR4, 0xffffffff ;  /* 0xffffffff00047882 */ /* 0x000fe20000000000 */
[----:B------:R-:W-:Y:S02]  /*113b0*/  LOP3.LUT R3, R6, 0x380, RZ, 0xc0, !PT ;  /* 0x0000038006037812 */ /* 0x000fe400078ec0ff */
[----:B------:R-:W-:Y:S02]  /*113c0*/  ISETP.NE.AND P0, PT, R5, RZ, PT ;  /* 0x000000ff0500720c */ /* 0x000fe40003f05270 */
[----:B------:R-:W-:-:S02]  /*113d0*/  LOP3.LUT R3, R3, 0x30, R20, 0xf8, !PT ;  /* 0x0000003003037812 */ /* 0x000fc400078ef814 */
[----:B------:R-:W-:Y:S02]  /*113e0*/  SEL R34, R34, 0xffffffc0, !P0 ;  /* 0xffffffc022227807 */ /* 0x000fe40004000000 */
[----:B------:R-:W-:-:S05]  /*113f0*/  LOP3.LUT R2, R3, 0x70, R2, 0x78, !PT ;  /* 0x0000007003027812 */ /* 0x000fca00078e7802 */
[----:B------:R-:W-:Y:S01]  /*11400*/  IMAD R5, R21, 0x400, R2 ;  /* 0x0000040015057824 */ /* 0x000fe200078e0202 */
[----:B---3--:R-:W-:Y:S01]  /*11410*/  LOP3.LUT P5, RZ, R30, 0x1, RZ, 0xc0, !PT ;  /* 0x000000011eff7812 */ /* 0x008fe200078ac0ff */
[----:B------:R-:W-:-:S12]  /*11420*/  BRA.DIV UR4, `(.L_x_1155) ;  /* 0x0000003204a87947 */ /* 0x000fd8000b800000 */
[----:B------:R-:W0:Y:S01]  /*11430*/  SHFL.IDX PT, R14, R8, RZ, 0x1c1f ;  /* 0x001c1fff080e7589 */ /* 0x000e2200000e0000 */
[----:B------:R-:W-:Y:S01]  /*11440*/  LOP3.LUT P6, RZ, R30, 0x2, RZ, 0xc0, !PT ;  /* 0x000000021eff7812 */ /* 0x000fe200078cc0ff */
[----:B------:R-:W-:Y:S01]  /*11450*/  VIADD R5, R5, UR48 ;  /* 0x0000003005057c36 */ /* 0x000fe20008000000 */
[C---:B------:R-:W-:Y:S01]  /*11460*/  ISETP.GE.AND P2, PT, R7.reuse, 0x21, PT ;  /* 0x000000210700780c */ /* 0x040fe20003f46270 */
[----:B------:R-:W1:Y:S01]  /*11470*/  SHFL.IDX PT, R3, R9, RZ, 0x1c1f ;  /* 0x001c1fff09037589 */ /* 0x000e6200000e0000 */
[C---:B------:R-:W-:Y:S01]  /*11480*/  ISETP.GE.AND P1, PT, R7.reuse, 0x41, PT ;  /* 0x000000410700780c */ /* 0x040fe20003f26270 */
[----:B------:R-:W-:Y:S01]  /*11490*/  IMAD.IADD R6, R34, 0x1, R5 ;  /* 0x0000000122067824 */ /* 0x000fe200078e0205 */
[----:B------:R-:W-:Y:S01]  /*114a0*/  ISETP.GE.AND P4, PT, R7, 0x61, PT ;  /* 0x000000610700780c */ /* 0x000fe20003f86270 */
[----:B------:R-:W-:Y:S01]  /*114b0*/  VIADD R36, R5, 0x8400 ;  /* 0x0000840005247836 */ /* 0x000fe20000000000 */
[----:B0-----:R-:W-:Y:S02]  /*114c0*/  IADD3 R2, P0, R29, R14, RZ ;  /* 0x0000000e1d027210 */ /* 0x001fe40007f1e0ff */
[----:B------:R-:W0:Y:S03]  /*114d0*/  SHFL.IDX PT, R14, R8, 0x1, 0x1c1f ;  /* 0x003c1f00080e7f89 */ /* 0x000e2600000e0000 */
[----:B-1----:R-:W-:Y:S01]  /*114e0*/  IMAD.X R3, RZ, RZ, R3, P0 ;  /* 0x000000ffff037224 */ /* 0x002fe200000e0603 */
[----:B------:R-:W-:-:S13]  /*114f0*/  ISETP.LT.OR P0, PT, R7, 0x1, P6 ;  /* 0x000000010700780c */ /* 0x000fda0003701670 */
[----:B------:R-:W-:Y:S01]  /*11500*/  LDGSTS.E.BYPASS.LTC128B.128 [R5+0x8400], desc[UR42][R2.64], !P0 ;  /* 0x0840000002057fae */ /* 0x000fe2000c101d6a */
[----:B------:R-:W-:-:S13]  /*11510*/  ISETP.LT.OR P0, PT, R7, 0x1, P5 ;  /* 0x000000010700780c */ /* 0x000fda0002f01670 */
[----:B------:R1:W-:Y:S04]  /*11520*/  LDGSTS.E.BYPASS.LTC128B.128 [R6+0x8400], desc[UR42][R2.64+0x40], !P0 ;  /* 0x0840004002067fae */ /* 0x0003e8000c101d6a */
[----:B-1----:R-:W1:Y:S01]  /*11530*/  SHFL.IDX PT, R3, R9, 0x1, 0x1c1f ;  /* 0x003c1f0009037f89 */ /* 0x002e6200000e0000 */
[----:B0-----:R-:W-:-:S03]  /*11540*/  IADD3 R2, P0, R29, R14, RZ ;  /* 0x0000000e1d027210 */ /* 0x001fc60007f1e0ff */
[----:B------:R-:W0:Y:S02]  /*11550*/  SHFL.IDX PT, R14, R8, 0x2, 0x1c1f ;  /* 0x005c1f00080e7f89 */ /* 0x000e2400000e0000 */
[----:B-1----:R-:W-:Y:S01]  /*11560*/  IMAD.X R3, RZ, RZ, R3, P0 ;  /* 0x000000ffff037224 */ /* 0x002fe200000e0603 */
[----:B------:R-:W-:-:S13]  /*11570*/  ISETP.LT.OR P0, PT, R7, 0x21, P6 ;  /* 0x000000210700780c */ /* 0x000fda0003701670 */
[----:B------:R-:W-:Y:S01]  /*11580*/  LDGSTS.E.BYPASS.LTC128B.128 [R5+0x9400], desc[UR42][R2.64], !P0 ;  /* 0x0940000002057fae */ /* 0x000fe2000c101d6a */
[----:B------:R-:W-:-:S13]  /*11590*/  ISETP.LT.OR P0, PT, R7, 0x21, P5 ;  /* 0x000000210700780c */ /* 0x000fda0002f01670 */
[----:B------:R1:W-:Y:S04]  /*115a0*/  LDGSTS.E.BYPASS.LTC128B.128 [R6+0x9400], desc[UR42][R2.64+0x40], !P0 ;  /* 0x0940004002067fae */ /* 0x0003e8000c101d6a */
[----:B-1----:R-:W1:Y:S01]  /*115b0*/  SHFL.IDX PT, R3, R9, 0x2, 0x1c1f ;  /* 0x005c1f0009037f89 */ /* 0x002e6200000e0000 */
[----:B0-----:R-:W-:-:S03]  /*115c0*/  IADD3 R2, P0, R29, R14, RZ ;  /* 0x0000000e1d027210 */ /* 0x001fc60007f1e0ff */
[----:B------:R-:W2:Y:S04]  /*115d0*/  SHFL.IDX PT, R9, R9, 0x3, 0x1c1f ;  /* 0x007c1f0009097f89 */ /* 0x000ea800000e0000 */
[----:B------:R3:W4:Y:S01]  /*115e0*/  SHFL.IDX PT, R14, R8, 0x3, 0x1c1f ;  /* 0x007c1f00080e7f89 */ /* 0x00072200000e0000 */
[----:B-1----:R-:W-:Y:S01]  /*115f0*/  IMAD.X R3, RZ, RZ, R3, P0 ;  /* 0x000000ffff037224 */ /* 0x002fe200000e0603 */
[----:B------:R-:W-:-:S13]  /*11600*/  ISETP.LT.OR P0, PT, R7, 0x41, P6 ;  /* 0x000000410700780c */ /* 0x000fda0003701670 */
[----:B------:R3:W-:Y:S01]  /*11610*/  LDGSTS.E.BYPASS.LTC128B.128 [R5+0xa400], desc[UR42][R2.64], !P0 ;  /* 0x0a40000002057fae */ /* 0x0007e2000c101d6a */
[----:B------:R-:W-:-:S13]  /*11620*/  ISETP.LT.OR P0, PT, R7, 0x41, P5 ;  /* 0x000000410700780c */ /* 0x000fda0002f01670 */
[----:B--2-4-:R3:W-:Y:S02]  /*11630*/  LDGSTS.E.BYPASS.LTC128B.128 [R6+0xa400], desc[UR42][R2.64+0x40], !P0 ;  /* 0x0a40004002067fae */ /* 0x0147e4000c101d6a */
.L_x_1215:
[----:B0--3--:R-:W-:Y:S02]  /*11640*/  IADD3 R2, P0, R29, R14, RZ ;  /* 0x0000000e1d027210 */ /* 0x009fe40007f1e0ff */
[----:B------:R-:W-:-:S03]  /*11650*/  LOP3.LUT P6, RZ, R30, 0x2, RZ, 0xc0, !PT ;  /* 0x000000021eff7812 */ /* 0x000fc600078cc0ff */
[----:B------:R-:W-:Y:S01]  /*11660*/  IMAD.X R3, RZ, RZ, R9, P0 ;  /* 0x000000ffff037224 */ /* 0x000fe200000e0609 */
        /* <DEDUP_REMOVED lines=16> */
.L_x_1156:
[----:B------:R-:W-:Y:S01]  /*11770*/  SYNCS.ARRIVE.TRANS64.A1T0 RZ, [UR48+0x22870], RZ ;  /* 0x022870ffffff79a7 */ /* 0x000fe20008100030 */
[----:B------:R-:W-:Y:S05]  /*11780*/  @!P5 BRA `(.L_x_1157) ;  /* 0x000000000004d947 */ /* 0x000fea0003800000 */
[----:B------:R-:W-:Y:S01]  /*11790*/  BPT.TRAP 0x1 ;  /* 0x000000040000795c */ /* 0x000fe20000300000 */
.L_x_1157:
[----:B------:R-:W0:Y:S02]  /*117a0*/  SYNCS.PHASECHK.TRANS64.TRYWAIT P0, [UR48+0x22840], R27 ;  /* 0x0228401bff0075a7 */ /* 0x000e240008000170 */
[----:B0-----:R-:W-:Y:S05]  /*117b0*/  @!P0 BRA `(.L_x_1158) ;  /* 0x0000003400188947 */ /* 0x001fea0003800000 */
.L_x_1216:
[----:B------:R-:W2:Y:S01]  /*117c0*/  LDL R8, [R1] ;  /* 0x0000000001087983 */ /* 0x000ea20000100800 */
[----:B------:R-:W-:Y:S01]  /*117d0*/  ULDC.64 UR4, c[0x0][0x300] ;  /* 0x0000c00000047ab9 */ /* 0x000fe20000000a00 */
[----:B------:R-:W-:Y:S01]  /*117e0*/  R2UR UR6, R31 ;  /* 0x000000001f0672ca */ /* 0x000fe200000e0000 */
[----:B------:R-:W-:Y:S01]  /*117f0*/  IMAD R3, R10, UR4, RZ ;  /* 0x000000040a037c24 */ /* 0x000fe2000f8e02ff */
[----:B------:R-:W1:Y:S01]  /*11800*/  S2R R29, SR_TID.X ;  /* 0x00000000001d7919 */ /* 0x000e620000002100 */
[----:B------:R-:W-:Y:S02]  /*11810*/  IMAD.SHL.U32 R25, R25, 0x40, RZ ;  /* 0x0000004019197824 */ /* 0x000fe400078e00ff */
[C---:B------:R-:W-:Y:S02]  /*11820*/  IMAD R5, R4.reuse, UR5, R3 ;  /* 0x0000000504057c24 */ /* 0x040fe4000f8e0203 */
[----:B0-----:R-:W-:Y:S01]  /*11830*/  IMAD.WIDE.U32 R2, R4, UR4, RZ ;  /* 0x0000000404027c25 */ /* 0x001fe2000f8e00ff */
[----:B------:R-:W-:-:S03]  /*11840*/  ULDC.64 UR4, c[0x0][0x310] ;  /* 0x0000c40000047ab9 */ /* 0x000fc60000000a00 */
        /* <DEDUP_REMOVED lines=8> */
[----:B------:R-:W-:Y:S01]  /*118d0*/  IMAD.WIDE.U32 R2, R5, UR39, R2 ;  /* 0x0000002705027c25 */ /* 0x000fe2000f8e0002 */
[----:B------:R-:W-:Y:S01]  /*118e0*/  ULDC.64 UR6, c[0x0][0x2e8] ;  /* 0x0000ba0000067ab9 */ /* 0x000fe20000000a00 */
[----:B------:R-:W-:Y:S02]  /*118f0*/  UIMAD UR4, UR39, UR5, UR4 ;  /* 0x00000005270472a4 */ /* 0x000fe4000f8e0204 */
[----:B------:R-:W-:Y:S01]  /*11900*/  IMAD.U32 R5, RZ, RZ, UR7 ;  /* 0x00000007ff057e24 */ /* 0x000fe2000f8e00ff */
[----:B------:R-:W-:Y:S01]  /*11910*/  IADD3 R0, P0, R2, UR6, RZ ;  /* 0x0000000602007c10 */ /* 0x000fe2000ff1e0ff */
[C---:B------:R-:W-:Y:S02]  /*11920*/  IMAD.SHL.U32 R2, R28.reuse, 0x80, RZ ;  /* 0x000000801c027824 */ /* 0x040fe400078e00ff */
[----:B------:R-:W-:Y:S01]  /*11930*/  IMAD.SHL.U32 R28, R28, 0x10, RZ ;  /* 0x000000101c1c7824 */ /* 0x000fe200078e00ff */
[----:B------:R-:W-:Y:S01]  /*11940*/  IADD3.X R4, R5, UR4, R3, P0, !PT ;  /* 0x0000000405047c10 */ /* 0x000fe200087fe403 */
[----:B-1----:R-:W-:Y:S01]  /*11950*/  IMAD.SHL.U32 R29, R29, 0x10, RZ ;  /* 0x000000101d1d7824 */ /* 0x002fe200078e00ff */
[----:B------:R-:W-:Y:S01]  /*11960*/  LOP3.LUT R3, R2, 0x180, RZ, 0xc0, !PT ;  /* 0x0000018002037812 */ /* 0x000fe200078ec0ff */
[----:B------:R-:W-:Y:S01]  /*11970*/  UMOV UR4, 0xffffffff ;  /* 0xffffffff00047882 */ /* 0x000fe20000000000 */
[----:B------:R-:W-:-:S02]  /*11980*/  LOP3.LUT R2, R25, 0x40, RZ, 0xc0, !PT ;  /* 0x0000004019027812 */ /* 0x000fc400078ec0ff */
[----:B------:R-:W-:Y:S02]  /*11990*/  LOP3.LUT R3, R3, 0x30, R20, 0xf8, !PT ;  /* 0x0000003003037812 */ /* 0x000fe400078ef814 */
[----:B------:R-:W-:Y:S01]  /*119a0*/  LOP3.LUT R29, R29, 0x30, RZ, 0xc0, !PT ;  /* 0x000000301d1d7812 */ /* 0x000fe200078ec0ff */
[----:B------:R-:W-:Y:S01]  /*119b0*/  IMAD R2, R21, 0x200, R2 ;  /* 0x0000020015027824 */ /* 0x000fe200078e0202 */
[----:B------:R-:W-:-:S05]  /*119c0*/  LOP3.LUT R3, R3, 0x30, R28, 0x78, !PT ;  /* 0x0000003003037812 */ /* 0x000fca00078e781c */
[----:B------:R-:W-:Y:S01]  /*119d0*/  IMAD.IADD R37, R3, 0x1, R2 ;  /* 0x0000000103257824 */ /* 0x000fe200078e0202 */
[----:B--2---:R-:W-:Y:S01]  /*119e0*/  LOP3.LUT P5, RZ, R8, 0x4, RZ, 0xc0, !PT ;  /* 0x0000000408ff7812 */ /* 0x004fe200078ac0ff */
[----:B------:R-:W-:-:S12]  /*119f0*/  BRA.DIV UR4, `(.L_x_1159) ;  /* 0x0000003204a07947 */ /* 0x000fd8000b800000 */
[----:B------:R-:W0:Y:S01]  /*11a00*/  SHFL.IDX PT, R14, R0, RZ, 0x1c1f ;  /* 0x001c1fff000e7589 */ /* 0x000e2200000e0000 */
[----:B------:R-:W-:Y:S01]  /*11a10*/  LOP3.LUT P6, RZ, R8, 0x8, RZ, 0xc0, !PT ;  /* 0x0000000808ff7812 */ /* 0x000fe200078cc0ff */
[C---:B------:R-:W-:Y:S02]  /*11a20*/  @P3 VIADD R7, R37.reuse, UR48 ;  /* 0x0000003025073c36 */ /* 0x040fe40008000000 */
[----:B------:R-:W1:Y:S01]  /*11a30*/  SHFL.IDX PT, R2, R4, RZ, 0x1c1f ;  /* 0x001c1fff04027589 */ /* 0x000e6200000e0000 */
[----:B------:R-:W-:-:S03]  /*11a40*/  @P2 VIADD R21, R37, UR48 ;  /* 0x0000003025152c36 */ /* 0x000fc60008000000 */
[----:B------:R-:W-:Y:S04]  /*11a50*/  SHFL.IDX PT, R6, R4, 0x1, 0x1c1f ;  /* 0x003c1f0004067f89 */ /* 0x000fe800000e0000 */
[----:B------:R-:W-:Y:S01]  /*11a60*/  SHFL.IDX PT, R5, R4, 0x3, 0x1c1f ;  /* 0x007c1f0004057f89 */ /* 0x000fe200000e0000 */
[----:B0-----:R-:W-:-:S05]  /*11a70*/  @P3 IADD3 R14, P0, R29, R14, RZ ;  /* 0x0000000e1d0e3210 */ /* 0x001fca0007f1e0ff */
[----:B-1----:R-:W-:Y:S01]  /*11a80*/  @P3 IMAD.X R3, RZ, RZ, R2, P0 ;  /* 0x000000ffff033224 */ /* 0x002fe200000e0602 */
[C---:B------:R-:W-:Y:S01]  /*11a90*/  LOP3.LUT P0, RZ, R8.reuse, 0x10, RZ, 0xc0, !PT ;  /* 0x0000001008ff7812 */ /* 0x040fe2000780c0ff */
[----:B------:R-:W-:Y:S02]  /*11aa0*/  @P3 IMAD.MOV.U32 R2, RZ, RZ, R14 ;  /* 0x000000ffff023224 */ /* 0x000fe400078e000e */
[----:B------:R-:W0:Y:S10]  /*11ab0*/  SHFL.IDX PT, R14, R0, 0x1, 0x1c1f ;  /* 0x003c1f00000e7f89 */ /* 0x000e3400000e0000 */
[----:B------:R-:W-:Y:S04]  /*11ac0*/  @P3 LDGSTS.E.BYPASS.LTC128B.128 [R7+0x16400], desc[UR42][R2.64], !P0 ;  /* 0x1640000002073fae */ /* 0x000fe8000c101d6a */
[----:B------:R-:W-:Y:S04]  /*11ad0*/  @P3 LDGSTS.E.BYPASS.LTC128B.128 [R7+0x18400], desc[UR42][R2.64+0x40], !P6 ;  /* 0x1840004002073fae */ /* 0x000fe8000f101d6a */
[----:B------:R1:W-:Y:S01]  /*11ae0*/  @P3 LDGSTS.E.BYPASS.LTC128B.128 [R7+0x1a400], desc[UR42][R2.64+0x80], !P5 ;  /* 0x1a40008002073fae */ /* 0x0003e2000e901d6a */
[----:B------:R-:W-:-:S02]  /*11af0*/  LOP3.LUT P3, RZ, R8, 0x10, RZ, 0xc0, !PT ;  /* 0x0000001008ff7812 */ /* 0x000fc4000786c0ff */
[----:B0-----:R-:W-:-:S05]  /*11b00*/  @P2 IADD3 R14, P0, R29, R14, RZ ;  /* 0x0000000e1d0e2210 */ /* 0x001fca0007f1e0ff */
[----:B------:R-:W-:Y:S02]  /*11b10*/  @P2 IMAD.X R9, RZ, RZ, R6, P0 ;  /* 0x000000ffff092224 */ /* 0x000fe400000e0606 */
[----:B-1----:R-:W-:Y:S01]  /*11b20*/  @P2 IMAD.MOV.U32 R2, RZ, RZ, R14 ;  /* 0x000000ffff022224 */ /* 0x002fe200078e000e */
[----:B------:R-:W-:Y:S01]  /*11b30*/  SHFL.IDX PT, R6, R4, 0x2, 0x1c1f ;  /* 0x005c1f0004067f89 */ /* 0x000fe200000e0000 */
[----:B------:R-:W-:Y:S02]  /*11b40*/  @P2 IMAD.MOV.U32 R3, RZ, RZ, R9 ;  /* 0x000000ffff032224 */ /* 0x000fe400078e0009 */
[----:B------:R-:W-:Y:S01]  /*11b50*/  @P1 VIADD R9, R37, UR48 ;  /* 0x0000003025091c36 */ /* 0x000fe20008000000 */
[----:B------:R-:W0:Y:S04]  /*11b60*/  SHFL.IDX PT, R14, R0, 0x2, 0x1c1f ;  /* 0x005c1f00000e7f89 */ /* 0x000e2800000e0000 */
[----:B------:R-:W-:Y:S04]  /*11b70*/  @P2 LDGSTS.E.BYPASS.LTC128B.128 [R21+0x16c00], desc[UR42][R2.64], !P3 ;  /* 0x16c0000002152fae */ /* 0x000fe8000d901d6a */
[----:B------:R-:W-:Y:S04]  /*11b80*/  @P2 LDGSTS.E.BYPASS.LTC128B.128 [R21+0x18c00], desc[UR42][R2.64+0x40], !P6 ;  /* 0x18c0004002152fae */ /* 0x000fe8000f101d6a */
[----:B------:R1:W-:Y:S01]  /*11b90*/  @P2 LDGSTS.E.BYPASS.LTC128B.128 [R21+0x1ac00], desc[UR42][R2.64+0x80], !P5 ;  /* 0x1ac0008002152fae */ /* 0x0003e2000e901d6a */
[----:B0-----:R-:W-:-:S05]  /*11ba0*/  @P1 IADD3 R14, P0, R29, R14, RZ ;  /* 0x0000000e1d0e1210 */ /* 0x001fca0007f1e0ff */
[----:B------:R-:W-:Y:S02]  /*11bb0*/  @P1 IMAD.X R7, RZ, RZ, R6, P0 ;  /* 0x000000ffff071224 */ /* 0x000fe400000e0606 */
[----:B-1----:R-:W-:Y:S02]  /*11bc0*/  @P1 IMAD.MOV.U32 R2, RZ, RZ, R14 ;  /* 0x000000ffff021224 */ /* 0x002fe400078e000e */
[----:B------:R-:W-:Y:S01]  /*11bd0*/  @P1 IMAD.MOV.U32 R3, RZ, RZ, R7 ;  /* 0x000000ffff031224 */ /* 0x000fe200078e0007 */
[----:B------:R0:W1:Y:S04]  /*11be0*/  SHFL.IDX PT, R14, R0, 0x3, 0x1c1f ;  /* 0x007c1f00000e7f89 */ /* 0x00006800000e0000 */
[----:B------:R0:W-:Y:S04]  /*11bf0*/  @P1 LDGSTS.E.BYPASS.LTC128B.128 [R9+0x17400], desc[UR42][R2.64], !P3 ;  /* 0x1740000002091fae */ /* 0x0001e8000d901d6a */
[----:B------:R0:W-:Y:S04]  /*11c00*/  @P1 LDGSTS.E.BYPASS.LTC128B.128 [R9+0x19400], desc[UR42][R2.64+0x40], !P6 ;  /* 0x1940004002091fae */ /* 0x0001e8000f101d6a */
[----:B------:R0:W-:Y:S02]  /*11c10*/  @P1 LDGSTS.E.BYPASS.LTC128B.128 [R9+0x1b400], desc[UR42][R2.64+0x80], !P5 ;  /* 0x1b40008002091fae */ /* 0x0001e4000e901d6a */
.L_x_1226:
[C---:B------:R-:W-:Y:S02]  /*11c20*/  LOP3.LUT P2, RZ, R8.reuse, 0x10, RZ, 0xc0, !PT ;  /* 0x0000001008ff7812 */ /* 0x040fe4000784c0ff */
[----:B------:R-:W-:Y:S02]  /*11c30*/  LOP3.LUT P1, RZ, R8, 0x8, RZ, 0xc0, !PT ;  /* 0x0000000808ff7812 */ /* 0x000fe4000782c0ff */
[----:B01----:R-:W-:-:S05]  /*11c40*/  @P4 IADD3 R2, P0, R29, R14, RZ ;  /* 0x0000000e1d024210 */ /* 0x003fca0007f1e0ff */
[----:B------:R-:W-:Y:S02]  /*11c50*/  @P4 IMAD.X R3, RZ, RZ, R5, P0 ;  /* 0x000000ffff034224 */ /* 0x000fe400000e0605 */
[----:B------:R-:W-:-:S05]  /*11c60*/  @P4 VIADD R5, R37, UR48 ;  /* 0x0000003025054c36 */ /* 0x000fca0008000000 */
[----:B------:R-:W-:Y:S01]  /*11c70*/  @!PT LDS RZ, [RZ] ;  /* 0x00000000fffff984 */ /* 0x000fe20000000800 */
[----:B------:R-:W-:Y:S01]  /*11c80*/  @!PT LDS RZ, [RZ] ;  /* 0x00000000fffff984 */ /* 0x000fe20000000800 */
[----:B------:R-:W-:Y:S01]  /*11c90*/  @!PT LDS RZ, [RZ] ;  /* 0x00000000fffff984 */ /* 0x000fe20000000800 */
[----:B------:R0:W-:Y:S04]  /*11ca0*/  @P4 LDGSTS.E.BYPASS.LTC128B.128 [R5+0x17c00], desc[UR42][R2.64], !P2 ;  /* 0x17c0000002054fae */ /* 0x0001e8000d101d6a */
[----:B------:R0:W-:Y:S04]  /*11cb0*/  @P4 LDGSTS.E.BYPASS.LTC128B.128 [R5+0x19c00], desc[UR42][R2.64+0x40], !P1 ;  /* 0x19c0004002054fae */ /* 0x0001e8000c901d6a */
[----:B------:R0:W-:Y:S01]  /*11cc0*/  @P4 LDGSTS.E.BYPASS.LTC128B.128 [R5+0x1bc00], desc[UR42][R2.64+0x80], !P5 ;  /* 0x1bc0008002054fae */ /* 0x0001e2000e901d6a */
        /* <DEDUP_REMOVED lines=9> */
.L_x_1160:
[----:B------:R-:W-:Y:S01]  /*11d60*/  SYNCS.ARRIVE.TRANS64.A1T0 RZ, [UR48+0x22830], RZ ;  /* 0x022830ffffff79a7 */ /* 0x000fe20008100030 */
[----:B------:R-:W-:Y:S05]  /*11d70*/  WARPSYNC.ALL ;  /* 0x0000000000007948 */ /* 0x000fea0003800000 */
[----:B------:R-:W-:Y:S01]  /*11d80*/  UIADD3 UR5, UR48, 0x10400, URZ ;  /* 0x0001040030057890 */ /* 0x000fe2000fffe03f */
[----:B------:R-:W-:Y:S01]  /*11d90*/  R2UR UR4, R31 ;  /* 0x000000001f0472ca */ /* 0x000fe200000e0000 */
[----:B------:R-:W-:Y:S01]  /*11da0*/  ULDC.64 UR6, c[0x0][0x2d8] ;  /* 0x0000b60000067ab9 */ /* 0x000fe20000000a00 */
[----:B------:R-:W-:Y:S01]  /*11db0*/  SHF.R.S32.HI R18, RZ, 0x1f, R26 ;  /* 0x0000001fff127819 */ /* 0x000fe2000001141a */
[----:B------:R-:W-:Y:S02]  /*11dc0*/  ULOP3.LUT UP0, URZ, UR5, 0x1bf, URZ, 0xc0, !UPT ;  /* 0x000001bf053f7892 */ /* 0x000fe4000f80c03f */
[----:B------:R-:W-:Y:S01]  /*11dd0*/  UIMAD.WIDE.U32 UR36, UR39, UR6, URZ ;  /* 0x00000006272472a5 */ /* 0x000fe2000f8e003f */
[----:B------:R-:W-:Y:S03]  /*11de0*/  BAR.SYNC.DEFER_BLOCKING 0x8, 0x180 ;  /* 0x0206000000007b1d */ /* 0x000fe60000010000 */
[----:B------:R-:W-:-:S04]  /*11df0*/  PLOP3.LUT P0, PT, PT, PT, UP0, 0x80, 0x0 ;  /* 0x000000000000781c */ /* 0x000fc80003f0f008 */
[----:B------:R-:W-:-:S04]  /*11e00*/  UIMAD UR4, UR4, UR6, URZ ;  /* 0x00000006040472a4 */ /* 0x000fc8000f8e023f */
        /* <DEDUP_REMOVED lines=19> */
.L_x_1161:
[----:B------:R-:W-:Y:S01]  /*11f40*/  UISETP.NE.AND UP0, UPT, UR50, URZ, UPT ;  /* 0x0000003f3200728c */ /* 0x000fe2000bf05270 */
[----:B------:R-:W-:Y:S01]  /*11f50*/  IADD3 R9, R23, UR41, R24 ;  /* 0x0000002917097c10 */ /* 0x000fe2000fffe018 */
[----:B------:R-:W-:Y:S02]  /*11f60*/  IMAD.U32 R4, RZ, RZ, UR36 ;  /* 0x00000024ff047e24 */ /* 0x000fe4000f8e00ff */
[----:B------:R-:W-:Y:S02]  /*11f70*/  IMAD.U32 R3, RZ, RZ, UR49 ;  /* 0x00000031ff037e24 */ /* 0x000fe4000f8e00ff */
[----:B------:R-:W-:Y:S01]  /*11f80*/  PLOP3.LUT P0, PT, PT, PT, UP0, 0x80, 0x0 ;  /* 0x000000000000781c */ /* 0x000fe20003f0f008 */
[----:B------:R-:W-:Y:S02]  /*11f90*/  IMAD.MOV.U32 R7, RZ, RZ, R9 ;  /* 0x000000ffff077224 */ /* 0x000fe400078e0009 */
[----:B------:R-:W-:Y:S02]  /*11fa0*/  IMAD.MOV.U32 R2, RZ, RZ, R4 ;  /* 0x000000ffff027224 */ /* 0x000fe400078e0004 */
[----:B------:R-:W-:Y:S01]  /*11fb0*/  @UP0 ULDC UR4, c[0x0][0x44c] ;  /* 0x0001130000040ab9 */ /* 0x000fe20000000800 */
[----:B------:R-:W-:-:S07]  /*11fc0*/  IMAD.U32 R5, RZ, RZ, UR37 ;  /* 0x00000025ff057e24 */ /* 0x000fce000f8e00ff */
[----:B------:R-:W-:Y:S01]  /*11fd0*/  @P0 IMAD.HI.U32 R0, R9, UR4, RZ ;  /* 0x0000000409000c27 */ /* 0x000fe2000f8e00ff */
[----:B------:R-:W-:Y:S01]  /*11fe0*/  PLOP3.LUT P0, PT, PT, PT, UP0, 0x80, 0x0 ;  /* 0x000000000000781c */ /* 0x000fe20003f0f008 */
[----:B------:R-:W-:-:S12]  /*11ff0*/  @UP0 ULDC UR4, c[0x0][0x450] ;  /* 0x0001140000040ab9 */ /* 0x000fd80000000800 */
[----:B------:R-:W-:Y:S01]  /*12000*/  @P0 SHF.R.U32.HI R7, RZ, UR4, R0 ;  /* 0x00000004ff070c19 */ /* 0x000fe20008011600 */
[----:B------:R-:W-:Y:S01]  /*12010*/  ULDC.64 UR4, c[0x0][0x2e0] ;  /* 0x0000b80000047ab9 */ /* 0x000fe20000000a00 */
[----:B------:R-:W0:Y:S01]  /*12020*/  LDC R0, c[0x0][0x448] ;  /* 0x00011200ff007b82 */ /* 0x000e220000000800 */
[----:B------:R-:W-:Y:S01]  /*12030*/  IMAD R11, R18, UR4, RZ ;  /* 0x00000004120b7c24 */ /* 0x000fe2000f8e02ff */
[----:B------:R-:W-:Y:S01]  /*12040*/  SHF.R.S32.HI R4, RZ, 0x1f, R7 ;  /* 0x0000001fff047819 */ /* 0x000fe20000011407 */
[----:B------:R-:W-:-:S04]  /*12050*/  IMAD.WIDE.U32 R2, R26, UR4, R2 ;  /* 0x000000041a027c25 */ /* 0x000fc8000f8e0002 */
[----:B------:R-:W-:Y:S01]  /*12060*/  IMAD R11, R26, UR5, R11 ;  /* 0x000000051a0b7c24 */ /* 0x000fe2000f8e020b */
[----:B------:R-:W-:Y:S02]  /*12070*/  ULDC.64 UR4, c[0x0][0x2d0] ;  /* 0x0000b40000047ab9 */ /* 0x000fe40000000a00 */
[----:B------:R-:W-:Y:S02]  /*12080*/  IMAD R4, R4, UR4, RZ ;  /* 0x0000000404047c24 */ /* 0x000fe4000f8e02ff */
[----:B------:R-:W-:Y:S02]  /*12090*/  IMAD.IADD R3, R3, 0x1, R11 ;  /* 0x0000000103037824 */ /* 0x000fe400078e020b */
[C---:B------:R-:W-:Y:S02]  /*120a0*/  IMAD R5, R7.reuse, UR5, R4 ;  /* 0x0000000507057c24 */ /* 0x040fe4000f8e0204 */
[----:B------:R-:W-:Y:S02]  /*120b0*/  IMAD.MOV R4, RZ, RZ, -R7 ;  /* 0x000000ffff047224 */ /* 0x000fe400078e0a07 */
[----:B------:R-:W-:Y:S01]  /*120c0*/  IMAD.WIDE.U32 R2, R7, UR4, R2 ;  /* 0x0000000407027c25 */ /* 0x000fe2000f8e0002 */
[----:B------:R-:W-:-:S03]  /*120d0*/  ULDC.64 UR4, c[0x0][0x2c8] ;  /* 0x0000b20000047ab9 */ /* 0x000fc60000000a00 */
[----:B------:R-:W-:Y:S02]  /*120e0*/  IMAD.IADD R3, R3, 0x1, R5 ;  /* 0x0000000103037824 */ /* 0x000fe400078e0205 */
[----:B0-----:R-:W-:-:S04]  /*120f0*/  IMAD R9, R0, R4, R9 ;  /* 0x0000000400097224 */ /* 0x001fc800078e0209 */
[----:B------:R-:W-:Y:S01]  /*12100*/  IMAD.WIDE.U32 R2, R9, UR4, R2 ;  /* 0x0000000409027c25 */ /* 0x000fe2000f8e0002 */
[----:B------:R-:W-:-:S05]  /*12110*/  SHF.R.S32.HI R4, RZ, 0x1f, R9 ;  /* 0x0000001fff047819 */ /* 0x000fca0000011409 */
        /* <DEDUP_REMOVED lines=11> */
[----:B------:R-:W0:Y:S01]  /*121d0*/  SHFL.IDX PT, R14, R4, RZ, 0x1c1f ;  /* 0x001c1fff040e7589 */ /* 0x000e2200000e0000 */
[----:B------:R-:W-:Y:S02]  /*121e0*/  ULDC UR4, c[0x0][0x288] ;  /* 0x0000a20000047ab9 */ /* 0x000fe40000000800 */
[----:B------:R-:W-:Y:S01]  /*121f0*/  IMAD R7, R0, UR4, RZ ;  /* 0x0000000400077c24 */ /* 0x000fe2000f8e02ff */
[----:B------:R-:W1:Y:S01]  /*12200*/  SHFL.IDX PT, R2, R5, RZ, 0x1c1f ;  /* 0x001c1fff05027589 */ /* 0x000e6200000e0000 */
[----:B------:R-:W-:-:S03]  /*12210*/  VIADD R0, R23, UR41 ;  /* 0x0000002917007c36 */ /* 0x000fc60008000000 */
[----:B------:R-:W-:Y:S01]  /*12220*/  SHFL.IDX PT, R6, R5, 0x1, 0x1c1f ;  /* 0x003c1f0005067f89 */ /* 0x000fe200000e0000 */
[C---:B------:R-:W-:Y:S01]  /*12230*/  VIADD R8, R0.reuse, 0x20 ;  /* 0x0000002000087836 */ /* 0x040fe20000000000 */
[----:B------:R-:W-:-:S13]  /*12240*/  ISETP.GE.AND P0, PT, R0, R7, PT ;  /* 0x000000070000720c */ /* 0x000fda0003f06270 */
[----:B------:R-:W-:Y:S01]  /*12250*/  @!P0 VIADD R19, R37, UR48 ;  /* 0x0000003025138c36 */ /* 0x000fe20008000000 */
[----:B0-----:R-:W-:-:S05]  /*12260*/  @!P0 IADD3 R14, P4, R29, R14, RZ ;  /* 0x0000000e1d0e8210 */ /* 0x001fca0007f9e0ff */
[----:B-1----:R-:W-:Y:S02]  /*12270*/  @!P0 IMAD.X R3, RZ, RZ, R2, P4 ;  /* 0x000000ffff038224 */ /* 0x002fe400020e0602 */
[----:B------:R-:W-:Y:S02]  /*12280*/  @!P0 IMAD.MOV.U32 R2, RZ, RZ, R14 ;  /* 0x000000ffff028224 */ /* 0x000fe400078e000e */
[----:B------:R-:W0:Y:S04]  /*12290*/  SHFL.IDX PT, R14, R4, 0x1, 0x1c1f ;  /* 0x003c1f00040e7f89 */ /* 0x000e2800000e0000 */
[----:B------:R-:W-:Y:S04]  /*122a0*/  @!P0 LDGSTS.E.BYPASS.LTC128B.128 [R19+0x10400], desc[UR42][R2.64], !P3 ;  /* 0x1040000002138fae */ /* 0x000fe8000d901d6a */
[----:B------:R-:W-:Y:S04]  /*122b0*/  @!P0 LDGSTS.E.BYPASS.LTC128B.128 [R19+0x12400], desc[UR42][R2.64+0x40], !P2 ;  /* 0x1240004002138fae */ /* 0x000fe8000d101d6a */
[----:B------:R1:W-:Y:S01]  /*122c0*/  @!P0 LDGSTS.E.BYPASS.LTC128B.128 [R19+0x14400], desc[UR42][R2.64+0x80], !P1 ;  /* 0x1440008002138fae */ /* 0x0003e2000c901d6a */
[----:B------:R-:W-:Y:S01]  /*122d0*/  ISETP.GE.AND P0, PT, R8, R7, PT ;  /* 0x000000070800720c */ /* 0x000fe20003f06270 */
[----:B------:R-:W-:-:S12]  /*122e0*/  VIADD R8, R0, 0x40 ;  /* 0x0000004000087836 */ /* 0x000fd80000000000 */
[----:B0-----:R-:W-:Y:S01]  /*122f0*/  @!P0 IADD3 R14, P4, R29, R14, RZ ;  /* 0x0000000e1d0e8210 */ /* 0x001fe20007f9e0ff */
[----:B------:R-:W-:-:S04]  /*12300*/  @!P0 VIADD R21, R37, UR48 ;  /* 0x0000003025158c36 */ /* 0x000fc80008000000 */
[----:B------:R-:W-:Y:S02]  /*12310*/  @!P0 IMAD.X R9, RZ, RZ, R6, P4 ;  /* 0x000000ffff098224 */ /* 0x000fe400020e0606 */
[----:B-1----:R-:W-:Y:S01]  /*12320*/  @!P0 IMAD.MOV.U32 R2, RZ, RZ, R14 ;  /* 0x000000ffff028224 */ /* 0x002fe200078e000e */
[----:B------:R-:W-:Y:S01]  /*12330*/  SHFL.IDX PT, R6, R5, 0x2, 0x1c1f ;  /* 0x005c1f0005067f89 */ /* 0x000fe200000e0000 */
[----:B------:R-:W-:-:S03]  /*12340*/  @!P0 IMAD.MOV.U32 R3, RZ, RZ, R9 ;  /* 0x000000ffff038224 */ /* 0x000fc600078e0009 */
[----:B------:R-:W0:Y:S04]  /*12350*/  SHFL.IDX PT, R14, R4, 0x2, 0x1c1f ;  /* 0x005c1f00040e7f89 */ /* 0x000e2800000e0000 */
[----:B------:R-:W-:Y:S04]  /*12360*/  @!P0 LDGSTS.E.BYPASS.LTC128B.128 [R21+0x10c00], desc[UR42][R2.64], !P3 ;  /* 0x10c0000002158fae */ /* 0x000fe8000d901d6a */
[----:B------:R-:W-:Y:S04]  /*12370*/  @!P0 LDGSTS.E.BYPASS.LTC128B.128 [R21+0x12c00], desc[UR42][R2.64+0x40], !P2 ;  /* 0x12c0004002158fae */ /* 0x000fe8000d101d6a */
[----:B------:R1:W-:Y:S01]  /*12380*/  @!P0 LDGSTS.E.BYPASS.LTC128B.128 [R21+0x14c00], desc[UR42][R2.64+0x80], !P1 ;  /* 0x14c0008002158fae */ /* 0x0003e2000c901d6a */
[----:B------:R-:W-:-:S03]  /*12390*/  ISETP.GE.AND P0, PT, R8, R7, PT ;  /* 0x000000070800720c */ /* 0x000fc60003f06270 */
[----:B------:R-:W2:Y:S10]  /*123a0*/  SHFL.IDX PT, R5, R5, 0x3, 0x1c1f ;  /* 0x007c1f0005057f89 */ /* 0x000eb400000e0000 */
[----:B0-----:R-:W-:Y:S01]  /*123b0*/  @!P0 IADD3 R14, P4, R29, R14, RZ ;  /* 0x0000000e1d0e8210 */ /* 0x001fe20007f9e0ff */
[----:B------:R-:W-:-:S04]  /*123c0*/  @!P0 VIADD R19, R37, UR48 ;  /* 0x0000003025138c36 */ /* 0x000fc80008000000 */
[----:B------:R-:W-:Y:S02]  /*123d0*/  @!P0 IMAD.X R9, RZ, RZ, R6, P4 ;  /* 0x000000ffff098224 */ /* 0x000fe400020e0606 */
[----:B-1----:R-:W-:Y:S02]  /*123e0*/  @!P0 IMAD.MOV.U32 R2, RZ, RZ, R14 ;  /* 0x000000ffff028224 */ /* 0x002fe400078e000e */
[----:B------:R-:W-:Y:S01]  /*123f0*/  @!P0 IMAD.MOV.U32 R3, RZ, RZ, R9 ;  /* 0x000000ffff038224 */ /* 0x000fe200078e0009 */
[----:B------:R0:W1:Y:S04]  /*12400*/  SHFL.IDX PT, R14, R4, 0x3, 0x1c1f ;  /* 0x007c1f00040e7f89 */ /* 0x00006800000e0000 */
[----:B------:R0:W-:Y:S04]  /*12410*/  @!P0 LDGSTS.E.BYPASS.LTC128B.128 [R19+0x11400], desc[UR42][R2.64], !P3 ;  /* 0x1140000002138fae */ /* 0x0001e8000d901d6a */
[----:B------:R0:W-:Y:S04]  /*12420*/  @!P0 LDGSTS.E.BYPASS.LTC128B.128 [R19+0x13400], desc[UR42][R2.64+0x40], !P2 ;  /* 0x1340004002138fae */ /* 0x0001e8000d101d6a */
[----:B--2---:R0:W-:Y:S02]  /*12430*/  @!P0 LDGSTS.E.BYPASS.LTC128B.128 [R19+0x15400], desc[UR42][R2.64+0x80], !P1 ;  /* 0x1540008002138fae */ /* 0x0041e4000c901d6a */
.L_x_1235:
[----:B------:R-:W-:Y:S01]  /*12440*/  VIADD R0, R0, 0x60 ;  /* 0x0000006000007836 */ /* 0x000fe20000000000 */
[----:B------:R-:W-:Y:S04]  /*12450*/  BSSY B0, `(.L_x_1163) ;  /* 0x000000c000007945 */ /* 0x000fe80003800000 */
[----:B------:R-:W-:-:S13]  /*12460*/  ISETP.GE.AND P0, PT, R0, R7, PT ;  /* 0x000000070000720c */ /* 0x000fda0003f06270 */
[----:B------:R-:W-:Y:S05]  /*12470*/  @P0 BRA `(.L_x_1164) ;  /* 0x0000000000240947 */ /* 0x000fea0003800000 */
[----:B01----:R-:W-:-:S05]  /*12480*/  IADD3 R2, P0, R29, R14, RZ ;  /* 0x0000000e1d027210 */ /* 0x003fca0007f1e0ff */
[----:B------:R-:W-:Y:S02]  /*12490*/  IMAD.X R3, RZ, RZ, R5, P0 ;  /* 0x000000ffff037224 */ /* 0x000fe400000e0605 */
[----:B------:R-:W-:-:S05]  /*124a0*/  VIADD R5, R37, UR48 ;  /* 0x0000003025057c36 */ /* 0x000fca0008000000 */
[----:B------:R-:W-:Y:S01]  /*124b0*/  @!PT LDS RZ, [RZ] ;  /* 0x00000000fffff984 */ /* 0x000fe20000000800 */
[----:B------:R-:W-:Y:S01]  /*124c0*/  @!PT LDS RZ, [RZ] ;  /* 0x00000000fffff984 */ /* 0x000fe20000000800 */
[----:B------:R-:W-:Y:S01]  /*124d0*/  @!PT LDS RZ, [RZ] ;  /* 0x00000000fffff984 */ /* 0x000fe20000000800 */
[----:B------:R2:W-:Y:S04]  /*124e0*/  LDGSTS.E.BYPASS.LTC128B.128 [R5+0x11c00], desc[UR42][R2.64], !P3 ;  /* 0x11c0000002057fae */ /* 0x0005e8000d901d6a */
[----:B------:R2:W-:Y:S04]  /*124f0*/  LDGSTS.E.BYPASS.LTC128B.128 [R5+0x13c00], desc[UR42][R2.64+0x40], !P2 ;  /* 0x13c0004002057fae */ /* 0x0005e8000d101d6a */
[----:B------:R2:W-:Y:S02]  /*12500*/  LDGSTS.E.BYPASS.LTC128B.128 [R5+0x15c00], desc[UR42][R2.64+0x80], !P1 ;  /* 0x15c0008002057fae */ /* 0x0005e4000c901d6a */
.L_x_1164:
[----:B------:R-:W-:Y:S05]  /*12510*/  BSYNC B0 ;  /* 0x0000000000007941 */ /* 0x000fea0003800000 */
.L_x_1163:
[----:B------:R-:W-:Y:S01]  /*12520*/  NOP ;  /* 0x0000000000007918 */ /* 0x000fe20000000000 */
[----:B------:R-:W-:Y:S01]  /*12530*/  SYNCS.ARRIVE.TRANS64.RED.A0T1 RZ, [UR48+0x22800], RZ ;  /* 0x022800ffffff79a7 */ /* 0x000fe20008200430 */
[----:B------:R-:W-:Y:S01]  /*12540*/  IMAD.MOV.U32 R0, RZ, RZ, 0x1 ;  /* 0x00000001ff007424 */ /* 0x000fe200078e00ff */
[----:B------:R-:W-:Y:S01]  /*12550*/  ARRIVES.LDGSTSBAR.64.TRANSCNT [UR48+0x22800] ;  /* 0x02280000ff0079b0 */ /* 0x000fe20008000ab0 */
[----:B------:R-:W-:Y:S02]  /*12560*/  VIADD R16, R16, 0xfffffffe ;  /* 0xfffffffe10107836 */ /* 0x000fe40000000000 */
[----:B------:R-:W-:Y:S01]  /*12570*/  IMAD.MOV.U32 R29, RZ, RZ, 0x1 ;  /* 0x00000001ff1d7424 */ /* 0x000fe200078e00ff */
[----:B------:R-:W-:Y:S01]  /*12580*/  SHF.L.U32 R0, R0, 0x1f, RZ ;  /* 0x0000001f00007819 */ /* 0x000fe200000006ff */
[----:B------:R-:W-:Y:S01]  /*12590*/  NOP ;  /* 0x0000000000007918 */ /* 0x000fe20000000000 */
[----:B------:R-:W-:Y:S02]  /*125a0*/  SYNCS.ARRIVE.TRANS64.A1T0 RZ, [UR48+0x22800], RZ ;  /* 0x022800ffffff79a7 */ /* 0x000fe40008100030 */
[----:B------:R-:W3:Y:S02]  /*125b0*/  SYNCS.PHASECHK.TRANS64.TRYWAIT P0, [UR48+0x22820], R0 ;  /* 0x02282000ff0075a7 */ /* 0x000ee40008000170 */
[----:B---3--:R-:W-:Y:S05]  /*125c0*/  @!P0 BRA `(.L_x_1165) ;  /* 0x0000003000588947 */ /* 0x008fea0003800000 */
.L_x_1236:
[----:B------:R-:W-:-:S13]  /*125d0*/  ISETP.GE.AND P0, PT, R16, UR51, PT ;  /* 0x0000003310007c0c */ /* 0x000fda000bf06270 */
[----:B------:R-:W-:Y:S05]  /*125e0*/  @!P0 BRA `(.L_x_1166) ;  /* 0x0000001000ac8947 */ /* 0x000fea0003800000 */
[----:B------:R-:W-:Y:S01]  /*125f0*/  UIADD3 UR4, UR47, 0x1, URZ ;  /* 0x000000012f047890 */ /* 0x000fe2000fffe03f */
[----:B0-2---:R-:W-:Y:S01]  /*12600*/  LOP3.LUT R3, RZ, UR45, RZ, 0x33, !PT ;  /* 0x0000002dff037c12 */ /* 0x005fe2000f8e33ff */
[----:B------:R-:W-:Y:S01]  /*12610*/  IMAD.MOV.U32 R10, RZ, RZ, 0x1 ;  /* 0x00000001ff0a7424 */ /* 0x000fe200078e00ff */
[----:B------:R-:W-:Y:S01]  /*12620*/  IADD3 R17, R24, R17, R23 ;  /* 0x0000001118117210 */ /* 0x000fe20007ffe017 */
[----:B------:R-:W-:Y:S01]  /*12630*/  UIMAD UR4, UR4, UR38, URZ ;  /* 0x00000026040472a4 */ /* 0x000fe2000f8e023f */
[----:B------:R-:W-:Y:S01]  /*12640*/  LOP3.LUT R5, RZ, UR44, RZ, 0x33, !PT ;  /* 0x0000002cff057c12 */ /* 0x000fe2000f8e33ff */
[----:B------:R-:W-:Y:S02]  /*12650*/  IMAD.MOV.U32 R9, RZ, RZ, RZ ;  /* 0x000000ffff097224 */ /* 0x000fe400078e00ff */
[----:B------:R-:W-:Y:S02]  /*12660*/  VIADD R17, R17, 0xfffffe80 ;  /* 0xfffffe8011117836 */ /* 0x000fe40000000000 */
[----:B------:R-:W-:-:S04]  /*12670*/  LOP3.LUT R0, RZ, UR4, RZ, 0x33, !PT ;  /* 0x00000004ff007c12 */ /* 0x000fc8000f8e33ff */
[----:B------:R-:W-:-:S04]  /*12680*/  VIADDMNMX R0, R0, -UR46, R3, !PT ;  /* 0x8000002e00007c46 */ /* 0x000fc8000f800103 */
[----:B------:R-:W-:-:S04]  /*12690*/  VIMNMX R0, R0, R5, !PT ;  /* 0x0000000500007248 */ /* 0x000fc80007fe0100 */
[C---:B------:R-:W-:Y:S01]  /*126a0*/  IADD3 R30, -R0.reuse, -0x2, RZ ;  /* 0xfffffffe001e7810 */ /* 0x040fe20007ffe1ff */
[----:B------:R-:W-:-:S07]  /*126b0*/  IMAD R28, R0, -0x80, R17 ;  /* 0xffffff80001c7824 */ /* 0x000fce00078e0211 */
.L_x_1181:
[----:B0-2---:R-:W2:Y:S01]  /*126c0*/  LDL R4, [R1+0x4] ;  /* 0x0000040001047983 */ /* 0x005ea20000100800 */
[----:B------:R-:W0:Y:S01]  /*126d0*/  LDC R0, c[0x0][0x430] ;  /* 0x00010c00ff007b82 */ /* 0x000e220000000800 */
[----:B------:R-:W-:Y:S01]  /*126e0*/  IMAD.MOV.U32 R7, RZ, RZ, R28 ;  /* 0x000000ffff077224 */ /* 0x000fe200078e001c */
[----:B------:R-:W-:Y:S01]  /*126f0*/  ULDC.64 UR4, c[0x0][0x428] ;  /* 0x00010a0000047ab9 */ /* 0x000fe20000000a00 */
[----:B0-----:R-:W-:-:S13]  /*12700*/  ISETP.NE.AND P0, PT, R0, 0x1, PT ;  /* 0x000000010000780c */ /* 0x001fda0003f05270 */
[----:B------:R-:W0:Y:S08]  /*12710*/  @P0 LDC R3, c[0x0][0x434] ;  /* 0x00010d00ff030b82 */ /* 0x000e300000000800 */
[----:B------:R-:W3:Y:S01]  /*12720*/  @P0 LDC R5, c[0x0][0x438] ;  /* 0x00010e00ff050b82 */ /* 0x000ee20000000800 */
[----:B0-----:R-:W-:-:S05]  /*12730*/  @P0 IMAD.HI.U32 R0, R28, R3, RZ ;  /* 0x000000031c000227 */ /* 0x001fca00078e00ff */
[----:B---3--:R-:W-:-:S04]  /*12740*/  @P0 SHF.R.U32.HI R7, RZ, R5, R0 ;  /* 0x00000005ff070219 */ /* 0x008fc80000011600 */
[--C-:B------:R-:W-:Y:S01]  /*12750*/  SHF.R.S32.HI R3, RZ, 0x1f, R7.reuse ;  /* 0x0000001fff037819 */ /* 0x100fe20000011407 */
[----:B------:R-:W-:-:S04]  /*12760*/  IMAD.MOV.U32 R2, RZ, RZ, R7 ;  /* 0x000000ffff027224 */ /* 0x000fc800078e0007 */
[----:B------:R-:W-:-:S04]  /*12770*/  IMAD.WIDE.U32 R2, R32, UR4, R2 ;  /* 0x0000000420027c25 */ /* 0x000fc8000f8e0002 */
[----:B--2---:R-:W-:-:S04]  /*12780*/  IMAD R5, R4, UR4, RZ ;  /* 0x0000000404057c24 */ /* 0x004fc8000f8e02ff */
[----:B------:R-:W-:Y:S01]  /*12790*/  IMAD R5, R32, UR5, R5 ;  /* 0x0000000520057c24 */ /* 0x000fe2000f8e0205 */
[----:B------:R-:W-:Y:S02]  /*127a0*/  ULDC.64 UR4, c[0x0][0x418] ;  /* 0x0001060000047ab9 */ /* 0x000fe40000000a00 */
[----:B------:R-:W-:Y:S01]  /*127b0*/  LEA R4, P0, R2, UR4, 0x2 ;  /* 0x0000000402047c11 */ /* 0x000fe2000f8010ff */
[----:B------:R-:W-:-:S05]  /*127c0*/  IMAD.IADD R3, R5, 0x1, R3 ;  /* 0x0000000105037824 */ /* 0x000fca00078e0203 */
[----:B------:R-:W-:-:S05]  /*127d0*/  LEA.HI.X R5, R2, UR5, R3, 0x2, P0 ;  /* 0x0000000502057c11 */ /* 0x000fca00080f1403 */
[----:B------:R-:W2:Y:S01]  /*127e0*/  LDG.E R6, desc[UR42][R4.64] ;  /* 0x0000002a04067981 */ /* 0x000ea2000c1e1900 */
[----:B------:R-:W-:-:S06]  /*127f0*/  ULOP3.LUT UR6, UR40, 0x2, URZ, 0xfc, !UPT ;  /* 0x0000000228067892 */ /* 0x000fcc000f8efc3f */
[----:B------:R-:W-:Y:S02]  /*12800*/  IMAD.U32 R8, RZ, RZ, UR6 ;  /* 0x00000006ff087e24 */ /* 0x000fe4000f8e00ff */
[----:B------:R-:W-:-:S03]  /*12810*/  VIADD R0, R9, 0x1 ;  /* 0x0000000109007836 */ /* 0x000fc60000000000 */
[----:B------:R-:W-:Y:S02]  /*12820*/  ISETP.NE.AND P1, PT, R8, 0x3, PT ;  /* 0x000000030800780c */ /* 0x000fe40003f25270 */
[----:B------:R-:W-:Y:S01]  /*12830*/  ISETP.NE.AND P0, PT, R0, 0x2, PT ;  /* 0x000000020000780c */ /* 0x000fe20003f05270 */
[----:B------:R-:W-:-:S03]  /*12840*/  VIADD R30, R30, 0xffffffff ;  /* 0xffffffff1e1e7836 */ /* 0x000fc60000000000 */
[----:B------:R-:W-:Y:S02]  /*12850*/  SEL R29, RZ, 0x1, P0 ;  /* 0x00000001ff1d7807 */ /* 0x000fe40000000000 */
[----:B------:R-:W-:Y:S02]  /*12860*/  SEL R0, R0, RZ, P0 ;  /* 0x000000ff00007207 */ /* 0x000fe40000000000 */
[----:B------:R-:W-:Y:S02]  /*12870*/  LOP3.LUT R29, R10, R29, RZ, 0x3c, !PT ;  /* 0x0000001d0a1d7212 */ /* 0x000fe400078e3cff */
[----:B------:R-:W-:Y:S02]  /*12880*/  ISETP.GT.AND P2, PT, R30, UR51, PT ;  /* 0x000000331e007c0c */ /* 0x000fe4000bf44270 */
[----:B--2---:R-:W-:Y:S01]  /*12890*/  SHF.R.S32.HI R17, RZ, 0x1f, R6 ;  /* 0x0000001fff117819 */ /* 0x004fe20000011406 */
[----:B------:R-:W-:Y:S10]  /*128a0*/  @!P1 BRA `(.L_x_1167) ;  /* 0x0000000000049947 */ /* 0x000ff40003800000 */
[----:B------:R-:W-:Y:S01]  /*128b0*/  BPT.TRAP 0x1 ;  /* 0x000000040000795c */ /* 0x000fe20000300000 */
.L_x_1167:
[----:B------:R-:W-:Y:S02]  /*128c0*/  LEA R8, R0, UR48, 0x3 ;  /* 0x0000003000087c11 */ /* 0x000fe4000f8e18ff */
[----:B------:R-:W-:-:S04]  /*128d0*/  SHF.L.U32 R18, R29, 0x1f, RZ ;  /* 0x0000001f1d127819 */ /* 0x000fc800000006ff */
[----:B------:R-:W0:Y:S02]  /*128e0*/  SYNCS.PHASECHK.TRANS64.TRYWAIT P0, [R8+URZ+0x22880], R18 ;  /* 0x02288012080075a7 */ /* 0x000e24000800017f */
[----:B0-----:R-:W-:Y:S05]  /*128f0*/  @!P0 BRA `(.L_x_1168) ;  /* 0x0000002c00a48947 */ /* 0x001fea0003800000 */
.L_x_1237:
[----:B------:R-:W2:Y:S01]  /*12900*/  LDL R2, [R1] ;  /* 0x0000000001027983 */ /* 0x000ea20000100800 */
[----:B------:R-:W-:Y:S01]  /*12910*/  ULDC UR4, c[0x0][0x430] ;  /* 0x00010c0000047ab9 */ /* 0x000fe20000000800 */
[----:B------:R-:W-:Y:S01]  /*12920*/  R2UR UR6, R31 ;  /* 0x000000001f0672ca */ /* 0x000fe200000e0000 */
[----:B------:R-:W-:Y:S01]  /*12930*/  UIADD3 UR4, -UR4, URZ, URZ ;  /* 0x0000003f04047290 */ /* 0x000fe2000fffe13f */
[----:B------:R-:W3:Y:S05]  /*12940*/  S2R R23, SR_TID.X ;  /* 0x0000000000177919 */ /* 0x000eea0000002100 */
[----:B------:R-:W-:Y:S01]  /*12950*/  IMAD R7, R7, UR4, R28 ;  /* 0x0000000407077c24 */ /* 0x000fe2000f8e021c */
[----:B------:R-:W-:-:S04]  /*12960*/  ULDC.64 UR4, c[0x0][0x328] ;  /* 0x0000ca0000047ab9 */ /* 0x000fc80000000a00 */
[----:B------:R-:W-:Y:S01]  /*12970*/  SHF.R.S32.HI R16, RZ, 0x1f, R7 ;  /* 0x0000001fff107819 */ /* 0x000fe20000011407 */
[----:B---3--:R-:W-:-:S05]  /*12980*/  IMAD.SHL.U32 R23, R23, 0x10, RZ ;  /* 0x0000001017177824 */ /* 0x008fca00078e00ff */
[----:B------:R-:W-:Y:S02]  /*12990*/  LOP3.LUT R23, R23, 0x30, RZ, 0xc0, !PT ;  /* 0x0000003017177812 */ /* 0x000fe400078ec0ff */
[C---:B--2---:R-:W-:Y:S02]  /*129a0*/  LOP3.LUT P3, RZ, R2.reuse, 0x2, RZ, 0xc0, !PT ;  /* 0x0000000202ff7812 */ /* 0x044fe4000786c0ff */
[----:B------:R-:W-:Y:S01]  /*129b0*/  LOP3.LUT P1, RZ, R2, 0x1, RZ, 0xc0, !PT ;  /* 0x0000000102ff7812 */ /* 0x000fe2000782c0ff */
[----:B------:R-:W-:-:S04]  /*129c0*/  IMAD R2, R16, UR4, RZ ;  /* 0x0000000410027c24 */ /* 0x000fc8000f8e02ff */
[C---:B------:R-:W-:Y:S02]  /*129d0*/  IMAD R5, R7.reuse, UR5, R2 ;  /* 0x0000000507057c24 */ /* 0x040fe4000f8e0202 */
[----:B------:R-:W-:Y:S01]  /*129e0*/  IMAD.WIDE.U32 R2, R7, UR4, RZ ;  /* 0x0000000407027c25 */ /* 0x000fe2000f8e00ff */
        /* <DEDUP_REMOVED lines=13> */
[----:B------:R-:W-:-:S04]  /*12ac0*/  IADD3 R19, P0, R2, UR6, RZ ;  /* 0x0000000602137c10 */ /* 0x000fc8000ff1e0ff */
[----:B------:R-:W-:Y:S01]  /*12ad0*/  IADD3.X R22, R5, UR4, R3, P0, !PT ;  /* 0x0000000405167c10 */ /* 0x000fe200087fe403 */
[----:B------:R-:W-:-:S03]  /*12ae0*/  UMOV UR4, 0xffffffff ;  /* 0xffffffff00047882 */ /* 0x000fc60000000000 */
[----:B------:R-:W-:Y:S05]  /*12af0*/  BRA.DIV UR4, `(.L_x_1169) ;  /* 0x0000002e04387947 */ /* 0x000fea000b800000 */
[----:B-1----:R-:W1:Y:S01]  /*12b00*/  SHFL.IDX PT, R14, R19, RZ, 0x1c1f ;  /* 0x001c1fff130e7589 */ /* 0x002e6200000e0000 */
[----:B------:R-:W-:-:S03]  /*12b10*/  IMAD R20, R0, 0x4000, R36 ;  /* 0x0000400000147824 */ /* 0x000fc600078e0224 */
[----:B------:R-:W2:Y:S01]  /*12b20*/  SHFL.IDX PT, R3, R22, RZ, 0x1c1f ;  /* 0x001c1fff16037589 */ /* 0x000ea200000e0000 */
[----:B------:R-:W-:-:S03]  /*12b30*/  IMAD.IADD R21, R34, 0x1, R20 ;  /* 0x0000000122157824 */ /* 0x000fc600078e0214 */
[----:B------:R-:W-:Y:S01]  /*12b40*/  SHFL.IDX PT, R5, R22, 0x1, 0x1c1f ;  /* 0x003c1f0016057f89 */ /* 0x000fe200000e0000 */
[----:B-1----:R-:W-:-:S03]  /*12b50*/  IADD3 R2, P0, R23, R14, RZ ;  /* 0x0000000e17027210 */ /* 0x002fc60007f1e0ff */
[----:B------:R-:W1:Y:S02]  /*12b60*/  SHFL.IDX PT, R14, R19, 0x1, 0x1c1f ;  /* 0x003c1f00130e7f89 */ /* 0x000e6400000e0000 */
[----:B--2---:R-:W-:-:S05]  /*12b70*/  IMAD.X R3, RZ, RZ, R3, P0 ;  /* 0x000000ffff037224 */ /* 0x004fca00000e0603 */
[----:B------:R-:W-:Y:S04]  /*12b80*/  LDGSTS.E.BYPASS.LTC128B.128 [R20], desc[UR42][R2.64], !P3 ;  /* 0x0000000002147fae */ /* 0x000fe8000d901d6a */
[----:B------:R2:W-:Y:S01]  /*12b90*/  LDGSTS.E.BYPASS.LTC128B.128 [R21], desc[UR42][R2.64+0x40], !P1 ;  /* 0x0000004002157fae */ /* 0x0005e2000c901d6a */
[----:B-1----:R-:W-:-:S03]  /*12ba0*/  IADD3 R4, P0, R23, R14, RZ ;  /* 0x0000000e17047210 */ /* 0x002fc60007f1e0ff */
[----:B--2---:R-:W-:Y:S04]  /*12bb0*/  SHFL.IDX PT, R3, R22, 0x2, 0x1c1f ;  /* 0x005c1f0016037f89 */ /* 0x004fe800000e0000 */
[----:B------:R-:W1:Y:S01]  /*12bc0*/  SHFL.IDX PT, R14, R19, 0x2, 0x1c1f ;  /* 0x005c1f00130e7f89 */ /* 0x000e6200000e0000 */
[----:B------:R-:W-:-:S03]  /*12bd0*/  IMAD.X R5, RZ, RZ, R5, P0 ;  /* 0x000000ffff057224 */ /* 0x000fc600000e0605 */
[----:B------:R-:W2:Y:S04]  /*12be0*/  SHFL.IDX PT, R22, R22, 0x3, 0x1c1f ;  /* 0x007c1f0016167f89 */ /* 0x000ea800000e0000 */
[----:B------:R3:W-:Y:S04]  /*12bf0*/  LDGSTS.E.BYPASS.LTC128B.128 [R20+0x1000], desc[UR42][R4.64], !P3 ;  /* 0x0100000004147fae */ /* 0x0007e8000d901d6a */
[----:B------:R3:W-:Y:S01]  /*12c00*/  LDGSTS.E.BYPASS.LTC128B.128 [R21+0x1000], desc[UR42][R4.64+0x40], !P1 ;  /* 0x0100004004157fae */ /* 0x0007e2000c901d6a */
[----:B-1----:R-:W-:-:S03]  /*12c10*/  IADD3 R2, P0, R23, R14, RZ ;  /* 0x0000000e17027210 */ /* 0x002fc60007f1e0ff */
[----:B------:R3:W1:Y:S02]  /*12c20*/  SHFL.IDX PT, R14, R19, 0x3, 0x1c1f ;  /* 0x007c1f00130e7f89 */ /* 0x00066400000e0000 */
[----:B------:R-:W-:-:S05]  /*12c30*/  IMAD.X R3, RZ, RZ, R3, P0 ;  /* 0x000000ffff037224 */ /* 0x000fca00000e0603 */
[----:B------:R3:W-:Y:S04]  /*12c40*/  LDGSTS.E.BYPASS.LTC128B.128 [R20+0x2000], desc[UR42][R2.64], !P3 ;  /* 0x0200000002147fae */ /* 0x0007e8000d901d6a */
[----:B--2---:R3:W-:Y:S02]  /*12c50*/  LDGSTS.E.BYPASS.LTC128B.128 [R21+0x2000], desc[UR42][R2.64+0x40], !P1 ;  /* 0x0200004002157fae */ /* 0x0047e4000c901d6a */
.L_x_1247:
[----:B-1-3--:R-:W-:Y:S02]  /*12c60*/  IADD3 R2, P0, R23, R14, RZ ;  /* 0x0000000e17027210 */ /* 0x00afe40007f1e0ff */
[----:B------:R-:W-:-:S03]  /*12c70*/  R2UR UR4, R8 ;  /* 0x00000000080472ca */ /* 0x000fc600000e0000 */
[----:B------:R-:W-:-:S05]  /*12c80*/  IMAD.X R3, RZ, RZ, R22, P0 ;  /* 0x000000ffff037224 */ /* 0x000fca00000e0616 */
        /* <DEDUP_REMOVED lines=14> */
.L_x_1170:
[----:B------:R1:W-:Y:S01]  /*12d70*/  SYNCS.ARRIVE.TRANS64.A1T0 RZ, [R8+URZ+0x22870], RZ ;  /* 0x022870ff08ff79a7 */ /* 0x0003e2000810003f */
[----:B------:R-:W-:Y:S05]  /*12d80*/  @!P1 BRA `(.L_x_1171) ;  /* 0x0000000000049947 */ /* 0x000fea0003800000 */
[----:B------:R-:W-:Y:S01]  /*12d90*/  BPT.TRAP 0x1 ;  /* 0x000000040000795c */ /* 0x000fe20000300000 */
.L_x_1171:
[----:B------:R-:W2:Y:S02]  /*12da0*/  SYNCS.PHASECHK.TRANS64.TRYWAIT P0, [R8+URZ+0x22840], R18 ;  /* 0x02284012080075a7 */ /* 0x000ea4000800017f */
[----:B--2---:R-:W-:Y:S05]  /*12db0*/  @!P0 BRA `(.L_x_1172) ;  /* 0x0000002c00a48947 */ /* 0x004fea0003800000 */
.L_x_1248:
[----:B------:R-:W3:Y:S01]  /*12dc0*/  LDL R2, [R1] ;  /* 0x0000000001027983 */ /* 0x000ee20000100800 */
[----:B------:R-:W-:Y:S01]  /*12dd0*/  ULDC.64 UR4, c[0x0][0x300] ;  /* 0x0000c00000047ab9 */ /* 0x000fe20000000a00 */
[----:B------:R-:W-:Y:S01]  /*12de0*/  R2UR UR6, R31 ;  /* 0x000000001f0672ca */ /* 0x000fe200000e0000 */
[----:B------:R-:W-:Y:S01]  /*12df0*/  IMAD R16, R16, UR4, RZ ;  /* 0x0000000410107c24 */ /* 0x000fe2000f8e02ff */
[----:B------:R-:W4:Y:S03]  /*12e00*/  S2R R19, SR_TID.X ;  /* 0x0000000000137919 */ /* 0x000f260000002100 */
[----:B------:R-:W-:Y:S02]  /*12e10*/  IMAD R5, R7, UR5, R16 ;  /* 0x0000000507057c24 */ /* 0x000fe4000f8e0210 */
[----:B----4-:R-:W-:-:S05]  /*12e20*/  IMAD.SHL.U32 R19, R19, 0x10, RZ ;  /* 0x0000001013137824 */ /* 0x010fca00078e00ff */
[----:B------:R-:W-:Y:S02]  /*12e30*/  LOP3.LUT R19, R19, 0x30, RZ, 0xc0, !PT ;  /* 0x0000003013137812 */ /* 0x000fe400078ec0ff */
[C---:B---3--:R-:W-:Y:S02]  /*12e40*/  LOP3.LUT P4, RZ, R2.reuse, 0x10, RZ, 0xc0, !PT ;  /* 0x0000001002ff7812 */ /* 0x048fe4000788c0ff */
[C---:B------:R-:W-:Y:S02]  /*12e50*/  LOP3.LUT P3, RZ, R2.reuse, 0x8, RZ, 0xc0, !PT ;  /* 0x0000000802ff7812 */ /* 0x040fe4000786c0ff */
[----:B------:R-:W-:Y:S01]  /*12e60*/  LOP3.LUT P1, RZ, R2, 0x4, RZ, 0xc0, !PT ;  /* 0x0000000402ff7812 */ /* 0x000fe2000782c0ff */
[----:B------:R-:W-:Y:S01]  /*12e70*/  IMAD.WIDE.U32 R2, R7, UR4, RZ ;  /* 0x0000000407027c25 */ /* 0x000fe2000f8e00ff */
[----:B------:R-:W-:-:S03]  /*12e80*/  ULDC.64 UR4, c[0x0][0x310] ;  /* 0x0000c40000047ab9 */ /* 0x000fc60000000a00 */
        /* <DEDUP_REMOVED lines=13> */
[----:B------:R-:W-:-:S03]  /*12f60*/  IMAD R17, R0, 0x6000, R37 ;  /* 0x0000600000117824 */ /* 0x000fc600078e0225 */
[----:B0-2---:R-:W-:Y:S01]  /*12f70*/  IADD3.X R18, R5, UR4, R3, P0, !PT ;  /* 0x0000000405127c10 */ /* 0x005fe200087fe403 */
[----:B------:R-:W-:-:S03]  /*12f80*/  UMOV UR4, 0xffffffff ;  /* 0xffffffff00047882 */ /* 0x000fc60000000000 */
[----:B------:R-:W-:Y:S05]  /*12f90*/  BRA.DIV UR4, `(.L_x_1173) ;  /* 0x0000002e04407947 */ /* 0x000fea000b800000 */
[----:B------:R-:W0:Y:S01]  /*12fa0*/  SHFL.IDX PT, R14, R16, RZ, 0x1c1f ;  /* 0x001c1fff100e7589 */ /* 0x000e2200000e0000 */
[----:B------:R-:W-:-:S03]  /*12fb0*/  VIADD R17, R17, UR48 ;  /* 0x0000003011117c36 */ /* 0x000fc60008000000 */
[----:B------:R-:W2:Y:S01]  /*12fc0*/  SHFL.IDX PT, R3, R18, RZ, 0x1c1f ;  /* 0x001c1fff12037589 */ /* 0x000ea200000e0000 */
[----:B0-----:R-:W-:-:S03]  /*12fd0*/  IADD3 R6, P0, R19, R14, RZ ;  /* 0x0000000e13067210 */ /* 0x001fc60007f1e0ff */
[----:B------:R-:W0:Y:S02]  /*12fe0*/  SHFL.IDX PT, R14, R16, 0x1, 0x1c1f ;  /* 0x003c1f00100e7f89 */ /* 0x000e2400000e0000 */
[----:B--2---:R-:W-:Y:S02]  /*12ff0*/  IMAD.X R7, RZ, RZ, R3, P0 ;  /* 0x000000ffff077224 */ /* 0x004fe400000e0603 */
[----:B------:R-:W2:Y:S04]  /*13000*/  SHFL.IDX PT, R3, R18, 0x1, 0x1c1f ;  /* 0x003c1f0012037f89 */ /* 0x000ea800000e0000 */
[----:B------:R3:W-:Y:S04]  /*13010*/  LDGSTS.E.BYPASS.LTC128B.128 [R17+0x16400], desc[UR42][R6.64], !P4 ;  /* 0x1640000006117fae */ /* 0x0007e8000e101d6a */
[----:B------:R3:W-:Y:S04]  /*13020*/  LDGSTS.E.BYPASS.LTC128B.128 [R17+0x18400], desc[UR42][R6.64+0x40], !P3 ;  /* 0x1840004006117fae */ /* 0x0007e8000d901d6a */
[----:B------:R3:W-:Y:S01]  /*13030*/  LDGSTS.E.BYPASS.LTC128B.128 [R17+0x1a400], desc[UR42][R6.64+0x80], !P1 ;  /* 0x1a40008006117fae */ /* 0x0007e2000c901d6a */
[----:B0-----:R-:W-:-:S03]  /*13040*/  IADD3 R4, P0, R19, R14, RZ ;  /* 0x0000000e13047210 */ /* 0x001fc60007f1e0ff */
[----:B------:R-:W0:Y:S02]  /*13050*/  SHFL.IDX PT, R14, R16, 0x2, 0x1c1f ;  /* 0x005c1f00100e7f89 */ /* 0x000e2400000e0000 */
[----:B--2---:R-:W-:Y:S02]  /*13060*/  IMAD.X R5, RZ, RZ, R3, P0 ;  /* 0x000000ffff057224 */ /* 0x004fe400000e0603 */
[----:B------:R-:W2:Y:S04]  /*13070*/  SHFL.IDX PT, R3, R18, 0x2, 0x1c1f ;  /* 0x005c1f0012037f89 */ /* 0x000ea800000e0000 */
[----:B------:R3:W-:Y:S04]  /*13080*/  LDGSTS.E.BYPASS.LTC128B.128 [R17+0x16c00], desc[UR42][R4.64], !P4 ;  /* 0x16c0000004117fae */ /* 0x0007e8000e101d6a */
[----:B------:R3:W-:Y:S04]  /*13090*/  LDGSTS.E.BYPASS.LTC128B.128 [R17+0x18c00], desc[UR42][R4.64+0x40], !P3 ;  /* 0x18c0004004117fae */ /* 0x0007e8000d901d6a */
[----:B------:R3:W-:Y:S04]  /*130a0*/  LDGSTS.E.BYPASS.LTC128B.128 [R17+0x1ac00], desc[UR42][R4.64+0x80], !P1 ;  /* 0x1ac0008004117fae */ /* 0x0007e8000c901d6a */
[----:B------:R-:W4:Y:S01]  /*130b0*/  SHFL.IDX PT, R18, R18, 0x3, 0x1c1f ;  /* 0x007c1f0012127f89 */ /* 0x000f2200000e0000 */
[----:B0-----:R-:W-:-:S03]  /*130c0*/  IADD3 R2, P0, R19, R14, RZ ;  /* 0x0000000e13027210 */ /* 0x001fc60007f1e0ff */
[----:B------:R3:W0:Y:S02]  /*130d0*/  SHFL.IDX PT, R14, R16, 0x3, 0x1c1f ;  /* 0x007c1f00100e7f89 */ /* 0x00062400000e0000 */
[----:B--2---:R-:W-:-:S05]  /*130e0*/  IMAD.X R3, RZ, RZ, R3, P0 ;  /* 0x000000ffff037224 */ /* 0x004fca00000e0603 */
[----:B------:R3:W-:Y:S04]  /*130f0*/  LDGSTS.E.BYPASS.LTC128B.128 [R17+0x17400], desc[UR42][R2.64], !P4 ;  /* 0x1740000002117fae */ /* 0x0007e8000e101d6a */
[----:B------:R3:W-:Y:S04]  /*13100*/  LDGSTS.E.BYPASS.LTC128B.128 [R17+0x19400], desc[UR42][R2.64+0x40], !P3 ;  /* 0x1940004002117fae */ /* 0x0007e8000d901d6a */
[----:B------:R3:W-:Y:S02]  /*13110*/  LDGSTS.E.BYPASS.LTC128B.128 [R17+0x1b400], desc[UR42][R2.64+0x80], !P1 ;  /* 0x1b40008002117fae */ /* 0x0007e4000c901d6a */
.L_x_1258:
[----:B0--3--:R-:W-:Y:S02]  /*13120*/  IADD3 R2, P0, R19, R14, RZ ;  /* 0x0000000e13027210 */ /* 0x009fe40007f1e0ff */
[----:B------:R-:W-:-:S03]  /*13130*/  R2UR UR4, R8 ;  /* 0x00000000080472ca */ /* 0x000fc600000e0000 */
[----:B----4-:R-:W-:-:S05]  /*13140*/  IMAD.X R3, RZ, RZ, R18, P0 ;  /* 0x000000ffff037224 */ /* 0x010fca00000e0612 */
        /* <DEDUP_REMOVED lines=15> */
.L_x_1174:
[----:B------:R-:W-:Y:S01]  /*13240*/  IMAD.U32 R2, RZ, RZ, UR40 ;  /* 0x00000028ff027e24 */ /* 0x000fe2000f8e00ff */
[----:B------:R0:W-:Y:S04]  /*13250*/  SYNCS.ARRIVE.TRANS64.A1T0 RZ, [R8+URZ+0x22830], RZ ;  /* 0x022830ff08ff79a7 */ /* 0x0001e8000810003f */
[----:B------:R-:W-:-:S04]  /*13260*/  LOP3.LUT R2, R2, 0x1, RZ, 0xfc, !PT ;  /* 0x0000000102027812 */ /* 0x000fc800078efcff */
[----:B------:R-:W-:-:S13]  /*13270*/  ISETP.NE.AND P1, PT, R2, 0x3, PT ;  /* 0x000000030200780c */ /* 0x000fda0003f25270 */
[----:B0-----:R-:W-:Y:S05]  /*13280*/  @!P1 BRA `(.L_x_1175) ;  /* 0x0000000000049947 */ /* 0x001fea0003800000 */
[----:B------:R-:W-:Y:S01]  /*13290*/  BPT.TRAP 0x1 ;  /* 0x000000040000795c */ /* 0x000fe20000300000 */
.L_x_1175:
[----:B------:R-:W-:Y:S02]  /*132a0*/  LOP3.LUT R3, R10, 0x1, RZ, 0x3c, !PT ;  /* 0x000000010a037812 */ /* 0x000fe400078e3cff */
[----:B------:R-:W-:Y:S02]  /*132b0*/  LEA R2, R9, UR48, 0x3 ;  /* 0x0000003009027c11 */ /* 0x000fe4000f8e18ff */
[----:B------:R-:W-:-:S04]  /*132c0*/  SHF.L.U32 R3, R3, 0x1f, RZ ;  /* 0x0000001f03037819 */ /* 0x000fc800000006ff */
[----:B------:R-:W0:Y:S02]  /*132d0*/  SYNCS.PHASECHK.TRANS64.TRYWAIT P0, [R2+URZ+0x22870], R3 ;  /* 0x02287003020075a7 */ /* 0x000e24000800017f */
[----:B0-----:R-:W-:Y:S05]  /*132e0*/  @!P0 BRA `(.L_x_1176) ;  /* 0x0000002c00908947 */ /* 0x001fea0003800000 */
.L_x_1259:
[----:B------:R-:W-:-:S06]  /*132f0*/  ULOP3.LUT UR4, UR40, 0x2, URZ, 0xfc, !UPT ;  /* 0x0000000228047892 */ /* 0x000fcc000f8efc3f */
[----:B------:R-:W-:-:S05]  /*13300*/  IMAD.U32 R4, RZ, RZ, UR4 ;  /* 0x00000004ff047e24 */ /* 0x000fca000f8e00ff */
[----:B------:R-:W-:-:S13]  /*13310*/  ISETP.NE.AND P0, PT, R4, 0x3, PT ;  /* 0x000000030400780c */ /* 0x000fda0003f05270 */
[----:B------:R-:W-:Y:S05]  /*13320*/  @!P0 BRA `(.L_x_1177) ;  /* 0x0000000000048947 */ /* 0x000fea0003800000 */
[----:B------:R-:W-:Y:S01]  /*13330*/  BPT.TRAP 0x1 ;  /* 0x000000040000795c */ /* 0x000fe20000300000 */
.L_x_1177:
[----:B0-----:R-:W-:Y:S01]  /*13340*/  SHF.L.U32 R3, R10, 0x1f, RZ ;  /* 0x0000001f0a037819 */ /* 0x001fe200000006ff */
[----:B------:R-:W-:-:S03]  /*13350*/  IMAD.SHL.U32 R5, R9, 0x4000, RZ ;  /* 0x0000400009057824 */ /* 0x000fc600078e00ff */
[----:B------:R-:W0:Y:S02]  /*13360*/  SYNCS.PHASECHK.TRANS64.TRYWAIT P0, [R2+URZ+0x22860], R3 ;  /* 0x02286003020075a7 */ /* 0x000e24000800017f */
[----:B0-----:R-:W-:Y:S05]  /*13370*/  @!P0 BRA `(.L_x_1178) ;  /* 0x0000002c00808947 */ /* 0x001fea0003800000 */
.L_x_1260:
[----:B------:R-:W2:Y:S04]  /*13380*/  LDL R4, [R1+0xc] ;  /* 0x00000c0001047983 */ /* 0x000ea80000100800 */
[----:B------:R-:W3:Y:S01]  /*13390*/  LDL R7, [R1+0x8] ;  /* 0x0000080001077983 */ /* 0x000ee20000100800 */
[----:B------:R-:W-:Y:S05]  /*133a0*/  WARPSYNC.ALL ;  /* 0x0000000000007948 */ /* 0x000fea0003800000 */
[----:B------:R-:W-:Y:S01]  /*133b0*/  ULOP3.LUT UR4, UR40, 0x2, URZ, 0xfc, !UPT ;  /* 0x0000000228047892 */ /* 0x000fe2000f8efc3f */
[----:B--2---:R-:W-:-:S02]  /*133c0*/  LOP3.LUT R4, R5, R4, RZ, 0xfc, !PT ;  /* 0x0000000405047212 */ /* 0x004fc400078efcff */
[----:B---3--:R-:W-:-:S03]  /*133d0*/  IADD3 R5, R5, UR48, R7 ;  /* 0x0000003005057c10 */ /* 0x008fc6000fffe007 */
[----:B------:R-:W-:Y:S01]  /*133e0*/  VIADD R6, R4, UR48 ;  /* 0x0000003004067c36 */ /* 0x000fe20008000000 */
[----:B------:R-:W2:Y:S03]  /*133f0*/  LDSM.16.MT88.4 R16, [R4+UR48+0x8400] ;  /* 0x008400300410783b */ /* 0x000ea60008004200 */
[----:B0-----:R-:W-:Y:S01]  /*13400*/  IMAD.IADD R3, R35, 0x1, R6 ;  /* 0x0000000123037824 */ /* 0x001fe200078e0206 */
[----:B------:R-:W-:-:S04]  /*13410*/  IADD3 R6, R33, 0x400, R5 ;  /* 0x0000040021067810 */ /* 0x000fc80007ffe005 */
[----:B-1----:R-:W0:Y:S01]  /*13420*/  LDSM.16.MT88.4 R8, [R3+0x8400] ;  /* 0x008400000308783b */ /* 0x002e220000004200 */
[C-C-:B--2---:R-:W-:Y:S02]  /*13430*/  PRMT R12, R16.reuse, 0x6420, R17.reuse ;  /* 0x00006420100c7816 */ /* 0x144fe40000000011 */
[----:B------:R-:W-:Y:S02]  /*13440*/  PRMT R13, R16, 0x7531, R17 ;  /* 0x00007531100d7816 */ /* 0x000fe40000000011 */
[C-C-:B------:R-:W-:Y:S02]  /*13450*/  PRMT R14, R18.reuse, 0x6420, R19.reuse ;  /* 0x00006420120e7816 */ /* 0x140fe40000000013 */
[----:B------:R-:W-:Y:S02]  /*13460*/  PRMT R15, R18, 0x7531, R19 ;  /* 0x00007531120f7816 */ /* 0x000fe40000000013 */
[C-C-:B0-----:R-:W-:Y:S02]  /*13470*/  PRMT R20, R8.reuse, 0x6420, R9.reuse ;  /* 0x0000642008147816 */ /* 0x141fe40000000009 */
[----:B------:R-:W-:Y:S01]  /*13480*/  PRMT R21, R8, 0x7531, R9 ;  /* 0x0000753108157816 */ /* 0x000fe20000000009 */
[----:B------:R-:W-:Y:S01]  /*13490*/  STSM.16.M88.4 [R5+0x400], R12 ;  /* 0x0004000c05007844 */ /* 0x000fe20000000200 */
[----:B------:R-:W-:-:S02]  /*134a0*/  PRMT R22, R10, 0x6420, R11 ;  /* 0x000064200a167816 */ /* 0x000fc4000000000b */
[----:B------:R-:W-:-:S05]  /*134b0*/  PRMT R23, R10, 0x7531, R11 ;  /* 0x000075310a177816 */ /* 0x000fca000000000b */
[----:B------:R0:W-:Y:S04]  /*134c0*/  STSM.16.M88.4 [R5+0x2400], R20 ;  /* 0x0024001405007844 */ /* 0x0001e80000000200 */
[----:B------:R-:W1:Y:S04]  /*134d0*/  LDSM.16.MT88.4 R8, [R4+UR48+0x9400] ;  /* 0x009400300408783b */ /* 0x000e680008004200 */
[----:B------:R-:W2:Y:S01]  /*134e0*/  LDSM.16.MT88.4 R12, [R3+0x9400] ;  /* 0x00940000030c783b */ /* 0x000ea20000004200 */
[----:B0-----:R-:W-:Y:S01]  /*134f0*/  IADD3 R20, R35, 0x400, R5 ;  /* 0x0000040023147810 */ /* 0x001fe20007ffe005 */
[----:B------:R-:W-:-:S05]  /*13500*/  IMAD.U32 R23, RZ, RZ, UR4 ;  /* 0x00000004ff177e24 */ /* 0x000fca000f8e00ff */
[----:B------:R-:W-:Y:S02]  /*13510*/  ISETP.NE.AND P0, PT, R23, 0x3, PT ;  /* 0x000000031700780c */ /* 0x000fe40003f05270 */
[C-C-:B-1----:R-:W-:Y:S02]  /*13520*/  PRMT R16, R8.reuse, 0x6420, R9.reuse ;  /* 0x0000642008107816 */ /* 0x142fe40000000009 */
[----:B------:R-:W-:Y:S02]  /*13530*/  PRMT R17, R8, 0x7531, R9 ;  /* 0x0000753108117816 */ /* 0x000fe40000000009 */
[C-C-:B------:R-:W-:Y:S02]  /*13540*/  PRMT R18, R10.reuse, 0x6420, R11.reuse ;  /* 0x000064200a127816 */ /* 0x140fe4000000000b */
[----:B------:R-:W-:Y:S02]  /*13550*/  PRMT R19, R10, 0x7531, R11 ;  /* 0x000075310a137816 */ /* 0x000fe4000000000b */
[----:B--2---:R-:W-:-:S02]  /*13560*/  PRMT R24, R12, 0x6420, R13 ;  /* 0x000064200c187816 */ /* 0x004fc4000000000d */
[----:B------:R-:W-:Y:S01]  /*13570*/  PRMT R25, R12, 0x7531, R13 ;  /* 0x000075310c197816 */ /* 0x000fe2000000000d */
[----:B------:R-:W-:Y:S01]  /*13580*/  STSM.16.M88.4 [R6], R16 ;  /* 0x0000001006007844 */ /* 0x000fe20000000200 */
        /* <DEDUP_REMOVED lines=11> */
[----:B------:R0:W-:Y:S01]  /*13640*/  STSM.16.M88.4 [R20], R16 ;  /* 0x0000001014007844 */ /* 0x0001e20000000200 */
[C-C-:B------:R-:W-:Y:S02]  /*13650*/  PRMT R10, R14.reuse, 0x6420, R15.reuse ;  /* 0x000064200e0a7816 */ /* 0x140fe4000000000f */
[----:B------:R-:W-:-:S05]  /*13660*/  PRMT R11, R14, 0x7531, R15 ;  /* 0x000075310e0b7816 */ /* 0x000fca000000000f */
[----:B------:R-:W-:Y:S04]  /*13670*/  STSM.16.M88.4 [R20+0x2000], R8 ;  /* 0x0020000814007844 */ /* 0x000fe80000000200 */
[----:B------:R-:W1:Y:S04]  /*13680*/  LDSM.16.MT88.4 R4, [R4+UR48+0xb400] ;  /* 0x00b400300404783b */ /* 0x000e680008004200 */
[----:B------:R-:W2:Y:S01]  /*13690*/  LDSM.16.MT88.4 R8, [R3+0xb400] ;  /* 0x00b400000308783b */ /* 0x000ea20000004200 */
[----:B0-----:R-:W-:Y:S01]  /*136a0*/  IMAD.IADD R16, R33, 0x1, R20 ;  /* 0x0000000121107824 */ /* 0x001fe200078e0214 */
[----:B-1----:R-:W-:-:S02]  /*136b0*/  PRMT R12, R4, 0x6420, R5 ;  /* 0x00006420040c7816 */ /* 0x002fc40000000005 */
[----:B------:R-:W-:Y:S02]  /*136c0*/  PRMT R13, R4, 0x7531, R5 ;  /* 0x00007531040d7816 */ /* 0x000fe40000000005 */
[C-C-:B------:R-:W-:Y:S02]  /*136d0*/  PRMT R14, R6.reuse, 0x6420, R7.reuse ;  /* 0x00006420060e7816 */ /* 0x140fe40000000007 */
[----:B------:R-:W-:Y:S02]  /*136e0*/  PRMT R15, R6, 0x7531, R7 ;  /* 0x00007531060f7816 */ /* 0x000fe40000000007 */
[C-C-:B--2---:R-:W-:Y:S02]  /*136f0*/  PRMT R4, R8.reuse, 0x6420, R9.reuse ;  /* 0x0000642008047816 */ /* 0x144fe40000000009 */
[----:B------:R-:W-:Y:S01]  /*13700*/  PRMT R5, R8, 0x7531, R9 ;  /* 0x0000753108057816 */ /* 0x000fe20000000009 */
[----:B------:R0:W-:Y:S01]  /*13710*/  STSM.16.M88.4 [R16], R12 ;  /* 0x0000000c10007844 */ /* 0x0001e20000000200 */
        /* <DEDUP_REMOVED lines=11> */
.L_x_1179:
[----:B-1----:R1:W-:Y:S01]  /*137d0*/  SYNCS.ARRIVE.TRANS64.A1T0 RZ, [R2+URZ+0x22850], RZ ;  /* 0x022850ff02ff79a7 */ /* 0x0023e2000810003f */
[----:B------:R-:W-:Y:S06]  /*137e0*/  BAR.SYNC.DEFER_BLOCKING 0x2, 0x80 ;  /* 0x0082000000007b1d */ /* 0x000fec0000010000 */
[----:B------:R-:W-:Y:S05]  /*137f0*/  @!P1 BRA `(.L_x_1180) ;  /* 0x0000000000049947 */ /* 0x000fea0003800000 */
[----:B------:R-:W-:Y:S01]  /*13800*/  BPT.TRAP 0x1 ;  /* 0x000000040000795c */ /* 0x000fe20000300000 */
.L_x_1180:
[----:B------:R-:W2:Y:S01]  /*13810*/  S2R R3, SR_CgaCtaId ;  /* 0x0000000000037919 */ /* 0x000ea20000008800 */
[----:B-1----:R-:W-:Y:S02]  /*13820*/  VIADD R2, R2, 0x22880 ;  /* 0x0002288002027836 */ /* 0x002fe40000000000 */
[----:B------:R-:W-:Y:S02]  /*13830*/  VIADD R28, R28, 0xffffff80 ;  /* 0xffffff801c1c7836 */ /* 0x000fe40000000000 */
[----:B------:R-:W-:Y:S02]  /*13840*/  IMAD.MOV.U32 R9, RZ, RZ, R0 ;  /* 0x000000ffff097224 */ /* 0x000fe400078e0000 */
[----:B------:R-:W-:Y:S01]  /*13850*/  IMAD.MOV.U32 R10, RZ, RZ, R29 ;  /* 0x000000ffff0a7224 */ /* 0x000fe200078e001d */
[----:B--2---:R-:W-:-:S04]  /*13860*/  PRMT R2, R3, 0x654, R2 ;  /* 0x0000065403027816 */ /* 0x004fc80000000002 */
[----:B------:R2:W-:Y:S01]  /*13870*/  SYNCS.ARRIVE.TRANS64.RED.A1T0 RZ, [R2+URZ], RZ ;  /* 0x000000ff02ff79a7 */ /* 0x0005e2000810043f */
[----:B------:R-:W-:Y:S05]  /*13880*/  @P2 BRA `(.L_x_1181) ;  /* 0xffffffec008c2947 */ /* 0x000fea000383ffff */
[----:B------:R-:W-:Y:S05]  /*13890*/  BRA `(.L_x_1182) ;  /* 0x0000000000047947 */ /* 0x000fea0003800000 */
.L_x_1166:
[----:B0-----:R-:W-:-:S07]  /*138a0*/  IMAD.MOV.U32 R0, RZ, RZ, RZ ;  /* 0x000000ffff007224 */ /* 0x001fce00078e00ff */
.L_x_1182:
[----:B------:R-:W-:-:S06]  /*138b0*/  ULOP3.LUT UR4, UR40, 0x1, URZ, 0xfc, !UPT ;  /* 0x0000000128047892 */ /* 0x000fcc000f8efc3f */
[----:B--2---:R-:W-:-:S05]  /*138c0*/  IMAD.U32 R2, RZ, RZ, UR4 ;  /* 0x00000004ff027e24 */ /* 0x004fca000f8e00ff */
[----:B------:R-:W-:-:S13]  /*138d0*/  ISETP.NE.AND P1, PT, R2, 0x3, PT ;  /* 0x000000030200780c */ /* 0x000fda0003f25270 */
[----:B------:R-:W-:Y:S05]  /*138e0*/  @!P1 BRA `(.L_x_1183) ;  /* 0x0000000000049947 */ /* 0x000fea0003800000 */
[----:B------:R-:W-:Y:S01]  /*138f0*/  BPT.TRAP 0x1 ;  /* 0x000000040000795c */ /* 0x000fe20000300000 */
.L_x_1183:
[----:B------:R-:W-:Y:S01]  /*13900*/  LOP3.LUT R2, R29, 0x1, RZ, 0x3c, !PT ;  /* 0x000000011d027812 */ /* 0x000fe200078e3cff */
[----:B------:R-:W-:Y:S01]  /*13910*/  BSSY B0, `(.L_x_1184) ;  /* 0x0000005000007945 */ /* 0x000fe20003800000 */
[----:B------:R-:W-:Y:S02]  /*13920*/  LEA R17, R0, UR48, 0x3 ;  /* 0x0000003000117c11 */ /* 0x000fe4000f8e18ff */
[----:B------:R-:W-:-:S04]  /*13930*/  SHF.L.U32 R2, R2, 0x1f, RZ ;  /* 0x0000001f02027819 */ /* 0x000fc800000006ff */
[----:B------:R-:W2:Y:S02]  /*13940*/  SYNCS.PHASECHK.TRANS64.TRYWAIT P0, [R17+URZ+0x22870], R2 ;  /* 0x02287002110075a7 */ /* 0x000ea4000800017f */
[----:B--2---:R-:W-:Y:S05]  /*13950*/  @!P0 BRA `(.L_x_1185) ;  /* 0x00000028001c8947 */ /* 0x004fea0003800000 */
.L_x_1261:
[----:B------:R-:W-:Y:S05]  /*13960*/  BSYNC B0 ;  /* 0x0000000000007941 */ /* 0x000fea0003800000 */
.L_x_1184:
[----:B------:R-:W-:-:S06]  /*13970*/  ULOP3.LUT UR4, UR40, 0x2, URZ, 0xfc, !UPT ;  /* 0x0000000228047892 */ /* 0x000fcc000f8efc3f */
[----:B------:R-:W-:-:S05]  /*13980*/  IMAD.U32 R3, RZ, RZ, UR4 ;  /* 0x00000004ff037e24 */ /* 0x000fca000f8e00ff */
[----:B------:R-:W-:-:S13]  /*13990*/  ISETP.NE.AND P0, PT, R3, 0x3, PT ;  /* 0x000000030300780c */ /* 0x000fda0003f05270 */
[----:B------:R-:W-:Y:S05]  /*139a0*/  @!P0 BRA `(.L_x_1186) ;  /* 0x0000000000048947 */ /* 0x000fea0003800000 */
[----:B------:R-:W-:Y:S01]  /*139b0*/  BPT.TRAP 0x1 ;  /* 0x000000040000795c */ /* 0x000fe20000300000 */
.L_x_1186:
[----:B--2---:R-:W2:Y:S01]  /*139c0*/  LDL.LU R2, [R1+0xc] ;  /* 0x00000c0001027983 */ /* 0x004ea20000300800 */
[----:B0-----:R-:W-:Y:S01]  /*139d0*/  SHF.L.U32 R4, R29, 0x1f, RZ ;  /* 0x0000001f1d047819 */ /* 0x001fe200000006ff */
[----:B------:R-:W-:-:S03]  /*139e0*/  IMAD.SHL.U32 R3, R0, 0x4000, RZ ;  /* 0x0000400000037824 */ /* 0x000fc600078e00ff */
[----:B------:R-:W0:Y:S02]  /*139f0*/  SYNCS.PHASECHK.TRANS64.TRYWAIT P0, [R17+URZ+0x22860], R4 ;  /* 0x02286004110075a7 */ /* 0x000e24000800017f */
[----:B--2---:R-:W-:-:S05]  /*13a00*/  LOP3.LUT R2, R3, R2, RZ, 0xfc, !PT ;  /* 0x0000000203027212 */ /* 0x004fca00078efcff */
[----:B------:R-:W-:-:S04]  /*13a10*/  VIADD R16, R2, UR48 ;  /* 0x0000003002107c36 */ /* 0x000fc80008000000 */
[----:B------:R-:W-:Y:S01]  /*13a20*/  IMAD.IADD R16, R35, 0x1, R16 ;  /* 0x0000000123107824 */ /* 0x000fe200078e0210 */
[----:B0-----:R-:W-:Y:S06]  /*13a30*/  @!P0 BRA `(.L_x_1187) ;  /* 0x0000002400f88947 */ /* 0x001fec0003800000 */
.L_x_1262:
[----:B------:R-:W2:Y:S01]  /*13a40*/  LDL.LU R12, [R1+0x8] ;  /* 0x00000800010c7983 */ /* 0x000ea20000300800 */
[----:B------:R-:W-:Y:S05]  /*13a50*/  WARPSYNC.ALL ;  /* 0x0000000000007948 */ /* 0x000fea0003800000 */
[----:B------:R-:W3:Y:S01]  /*13a60*/  LDSM.16.MT88.4 R8, [R2+UR48+0x8400] ;  /* 0x008400300208783b */ /* 0x000ee20008004200 */
[----:B------:R-:W-:-:S03]  /*13a70*/  ULOP3.LUT UR4, UR40, 0x2, URZ, 0xfc, !UPT ;  /* 0x0000000228047892 */ /* 0x000fc6000f8efc3f */
[----:B0-----:R-:W0:Y:S03]  /*13a80*/  LDSM.16.MT88.4 R4, [R16+0x8400] ;  /* 0x008400001004783b */ /* 0x001e260000004200 */
[----:B------:R-:W-:-:S05]  /*13a90*/  IMAD.U32 R19, RZ, RZ, UR4 ;  /* 0x00000004ff137e24 */ /* 0x000fca000f8e00ff */
[----:B------:R-:W-:Y:S02]  /*13aa0*/  ISETP.NE.AND P0, PT, R19, 0x3, PT ;  /* 0x000000031300780c */ /* 0x000fe40003f05270 */
[----:B---3--:R-:W-:Y:S02]  /*13ab0*/  PRMT R13, R8, 0x7531, R9 ;  /* 0x00007531080d7816 */ /* 0x008fe40000000009 */
[C-C-:B-1----:R-:W-:Y:S02]  /*13ac0*/  PRMT R14, R10.reuse, 0x6420, R11.reuse ;  /* 0x000064200a0e7816 */ /* 0x142fe4000000000b */
[----:B------:R-:W-:Y:S02]  /*13ad0*/  PRMT R15, R10, 0x7531, R11 ;  /* 0x000075310a0f7816 */ /* 0x000fe4000000000b */
[C-C-:B0-----:R-:W-:Y:S02]  /*13ae0*/  PRMT R10, R6.reuse, 0x6420, R7.reuse ;  /* 0x00006420060a7816 */ /* 0x141fe40000000007 */
[----:B------:R-:W-:-:S02]  /*13af0*/  PRMT R11, R6, 0x7531, R7 ;  /* 0x00007531060b7816 */ /* 0x000fc40000000007 */
[----:B--2---:R-:W-:Y:S02]  /*13b00*/  IADD3 R3, R3, UR48, R12 ;  /* 0x0000003003037c10 */ /* 0x004fe4000fffe00c */
[----:B------:R-:W-:Y:S02]  /*13b10*/  PRMT R12, R8, 0x6420, R9 ;  /* 0x00006420080c7816 */ /* 0x000fe40000000009 */
[C-C-:B------:R-:W-:Y:S02]  /*13b20*/  PRMT R8, R4.reuse, 0x6420, R5.reuse ;  /* 0x0000642004087816 */ /* 0x140fe40000000005 */
[----:B------:R-:W-:Y:S01]  /*13b30*/  PRMT R9, R4, 0x7531, R5 ;  /* 0x0000753104097816 */ /* 0x000fe20000000005 */
[----:B------:R-:W-:Y:S01]  /*13b40*/  STSM.16.M88.4 [R3+0x400], R12 ;  /* 0x0004000c03007844 */ /* 0x000fe20000000200 */
[--C-:B------:R-:W-:Y:S02]  /*13b50*/  IADD3 R18, R33, 0x400, R3.reuse ;  /* 0x0000040021127810 */ /* 0x100fe40007ffe003 */
[----:B------:R-:W-:Y:S01]  /*13b60*/  IADD3 R20, R35, 0x400, R3 ;  /* 0x0000040023147810 */ /* 0x000fe20007ffe003 */
[----:B------:R-:W-:Y:S04]  /*13b70*/  STSM.16.M88.4 [R3+0x2400], R8 ;  /* 0x0024000803007844 */ /* 0x000fe80000000200 */
[----:B------:R-:W0:Y:S01]  /*13b80*/  LDSM.16.MT88.4 R12, [R2+UR48+0x9400] ;  /* 0x00940030020c783b */ /* 0x000e220008004200 */
[----:B------:R-:W-:-:S03]  /*13b90*/  IMAD.IADD R33, R33, 0x1, R20 ;  /* 0x0000000121217824 */ /* 0x000fc600078e0214 */
[----:B------:R-:W1:Y:S01]  /*13ba0*/  LDSM.16.MT88.4 R8, [R16+0x9400] ;  /* 0x009400001008783b */ /* 0x000e620000004200 */
[C-C-:B0-----:R-:W-:Y:S02]  /*13bb0*/  PRMT R4, R12.reuse, 0x6420, R13.reuse ;  /* 0x000064200c047816 */ /* 0x141fe4000000000d */
[----:B------:R-:W-:Y:S02]  /*13bc0*/  PRMT R5, R12, 0x7531, R13 ;  /* 0x000075310c057816 */ /* 0x000fe4000000000d */
[C-C-:B------:R-:W-:Y:S02]  /*13bd0*/  PRMT R6, R14.reuse, 0x6420, R15.reuse ;  /* 0x000064200e067816 */ /* 0x140fe4000000000f */
[----:B------:R-:W-:Y:S02]  /*13be0*/  PRMT R7, R14, 0x7531, R15 ;  /* 0x000075310e077816 */ /* 0x000fe4000000000f */
[C-C-:B-1----:R-:W-:Y:S02]  /*13bf0*/  PRMT R12, R8.reuse, 0x6420, R9.reuse ;  /* 0x00006420080c7816 */ /* 0x142fe40000000009 */
[----:B------:R-:W-:Y:S01]  /*13c00*/  PRMT R13, R8, 0x7531, R9 ;  /* 0x00007531080d7816 */ /* 0x000fe20000000009 */
[----:B------:R-:W-:Y:S01]  /*13c10*/  STSM.16.M88.4 [R18], R4 ;  /* 0x0000000412007844 */ /* 0x000fe20000000200 */
        /* <DEDUP_REMOVED lines=35> */
.L_x_1188:
[----:B-1----:R1:W-:Y:S01]  /*13e50*/  SYNCS.ARRIVE.TRANS64.A1T0 RZ, [R17+URZ+0x22850], RZ ;  /* 0x022850ff11ff79a7 */ /* 0x0023e2000810003f */
[----:B------:R-:W-:Y:S06]  /*13e60*/  BAR.SYNC.DEFER_BLOCKING 0x2, 0x80 ;  /* 0x0082000000007b1d */ /* 0x000fec0000010000 */
[----:B------:R-:W-:Y:S05]  /*13e70*/  @!P1 BRA `(.L_x_1189) ;  /* 0x0000000000049947 */ /* 0x000fea0003800000 */
[----:B------:R-:W-:Y:S01]  /*13e80*/  BPT.TRAP 0x1 ;  /* 0x000000040000795c */ /* 0x000fe20000300000 */
.L_x_1189:
[----:B------:R-:W2:Y:S01]  /*13e90*/  S2R R2, SR_CgaCtaId ;  /* 0x0000000000027919 */ /* 0x000ea20000008800 */
[----:B-1----:R-:W-:Y:S02]  /*13ea0*/  VIADD R17, R17, 0x22880 ;  /* 0x0002288011117836 */ /* 0x002fe40000000000 */
[----:B------:R-:W-:-:S05]  /*13eb0*/  VIADD R0, R0, 0x1 ;  /* 0x0000000100007836 */ /* 0x000fca0000000000 */
[----:B------:R-:W-:-:S04]  /*13ec0*/  ISETP.NE.AND P0, PT, R0, 0x2, PT ;  /* 0x000000020000780c */ /* 0x000fc80003f05270 */
[----:B0-----:R-:W-:Y:S02]  /*13ed0*/  SEL R4, RZ, 0x1, P0 ;  /* 0x00000001ff047807 */ /* 0x001fe40000000000 */
[----:B------:R-:W-:Y:S02]  /*13ee0*/  SEL R0, R0, RZ, P0 ;  /* 0x000000ff00007207 */ /* 0x000fe40000000000 */
[----:B------:R-:W-:Y:S02]  /*13ef0*/  LOP3.LUT R29, R29, R4, RZ, 0x3c, !PT ;  /* 0x000000041d1d7212 */ /* 0x000fe400078e3cff */
[----:B--2---:R-:W-:Y:S01]  /*13f00*/  PRMT R17, R2, 0x654, R17 ;  /* 0x0000065402117816 */ /* 0x004fe20000000011 */
[----:B------:R-:W-:-:S03]  /*13f10*/  IMAD.MOV.U32 R2, RZ, RZ, RZ ;  /* 0x000000ffff027224 */ /* 0x000fc600078e00ff */
[----:B------:R0:W-:Y:S04]  /*13f20*/  SYNCS.ARRIVE.TRANS64.RED.A1T0 RZ, [R17+URZ], RZ ;  /* 0x000000ff11ff79a7 */ /* 0x0001e8000810043f */
.L_x_1140:
[----:B------:R-:W1:Y:S01]  /*13f30*/  S2R R4, SR_CgaCtaId ;  /* 0x0000000000047919 */ /* 0x000e620000008800 */
[----:B------:R-:W-:Y:S02]  /*13f40*/  MOV R3, 0x400 ;  /* 0x0000040000037802 */ /* 0x000fe40000000f00 */
[----:B------:R-:W-:Y:S02]  /*13f50*/  SHF.L.U32 R2, R2, 0x1f, RZ ;  /* 0x0000001f02027819 */ /* 0x000fe400000006ff */
[----:B-1----:R-:W-:-:S04]  /*13f60*/  LEA R5, R4, R3, 0x18 ;  /* 0x0000000304057211 */ /* 0x002fc800078ec0ff */
[----:B------:R-:W1:Y:S02]  /*13f70*/  SYNCS.PHASECHK.TRANS64.TRYWAIT P0, [R5+URZ+0x22820], R2 ;  /* 0x02282002050075a7 */ /* 0x000e64000800017f */
[----:B-1----:R-:W-:Y:S05]  /*13f80*/  @!P0 BRA `(.L_x_1190) ;  /* 0x0000002000b88947 */ /* 0x002fea0003800000 */
.L_x_1263:
[----:B------:R-:W2:Y:S02]  /*13f90*/  S2R R3, SR_TID.X ;  /* 0x0000000000037919 */ /* 0x000ea40000002100 */
[----:B--2---:R-:W-:-:S04]  /*13fa0*/  SHF.R.U32.HI R3, RZ, 0x5, R3 ;  /* 0x00000005ff037819 */ /* 0x004fc80000011603 */
[----:B------:R-:W-:-:S05]  /*13fb0*/  LOP3.LUT R3, R3, 0x3, RZ, 0xc0, !PT ;  /* 0x0000000303037812 */ /* 0x000fca00078ec0ff */
[----:B-1----:R-:W1:Y:S02]  /*13fc0*/  SHFL.IDX PT, R2, R3, RZ, 0x1f ;  /* 0x00001fff03027589 */ /* 0x002e6400000e0000 */
[----:B-1----:R-:W-:-:S13]  /*13fd0*/  ISETP.NE.AND P0, PT, R2, RZ, PT ;  /* 0x000000ff0200720c */ /* 0x002fda0003f05270 */
        /* <DEDUP_REMOVED lines=8> */
.L_x_1191:
[C---:B------:R-:W-:Y:S01]  /*14060*/  IMAD R4, R0.reuse, 0x8, R5 ;  /* 0x0000000800047824 */ /* 0x040fe200078e0205 */
[----:B------:R-:W-:Y:S01]  /*14070*/  SHF.L.U32 R3, R29, 0x1f, RZ ;  /* 0x0000001f1d037819 */ /* 0x000fe200000006ff */
[----:B------:R-:W-:-:S03]  /*14080*/  VIADD R0, R0, 0x1 ;  /* 0x0000000100007836 */ /* 0x000fc60000000000 */
[----:B------:R-:W1:Y:S02]  /*14090*/  SYNCS.PHASECHK.TRANS64.TRYWAIT P1, [R4+URZ+0x22840], R3 ;  /* 0x02284003040075a7 */ /* 0x000e64000802017f */
[----:B------:R-:W-:-:S04]  /*140a0*/  ISETP.NE.AND P2, PT, R0, 0x2, PT ;  /* 0x000000020000780c */ /* 0x000fc80003f45270 */
[----:B------:R-:W-:Y:S01]  /*140b0*/  SEL R2, RZ, 0x1, P2 ;  /* 0x00000001ff027807 */ /* 0x000fe20001000000 */
[----:B-1----:R-:W-:Y:S08]  /*140c0*/  @!P1 BRA `(.L_x_1192) ;  /* 0x00000020007c9947 */ /* 0x002ff00003800000 */
.L_x_1264:
[----:B------:R-:W-:Y:S02]  /*140d0*/  SEL R0, R0, RZ, P2 ;  /* 0x000000ff00007207 */ /* 0x000fe40001000000 */
[----:B------:R-:W-:Y:S01]  /*140e0*/  LOP3.LUT R2, R29, R2, RZ, 0x3c, !PT ;  /* 0x000000021d027212 */ /* 0x000fe200078e3cff */
[----:B------:R-:W-:Y:S06]  /*140f0*/  @!P0 BRA `(.L_x_1193) ;  /* 0x0000000000048947 */ /* 0x000fec0003800000 */
[----:B------:R-:W-:Y:S01]  /*14100*/  BPT.TRAP 0x1 ;  /* 0x000000040000795c */ /* 0x000fe20000300000 */
.L_x_1193:
[----:B------:R-:W-:Y:S01]  /*14110*/  IMAD R5, R0, 0x8, R5 ;  /* 0x0000000800057824 */ /* 0x000fe200078e0205 */
[----:B------:R-:W-:-:S04]  /*14120*/  SHF.L.U32 R0, R2, 0x1f, RZ ;  /* 0x0000001f02007819 */ /* 0x000fc800000006ff */
[----:B------:R-:W2:Y:S02]  /*14130*/  SYNCS.PHASECHK.TRANS64.TRYWAIT P1, [R5+URZ+0x22840], R0 ;  /* 0x02284000050075a7 */ /* 0x000ea4000802017f */
[----:B--2---:R-:W-:Y:S05]  /*14140*/  @!P1 BRA `(.L_x_1194) ;  /* 0x0000002000709947 */ /* 0x004fea0003800000 */
.L_x_1265:
[----:B------:R-:W-:Y:S05]  /*14150*/  @!P0 BRA `(.L_x_1195) ;  /* 0x0000000000048947 */ /* 0x000fea0003800000 */
[----:B------:R-:W-:Y:S01]  /*14160*/  BPT.TRAP 0x1 ;  /* 0x000000040000795c */ /* 0x000fe20000300000 */
.L_x_1195:
[----:B------:R-:W3:Y:S02]  /*14170*/  SYNCS.PHASECHK.TRANS64.TRYWAIT P1, [R4+URZ+0x22860], R3 ;  /* 0x02286003040075a7 */ /* 0x000ee4000802017f */
[----:B---3--:R-:W-:Y:S05]  /*14180*/  @!P1 BRA `(.L_x_1196) ;  /* 0x0000002000749947 */ /* 0x008fea0003800000 */
.L_x_1266:
[----:B------:R-:W-:Y:S05]  /*14190*/  @!P0 BRA `(.L_x_1197) ;  /* 0x0000000000048947 */ /* 0x000fea0003800000 */
[----:B------:R-:W-:Y:S01]  /*141a0*/  BPT.TRAP 0x1 ;  /* 0x000000040000795c */ /* 0x000fe20000300000 */
.L_x_1197:
[----:B------:R-:W4:Y:S02]  /*141b0*/  SYNCS.PHASECHK.TRANS64.TRYWAIT P1, [R5+URZ+0x22860], R0 ;  /* 0x02286000050075a7 */ /* 0x000f24000802017f */
[----:B----4-:R-:W-:Y:S05]  /*141c0*/  @!P1 BRA `(.L_x_1198) ;  /* 0x0000002000789947 */ /* 0x010fea0003800000 */
.L_x_1267:
[----:B------:R-:W-:Y:S05]  /*141d0*/  @!P0 BRA `(.L_x_1199) ;  /* 0x0000000000048947 */ /* 0x000fea0003800000 */
[----:B------:R-:W-:Y:S01]  /*141e0*/  BPT.TRAP 0x1 ;  /* 0x000000040000795c */ /* 0x000fe20000300000 */
.L_x_1199:
[----:B------:R-:W0:Y:S02]  /*141f0*/  SYNCS.PHASECHK.TRANS64.TRYWAIT P1, [R4+URZ+0x22880], R3 ;  /* 0x02288003040075a7 */ /* 0x000e24000802017f */
[----:B0-----:R-:W-:Y:S05]  /*14200*/  @!P1 BRA `(.L_x_1200) ;  /* 0x00000020007c9947 */ /* 0x001fea0003800000 */
.L_x_1268:
[----:B------:R-:W-:Y:S05]  /*14210*/  @!P0 BRA `(.L_x_1201) ;  /* 0x0000000000048947 */ /* 0x000fea0003800000 */
[----:B------:R-:W-:Y:S01]  /*14220*/  BPT.TRAP 0x1 ;  /* 0x000000040000795c */ /* 0x000fe20000300000 */
.L_x_1201:
[----:B------:R0:W0:Y:S02]  /*14230*/  SYNCS.PHASECHK.TRANS64.TRYWAIT P0, [R5+URZ+0x22880], R0 ;  /* 0x02288000050075a7 */ /* 0x000024000800017f */
[----:B0-----:R-:W-:Y:S05]  /*14240*/  @!P0 NANOSLEEP.SYNCS 0x989680 ;  /* 0x009896800000895d */ /* 0x001fea0003900000 */
[----:B------:R-:W0:Y:S02]  /*14250*/  @!P0 SYNCS.PHASECHK.TRANS64 P0, [R5+URZ+0x22880], R0 ;  /* 0x02288000050085a7 */ /* 0x000e24000800007f */
[----:B0-----:R-:W-:Y:S05]  /*14260*/  @!P0 BRA `(.L_x_1201) ;  /* 0xfffffffc00f08947 */ /* 0x001fea000383ffff */
.L_x_1048:
[----:B------:R-:W-:Y:S05]  /*14270*/  BSYNC B6 ;  /* 0x0000000000067941 */ /* 0x000fea0003800000 */
.L_x_1045:
[----:B------:R-:W-:Y:S05]  /*14280*/  EXIT ;  /* 0x000000000000794d */ /* 0x000fea0003800000 */
.L_x_1058:
[----:B0-----:R-:W-:-:S04]  /*14290*/  IMAD.U32 R3, RZ, RZ, UR36 ;  /* 0x00000024ff037e24 */ /* 0x001fc8000f8e00ff */
[----:B------:R0:W1:Y:S03]  /*142a0*/  SYNCS.PHASECHK.TRANS64.TRYWAIT P0, [R3+URZ+0x22800], R0 ;  /* 0x02280000030075a7 */ /* 0x000066000800017f */
[----:B-1----:R-:W-:Y:S05]  /*142b0*/  @!P0 NANOSLEEP.SYNCS 0x989680 ;  /* 0x009896800000895d */ /* 0x002fea0003900000 */
[----:B------:R-:W1:Y:S02]  /*142c0*/  @!P0 SYNCS.PHASECHK.TRANS64 P0, [R3+URZ+0x22800], R0 ;  /* 0x02280000030085a7 */ /* 0x000e64000800007f */
[----:B-1----:R-:W-:Y:S05]  /*142d0*/  @!P0 BRA `(.L_x_1058) ;  /* 0xfffffffc00ec8947 */ /* 0x002fea000383ffff */
[----:B------:R-:W-:Y:S05]  /*142e0*/  BRA `(.L_x_1202) ;  /* 0xfffffed400787947 */ /* 0x000fea000383ffff */
.L_x_1062:
[----:B-1----:R-:W-:-:S04]  /*142f0*/  IMAD.U32 R3, RZ, RZ, UR36 ;  /* 0x00000024ff037e24 */ /* 0x002fc8000f8e00ff */
[----:B------:R1:W2:Y:S03]  /*14300*/  SYNCS.PHASECHK.TRANS64.TRYWAIT P1, [R3+URZ+0x22830], R0 ;  /* 0x02283000030075a7 */ /* 0x0002a6000802017f */
[----:B--2---:R-:W-:Y:S05]  /*14310*/  @!P1 NANOSLEEP.SYNCS 0x989680 ;  /* 0x009896800000995d */ /* 0x004fea0003900000 */
[----:B------:R-:W2:Y:S02]  /*14320*/  @!P1 SYNCS.PHASECHK.TRANS64 P1, [R3+URZ+0x22830], R0 ;  /* 0x02283000030095a7 */ /* 0x000ea4000802007f */
[----:B--2---:R-:W-:Y:S05]  /*14330*/  @!P1 BRA `(.L_x_1062) ;  /* 0xfffffffc00ec9947 */ /* 0x004fea000383ffff */
[----:B------:R-:W-:Y:S05]  /*14340*/  BRA `(.L_x_1061) ;  /* 0xfffffed400947947 */ /* 0x000fea000383ffff */
.L_x_1079:
[----:B-1----:R-:W-:-:S04]  /*14350*/  IMAD.U32 R10, RZ, RZ, UR4 ;  /* 0x00000004ff0a7e24 */ /* 0x002fc8000f8e00ff */
[----:B------:R1:W2:Y:S03]  /*14360*/  SYNCS.PHASECHK.TRANS64.TRYWAIT P1, [R10+URZ+0x22830], R9 ;  /* 0x022830090a0075a7 */ /* 0x0002a6000802017f */
[----:B--2---:R-:W-:Y:S05]  /*14370*/  @!P1 NANOSLEEP.SYNCS 0x989680 ;  /* 0x009896800000995d */ /* 0x004fea0003900000 */
[----:B------:R-:W2:Y:S02]  /*14380*/  @!P1 SYNCS.PHASECHK.TRANS64 P1, [R10+URZ+0x22830], R9 ;  /* 0x022830090a0095a7 */ /* 0x000ea4000802007f */
[----:B--2---:R-:W-:Y:S05]  /*14390*/  @!P1 BRA `(.L_x_1079) ;  /* 0xfffffffc00ec9947 */ /* 0x004fea000383ffff */
[----:B------:R-:W-:Y:S05]  /*143a0*/  BRA `(.L_x_1076) ;  /* 0xffffff0c00007947 */ /* 0x000fea000383ffff */
.L_x_1083:
[----:B-1----:R-:W-:-:S04]  /*143b0*/  IMAD.U32 R10, RZ, RZ, UR10 ;  /* 0x0000000aff0a7e24 */ /* 0x002fc8000f8e00ff */
[----:B------:R1:W2:Y:S03]  /*143c0*/  SYNCS.PHASECHK.TRANS64.TRYWAIT P1, [R10+URZ+0x22850], R9 ;  /* 0x022850090a0075a7 */ /* 0x0002a6000802017f */
[----:B--2---:R-:W-:Y:S05]  /*143d0*/  @!P1 NANOSLEEP.SYNCS 0x989680 ;  /* 0x009896800000995d */ /* 0x004fea0003900000 */
[----:B------:R-:W2:Y:S02]  /*143e0*/  @!P1 SYNCS.PHASECHK.TRANS64 P1, [R10+URZ+0x22850], R9 ;  /* 0x022850090a0095a7 */ /* 0x000ea4000802007f */
[----:B--2---:R-:W-:Y:S05]  /*143f0*/  @!P1 BRA `(.L_x_1083) ;  /* 0xfffffffc00ec9947 */ /* 0x004fea000383ffff */
[----:B------:R-:W-:Y:S05]  /*14400*/  BRA `(.L_x_1080) ;  /* 0xffffff0c00a87947 */ /* 0x000fea000383ffff */
.L_x_1102:
[----:B-1----:R-:W-:-:S04]  /*14410*/  IMAD.U32 R20, RZ, RZ, UR4 ;  /* 0x00000004ff147e24 */ /* 0x002fc8000f8e00ff */
[----:B------:R1:W2:Y:S03]  /*14420*/  SYNCS.PHASECHK.TRANS64.TRYWAIT P1, [R20+URZ+0x22830], R9 ;  /* 0x02283009140075a7 */ /* 0x0002a6000802017f */
[----:B--2---:R-:W-:Y:S05]  /*14430*/  @!P1 NANOSLEEP.SYNCS 0x989680 ;  /* 0x009896800000995d */ /* 0x004fea0003900000 */
[----:B------:R-:W2:Y:S02]  /*14440*/  @!P1 SYNCS.PHASECHK.TRANS64 P1, [R20+URZ+0x22830], R9 ;  /* 0x02283009140095a7 */ /* 0x000ea4000802007f */
[----:B--2---:R-:W-:Y:S05]  /*14450*/  @!P1 BRA `(.L_x_1102) ;  /* 0xfffffffc00ec9947 */ /* 0x004fea000383ffff */
[----:B------:R-:W-:Y:S05]  /*14460*/  BRA `(.L_x_1099) ;  /* 0xffffff3c00347947 */ /* 0x000fea000383ffff */
.L_x_1106:
[----:B-1----:R-:W-:-:S04]  /*14470*/  IMAD.U32 R14, RZ, RZ, UR10 ;  /* 0x0000000aff0e7e24 */ /* 0x002fc8000f8e00ff */
[----:B------:R1:W2:Y:S03]  /*14480*/  SYNCS.PHASECHK.TRANS64.TRYWAIT P1, [R14+URZ+0x22850], R9 ;  /* 0x022850090e0075a7 */ /* 0x0002a6000802017f */
[----:B--2---:R-:W-:Y:S05]  /*14490*/  @!P1 NANOSLEEP.SYNCS 0x989680 ;  /* 0x009896800000995d */ /* 0x004fea0003900000 */
[----:B------:R-:W2:Y:S02]  /*144a0*/  @!P1 SYNCS.PHASECHK.TRANS64 P1, [R14+URZ+0x22850], R9 ;  /* 0x022850090e0095a7 */ /* 0x000ea4000802007f */
[----:B--2---:R-:W-:Y:S05]  /*144b0*/  @!P1 BRA `(.L_x_1106) ;  /* 0xfffffffc00ec9947 */ /* 0x004fea000383ffff */
[----:B------:R-:W-:Y:S05]  /*144c0*/  BRA `(.L_x_1103) ;  /* 0xffffff3c00dc7947 */ /* 0x000fea000383ffff */
.L_x_1114:
[----:B-1----:R-:W-:-:S04]  /*144d0*/  IMAD.U32 R20, RZ, RZ, UR10 ;  /* 0x0000000aff147e24 */ /* 0x002fc8000f8e00ff */
[----:B------:R1:W2:Y:S03]  /*144e0*/  SYNCS.PHASECHK.TRANS64.TRYWAIT P1, [R20+URZ+0x22830], R9 ;  /* 0x02283009140075a7 */ /* 0x0002a6000802017f */
[----:B--2---:R-:W-:Y:S05]  /*144f0*/  @!P1 NANOSLEEP.SYNCS 0x989680 ;  /* 0x009896800000995d */ /* 0x004fea0003900000 */
[----:B------:R-:W2:Y:S02]  /*14500*/  @!P1 SYNCS.PHASECHK.TRANS64 P1, [R20+URZ+0x22830], R9 ;  /* 0x02283009140095a7 */ /* 0x000ea4000802007f */
[----:B--2---:R-:W-:Y:S05]  /*14510*/  @!P1 BRA `(.L_x_1114) ;  /* 0xfffffffc00ec9947 */ /* 0x004fea000383ffff */
[----:B------:R-:W-:Y:S05]  /*14520*/  BRA `(.L_x_1111) ;  /* 0xffffff5800ac7947 */ /* 0x000fea000383ffff */
.L_x_1118:
[----:B-1----:R-:W-:-:S04]  /*14530*/  IMAD.U32 R14, RZ, RZ, UR10 ;  /* 0x0000000aff0e7e24 */ /* 0x002fc8000f8e00ff */
[----:B------:R1:W2:Y:S03]  /*14540*/  SYNCS.PHASECHK.TRANS64.TRYWAIT P1, [R14+URZ+0x22850], R9 ;  /* 0x022850090e0075a7 */ /* 0x0002a6000802017f */
[----:B--2---:R-:W-:Y:S05]  /*14550*/  @!P1 NANOSLEEP.SYNCS 0x989680 ;  /* 0x009896800000995d */ /* 0x004fea0003900000 */
[----:B------:R-:W2:Y:S02]  /*14560*/  @!P1 SYNCS.PHASECHK.TRANS64 P1, [R14+URZ+0x22850], R9 ;  /* 0x022850090e0095a7 */ /* 0x000ea4000802007f */
[----:B--2---:R-:W-:Y:S05]  /*14570*/  @!P1 BRA `(.L_x_1118) ;  /* 0xfffffffc00ec9947 */ /* 0x004fea000383ffff */
[----:B------:R-:W-:Y:S05]  /*14580*/  BRA `(.L_x_1115) ;  /* 0xffffff5c00447947 */ /* 0x000fea000383ffff */
.L_x_1133:
[----:B-1----:R-:W-:-:S04]  /*14590*/  IMAD.U32 R5, RZ, RZ, UR5 ;  /* 0x00000005ff057e24 */ /* 0x002fc8000f8e00ff */
[----:B------:R1:W2:Y:S03]  /*145a0*/  SYNCS.PHASECHK.TRANS64.TRYWAIT P1, [R5+URZ+0x22850], R0 ;  /* 0x02285000050075a7 */ /* 0x0002a6000802017f */
[----:B--2---:R-:W-:Y:S05]  /*145b0*/  @!P1 NANOSLEEP.SYNCS 0x989680 ;  /* 0x009896800000995d */ /* 0x004fea0003900000 */
[----:B------:R-:W2:Y:S02]  /*145c0*/  @!P1 SYNCS.PHASECHK.TRANS64 P1, [R5+URZ+0x22850], R0 ;  /* 0x02285000050095a7 */ /* 0x000ea4000802007f */
[----:B--2---:R-:W-:Y:S05]  /*145d0*/  @!P1 BRA `(.L_x_1133) ;  /* 0xfffffffc00ec9947 */ /* 0x004fea000383ffff */
[----:B------:R-:W-:Y:S05]  /*145e0*/  BRA `(.L_x_1132) ;  /* 0xffffff8400fc7947 */ /* 0x000fea000383ffff */
.L_x_1152:
[----:B------:R-:W-:Y:S02]  /*145f0*/  IMAD.MOV.U32 R13, RZ, RZ, R27 ;  /* 0x000000ffff0d7224 */ /* 0x000fe400078e001b */
[----:B0-----:R-:W-:Y:S02]  /*14600*/  IMAD.MOV.U32 R12, RZ, RZ, RZ ;  /* 0x000000ffff0c7224 */ /* 0x001fe400078e00ff */
[----:B------:R-:W-:Y:S02]  /*14610*/  IMAD.MOV.U32 R11, RZ, RZ, 0x1f ;  /* 0x0000001fff0b7424 */ /* 0x000fe400078e00ff */
[----:B------:R-:W-:-:S07]  /*14620*/  IMAD.MOV.U32 R15, RZ, RZ, -0x1 ;  /* 0xffffffffff0f7424 */ /* 0x000fce00078e00ff */
[----:B-----5:R-:W-:Y:S05]  /*14630*/  WARPSYNC.COLLECTIVE R15, `(.L_x_1203) ;  /* 0x000000000f087348 */ /* 0x020fea0003c00000 */
[----:B------:R0:W1:Y:S02]  /*14640*/  SHFL.IDX P6, R14, R13, R12, R11 ;  /* 0x0000000c0d0e7389 */ /* 0x00006400000c000b */
[----:B01---5:R-:W-:Y:S01]  /*14650*/  ENDCOLLECTIVE ;  /* 0x000000000000791b */ /* 0x023fe20003800000 */
.L_x_1203:
[----:B------:R-:W-:Y:S05]  /*14660*/  BRA `(.L_x_1204) ;  /* 0xffffffc800847947 */ /* 0x000fea000383ffff */
.L_x_1154:
[----:B--2---:R-:W-:-:S04]  /*14670*/  IMAD.U32 R2, RZ, RZ, UR48 ;  /* 0x00000030ff027e24 */ /* 0x004fc8000f8e00ff */
[----:B------:R2:W3:Y:S03]  /*14680*/  SYNCS.PHASECHK.TRANS64.TRYWAIT P0, [R2+URZ+0x22880], R27 ;  /* 0x0228801b020075a7 */ /* 0x0004e6000800017f */
[----:B---3--:R-:W-:Y:S05]  /*14690*/  @!P0 NANOSLEEP.SYNCS 0x989680 ;  /* 0x009896800000895d */ /* 0x008fea0003900000 */
[----:B------:R-:W3:Y:S02]  /*146a0*/  @!P0 SYNCS.PHASECHK.TRANS64 P0, [R2+URZ+0x22880], R27 ;  /* 0x0228801b020085a7 */ /* 0x000ee4000800007f */
[----:B---3--:R-:W-:Y:S05]  /*146b0*/  @!P0 BRA `(.L_x_1154) ;  /* 0xfffffffc00ec8947 */ /* 0x008fea000383ffff */
[----:B------:R-:W-:Y:S05]  /*146c0*/  BRA `(.L_x_1205) ;  /* 0xffffffc800c87947 */ /* 0x000fea000383ffff */
.L_x_1155:
        /* <DEDUP_REMOVED lines=8> */
.L_x_1207:
[----:B------:R-:W-:Y:S05]  /*14750*/  BSYNC B0 ;  /* 0x0000000000007941 */ /* 0x000fea0003800000 */
.L_x_1206:
[----:B------:R-:W-:Y:S01]  /*14760*/  IMAD.MOV.U32 R13, RZ, RZ, R8 ;  /* 0x000000ffff0d7224 */ /* 0x000fe200078e0008 */
[----:B------:R-:W-:Y:S01]  /*14770*/  LOP3.LUT P1, RZ, R30, 0x2, RZ, 0xc0, !PT ;  /* 0x000000021eff7812 */ /* 0x000fe2000782c0ff */
[----:B------:R-:W-:Y:S01]  /*14780*/  IMAD.MOV.U32 R12, RZ, RZ, RZ ;  /* 0x000000ffff0c7224 */ /* 0x000fe200078e00ff */
[C---:B------:R-:W-:Y:S01]  /*14790*/  ISETP.GE.AND P2, PT, R7.reuse, 0x21, PT ;  /* 0x000000210700780c */ /* 0x040fe20003f46270 */
[----:B------:R-:W-:Y:S01]  /*147a0*/  IMAD.MOV.U32 R11, RZ, RZ, 0x1c1f ;  /* 0x00001c1fff0b7424 */ /* 0x000fe200078e00ff */
[----:B------:R-:W-:Y:S01]  /*147b0*/  ISETP.GE.AND P4, PT, R7, 0x61, PT ;  /* 0x000000610700780c */ /* 0x000fe20003f86270 */
[----:B------:R-:W-:Y:S02]  /*147c0*/  IMAD.MOV.U32 R15, RZ, RZ, -0x1 ;  /* 0xffffffffff0f7424 */ /* 0x000fe400078e00ff */
[----:B------:R-:W-:Y:S02]  /*147d0*/  IMAD.MOV.U32 R3, RZ, RZ, R14 ;  /* 0x000000ffff037224 */ /* 0x000fe400078e000e */
[----:B------:R-:W-:-:S08]  /*147e0*/  VIADD R5, R5, UR48 ;  /* 0x0000003005057c36 */ /* 0x000fd00008000000 */
[----:B------:R-:W-:Y:S05]  /*147f0*/  WARPSYNC.COLLECTIVE R15, `(.L_x_1208) ;  /* 0x000000000f087348 */ /* 0x000fea0003c00000 */
[----:B------:R0:W1:Y:S02]  /*14800*/  SHFL.IDX P6, R14, R13, R12, R11 ;  /* 0x0000000c0d0e7389 */ /* 0x00006400000c000b */
[----:B01----:R-:W-:Y:S01]  /*14810*/  ENDCOLLECTIVE ;  /* 0x000000000000791b */ /* 0x003fe20003800000 */
.L_x_1208:
[----:B------:R-:W-:Y:S02]  /*14820*/  IMAD.IADD R6, R34, 0x1, R5 ;  /* 0x0000000122067824 */ /* 0x000fe400078e0205 */
[----:B------:R-:W-:Y:S02]  /*14830*/  VIADD R36, R5, 0x8400 ;  /* 0x0000840005247836 */ /* 0x000fe40000000000 */
[----:B------:R-:W-:Y:S02]  /*14840*/  IMAD.MOV.U32 R13, RZ, RZ, R9 ;  /* 0x000000ffff0d7224 */ /* 0x000fe400078e0009 */
[----:B------:R-:W-:Y:S01]  /*14850*/  IMAD.MOV.U32 R12, RZ, RZ, 0x1 ;  /* 0x00000001ff0c7424 */ /* 0x000fe200078e00ff */
[----:B------:R-:W-:-:S13]  /*14860*/  IADD3 R2, P0, R29, R14, RZ ;  /* 0x0000000e1d027210 */ /* 0x000fda0007f1e0ff */
[----:B------:R-:W-:Y:S05]  /*14870*/  WARPSYNC.COLLECTIVE R15, `(.L_x_1209) ;  /* 0x000000000f087348 */ /* 0x000fea0003c00000 */
[----:B------:R0:W1:Y:S02]  /*14880*/  SHFL.IDX P6, R14, R13, R12, R11 ;  /* 0x0000000c0d0e7389 */ /* 0x00006400000c000b */
[----:B01----:R-:W-:Y:S01]  /*14890*/  ENDCOLLECTIVE ;  /* 0x000000000000791b */ /* 0x003fe20003800000 */
.L_x_1209:
        /* <DEDUP_REMOVED lines=13> */
.L_x_1210:
[----:B------:R-:W-:Y:S02]  /*14970*/  IMAD.MOV.U32 R13, RZ, RZ, R9 ;  /* 0x000000ffff0d7224 */ /* 0x000fe400078e0009 */
[----:B------:R-:W-:Y:S01]  /*14980*/  IMAD.MOV.U32 R12, RZ, RZ, 0x2 ;  /* 0x00000002ff0c7424 */ /* 0x000fe200078e00ff */
[----:B------:R-:W-:-:S13]  /*14990*/  IADD3 R2, P0, R29, R14, RZ ;  /* 0x0000000e1d027210 */ /* 0x000fda0007f1e0ff */
[----:B------:R-:W-:Y:S05]  /*149a0*/  WARPSYNC.COLLECTIVE R15, `(.L_x_1211) ;  /* 0x000000000f087348 */ /* 0x000fea0003c00000 */
[----:B------:R0:W1:Y:S02]  /*149b0*/  SHFL.IDX P6, R14, R13, R12, R11 ;  /* 0x0000000c0d0e7389 */ /* 0x00006400000c000b */
[----:B01----:R-:W-:Y:S01]  /*149c0*/  ENDCOLLECTIVE ;  /* 0x000000000000791b */ /* 0x003fe20003800000 */
.L_x_1211:
        /* <DEDUP_REMOVED lines=13> */
.L_x_1212:
[----:B------:R-:W-:Y:S02]  /*14aa0*/  IMAD.MOV.U32 R13, RZ, RZ, R9 ;  /* 0x000000ffff0d7224 */ /* 0x000fe400078e0009 */
[----:B------:R-:W-:Y:S01]  /*14ab0*/  IMAD.MOV.U32 R12, RZ, RZ, 0x3 ;  /* 0x00000003ff0c7424 */ /* 0x000fe200078e00ff */
[----:B------:R-:W-:-:S13]  /*14ac0*/  IADD3 R2, P0, R29, R14, RZ ;  /* 0x0000000e1d027210 */ /* 0x000fda0007f1e0ff */
[----:B------:R-:W-:Y:S05]  /*14ad0*/  WARPSYNC.COLLECTIVE R15, `(.L_x_1213) ;  /* 0x000000000f087348 */ /* 0x000fea0003c00000 */
[----:B------:R0:W1:Y:S02]  /*14ae0*/  SHFL.IDX P6, R14, R13, R12, R11 ;  /* 0x0000000c0d0e7389 */ /* 0x00006400000c000b */
[----:B01----:R-:W-:Y:S01]  /*14af0*/  ENDCOLLECTIVE ;  /* 0x000000000000791b */ /* 0x003fe20003800000 */
.L_x_1213:
        /* <DEDUP_REMOVED lines=13> */
.L_x_1214:
[----:B------:R-:W-:Y:S01]  /*14bd0*/  @!PT LDS RZ, [RZ] ;  /* 0x00000000fffff984 */ /* 0x000fe20000000800 */
[----:B------:R-:W-:Y:S01]  /*14be0*/  @!PT LDS RZ, [RZ] ;  /* 0x00000000fffff984 */ /* 0x000fe20000000800 */
[----:B------:R-:W-:Y:S01]  /*14bf0*/  @!PT LDS RZ, [RZ] ;  /* 0x00000000fffff984 */ /* 0x000fe20000000800 */
[----:B------:R0:W-:Y:S01]  /*14c00*/  LDGSTS.E.BYPASS.LTC128B.128 [R6+0xa400], desc[UR42][R2.64+0x40], !P0 ;  /* 0x0a40004002067fae */ /* 0x0001e2000c101d6a */
[----:B------:R-:W-:Y:S05]  /*14c10*/  BRA `(.L_x_1215) ;  /* 0xffffffc800887947 */ /* 0x000fea000383ffff */
.L_x_1158:
[----:B0-----:R-:W-:-:S04]  /*14c20*/  IMAD.U32 R2, RZ, RZ, UR48 ;  /* 0x00000030ff027e24 */ /* 0x001fc8000f8e00ff */
[----:B------:R0:W1:Y:S03]  /*14c30*/  SYNCS.PHASECHK.TRANS64.TRYWAIT P0, [R2+URZ+0x22840], R27 ;  /* 0x0228401b020075a7 */ /* 0x000066000800017f */
[----:B-1----:R-:W-:Y:S05]  /*14c40*/  @!P0 NANOSLEEP.SYNCS 0x989680 ;  /* 0x009896800000895d */ /* 0x002fea0003900000 */
[----:B------:R-:W1:Y:S02]  /*14c50*/  @!P0 SYNCS.PHASECHK.TRANS64 P0, [R2+URZ+0x22840], R27 ;  /* 0x0228401b020085a7 */ /* 0x000e64000800007f */
[----:B-1----:R-:W-:Y:S05]  /*14c60*/  @!P0 BRA `(.L_x_1158) ;  /* 0xfffffffc00ec8947 */ /* 0x002fea000383ffff */
[----:B------:R-:W-:Y:S05]  /*14c70*/  BRA `(.L_x_1216) ;  /* 0xffffffc800d07947 */ /* 0x000fea000383ffff */
.L_x_1159:
        /* <DEDUP_REMOVED lines=8> */
.L_x_1218:
[----:B------:R-:W-:Y:S05]  /*14d00*/  BSYNC B0 ;  /* 0x0000000000007941 */ /* 0x000fea0003800000 */
.L_x_1217:
[----:B------:R-:W-:Y:S01]  /*14d10*/  IMAD.MOV.U32 R13, RZ, RZ, R0 ;  /* 0x000000ffff0d7224 */ /* 0x000fe200078e0000 */
[----:B------:R-:W-:Y:S01]  /*14d20*/  P2R R5, PR, RZ, 0x10 ;  /* 0x00000010ff057803 */ /* 0x000fe20000000000 */
[----:B------:R-:W-:Y:S01]  /*14d30*/  IMAD.MOV.U32 R12, RZ, RZ, RZ ;  /* 0x000000ffff0c7224 */ /* 0x000fe200078e00ff */
[----:B------:R-:W-:Y:S01]  /*14d40*/  LOP3.LUT P4, RZ, R8, 0x8, RZ, 0xc0, !PT ;  /* 0x0000000808ff7812 */ /* 0x000fe2000788c0ff */
[----:B------:R-:W-:Y:S02]  /*14d50*/  IMAD.MOV.U32 R11, RZ, RZ, 0x1c1f ;  /* 0x00001c1fff0b7424 */ /* 0x000fe400078e00ff */
[----:B------:R-:W-:Y:S02]  /*14d60*/  IMAD.MOV.U32 R15, RZ, RZ, -0x1 ;  /* 0xffffffffff0f7424 */ /* 0x000fe400078e00ff */
[----:B------:R-:W-:Y:S02]  /*14d70*/  IMAD.MOV.U32 R2, RZ, RZ, R14 ;  /* 0x000000ffff027224 */ /* 0x000fe400078e000e */
[----:B------:R-:W-:-:S07]  /*14d80*/  @P3 VIADD R7, R37, UR48 ;  /* 0x0000003025073c36 */ /* 0x000fce0008000000 */
[----:B------:R-:W-:Y:S05]  /*14d90*/  WARPSYNC.COLLECTIVE R15, `(.L_x_1219) ;  /* 0x000000000f087348 */ /* 0x000fea0003c00000 */
[----:B------:R0:W1:Y:S02]  /*14da0*/  SHFL.IDX P6, R14, R13, R12, R11 ;  /* 0x0000000c0d0e7389 */ /* 0x00006400000c000b */
[----:B01----:R-:W-:Y:S01]  /*14db0*/  ENDCOLLECTIVE ;  /* 0x000000000000791b */ /* 0x003fe20003800000 */
.L_x_1219:
[----:B------:R-:W-:Y:S02]  /*14dc0*/  @P2 VIADD R21, R37, UR48 ;  /* 0x0000003025152c36 */ /* 0x000fe40008000000 */
[----:B------:R-:W-:Y:S02]  /*14dd0*/  IMAD.MOV.U32 R13, RZ, RZ, R4 ;  /* 0x000000ffff0d7224 */ /* 0x000fe400078e0004 */
[----:B------:R-:W-:Y:S01]  /*14de0*/  IMAD.MOV.U32 R12, RZ, RZ, 0x1 ;  /* 0x00000001ff0c7424 */ /* 0x000fe200078e00ff */
[----:B------:R-:W-:Y:S02]  /*14df0*/  LOP3.LUT P6, RZ, R8, 0x10, RZ, 0xc0, !PT ;  /* 0x0000001008ff7812 */ /* 0x000fe400078cc0ff */
[----:B------:R-:W-:-:S05]  /*14e00*/  @P3 IADD3 R14, P0, R29, R14, RZ ;  /* 0x0000000e1d0e3210 */ /* 0x000fca0007f1e0ff */
[----:B------:R-:W-:Y:S02]  /*14e10*/  @P3 IMAD.X R3, RZ, RZ, R2, P0 ;  /* 0x000000ffff033224 */ /* 0x000fe400000e0602 */
[----:B------:R-:W-:-:S05]  /*14e20*/  @P3 IMAD.MOV.U32 R2, RZ, RZ, R14 ;  /* 0x000000ffff023224 */ /* 0x000fca00078e000e */
[----:B------:R-:W-:Y:S01]  /*14e30*/  @!PT LDS RZ, [RZ] ;  /* 0x00000000fffff984 */ /* 0x000fe20000000800 */
[----:B------:R-:W-:Y:S01]  /*14e40*/  @!PT LDS RZ, [RZ] ;  /* 0x00000000fffff984 */ /* 0x000fe20000000800 */
[----:B------:R-:W-:Y:S01]  /*14e50*/  @!PT LDS RZ, [RZ] ;  /* 0x00000000fffff984 */ /* 0x000fe20000000800 */
[----:B------:R0:W-:Y:S02]  /*14e60*/  @P3 LDGSTS.E.BYPASS.LTC128B.128 [R7+0x16400], desc[UR42][R2.64], !P6 ;  /* 0x1640000002073fae */ /* 0x0001e4000f101d6a */
[----:B0-----:R-:W-:Y:S05]  /*14e70*/  WARPSYNC.COLLECTIVE R15, `(.L_x_1220) ;  /* 0x000000000f087348 */ /* 0x001fea0003c00000 */
[----:B------:R1:W2:Y:S02]  /*14e80*/  SHFL.IDX P6, R14, R13, R12, R11 ;  /* 0x0000000c0d0e7389 */ /* 0x0002a400000c000b */
[----:B012---:R-:W-:Y:S01]  /*14e90*/  ENDCOLLECTIVE ;  /* 0x000000000000791b */ /* 0x007fe20003800000 */
.L_x_1220:
[----:B------:R-:W-:Y:S01]  /*14ea0*/  @!PT LDS RZ, [RZ] ;  /* 0x00000000fffff984 */ /* 0x000fe20000000800 */
[----:B------:R-:W-:Y:S01]  /*14eb0*/  @!PT LDS RZ, [RZ] ;  /* 0x00000000fffff984 */ /* 0x000fe20000000800 */
[----:B------:R-:W-:Y:S01]  /*14ec0*/  @!PT LDS RZ, [RZ] ;  /* 0x00000000fffff984 */ /* 0x000fe20000000800 */
[----:B------:R0:W-:Y:S04]  /*14ed0*/  @P3 LDGSTS.E.BYPASS.LTC128B.128 [R7+0x18400], desc[UR42][R2.64+0x40], !P4 ;  /* 0x1840004002073fae */ /* 0x0001e8000e101d6a */
[----:B------:R0:W-:Y:S01]  /*14ee0*/  @P3 LDGSTS.E.BYPASS.LTC128B.128 [R7+0x1a400], desc[UR42][R2.64+0x80], !P5 ;  /* 0x1a40008002073fae */ /* 0x0001e2000e901d6a */
[----:B------:R-:W-:Y:S01]  /*14ef0*/  LOP3.LUT P3, RZ, R8, 0x10, RZ, 0xc0, !PT ;  /* 0x0000001008ff7812 */ /* 0x000fe2000786c0ff */
[----:B------:R-:W-:Y:S02]  /*14f00*/  IMAD.MOV.U32 R13, RZ, RZ, R0 ;  /* 0x000000ffff0d7224 */ /* 0x000fe400078e0000 */
[----:B------:R-:W-:-:S10]  /*14f10*/  IMAD.MOV.U32 R6, RZ, RZ, R14 ;  /* 0x000000ffff067224 */ /* 0x000fd400078e000e */
[----:B0-----:R-:W-:Y:S05]  /*14f20*/  WARPSYNC.COLLECTIVE R15, `(.L_x_1221) ;  /* 0x000000000f087348 */ /* 0x001fea0003c00000 */
[----:B------:R1:W2:Y:S02]  /*14f30*/  SHFL.IDX P6, R14, R13, R12, R11 ;  /* 0x0000000c0d0e7389 */ /* 0x0002a400000c000b */
[----:B012---:R-:W-:Y:S01]  /*14f40*/  ENDCOLLECTIVE ;  /* 0x000000000000791b */ /* 0x007fe20003800000 */
.L_x_1221:
[----:B------:R-:W-:Y:S02]  /*14f50*/  IMAD.MOV.U32 R13, RZ, RZ, R4 ;  /* 0x000000ffff0d7224 */ /* 0x000fe400078e0004 */
[----:B------:R-:W-:Y:S01]  /*14f60*/  IMAD.MOV.U32 R12, RZ, RZ, 0x2 ;  /* 0x00000002ff0c7424 */ /* 0x000fe200078e00ff */
[----:B------:R-:W-:-:S05]  /*14f70*/  @P2 IADD3 R14, P0, R29, R14, RZ ;  /* 0x0000000e1d0e2210 */ /* 0x000fca0007f1e0ff */
[----:B------:R-:W-:-:S08]  /*14f80*/  @P2 IMAD.MOV.U32 R2, RZ, RZ, R14 ;  /* 0x000000ffff022224 */ /* 0x000fd000078e000e */
[----:B------:R-:W-:Y:S05]  /*14f90*/  WARPSYNC.COLLECTIVE R15, `(.L_x_1222) ;  /* 0x000000000f087348 */ /* 0x000fea0003c00000 */
[----:B------:R0:W1:Y:S02]  /*14fa0*/  SHFL.IDX P6, R14, R13, R12, R11 ;  /* 0x0000000c0d0e7389 */ /* 0x00006400000c000b */
[----:B01----:R-:W-:Y:S01]  /*14fb0*/  ENDCOLLECTIVE ;  /* 0x000000000000791b */ /* 0x003fe20003800000 */
.L_x_1222:
[----:B------:R-:W-:-:S04]  /*14fc0*/  @P2 IMAD.X R9, RZ, RZ, R6, P0 ;  /* 0x000000ffff092224 */ /* 0x000fc800000e0606 */
[----:B------:R-:W-:Y:S02]  /*14fd0*/  @P2 IMAD.MOV.U32 R3, RZ, RZ, R9 ;  /* 0x000000ffff032224 */ /* 0x000fe400078e0009 */
[----:B------:R-:W-:-:S03]  /*14fe0*/  @P1 VIADD R9, R37, UR48 ;  /* 0x0000003025091c36 */ /* 0x000fc60008000000 */
        /* <DEDUP_REMOVED lines=11> */
.L_x_1223:
[----:B------:R-:W-:Y:S02]  /*150a0*/  IMAD.MOV.U32 R13, RZ, RZ, R4 ;  /* 0x000000ffff0d7224 */ /* 0x000fe400078e0004 */
[----:B------:R-:W-:Y:S01]  /*150b0*/  IMAD.MOV.U32 R12, RZ, RZ, 0x3 ;  /* 0x00000003ff0c7424 */ /* 0x000fe200078e00ff */
[----:B------:R-:W-:-:S05]  /*150c0*/  @P1 IADD3 R14, P0, R29, R14, RZ ;  /* 0x0000000e1d0e1210 */ /* 0x000fca0007f1e0ff */
[----:B------:R-:W-:-:S08]  /*150d0*/  @P1 IMAD.MOV.U32 R2, RZ, RZ, R14 ;  /* 0x000000ffff021224 */ /* 0x000fd000078e000e */
[----:B------:R-:W-:Y:S05]  /*150e0*/  WARPSYNC.COLLECTIVE R15, `(.L_x_1224) ;  /* 0x000000000f087348 */ /* 0x000fea0003c00000 */
[----:B------:R0:W1:Y:S02]  /*150f0*/  SHFL.IDX P6, R14, R13, R12, R11 ;  /* 0x0000000c0d0e7389 */ /* 0x00006400000c000b */
[----:B01----:R-:W-:Y:S01]  /*15100*/  ENDCOLLECTIVE ;  /* 0x000000000000791b */ /* 0x003fe20003800000 */
.L_x_1224:
[----:B------:R-:W-:-:S04]  /*15110*/  @P1 IMAD.X R7, RZ, RZ, R6, P0 ;  /* 0x000000ffff071224 */ /* 0x000fc800000e0606 */
[----:B------:R-:W-:-:S05]  /*15120*/  @P1 IMAD.MOV.U32 R3, RZ, RZ, R7 ;  /* 0x000000ffff031224 */ /* 0x000fca00078e0007 */
[----:B------:R-:W-:Y:S01]  /*15130*/  @!PT LDS RZ, [RZ] ;  /* 0x00000000fffff984 */ /* 0x000fe20000000800 */
[----:B------:R-:W-:Y:S01]  /*15140*/  @!PT LDS RZ, [RZ] ;  /* 0x00000000fffff984 */ /* 0x000fe20000000800 */
[----:B------:R-:W-:Y:S01]  /*15150*/  @!PT LDS RZ, [RZ] ;  /* 0x00000000fffff984 */ /* 0x000fe20000000800 */
[----:B------:R0:W-:Y:S01]  /*15160*/  @P1 LDGSTS.E.BYPASS.LTC128B.128 [R9+0x17400], desc[UR42][R2.64], !P3 ;  /* 0x1740000002091fae */ /* 0x0001e2000d901d6a */
[----:B------:R-:W-:-:S03]  /*15170*/  IMAD.MOV.U32 R13, RZ, RZ, R0 ;  /* 0x000000ffff0d7224 */ /* 0x000fc600078e0000 */
[----:B------:R0:W-:Y:S01]  /*15180*/  @P1 LDGSTS.E.BYPASS.LTC128B.128 [R9+0x19400], desc[UR42][R2.64+0x40], !P4 ;  /* 0x1940004002091fae */ /* 0x0001e2000e101d6a */
[----:B------:R-:W-:-:S03]  /*15190*/  ISETP.NE.AND P4, PT, R5, RZ, PT ;  /* 0x000000ff0500720c */ /* 0x000fc60003f85270 */
[----:B------:R0:W-:Y:S01]  /*151a0*/  @P1 LDGSTS.E.BYPASS.LTC128B.128 [R9+0x1b400], desc[UR42][R2.64+0x80], !P5 ;  /* 0x1b40008002091fae */ /* 0x0001e2000e901d6a */
[----:B------:R-:W-:-:S09]  /*151b0*/  IMAD.MOV.U32 R5, RZ, RZ, R14 ;  /* 0x000000ffff057224 */ /* 0x000fd200078e000e */
[----:B0-----:R-:W-:Y:S05]  /*151c0*/  WARPSYNC.COLLECTIVE R15, `(.L_x_1225) ;  /* 0x000000000f087348 */ /* 0x001fea0003c00000 */
[----:B------:R1:W2:Y:S02]  /*151d0*/  SHFL.IDX P6, R14, R13, R12, R11 ;  /* 0x0000000c0d0e7389 */ /* 0x0002a400000c000b */
[----:B012---:R-:W-:Y:S01]  /*151e0*/  ENDCOLLECTIVE ;  /* 0x000000000000791b */ /* 0x007fe20003800000 */
.L_x_1225:
[----:B------:R-:W-:Y:S05]  /*151f0*/  BRA `(.L_x_1226) ;  /* 0xffffffc800887947 */ /* 0x000fea000383ffff */
.L_x_1162:
[----:B------:R-:W-:Y:S02]  /*15200*/  IMAD.MOV.U32 R13, RZ, RZ, R5 ;  /* 0x000000ffff0d7224 */ /* 0x000fe400078e0005 */
[----:B------:R-:W-:Y:S02]  /*15210*/  IMAD.MOV.U32 R12, RZ, RZ, RZ ;  /* 0x000000ffff0c7224 */ /* 0x000fe400078e00ff */
[----:B------:R-:W-:Y:S02]  /*15220*/  IMAD.MOV.U32 R11, RZ, RZ, 0x1c1f ;  /* 0x00001c1fff0b7424 */ /* 0x000fe400078e00ff */
[----:B------:R-:W-:-:S07]  /*15230*/  IMAD.MOV.U32 R15, RZ, RZ, -0x1 ;  /* 0xffffffffff0f7424 */ /* 0x000fce00078e00ff */
[----:B------:R-:W-:Y:S05]  /*15240*/  WARPSYNC.COLLECTIVE R15, `(.L_x_1227) ;  /* 0x000000000f087348 */ /* 0x000fea0003c00000 */
[----:B------:R0:W1:Y:S02]  /*15250*/  SHFL.IDX P6, R14, R13, R12, R11 ;  /* 0x0000000c0d0e7389 */ /* 0x00006400000c000b */
[----:B01----:R-:W-:Y:S01]  /*15260*/  ENDCOLLECTIVE ;  /* 0x000000000000791b */ /* 0x003fe20003800000 */
.L_x_1227:
[----:B------:R-:W-:Y:S02]  /*15270*/  IMAD.MOV.U32 R13, RZ, RZ, R4 ;  /* 0x000000ffff0d7224 */ /* 0x000fe400078e0004 */
[----:B------:R-:W-:-:S07]  /*15280*/  IMAD.MOV.U32 R2, RZ, RZ, R14 ;  /* 0x000000ffff027224 */ /* 0x000fce00078e000e */
[----:B------:R-:W-:Y:S05]  /*15290*/  WARPSYNC.COLLECTIVE R15, `(.L_x_1228) ;  /* 0x000000000f087348 */ /* 0x000fea0003c00000 */
[----:B------:R0:W1:Y:S02]  /*152a0*/  SHFL.IDX P6, R14, R13, R12, R11 ;  /* 0x0000000c0d0e7389 */ /* 0x00006400000c000b */
[----:B01----:R-:W-:Y:S01]  /*152b0*/  ENDCOLLECTIVE ;  /* 0x000000000000791b */ /* 0x003fe20003800000 */
.L_x_1228:
[----:B------:R-:W-:Y:S02]  /*152c0*/  ULDC UR4, c[0x0][0x288] ;  /* 0x0000a20000047ab9 */ /* 0x000fe40000000800 */
[----:B------:R-:W-:Y:S02]  /*152d0*/  IMAD R7, R0, UR4, RZ ;  /* 0x0000000400077c24 */ /* 0x000fe4000f8e02ff */
[----:B------:R-:W-:-:S04]  /*152e0*/  VIADD R0, R23, UR41 ;  /* 0x0000002917007c36 */ /* 0x000fc80008000000 */
[C---:B------:R-:W-:Y:S01]  /*152f0*/  VIADD R6, R0.reuse, 0x20 ;  /* 0x0000002000067836 */ /* 0x040fe20000000000 */
        /* <DEDUP_REMOVED lines=10> */
.L_x_1229:
        /* <DEDUP_REMOVED lines=12> */
.L_x_1230:
        /* <DEDUP_REMOVED lines=8> */
.L_x_1231:
[----:B------:R-:W-:Y:S02]  /*154e0*/  @!P0 IMAD.X R9, RZ, RZ, R6, P4 ;  /* 0x000000ffff098224 */ /* 0x000fe400020e0606 */
[----:B------:R-:W-:Y:S02]  /*154f0*/  VIADD R6, R0, 0x40 ;  /* 0x0000004000067836 */ /* 0x000fe40000000000 */
        /* <DEDUP_REMOVED lines=8> */
[----:B------:R-:W-:Y:S01]  /*15580*/  ISETP.GE.AND P0, PT, R6, R7, PT ;  /* 0x000000070600720c */ /* 0x000fe20003f06270 */
[----:B------:R-:W-:-:S12]  /*15590*/  IMAD.MOV.U32 R6, RZ, RZ, R14 ;  /* 0x000000ffff067224 */ /* 0x000fd800078e000e */
[----:B0-----:R-:W-:Y:S05]  /*155a0*/  WARPSYNC.COLLECTIVE R15, `(.L_x_1232) ;  /* 0x000000000f087348 */ /* 0x001fea0003c00000 */
[----:B------:R1:W2:Y:S02]  /*155b0*/  SHFL.IDX P6, R14, R13, R12, R11 ;  /* 0x0000000c0d0e7389 */ /* 0x0002a400000c000b */
[----:B012---:R-:W-:Y:S01]  /*155c0*/  ENDCOLLECTIVE ;  /* 0x000000000000791b */ /* 0x007fe20003800000 */
.L_x_1232:
        /* <DEDUP_REMOVED lines=8> */
.L_x_1233:
        /* <DEDUP_REMOVED lines=13> */
.L_x_1234:
[----:B------:R-:W-:Y:S05]  /*15720*/  BRA `(.L_x_1235) ;  /* 0xffffffcc00447947 */ /* 0x000fea000383ffff */
.L_x_1165:
[----:B0-2---:R-:W-:-:S04]  /*15730*/  IMAD.U32 R3, RZ, RZ, UR48 ;  /* 0x00000030ff037e24 */ /* 0x005fc8000f8e00ff */
[----:B------:R0:W2:Y:S03]  /*15740*/  SYNCS.PHASECHK.TRANS64.TRYWAIT P0, [R3+URZ+0x22820], R0 ;  /* 0x02282000030075a7 */ /* 0x0000a6000800017f */
[----:B--2---:R-:W-:Y:S05]  /*15750*/  @!P0 NANOSLEEP.SYNCS 0x989680 ;  /* 0x009896800000895d */ /* 0x004fea0003900000 */
[----:B------:R-:W2:Y:S02]  /*15760*/  @!P0 SYNCS.PHASECHK.TRANS64 P0, [R3+URZ+0x22820], R0 ;  /* 0x02282000030085a7 */ /* 0x000ea4000800007f */
[----:B--2---:R-:W-:Y:S05]  /*15770*/  @!P0 BRA `(.L_x_1165) ;  /* 0xfffffffc00ec8947 */ /* 0x004fea000383ffff */
[----:B------:R-:W-:Y:S05]  /*15780*/  BRA `(.L_x_1236) ;  /* 0xffffffcc00907947 */ /* 0x000fea000383ffff */
.L_x_1168:
[----:B0-----:R0:W2:Y:S02]  /*15790*/  SYNCS.PHASECHK.TRANS64.TRYWAIT P0, [R8+URZ+0x22880], R18 ;  /* 0x02288012080075a7 */ /* 0x0010a4000800017f */
[----:B--2---:R-:W-:Y:S05]  /*157a0*/  @!P0 NANOSLEEP.SYNCS 0x989680 ;  /* 0x009896800000895d */ /* 0x004fea0003900000 */
[----:B------:R-:W2:Y:S02]  /*157b0*/  @!P0 SYNCS.PHASECHK.TRANS64 P0, [R8+URZ+0x22880], R18 ;  /* 0x02288012080085a7 */ /* 0x000ea4000800007f */
[----:B--2---:R-:W-:Y:S05]  /*157c0*/  @!P0 BRA `(.L_x_1168) ;  /* 0xfffffffc00f08947 */ /* 0x004fea000383ffff */
[----:B------:R-:W-:Y:S05]  /*157d0*/  BRA `(.L_x_1237) ;  /* 0xffffffd000487947 */ /* 0x000fea000383ffff */
.L_x_1169:
[----:B------:R-:W-:Y:S01]  /*157e0*/  BSSY B0, `(.L_x_1238) ;  /* 0x0000008000007945 */ /* 0x000fe20003800000 */
[----:B------:R-:W-:Y:S02]  /*157f0*/  IMAD.MOV.U32 R13, RZ, RZ, R22 ;  /* 0x000000ffff0d7224 */ /* 0x000fe400078e0016 */
[----:B------:R-:W-:Y:S02]  /*15800*/  IMAD.MOV.U32 R12, RZ, RZ, RZ ;  /* 0x000000ffff0c7224 */ /* 0x000fe400078e00ff */
[----:B------:R-:W-:Y:S02]  /*15810*/  IMAD.MOV.U32 R11, RZ, RZ, 0x1c1f ;  /* 0x00001c1fff0b7424 */ /* 0x000fe400078e00ff */
[----:B------:R-:W-:-:S07]  /*15820*/  IMAD.MOV.U32 R15, RZ, RZ, -0x1 ;  /* 0xffffffffff0f7424 */ /* 0x000fce00078e00ff */
[----:B01----:R-:W-:Y:S05]  /*15830*/  WARPSYNC.COLLECTIVE R15, `(.L_x_1239) ;  /* 0x000000000f087348 */ /* 0x003fea0003c00000 */
[----:B-1----:R1:W2:Y:S02]  /*15840*/  SHFL.IDX P6, R14, R13, R12, R11 ;  /* 0x0000000c0d0e7389 */ /* 0x0022a400000c000b */
[----:B012---:R-:W-:Y:S01]  /*15850*/  ENDCOLLECTIVE ;  /* 0x000000000000791b */ /* 0x007fe20003800000 */
.L_x_1239:
[----:B------:R-:W-:Y:S05]  /*15860*/  BSYNC B0 ;  /* 0x0000000000007941 */ /* 0x000fea0003800000 */
.L_x_1238:
        /* <DEDUP_REMOVED lines=9> */
.L_x_1240:
[----:B------:R-:W-:Y:S02]  /*15900*/  IMAD.IADD R21, R34, 0x1, R20 ;  /* 0x0000000122157824 */ /* 0x000fe400078e0214 */
[----:B------:R-:W-:Y:S02]  /*15910*/  IMAD.MOV.U32 R13, RZ, RZ, R22 ;  /* 0x000000ffff0d7224 */ /* 0x000fe400078e0016 */
[----:B------:R-:W-:Y:S01]  /*15920*/  IMAD.MOV.U32 R12, RZ, RZ, 0x1 ;  /* 0x00000001ff0c7424 */ /* 0x000fe200078e00ff */
[----:B------:R-:W-:-:S13]  /*15930*/  IADD3 R2, P0, R23, R14, RZ ;  /* 0x0000000e17027210 */ /* 0x000fda0007f1e0ff */
[----:B------:R-:W-:Y:S05]  /*15940*/  WARPSYNC.COLLECTIVE R15, `(.L_x_1241) ;  /* 0x000000000f087348 */ /* 0x000fea0003c00000 */
[----:B------:R0:W1:Y:S02]  /*15950*/  SHFL.IDX P6, R14, R13, R12, R11 ;  /* 0x0000000c0d0e7389 */ /* 0x00006400000c000b */
[----:B01----:R-:W-:Y:S01]  /*15960*/  ENDCOLLECTIVE ;  /* 0x000000000000791b */ /* 0x003fe20003800000 */
.L_x_1241:
[----:B------:R-:W-:-:S05]  /*15970*/  IMAD.X R3, RZ, RZ, R3, P0 ;  /* 0x000000ffff037224 */ /* 0x000fca00000e0603 */
[----:B------:R-:W-:Y:S01]  /*15980*/  @!PT LDS RZ, [RZ] ;  /* 0x00000000fffff984 */ /* 0x000fe20000000800 */
[----:B------:R-:W-:Y:S01]  /*15990*/  @!PT LDS RZ, [RZ] ;  /* 0x00000000fffff984 */ /* 0x000fe20000000800 */
[----:B------:R-:W-:Y:S01]  /*159a0*/  @!PT LDS RZ, [RZ] ;  /* 0x00000000fffff984 */ /* 0x000fe20000000800 */
[----:B------:R0:W-:Y:S04]  /*159b0*/  LDGSTS.E.BYPASS.LTC128B.128 [R20], desc[UR42][R2.64], !P3 ;  /* 0x0000000002147fae */ /* 0x0001e8000d901d6a */
[----:B------:R0:W-:Y:S01]  /*159c0*/  LDGSTS.E.BYPASS.LTC128B.128 [R21], desc[UR42][R2.64+0x40], !P1 ;  /* 0x0000004002157fae */ /* 0x0001e2000c901d6a */
[----:B------:R-:W-:Y:S02]  /*159d0*/  IMAD.MOV.U32 R13, RZ, RZ, R19 ;  /* 0x000000ffff0d7224 */ /* 0x000fe400078e0013 */
[----:B------:R-:W-:-:S07]  /*159e0*/  IMAD.MOV.U32 R5, RZ, RZ, R14 ;  /* 0x000000ffff057224 */ /* 0x000fce00078e000e */
[----:B0-----:R-:W-:Y:S05]  /*159f0*/  WARPSYNC.COLLECTIVE R15, `(.L_x_1242) ;  /* 0x000000000f087348 */ /* 0x001fea0003c00000 */
[----:B------:R1:W2:Y:S02]  /*15a00*/  SHFL.IDX P6, R14, R13, R12, R11 ;  /* 0x0000000c0d0e7389 */ /* 0x0002a400000c000b */
[----:B012---:R-:W-:Y:S01]  /*15a10*/  ENDCOLLECTIVE ;  /* 0x000000000000791b */ /* 0x007fe20003800000 */
.L_x_1242:
[----:B------:R-:W-:Y:S02]  /*15a20*/  IMAD.MOV.U32 R13, RZ, RZ, R22 ;  /* 0x000000ffff0d7224 */ /* 0x000fe400078e0016 */
[----:B------:R-:W-:Y:S01]  /*15a30*/  IMAD.MOV.U32 R12, RZ, RZ, 0x2 ;  /* 0x00000002ff0c7424 */ /* 0x000fe200078e00ff */
[----:B------:R-:W-:-:S13]  /*15a40*/  IADD3 R2, P0, R23, R14, RZ ;  /* 0x0000000e17027210 */ /* 0x000fda0007f1e0ff */
[----:B------:R-:W-:Y:S05]  /*15a50*/  WARPSYNC.COLLECTIVE R15, `(.L_x_1243) ;  /* 0x000000000f087348 */ /* 0x000fea0003c00000 */
[----:B------:R0:W1:Y:S02]  /*15a60*/  SHFL.IDX P6, R14, R13, R12, R11 ;  /* 0x0000000c0d0e7389 */ /* 0x00006400000c000b */
[----:B01----:R-:W-:Y:S01]  /*15a70*/  ENDCOLLECTIVE ;  /* 0x000000000000791b */ /* 0x003fe20003800000 */
.L_x_1243:
[----:B------:R-:W-:-:S05]  /*15a80*/  IMAD.X R3, RZ, RZ, R5, P0 ;  /* 0x000000ffff037224 */ /* 0x000fca00000e0605 */
[----:B------:R-:W-:Y:S01]  /*15a90*/  @!PT LDS RZ, [RZ] ;  /* 0x00000000fffff984 */ /* 0x000fe20000000800 */
[----:B------:R-:W-:Y:S01]  /*15aa0*/  @!PT LDS RZ, [RZ] ;  /* 0x00000000fffff984 */ /* 0x000fe20000000800 */
[----:B------:R-:W-:Y:S01]  /*15ab0*/  @!PT LDS RZ, [RZ] ;  /* 0x00000000fffff984 */ /* 0x000fe20000000800 */
[----:B------:R-:W-:Y:S04]  /*15ac0*/  LDGSTS.E.BYPASS.LTC128B.128 [R20+0x1000], desc[UR42][R2.64], !P3 ;  /* 0x0100000002147fae */ /* 0x000fe8000d901d6a */
[----:B------:R0:W-:Y:S01]  /*15ad0*/  LDGSTS.E.BYPASS.LTC128B.128 [R21+0x1000], desc[UR42][R2.64+0x40], !P1 ;  /* 0x0100004002157fae */ /* 0x0001e2000c901d6a */
[----:B------:R-:W-:Y:S02]  /*15ae0*/  IMAD.MOV.U32 R13, RZ, RZ, R19 ;  /* 0x000000ffff0d7224 */ /* 0x000fe400078e0013 */
[----:B0-----:R-:W-:-:S07]  /*15af0*/  IMAD.MOV.U32 R3, RZ, RZ, R14 ;  /* 0x000000ffff037224 */ /* 0x001fce00078e000e */
[----:B------:R-:W-:Y:S05]  /*15b00*/  WARPSYNC.COLLECTIVE R15, `(.L_x_1244) ;  /* 0x000000000f087348 */ /* 0x000fea0003c00000 */
[----:B------:R0:W1:Y:S02]  /*15b10*/  SHFL.IDX P6, R14, R13, R12, R11 ;  /* 0x0000000c0d0e7389 */ /* 0x00006400000c000b */
[----:B01----:R-:W-:Y:S01]  /*15b20*/  ENDCOLLECTIVE ;  /* 0x000000000000791b */ /* 0x003fe20003800000 */
.L_x_1244:
[----:B------:R-:W-:Y:S02]  /*15b30*/  IMAD.MOV.U32 R13, RZ, RZ, R22 ;  /* 0x000000ffff0d7224 */ /* 0x000fe400078e0016 */
[----:B------:R-:W-:Y:S01]  /*15b40*/  IMAD.MOV.U32 R12, RZ, RZ, 0x3 ;  /* 0x00000003ff0c7424 */ /* 0x000fe200078e00ff */
[----:B------:R-:W-:-:S13]  /*15b50*/  IADD3 R2, P0, R23, R14, RZ ;  /* 0x0000000e17027210 */ /* 0x000fda0007f1e0ff */
[----:B------:R-:W-:Y:S05]  /*15b60*/  WARPSYNC.COLLECTIVE R15, `(.L_x_1245) ;  /* 0x000000000f087348 */ /* 0x000fea0003c00000 */
[----:B------:R0:W1:Y:S02]  /*15b70*/  SHFL.IDX P6, R14, R13, R12, R11 ;  /* 0x0000000c0d0e7389 */ /* 0x00006400000c000b */
[----:B01----:R-:W-:Y:S01]  /*15b80*/  ENDCOLLECTIVE ;  /* 0x000000000000791b */ /* 0x003fe20003800000 */
.L_x_1245:
[----:B------:R-:W-:-:S05]  /*15b90*/  IMAD.X R3, RZ, RZ, R3, P0 ;  /* 0x000000ffff037224 */ /* 0x000fca00000e0603 */
[----:B------:R-:W-:Y:S01]  /*15ba0*/  @!PT LDS RZ, [RZ] ;  /* 0x00000000fffff984 */ /* 0x000fe20000000800 */
[----:B------:R-:W-:Y:S01]  /*15bb0*/  @!PT LDS RZ, [RZ] ;  /* 0x00000000fffff984 */ /* 0x000fe20000000800 */
[----:B------:R-:W-:Y:S01]  /*15bc0*/  @!PT LDS RZ, [RZ] ;  /* 0x00000000fffff984 */ /* 0x000fe20000000800 */
[----:B------:R0:W-:Y:S04]  /*15bd0*/  LDGSTS.E.BYPASS.LTC128B.128 [R20+0x2000], desc[UR42][R2.64], !P3 ;  /* 0x0200000002147fae */ /* 0x0001e8000d901d6a */
[----:B------:R0:W-:Y:S01]  /*15be0*/  LDGSTS.E.BYPASS.LTC128B.128 [R21+0x2000], desc[UR42][R2.64+0x40], !P1 ;  /* 0x0200004002157fae */ /* 0x0001e2000c901d6a */
[----:B------:R-:W-:Y:S02]  /*15bf0*/  IMAD.MOV.U32 R13, RZ, RZ, R19 ;  /* 0x000000ffff0d7224 */ /* 0x000fe400078e0013 */
[----:B------:R-:W-:-:S07]  /*15c00*/  IMAD.MOV.U32 R22, RZ, RZ, R14 ;  /* 0x000000ffff167224 */ /* 0x000fce00078e000e */
[----:B0-----:R-:W-:Y:S05]  /*15c10*/  WARPSYNC.COLLECTIVE R15, `(.L_x_1246) ;  /* 0x000000000f087348 */ /* 0x001fea0003c00000 */
[----:B------:R1:W2:Y:S02]  /*15c20*/  SHFL.IDX P6, R14, R13, R12, R11 ;  /* 0x0000000c0d0e7389 */ /* 0x0002a400000c000b */
[----:B012---:R-:W-:Y:S01]  /*15c30*/  ENDCOLLECTIVE ;  /* 0x000000000000791b */ /* 0x007fe20003800000 */
.L_x_1246:
[----:B------:R-:W-:Y:S05]  /*15c40*/  BRA `(.L_x_1247) ;  /* 0xffffffd000047947 */ /* 0x000fea000383ffff */
.L_x_1172:
[----:B--2---:R2:W3:Y:S02]  /*15c50*/  SYNCS.PHASECHK.TRANS64.TRYWAIT P0, [R8+URZ+0x22840], R18 ;  /* 0x02284012080075a7 */ /* 0x0044e4000800017f */
[----:B---3--:R-:W-:Y:S05]  /*15c60*/  @!P0 NANOSLEEP.SYNCS 0x989680 ;  /* 0x009896800000895d */ /* 0x008fea0003900000 */
[----:B------:R-:W3:Y:S02]  /*15c70*/  @!P0 SYNCS.PHASECHK.TRANS64 P0, [R8+URZ+0x22840], R18 ;  /* 0x02284012080085a7 */ /* 0x000ee4000800007f */
[----:B---3--:R-:W-:Y:S05]  /*15c80*/  @!P0 BRA `(.L_x_1172) ;  /* 0xfffffffc00f08947 */ /* 0x008fea000383ffff */
[----:B------:R-:W-:Y:S05]  /*15c90*/  BRA `(.L_x_1248) ;  /* 0xffffffd000487947 */ /* 0x000fea000383ffff */
.L_x_1173:
[----:B------:R-:W-:Y:S01]  /*15ca0*/  BSSY B0, `(.L_x_1249) ;  /* 0x0000008000007945 */ /* 0x000fe20003800000 */
[----:B------:R-:W-:Y:S02]  /*15cb0*/  IMAD.MOV.U32 R13, RZ, RZ, R18 ;  /* 0x000000ffff0d7224 */ /* 0x000fe400078e0012 */
[----:B------:R-:W-:Y:S02]  /*15cc0*/  IMAD.MOV.U32 R12, RZ, RZ, RZ ;  /* 0x000000ffff0c7224 */ /* 0x000fe400078e00ff */
[----:B------:R-:W-:Y:S02]  /*15cd0*/  IMAD.MOV.U32 R11, RZ, RZ, 0x1c1f ;  /* 0x00001c1fff0b7424 */ /* 0x000fe400078e00ff */
[----:B------:R-:W-:-:S07]  /*15ce0*/  IMAD.MOV.U32 R15, RZ, RZ, -0x1 ;  /* 0xffffffffff0f7424 */ /* 0x000fce00078e00ff */
[----:B-1----:R-:W-:Y:S05]  /*15cf0*/  WARPSYNC.COLLECTIVE R15, `(.L_x_1250) ;  /* 0x000000000f087348 */ /* 0x002fea0003c00000 */
[----:B------:R0:W2:Y:S02]  /*15d00*/  SHFL.IDX P6, R14, R13, R12, R11 ;  /* 0x0000000c0d0e7389 */ /* 0x0000a400000c000b */
[----:B012---:R-:W-:Y:S01]  /*15d10*/  ENDCOLLECTIVE ;  /* 0x000000000000791b */ /* 0x007fe20003800000 */
.L_x_1250:
[----:B------:R-:W-:Y:S05]  /*15d20*/  BSYNC B0 ;  /* 0x0000000000007941 */ /* 0x000fea0003800000 */
.L_x_1249:
        /* <DEDUP_REMOVED lines=9> */
.L_x_1251:
[----:B------:R-:W-:Y:S02]  /*15dc0*/  IMAD.MOV.U32 R13, RZ, RZ, R18 ;  /* 0x000000ffff0d7224 */ /* 0x000fe400078e0012 */
[----:B------:R-:W-:Y:S01]  /*15dd0*/  IMAD.MOV.U32 R12, RZ, RZ, 0x1 ;  /* 0x00000001ff0c7424 */ /* 0x000fe200078e00ff */
[----:B------:R-:W-:-:S13]  /*15de0*/  IADD3 R2, P0, R19, R14, RZ ;  /* 0x0000000e13027210 */ /* 0x000fda0007f1e0ff */
[----:B------:R-:W-:Y:S05]  /*15df0*/  WARPSYNC.COLLECTIVE R15, `(.L_x_1252) ;  /* 0x000000000f087348 */ /* 0x000fea0003c00000 */
[----:B------:R0:W1:Y:S02]  /*15e00*/  SHFL.IDX P6, R14, R13, R12, R11 ;  /* 0x0000000c0d0e7389 */ /* 0x00006400000c000b */
[----:B01----:R-:W-:Y:S01]  /*15e10*/  ENDCOLLECTIVE ;  /* 0x000000000000791b */ /* 0x003fe20003800000 */
.L_x_1252:
        /* <DEDUP_REMOVED lines=12> */
.L_x_1253:
[----:B------:R-:W-:Y:S02]  /*15ee0*/  IMAD.MOV.U32 R13, RZ, RZ, R18 ;  /* 0x000000ffff0d7224 */ /* 0x000fe400078e0012 */
[----:B------:R-:W-:Y:S01]  /*15ef0*/  IMAD.MOV.U32 R12, RZ, RZ, 0x2 ;  /* 0x00000002ff0c7424 */ /* 0x000fe200078e00ff */
[----:B------:R-:W-:-:S13]  /*15f00*/  IADD3 R2, P0, R19, R14, RZ ;  /* 0x0000000e13027210 */ /* 0x000fda0007f1e0ff */
[----:B------:R-:W-:Y:S05]  /*15f10*/  WARPSYNC.COLLECTIVE R15, `(.L_x_1254) ;  /* 0x000000000f087348 */ /* 0x000fea0003c00000 */
[----:B------:R0:W1:Y:S02]  /*15f20*/  SHFL.IDX P6, R14, R13, R12, R11 ;  /* 0x0000000c0d0e7389 */ /* 0x00006400000c000b */
[----:B01----:R-:W-:Y:S01]  /*15f30*/  ENDCOLLECTIVE ;  /* 0x000000000000791b */ /* 0x003fe20003800000 */
.L_x_1254:
        /* <DEDUP_REMOVED lines=12> */
.L_x_1255:
[----:B------:R-:W-:Y:S02]  /*16000*/  IMAD.MOV.U32 R13, RZ, RZ, R18 ;  /* 0x000000ffff0d7224 */ /* 0x000fe400078e0012 */
[----:B------:R-:W-:Y:S01]  /*16010*/  IMAD.MOV.U32 R12, RZ, RZ, 0x3 ;  /* 0x00000003ff0c7424 */ /* 0x000fe200078e00ff */
[----:B------:R-:W-:-:S13]  /*16020*/  IADD3 R2, P0, R19, R14, RZ ;  /* 0x0000000e13027210 */ /* 0x000fda0007f1e0ff */
[----:B------:R-:W-:Y:S05]  /*16030*/  WARPSYNC.COLLECTIVE R15, `(.L_x_1256) ;  /* 0x000000000f087348 */ /* 0x000fea0003c00000 */
[----:B------:R0:W1:Y:S02]  /*16040*/  SHFL.IDX P6, R14, R13, R12, R11 ;  /* 0x0000000c0d0e7389 */ /* 0x00006400000c000b */
[----:B01----:R-:W-:Y:S01]  /*16050*/  ENDCOLLECTIVE ;  /* 0x000000000000791b */ /* 0x003fe20003800000 */
.L_x_1256:
        /* <DEDUP_REMOVED lines=12> */
.L_x_1257:
[----:B------:R-:W-:Y:S05]  /*16120*/  BRA `(.L_x_1258) ;  /* 0xffffffcc00fc7947 */ /* 0x000fea000383ffff */
.L_x_1176:
[----:B0-----:R0:W2:Y:S02]  /*16130*/  SYNCS.PHASECHK.TRANS64.TRYWAIT P0, [R2+URZ+0x22870], R3 ;  /* 0x02287003020075a7 */ /* 0x0010a4000800017f */
[----:B--2---:R-:W-:Y:S05]  /*16140*/  @!P0 NANOSLEEP.SYNCS 0x989680 ;  /* 0x009896800000895d */ /* 0x004fea0003900000 */
[----:B------:R-:W2:Y:S02]  /*16150*/  @!P0 SYNCS.PHASECHK.TRANS64 P0, [R2+URZ+0x22870], R3 ;  /* 0x02287003020085a7 */ /* 0x000ea4000800007f */
[----:B--2---:R-:W-:Y:S05]  /*16160*/  @!P0 BRA `(.L_x_1176) ;  /* 0xfffffffc00f08947 */ /* 0x004fea000383ffff */
[----:B------:R-:W-:Y:S05]  /*16170*/  BRA `(.L_x_1259) ;  /* 0xffffffd0005c7947 */ /* 0x000fea000383ffff */
.L_x_1178:
[----:B0-----:R0:W2:Y:S02]  /*16180*/  SYNCS.PHASECHK.TRANS64.TRYWAIT P0, [R2+URZ+0x22860], R3 ;  /* 0x02286003020075a7 */ /* 0x0010a4000800017f */
[----:B--2---:R-:W-:Y:S05]  /*16190*/  @!P0 NANOSLEEP.SYNCS 0x989680 ;  /* 0x009896800000895d */ /* 0x004fea0003900000 */
[----:B------:R-:W2:Y:S02]  /*161a0*/  @!P0 SYNCS.PHASECHK.TRANS64 P0, [R2+URZ+0x22860], R3 ;  /* 0x02286003020085a7 */ /* 0x000ea4000800007f */
[----:B--2---:R-:W-:Y:S05]  /*161b0*/  @!P0 BRA `(.L_x_1178) ;  /* 0xfffffffc00f08947 */ /* 0x004fea000383ffff */
[----:B------:R-:W-:Y:S05]  /*161c0*/  BRA `(.L_x_1260) ;  /* 0xffffffd0006c7947 */ /* 0x000fea000383ffff */
.L_x_1185:
[----:B--2---:R2:W3:Y:S02]  /*161d0*/  SYNCS.PHASECHK.TRANS64.TRYWAIT P0, [R17+URZ+0x22870], R2 ;  /* 0x02287002110075a7 */ /* 0x0044e4000800017f */
[----:B---3--:R-:W-:Y:S05]  /*161e0*/  @!P0 NANOSLEEP.SYNCS 0x989680 ;  /* 0x009896800000895d */ /* 0x008fea0003900000 */
[----:B------:R-:W3:Y:S02]  /*161f0*/  @!P0 SYNCS.PHASECHK.TRANS64 P0, [R17+URZ+0x22870], R2 ;  /* 0x02287002110085a7 */ /* 0x000ee4000800007f */
[----:B---3--:R-:W-:Y:S05]  /*16200*/  @!P0 BRA `(.L_x_1185) ;  /* 0xfffffffc00f08947 */ /* 0x008fea000383ffff */
[----:B------:R-:W-:Y:S05]  /*16210*/  BRA `(.L_x_1261) ;  /* 0xffffffd400d07947 */ /* 0x000fea000383ffff */
.L_x_1187:
[----:B0-----:R0:W2:Y:S02]  /*16220*/  SYNCS.PHASECHK.TRANS64.TRYWAIT P0, [R17+URZ+0x22860], R4 ;  /* 0x02286004110075a7 */ /* 0x0010a4000800017f */
[----:B--2---:R-:W-:Y:S05]  /*16230*/  @!P0 NANOSLEEP.SYNCS 0x989680 ;  /* 0x009896800000895d */ /* 0x004fea0003900000 */
[----:B------:R-:W2:Y:S02]  /*16240*/  @!P0 SYNCS.PHASECHK.TRANS64 P0, [R17+URZ+0x22860], R4 ;  /* 0x02286004110085a7 */ /* 0x000ea4000800007f */
[----:B--2---:R-:W-:Y:S05]  /*16250*/  @!P0 BRA `(.L_x_1187) ;  /* 0xfffffffc00f08947 */ /* 0x004fea000383ffff */
[----:B------:R-:W-:Y:S05]  /*16260*/  BRA `(.L_x_1262) ;  /* 0xffffffd400f47947 */ /* 0x000fea000383ffff */
.L_x_1190:
[----:B-1----:R1:W2:Y:S02]  /*16270*/  SYNCS.PHASECHK.TRANS64.TRYWAIT P0, [R5+URZ+0x22820], R2 ;  /* 0x02282002050075a7 */ /* 0x0022a4000800017f */
[----:B--2---:R-:W-:Y:S05]  /*16280*/  @!P0 NANOSLEEP.SYNCS 0x989680 ;  /* 0x009896800000895d */ /* 0x004fea0003900000 */
[----:B------:R-:W2:Y:S02]  /*16290*/  @!P0 SYNCS.PHASECHK.TRANS64 P0, [R5+URZ+0x22820], R2 ;  /* 0x02282002050085a7 */ /* 0x000ea4000800007f */
[----:B--2---:R-:W-:Y:S05]  /*162a0*/  @!P0 BRA `(.L_x_1190) ;  /* 0xfffffffc00f08947 */ /* 0x004fea000383ffff */
[----:B------:R-:W-:Y:S05]  /*162b0*/  BRA `(.L_x_1263) ;  /* 0xffffffdc00347947 */ /* 0x000fea000383ffff */
.L_x_1192:
[----:B-1----:R1:W2:Y:S02]  /*162c0*/  SYNCS.PHASECHK.TRANS64.TRYWAIT P1, [R4+URZ+0x22840], R3 ;  /* 0x02284003040075a7 */ /* 0x0022a4000802017f */
[----:B--2---:R-:W-:Y:S05]  /*162d0*/  @!P1 NANOSLEEP.SYNCS 0x989680 ;  /* 0x009896800000995d */ /* 0x004fea0003900000 */
[----:B------:R-:W2:Y:S02]  /*162e0*/  @!P1 SYNCS.PHASECHK.TRANS64 P1, [R4+URZ+0x22840], R3 ;  /* 0x02284003040095a7 */ /* 0x000ea4000802007f */
[----:B--2---:R-:W-:Y:S05]  /*162f0*/  @!P1 BRA `(.L_x_1192) ;  /* 0xfffffffc00f09947 */ /* 0x004fea000383ffff */
[----:B------:R-:W-:Y:S05]  /*16300*/  BRA `(.L_x_1264) ;  /* 0xffffffdc00707947 */ /* 0x000fea000383ffff */
.L_x_1194:
[----:B--2---:R2:W3:Y:S02]  /*16310*/  SYNCS.PHASECHK.TRANS64.TRYWAIT P1, [R5+URZ+0x22840], R0 ;  /* 0x02284000050075a7 */ /* 0x0044e4000802017f */
[----:B---3--:R-:W-:Y:S05]  /*16320*/  @!P1 NANOSLEEP.SYNCS 0x989680 ;  /* 0x009896800000995d */ /* 0x008fea0003900000 */
[----:B------:R-:W3:Y:S02]  /*16330*/  @!P1 SYNCS.PHASECHK.TRANS64 P1, [R5+URZ+0x22840], R0 ;  /* 0x02284000050095a7 */ /* 0x000ee4000802007f */
[----:B---3--:R-:W-:Y:S05]  /*16340*/  @!P1 BRA `(.L_x_1194) ;  /* 0xfffffffc00f09947 */ /* 0x008fea000383ffff */
[----:B------:R-:W-:Y:S05]  /*16350*/  BRA `(.L_x_1265) ;  /* 0xffffffdc007c7947 */ /* 0x000fea000383ffff */
.L_x_1196:
[----:B---3--:R3:W4:Y:S02]  /*16360*/  SYNCS.PHASECHK.TRANS64.TRYWAIT P1, [R4+URZ+0x22860], R3 ;  /* 0x02286003040075a7 */ /* 0x008724000802017f */
[----:B----4-:R-:W-:Y:S05]  /*16370*/  @!P1 NANOSLEEP.SYNCS 0x989680 ;  /* 0x009896800000995d */ /* 0x010fea0003900000 */
[----:B------:R-:W4:Y:S02]  /*16380*/  @!P1 SYNCS.PHASECHK.TRANS64 P1, [R4+URZ+0x22860], R3 ;  /* 0x02286003040095a7 */ /* 0x000f24000802007f */
[----:B----4-:R-:W-:Y:S05]  /*16390*/  @!P1 BRA `(.L_x_1196) ;  /* 0xfffffffc00f09947 */ /* 0x010fea000383ffff */
[----:B------:R-:W-:Y:S05]  /*163a0*/  BRA `(.L_x_1266) ;  /* 0xffffffdc00787947 */ /* 0x000fea000383ffff */
.L_x_1198:
[----:B----4-:R4:W0:Y:S02]  /*163b0*/  SYNCS.PHASECHK.TRANS64.TRYWAIT P1, [R5+URZ+0x22860], R0 ;  /* 0x02286000050075a7 */ /* 0x010824000802017f */
[----:B0-----:R-:W-:Y:S05]  /*163c0*/  @!P1 NANOSLEEP.SYNCS 0x989680 ;  /* 0x009896800000995d */ /* 0x001fea0003900000 */
[----:B------:R-:W0:Y:S02]  /*163d0*/  @!P1 SYNCS.PHASECHK.TRANS64 P1, [R5+URZ+0x22860], R0 ;  /* 0x02286000050095a7 */ /* 0x000e24000802007f */
[----:B0-----:R-:W-:Y:S05]  /*163e0*/  @!P1 BRA `(.L_x_1198) ;  /* 0xfffffffc00f09947 */ /* 0x001fea000383ffff */
[----:B------:R-:W-:Y:S05]  /*163f0*/  BRA `(.L_x_1267) ;  /* 0xffffffdc00747947 */ /* 0x000fea000383ffff */
.L_x_1200:
[----:B------:R0:W0:Y:S02]  /*16400*/  SYNCS.PHASECHK.TRANS64.TRYWAIT P1, [R4+URZ+0x22880], R3 ;  /* 0x02288003040075a7 */ /* 0x000024000802017f */
[----:B0-----:R-:W-:Y:S05]  /*16410*/  @!P1 NANOSLEEP.SYNCS 0x989680 ;  /* 0x009896800000995d */ /* 0x001fea0003900000 */
[----:B------:R-:W0:Y:S02]  /*16420*/  @!P1 SYNCS.PHASECHK.TRANS64 P1, [R4+URZ+0x22880], R3 ;  /* 0x02288003040095a7 */ /* 0x000e24000802007f */
[----:B0-----:R-:W-:Y:S05]  /*16430*/  @!P1 BRA `(.L_x_1200) ;  /* 0xfffffffc00f09947 */ /* 0x001fea000383ffff */
[----:B------:R-:W-:Y:S05]  /*16440*/  BRA `(.L_x_1268) ;  /* 0xffffffdc00707947 */ /* 0x000fea000383ffff */
.L_x_1269:
        /* <DEDUP_REMOVED lines=11> */
.L_x_3317:


//--------------------- .text._ZN7cutlass13device_kernelIN5flash11enable_sm90INS1_16FlashAttnFwdSm90INS1_25CollectiveMainloopFwdSm90ILi2EN4cute5tupleIJNS5_1CILi1EEES8_S8_EEENS6_IJNS7_ILi128EEESA_NS7_ILi192EEEEEELi128ENS_12float_e4m3_tEfNS_4arch4Sm90ELb0ELb1ELb0ELb1ELb1ELb0ELb0ELb1ELb1ELb1ELb1ELb0EEENS1_21CollectiveEpilogueFwdINS6_IJSA_SA_SA_EEES9_NS_10bfloat16_tESF_Li256ELb1ELb1ELb1ELb1EEENS1_36VarlenDynamicPersistentTileSchedulerILi128ELi128ELi256ELi128ELb1ELb1ELb1ELb1ELb0ELb1EEEEEEEEEvNT_6ParamsE --------------------------
	.section	.text._ZN7cutlass13device_kernelIN5flash11enable_sm90INS1_16FlashAttnFwdSm90INS1_25CollectiveMainloopFwdSm90ILi2EN4cute5tupleIJNS5_1CILi1EEES8_S8_EEENS6_IJNS7_ILi128EEESA_NS7_ILi192EEEEEELi128ENS_12float_e4m3_tEfNS_4arch4Sm90ELb0ELb1ELb0ELb1ELb1ELb0ELb0ELb1ELb1ELb1ELb1ELb0EEENS1_21CollectiveEpilogueFwdINS6_IJSA_SA_SA_EEES9_NS_10bfloat16_tESF_Li256ELb1ELb1ELb1ELb1EEENS1_36VarlenDynamicPersistentTileSchedulerILi128ELi128ELi256ELi128ELb1ELb1ELb1ELb1ELb0ELb1EEEEEEEEEvNT_6ParamsE,"ax",@progbits
	.align	128
.text._ZN7cutlass13device_kernelIN5flash11enable_sm90INS1_16FlashAttnFwdSm90INS1_25CollectiveMainloopFwdSm90ILi2EN4cute5tupleIJNS5_1CILi1EEES8_S8_EEENS6_IJNS7_ILi128EEESA_NS7_ILi192EEEEEELi128ENS_12float_e4m3_tEfNS_4arch4Sm90ELb0ELb1ELb0ELb1ELb1ELb0ELb0ELb1ELb1ELb1ELb1ELb0EEENS1_21CollectiveEpilogueFwdINS6_IJSA_SA_SA_EEES9_NS_10bfloat16_tESF_Li256ELb1ELb1ELb1ELb1EEENS1_36VarlenDynamicPersistentTileSchedulerILi128ELi128ELi256ELi128ELb1ELb1ELb1ELb1ELb0ELb1EEEEEEEEEvNT_6ParamsE:
        .type           _ZN7cutlass13device_kernelIN5flash11enable_sm90INS1_16FlashAttnFwdSm90INS1_25CollectiveMainloopFwdSm90ILi2EN4cute5tupleIJNS5_1CILi1EEES8_S8_EEENS6_IJNS7_ILi128EEESA_NS7_ILi192EEEEEELi128ENS_12float_e4m3_tEfNS_4arch4Sm90ELb0ELb1ELb0ELb1ELb1ELb0ELb0ELb1ELb1ELb1ELb1ELb0EEENS1_21CollectiveEpilogueFwdINS6_IJSA_SA_SA_EEES9_NS_10bfloat16_tESF_Li256ELb1ELb1ELb1ELb1EEENS1_36VarlenDynamicPersistentTileSchedulerILi128ELi128ELi256ELi128ELb1ELb1ELb1ELb1ELb0ELb1EEEEEEEEEvNT_6ParamsE,@function
        .size           _ZN7cutlass13device_kernelIN5flash11enable_sm90INS1_16FlashAttnFwdSm90INS1_25CollectiveMainloopFwdSm90ILi2EN4cute5tupleIJNS5_1CILi1EEES8_S8_EEENS6_IJNS7_ILi128EEESA_NS7_ILi192EEEEEELi128ENS_12float_e4m3_tEfNS_4arch4Sm90ELb0ELb1ELb0ELb1ELb1ELb0ELb0ELb1ELb1ELb1ELb1ELb0EEENS1_21CollectiveEpilogueFwdINS6_IJSA_SA_SA_EEES9_NS_10bfloat16_tESF_Li256ELb1ELb1ELb1ELb1EEENS1_36VarlenDynamicPersistentTileSchedulerILi128ELi128ELi256ELi128ELb1ELb1ELb1ELb1ELb0ELb1EEEEEEEEEvNT_6ParamsE,(.L_x_3318 - _ZN7cutlass13device_kernelIN5flash11enable_sm90INS1_16FlashAttnFwdSm90INS1_25CollectiveMainloopFwdSm90ILi2EN4cute5tupleIJNS5_1CILi1EEES8_S8_EEENS6_IJNS7_ILi128EEESA_NS7_ILi192EEEEEELi128ENS_12float_e4m3_tEfNS_4arch4Sm90ELb0ELb1ELb0ELb1ELb1ELb0ELb0ELb1ELb1ELb1ELb1ELb0EEENS1_21CollectiveEpilogueFwdINS6_IJSA_SA_SA_EEES9_NS_10bfloat16_tESF_Li256ELb1ELb1ELb1ELb1EEENS1_36VarlenDynamicPersistentTileSchedulerILi128ELi128ELi256ELi128ELb1ELb1ELb1ELb1ELb0ELb1EEEEEEEEEvNT_6ParamsE)
        .other          _ZN7cutlass13device_kernelIN5flash11enable_sm90INS1_16FlashAttnFwdSm90INS1_25CollectiveMainloopFwdSm90ILi2EN4cute5tupleIJNS5_1CILi1EEES8_S8_EEENS6_IJNS7_ILi128EEESA_NS7_ILi192EEEEEELi128ENS_12float_e4m3_tEfNS_4arch4Sm90ELb0ELb1ELb0ELb1ELb1ELb0ELb0ELb1ELb1ELb1ELb1ELb0EEENS1_21CollectiveEpilogueFwdINS6_IJSA_SA_SA_EEES9_NS_10bfloat16_tESF_Li256ELb1ELb1ELb1ELb1EEENS1_36VarlenDynamicPersistentTileSchedulerILi128ELi128ELi256ELi128ELb1ELb1ELb1ELb1ELb0ELb1EEEEEEEEEvNT_6ParamsE,@"STO_CUDA_ENTRY STV_DEFAULT"
_ZN7cutlass13device_kernelIN5flash11enable_sm90INS1_16FlashAttnFwdSm90INS1_25CollectiveMainloopFwdSm90ILi2EN4cute5tupleIJNS5_1CILi1EEES8_S8_EEENS6_IJNS7_ILi128EEESA_NS7_ILi192EEEEEELi128ENS_12float_e4m3_tEfNS_4arch4Sm90ELb0ELb1ELb0ELb1ELb1ELb0ELb0ELb1ELb1ELb1ELb1ELb0EEENS1_21CollectiveEpilogueFwdINS6_IJSA_SA_SA_EEES9_NS_10bfloat16_tESF_Li256ELb1ELb1ELb1ELb1EEENS1_36VarlenDynamicPersistentTileSchedulerILi128ELi128ELi256ELi128ELb1ELb1ELb1ELb1ELb0ELb1EEEEEEEEEvNT_6ParamsE:
        /* <DEDUP_REMOVED lines=45> */
.L_x_1270:
        /* <DEDUP_REMOVED lines=22> */
.L_x_1271:
        /* <DEDUP_REMOVED lines=18> */
.L_x_1272:
        /* <DEDUP_REMOVED lines=22> */
.L_x_1273:
        /* <DEDUP_REMOVED lines=24> */
.L_x_1274:
        /* <DEDUP_REMOVED lines=8> */
.L_x_1276:
        /* <DEDUP_REMOVED lines=25> */
[----:B------:R-:W-:Y:S01]  /*0a40*/  R2UR UR53, R15 ;  /* 0x000000000f3572ca */ /* 0x000fe200000e0000 */
[----:B------:R-:W-:Y:S01]  /*0a50*/  UMOV UR49, URZ ;  /* 0x0000003f00317c82 */ /* 0x000fe20008000000 */
[CC--:B------:R-:W-:Y:S02]  /*0a60*/  LEA.HI R3, R0.reuse, R205.reuse, RZ, 0x7 ;  /* 0x000000cd00037211 */ /* 0x0c0fe400078f38ff */
[----:B------:R-:W-:-:S02]  /*0a70*/  LEA.HI R4, R0, R205, RZ, 0x5 ;  /* 0x000000cd00047211 */ /* 0x000fc400078f28ff */
[----:B------:R-:W-:Y:S02]  /*0a80*/  LOP3.LUT R2, R3, 0xffffff80, RZ, 0xc0, !PT ;  /* 0xffffff8003027812 */ /* 0x000fe400078ec0ff */
[----:B------:R-:W-:Y:S01]  /*0a90*/  SHF.R.S32.HI R200, RZ, 0x7, R3 ;  /* 0x00000007ffc87819 */ /* 0x000fe20000011403 */
[----:B------:R-:W-:Y:S02]  /*0aa0*/  IMAD.SHL.U32 R6, R4, 0x20, RZ ;  /* 0x0000002004067824 */ /* 0x000fe400078e00ff */
[----:B------:R-:W-:Y:S01]  /*0ab0*/  IMAD.IADD R183, R205, 0x1, -R2 ;  /* 0x00000001cdb77824 */ /* 0x000fe200078e0a02 */
[----:B------:R-:W-:Y:S02]  /*0ac0*/  LEA.HI R2, R0, R205, RZ, 0x4 ;  /* 0x000000cd00027211 */ /* 0x000fe400078f20ff */
[----:B------:R-:W-:Y:S02]  /*0ad0*/  LOP3.LUT R7, R6, 0xfffffc00, RZ, 0xc0, !PT ;  /* 0xfffffc0006077812 */ /* 0x000fe400078ec0ff */
[----:B------:R-:W-:-:S02]  /*0ae0*/  LOP3.LUT R4, R2, 0x3fffff0, RZ, 0xc0, !PT ;  /* 0x03fffff002047812 */ /* 0x000fc400078ec0ff */
[----:B------:R-:W-:Y:S02]  /*0af0*/  SHF.R.S32.HI R5, RZ, 0x4, R2 ;  /* 0x00000004ff057819 */ /* 0x000fe40000011402 */
[----:B------:R-:W-:Y:S01]  /*0b00*/  SHF.R.S32.HI R8, RZ, 0x1f, R183 ;  /* 0x0000001fff087819 */ /* 0x000fe200000114b7 */
[----:B------:R-:W-:Y:S01]  /*0b10*/  IMAD.IADD R4, R205, 0x1, -R4 ;  /* 0x00000001cd047824 */ /* 0x000fe200078e0a04 */
[----:B------:R-:W-:Y:S02]  /*0b20*/  LEA.HI R2, R2, R5, RZ, 0x1 ;  /* 0x0000000502027211 */ /* 0x000fe400078f08ff */
[----:B------:R-:W-:Y:S01]  /*0b30*/  LEA.HI R9, R8, R183, RZ, 0x2 ;  /* 0x000000b708097211 */ /* 0x000fe200078f10ff */
[----:B------:R-:W-:Y:S01]  /*0b40*/  IMAD R7, R4, 0x40, R7 ;  /* 0x0000004004077824 */ /* 0x000fe200078e0207 */
[----:B------:R-:W-:Y:S02]  /*0b50*/  LEA.HI R4, R0, R205, RZ, 0x2 ;  /* 0x000000cd00047211 */ /* 0x000fe400078f10ff */
[----:B------:R-:W-:-:S02]  /*0b60*/  LOP3.LUT R2, R2, 0x1ffffffe, RZ, 0xc0, !PT ;  /* 0x1ffffffe02027812 */ /* 0x000fc400078ec0ff */
[----:B------:R-:W-:Y:S02]  /*0b70*/  LOP3.LUT R4, R4, 0xfffffffc, RZ, 0xc0, !PT ;  /* 0xfffffffc04047812 */ /* 0x000fe400078ec0ff */
[--C-:B------:R-:W-:Y:S01]  /*0b80*/  SHF.R.S32.HI R6, RZ, 0x2, R9.reuse ;  /* 0x00000002ff067819 */ /* 0x100fe20000011409 */
[----:B------:R-:W-:Y:S01]  /*0b90*/  IMAD.IADD R2, R5, 0x1, -R2 ;  /* 0x0000000105027824 */ /* 0x000fe200078e0a02 */
[----:B------:R-:W-:Y:S01]  /*0ba0*/  SHF.R.S32.HI R11, RZ, 0x1f, R9 ;  /* 0x0000001fff0b7819 */ /* 0x000fe20000011409 */
[----:B------:R-:W-:Y:S01]  /*0bb0*/  IMAD.IADD R4, R205, 0x1, -R4 ;  /* 0x00000001cd047824 */ /* 0x000fe200078e0a04 */
[----:B------:R-:W-:Y:S01]  /*0bc0*/  LEA.HI R0, R0, R205, RZ, 0x3 ;  /* 0x000000cd00007211 */ /* 0x000fe200078f18ff */
[----:B------:R-:W-:Y:S01]  /*0bd0*/  IMAD R202, R2, 0x8, R7 ;  /* 0x0000000802ca7824 */ /* 0x000fe200078e0207 */
[----:B------:R-:W-:Y:S02]  /*0be0*/  LEA.HI R11, R11, R6, RZ, 0x3 ;  /* 0x000000060b0b7211 */ /* 0x000fe400078f18ff */
[----:B------:R-:W-:-:S02]  /*0bf0*/  LEA.HI R2, R4, R4, RZ, 0x1 ;  /* 0x0000000404027211 */ /* 0x000fc400078f08ff */
[----:B------:R-:W-:Y:S02]  /*0c00*/  LOP3.LUT R22, R0, 0xfffffff8, RZ, 0xc0, !PT ;  /* 0xfffffff800167812 */ /* 0x000fe400078ec0ff */
[----:B------:R-:W-:Y:S02]  /*0c10*/  LOP3.LUT R5, R2, 0x1ffffffe, RZ, 0xc0, !PT ;  /* 0x1ffffffe02057812 */ /* 0x000fe400078ec0ff */
[----:B------:R-:W-:Y:S01]  /*0c20*/  LOP3.LUT R2, R9, 0x7ffffffc, RZ, 0xc0, !PT ;  /* 0x7ffffffc09027812 */ /* 0x000fe200078ec0ff */
[----:B------:R-:W-:Y:S01]  /*0c30*/  IMAD.IADD R22, R205, 0x1, -R22 ;  /* 0x00000001cd167824 */ /* 0x000fe200078e0a16 */
[----:B------:R-:W-:Y:S01]  /*0c40*/  LOP3.LUT R11, R11, 0xfffffff8, RZ, 0xc0, !PT ;  /* 0xfffffff80b0b7812 */ /* 0x000fe200078ec0ff */
[----:B------:R-:W-:Y:S01]  /*0c50*/  IMAD.IADD R4, R4, 0x1, -R5 ;  /* 0x0000000104047824 */ /* 0x000fe200078e0a05 */
[----:B------:R-:W-:Y:S01]  /*0c60*/  LEA.HI R8, R8, R183, RZ, 0x5 ;  /* 0x000000b708087211 */ /* 0x000fe200078f28ff */
[----:B------:R-:W-:Y:S01]  /*0c70*/  IMAD.IADD R2, R183, 0x1, -R2 ;  /* 0x00000001b7027824 */ /* 0x000fe200078e0a02 */
[----:B------:R-:W-:Y:S01]  /*0c80*/  LEA.HI R3, R3, R200, RZ, 0x1 ;  /* 0x000000c803037211 */ /* 0x000fe200078f08ff */
[----:B------:R-:W-:Y:S01]  /*0c90*/  IMAD.IADD R11, R6, 0x1, -R11 ;  /* 0x00000001060b7824 */ /* 0x000fe200078e0a0b */
[----:B------:R-:W-:Y:S01]  /*0ca0*/  SHF.R.S32.HI R8, RZ, 0x5, R8 ;  /* 0x00000005ff087819 */ /* 0x000fe20000011408 */
[----:B------:R-:W-:Y:S01]  /*0cb0*/  IMAD.SHL.U32 R18, R22, 0x8, RZ ;  /* 0x0000000816127824 */ /* 0x000fe200078e00ff */
[----:B------:R-:W-:Y:S01]  /*0cc0*/  LOP3.LUT R3, R3, 0x3fffffe, RZ, 0xc0, !PT ;  /* 0x03fffffe03037812 */ /* 0x000fe200078ec0ff */
[----:B------:R-:W-:Y:S01]  /*0cd0*/  IMAD.SHL.U32 R16, R2, 0x2, RZ ;  /* 0x0000000202107824 */ /* 0x000fe200078e00ff */
[----:B------:R-:W-:Y:S01]  /*0ce0*/  SHF.R.S32.HI R182, RZ, 0x3, R0 ;  /* 0x00000003ffb67819 */ /* 0x000fe20000011400 */
[----:B------:R-:W-:Y:S01]  /*0cf0*/  IMAD R8, R8, 0x10, R11 ;  /* 0x0000001008087824 */ /* 0x000fe200078e020b */
[----:B------:R-:W-:Y:S01]  /*0d00*/  SHF.R.S32.HI R204, RZ, 0x1f, R18 ;  /* 0x0000001fffcc7819 */ /* 0x000fe20000011412 */
[----:B------:R-:W-:Y:S01]  /*0d10*/  IMAD.IADD R3, R200, 0x1, -R3 ;  /* 0x00000001c8037824 */ /* 0x000fe200078e0a03 */
[----:B------:R-:W-:Y:S01]  /*0d20*/  SHF.R.S32.HI R199, RZ, 0x1f, R16 ;  /* 0x0000001fffc77819 */ /* 0x000fe20000011410 */
[----:B------:R-:W-:-:S02]  /*0d30*/  VIADD R19, R18, 0x40 ;  /* 0x0000004012137836 */ /* 0x000fc40000000000 */
        /* <DEDUP_REMOVED lines=33> */
.L_x_1388:
[----:B------:R-:W-:Y:S01]  /*0f50*/  ULDC.64 UR8, c[0x0][0xa28] ;  /* 0x00028a0000087ab9 */ /* 0x000fe20000000a00 */
[----:B------:R-:W-:Y:S01]  /*0f60*/  ULDC UR4, c[0x0][0x424] ;  /* 0x0001090000047ab9 */ /* 0x000fe20000000800 */
[----:B------:R-:W-:Y:S01]  /*0f70*/  UISETP.NE.U32.AND UP0, UPT, UR8, URZ, UPT ;  /* 0x0000003f0800728c */ /* 0x000fe2000bf05070 */
[----:B------:R-:W-:-:S03]  /*0f80*/  ULDC UR7, c[0x0][0x2f0] ;  /* 0x0000bc0000077ab9 */ /* 0x000fc60000000800 */
[----:B------:R-:W-:-:S03]  /*0f90*/  UISETP.NE.AND.EX UP0, UPT, UR9, URZ, UPT, UP0 ;  /* 0x0000003f0900728c */ /* 0x000fc6000bf05300 */
[----:B------:R-:W-:Y:S02]  /*0fa0*/  ULDC.64 UR8, c[0x0][0xa18] ;  /* 0x0002860000087ab9 */ /* 0x000fe40000000a00 */
[----:B------:R-:W-:Y:S01]  /*0fb0*/  UISETP.NE.U32.AND UP1, UPT, UR8, URZ, UPT ;  /* 0x0000003f0800728c */ /* 0x000fe2000bf25070 */
[----:B------:R-:W-:-:S03]  /*0fc0*/  PLOP3.LUT P0, PT, PT, PT, UP0, 0x80, 0x0 ;  /* 0x000000000000781c */ /* 0x000fc60003f0f008 */
[----:B------:R-:W-:-:S03]  /*0fd0*/  UISETP.NE.AND.EX UP1, UPT, UR9, URZ, UPT, UP1 ;  /* 0x0000003f0900728c */ /* 0x000fc6000bf25310 */
[----:B------:R-:W-:Y:S02]  /*0fe0*/  @UP0 ULDC.64 UR8, c[0x0][0xa28] ;  /* 0x00028a0000080ab9 */ /* 0x000fe40000000a00 */
[----:B------:R-:W-:Y:S01]  /*0ff0*/  @UP0 UIMAD.WIDE UR8, UR53, 0x4, UR8 ;  /* 0x00000004350808a5 */ /* 0x000fe2000f8e0208 */
[----:B------:R-:W-:-:S05]  /*1000*/  PLOP3.LUT P2, PT, PT, PT, UP1, 0x80, 0x0 ;  /* 0x000000000000781c */ /* 0x000fca0003f4f018 */
[----:B0-2-4-:R-:W-:Y:S02]  /*1010*/  IMAD.U32 R2, RZ, RZ, UR8 ;  /* 0x00000008ff027e24 */ /* 0x015fe4000f8e00ff */
[----:B------:R-:W-:Y:S01]  /*1020*/  IMAD.U32 R3, RZ, RZ, UR9 ;  /* 0x00000009ff037e24 */ /* 0x000fe2000f8e00ff */
[----:B------:R-:W-:Y:S02]  /*1030*/  @UP1 ULDC.64 UR8, c[0x0][0xa18] ;  /* 0x0002860000081ab9 */ /* 0x000fe40000000a00 */
[----:B------:R-:W-:Y:S02]  /*1040*/  @UP1 UIMAD.WIDE UR8, UR53, 0x4, UR8 ;  /* 0x00000004350818a5 */ /* 0x000fe4000f8e0208 */
[----:B------:R-:W2:Y:S04]  /*1050*/  @P0 LDG.E R2, desc[UR56][R2.64] ;  /* 0x0000003802020981 */ /* 0x000ea8000c1e1900 */
[----:B------:R-:W-:-:S02]  /*1060*/  IMAD.U32 R4, RZ, RZ, UR8 ;  /* 0x00000008ff047e24 */ /* 0x000fc4000f8e00ff */
[----:B------:R-:W-:Y:S01]  /*1070*/  IMAD.U32 R5, RZ, RZ, UR9 ;  /* 0x00000009ff057e24 */ /* 0x000fe2000f8e00ff */
[----:B------:R-:W-:-:S04]  /*1080*/  ULDC.64 UR8, c[0x0][0x418] ;  /* 0x0001060000087ab9 */ /* 0x000fc80000000a00 */
[----:B---3--:R-:W3:Y:S01]  /*1090*/  @P2 LDG.E R4, desc[UR56][R4.64] ;  /* 0x0000003804042981 */ /* 0x008ee2000c1e1900 */
[----:B------:R-:W-:Y:S01]  /*10a0*/  UISETP.NE.U32.AND UP0, UPT, UR8, URZ, UPT ;  /* 0x0000003f0800728c */ /* 0x000fe2000bf05070 */
[----:B------:R-:W-:Y:S01]  /*10b0*/  UMOV UR41, URZ ;  /* 0x0000003f00297c82 */ /* 0x000fe20008000000 */
[----:B------:R-:W-:Y:S02]  /*10c0*/  ULOP3.LUT UR43, UR5, 0xffff, URZ, 0xc0, !UPT ;  /* 0x0000ffff052b7892 */ /* 0x000fe4000f8ec03f */
[----:B------:R-:W-:-:S03]  /*10d0*/  UISETP.NE.AND.EX UP0, UPT, UR9, URZ, UPT, UP0 ;  /* 0x0000003f0900728c */ /* 0x000fc6000bf05300 */
[----:B------:R-:W-:Y:S01]  /*10e0*/  ULDC.64 UR8, c[0x0][0xa20] ;  /* 0x0002880000087ab9 */ /* 0x000fe20000000a00 */
[----:B------:R-:W-:Y:S01]  /*10f0*/  USEL UR4, UR4, 0x1, UP0 ;  /* 0x0000000104047887 */ /* 0x000fe20008000000 */
[----:B------:R-:W-:-:S03]  /*1100*/  ISETP.NE.U32.AND P1, PT, RZ, UR8, PT ;  /* 0x00000008ff007c0c */ /* 0x000fc6000bf25070 */
[----:B------:R-:W-:Y:S01]  /*1110*/  UIMAD UR4, UR4, UR7, URZ ;  /* 0x00000007040472a4 */ /* 0x000fe2000f8e023f */
[----:B------:R-:W-:Y:S02]  /*1120*/  ISETP.NE.AND.EX P1, PT, RZ, UR9, PT, P1 ;  /* 0x00000009ff007c0c */ /* 0x000fe4000bf25310 */
[----:B--2---:R-:W-:Y:S02]  /*1130*/  @P0 R2UR UR41, R2 ;  /* 0x00000000022902ca */ /* 0x004fe400000e0000 */
[----:B---3--:R-:W-:Y:S01]  /*1140*/  @P2 R2UR UR48, R4 ;  /* 0x00000000043022ca */ /* 0x008fe200000e0000 */
[----:B-1---5:R-:W-:-:S14]  /*1150*/  @P2 BRA `(.L_x_1277) ;  /* 0x0000000000382947 */ /* 0x022fdc0003800000 */
[----:B------:R-:W-:Y:S01]  /*1160*/  ULDC.64 UR8, c[0x0][0xa00] ;  /* 0x0002800000087ab9 */ /* 0x000fe20000000a00 */
[----:B------:R-:W-:Y:S01]  /*1170*/  ULDC UR48, c[0x0][0x288] ;  /* 0x0000a20000307ab9 */ /* 0x000fe20000000800 */
        /* <DEDUP_REMOVED lines=12> */
.L_x_1277:
[----:B------:R-:W-:Y:S01]  /*1240*/  UMOV UR44, UR53 ;  /* 0x00000035002c7c82 */ /* 0x000fe20008000000 */
[----:B------:R-:W-:Y:S05]  /*1250*/  @!P1 BRA `(.L_x_1278) ;  /* 0x00000000001c9947 */ /* 0x000fea0003800000 */
[----:B------:R-:W-:Y:S02]  /*1260*/  ULDC.64 UR8, c[0x0][0xa20] ;  /* 0x0002880000087ab9 */ /* 0x000fe40000000a00 */
[----:B------:R-:W-:-:S06]  /*1270*/  UIMAD.WIDE UR8, UR53, 0x4, UR8 ;  /* 0x00000004350878a5 */ /* 0x000fcc000f8e0208 */
[----:B------:R-:W-:Y:S02]  /*1280*/  IMAD.U32 R2, RZ, RZ, UR8 ;  /* 0x00000008ff027e24 */ /* 0x000fe4000f8e00ff */
[----:B------:R-:W-:-:S05]  /*1290*/  IMAD.U32 R3, RZ, RZ, UR9 ;  /* 0x00000009ff037e24 */ /* 0x000fca000f8e00ff */
[----:B------:R-:W2:Y:S02]  /*12a0*/  LDG.E R2, desc[UR56][R2.64] ;  /* 0x0000003802027981 */ /* 0x000ea4000c1e1900 */
[----:B--2---:R-:W-:Y:S01]  /*12b0*/  R2UR UR4, R2 ;  /* 0x00000000020472ca */ /* 0x004fe200000e0000 */
[----:B------:R-:W-:-:S14]  /*12c0*/  BRA `(.L_x_1279) ;  /* 0x0000000000347947 */ /* 0x000fdc0003800000 */
.L_x_1278:
        /* <DEDUP_REMOVED lines=13> */
.L_x_1279:
[----:B------:R-:W-:Y:S01]  /*13a0*/  ULDC.64 UR10, c[0x0][0x990] ;  /* 0x00026400000a7ab9 */ /* 0x000fe20000000a00 */
[----:B------:R-:W-:Y:S01]  /*13b0*/  ULDC.64 UR8, c[0x0][0x998] ;  /* 0x0002660000087ab9 */ /* 0x000fe20000000a00 */
[----:B------:R-:W-:Y:S01]  /*13c0*/  UISETP.NE.U32.AND UP0, UPT, UR10, URZ, UPT ;  /* 0x0000003f0a00728c */ /* 0x000fe2000bf05070 */
[----:B------:R-:W-:Y:S01]  /*13d0*/  IMAD.MOV.U32 R7, RZ, RZ, 0x3f800000 ;  /* 0x3f800000ff077424 */ /* 0x000fe200078e00ff */
[----:B------:R-:W-:Y:S01]  /*13e0*/  UISETP.NE.U32.AND UP1, UPT, UR8, URZ, UPT ;  /* 0x0000003f0800728c */ /* 0x000fe2000bf25070 */
[----:B------:R-:W-:Y:S01]  /*13f0*/  IMAD.MOV.U32 R0, RZ, RZ, 0x3f800000 ;  /* 0x3f800000ff007424 */ /* 0x000fe200078e00ff */
[----:B------:R-:W-:Y:S02]  /*1400*/  UISETP.NE.AND.EX UP0, UPT, UR11, URZ, UPT, UP0 ;  /* 0x0000003f0b00728c */ /* 0x000fe4000bf05300 */
[----:B------:R-:W-:-:S04]  /*1410*/  UISETP.NE.AND.EX UP1, UPT, UR9, URZ, UPT, UP1 ;  /* 0x0000003f0900728c */ /* 0x000fc8000bf25310 */
[----:B------:R-:W-:Y:S02]  /*1420*/  PLOP3.LUT P0, PT, PT, PT, UP0, 0x80, 0x0 ;  /* 0x000000000000781c */ /* 0x000fe40003f0f008 */
[----:B------:R-:W-:-:S03]  /*1430*/  PLOP3.LUT P1, PT, PT, PT, UP1, 0x80, 0x0 ;  /* 0x000000000000781c */ /* 0x000fc60003f2f018 */
[----:B------:R-:W-:Y:S02]  /*1440*/  @UP0 USHF.R.S32.HI UR7, URZ, 0x1f, UR53 ;  /* 0x0000001f3f070899 */ /* 0x000fe40008011435 */
[----:B------:R-:W-:Y:S01]  /*1450*/  @UP1 USHF.R.S32.HI UR16, URZ, 0x1f, UR53 ;  /* 0x0000001f3f101899 */ /* 0x000fe20008011435 */
[----:B------:R-:W-:Y:S01]  /*1460*/  @UP0 ULDC.64 UR14, c[0x0][0x9a8] ;  /* 0x00026a00000e0ab9 */ /* 0x000fe20000000a00 */
[----:B------:R-:W-:Y:S01]  /*1470*/  @UP1 ULDC.64 UR18, c[0x0][0x9b8] ;  /* 0x00026e0000121ab9 */ /* 0x000fe20000000a00 */
[----:B------:R-:W-:Y:S02]  /*1480*/  @UP0 UIMAD UR7, UR7, UR14, URZ ;  /* 0x0000000e070702a4 */ /* 0x000fe4000f8e023f */
[----:B------:R-:W-:Y:S02]  /*1490*/  @UP1 UIMAD UR16, UR16, UR18, URZ ;  /* 0x00000012101012a4 */ /* 0x000fe4000f8e023f */
[----:B------:R-:W-:Y:S02]  /*14a0*/  @UP0 UIMAD.WIDE.U32 UR12, UR53, UR14, URZ ;  /* 0x0000000e350c02a5 */ /* 0x000fe4000f8e003f */
[----:B------:R-:W-:-:S02]  /*14b0*/  @UP0 UIMAD UR7, UR53, UR15, UR7 ;  /* 0x0000000f350702a4 */ /* 0x000fc4000f8e0207 */
[----:B------:R-:W-:Y:S02]  /*14c0*/  @UP1 UIMAD UR16, UR53, UR19, UR16 ;  /* 0x00000013351012a4 */ /* 0x000fe4000f8e0210 */
[----:B------:R-:W-:Y:S02]  /*14d0*/  @UP1 UIMAD.WIDE.U32 UR14, UR53, UR18, URZ ;  /* 0x00000012350e12a5 */ /* 0x000fe4000f8e003f */
[----:B------:R-:W-:Y:S02]  /*14e0*/  @UP0 UIADD3 UR13, UR13, UR7, URZ ;  /* 0x000000070d0d0290 */ /* 0x000fe4000fffe03f */
[----:B------:R-:W-:Y:S01]  /*14f0*/  @UP1 UIADD3 UR15, UR15, UR16, URZ ;  /* 0x000000100f0f1290 */ /* 0x000fe2000fffe03f */
[----:B------:R-:W-:Y:S02]  /*1500*/  @UP1 ULDC.64 UR18, c[0x0][0x9c0] ;  /* 0x0002700000121ab9 */ /* 0x000fe40000000a00 */
[----:B------:R-:W-:Y:S01]  /*1510*/  @UP0 ULDC.64 UR16, c[0x0][0x9b0] ;  /* 0x00026c0000100ab9 */ /* 0x000fe20000000a00 */
[----:B------:R-:W-:-:S02]  /*1520*/  @UP1 UIMAD.WIDE.U32 UR14, UR43, UR18, UR14 ;  /* 0x000000122b0e12a5 */ /* 0x000fc4000f8e000e */
[----:B------:R-:W-:Y:S02]  /*1530*/  @UP0 UIMAD.WIDE.U32 UR12, UR43, UR16, UR12 ;  /* 0x000000102b0c02a5 */ /* 0x000fe4000f8e000c */
[----:B------:R-:W-:Y:S02]  /*1540*/  @UP1 UIMAD UR7, UR43, UR19, UR15 ;  /* 0x000000132b0712a4 */ /* 0x000fe4000f8e020f */
[----:B------:R-:W-:Y:S02]  /*1550*/  @UP0 UIMAD UR13, UR43, UR17, UR13 ;  /* 0x000000112b0d02a4 */ /* 0x000fe4000f8e020d */
[----:B------:R-:W-:Y:S02]  /*1560*/  @UP0 ULEA UR10, UP2, UR12, UR10, 0x2 ;  /* 0x0000000a0c0a0291 */ /* 0x000fe4000f84103f */
[----:B------:R-:W-:Y:S02]  /*1570*/  @UP1 ULEA UR8, UP3, UR14, UR8, 0x2 ;  /* 0x000000080e081291 */ /* 0x000fe4000f86103f */
[----:B------:R-:W-:-:S02]  /*1580*/  @UP0 ULEA.HI.X UR11, UR12, UR11, UR13, 0x2, UP2 ;  /* 0x0000000b0c0b0291 */ /* 0x000fc400090f140d */
[----:B------:R-:W-:Y:S01]  /*1590*/  @UP1 ULEA.HI.X UR9, UR14, UR9, UR7, 0x2, UP3 ;  /* 0x000000090e091291 */ /* 0x000fe200098f1407 */
[----:B------:R-:W-:Y:S02]  /*15a0*/  IMAD.U32 R2, RZ, RZ, UR10 ;  /* 0x0000000aff027e24 */ /* 0x000fe4000f8e00ff */
[----:B------:R-:W-:Y:S01]  /*15b0*/  IMAD.U32 R4, RZ, RZ, UR8 ;  /* 0x00000008ff047e24 */ /* 0x000fe2000f8e00ff */
[----:B------:R-:W-:Y:S01]  /*15c0*/  ULDC UR7, c[0x0][0x448] ;  /* 0x0001120000077ab9 */ /* 0x000fe20000000800 */
[----:B------:R-:W-:Y:S02]  /*15d0*/  IMAD.U32 R3, RZ, RZ, UR11 ;  /* 0x0000000bff037e24 */ /* 0x000fe4000f8e00ff */
[----:B------:R-:W-:Y:S01]  /*15e0*/  IMAD.U32 R5, RZ, RZ, UR9 ;  /* 0x00000009ff057e24 */ /* 0x000fe2000f8e00ff */
[----:B------:R-:W-:Y:S02]  /*15f0*/  UISETP.NE.AND UP4, UPT, UR7, 0x1, UPT ;  /* 0x000000010700788c */ /* 0x000fe4000bf85270 */
[----:B------:R-:W2:Y:S01]  /*1600*/  @P0 LDG.E R7, desc[UR56][R2.64] ;  /* 0x0000003802070981 */ /* 0x000ea2000c1e1900 */
[----:B------:R-:W-:-:S02]  /*1610*/  USHF.L.U32 UR42, UR6, 0x7, URZ ;  /* 0x00000007062a7899 */ /* 0x000fc4000800063f */
[----:B------:R-:W-:Y:S01]  /*1620*/  UIADD3 UR41, -UR41, UR4, URZ ;  /* 0x0000000429297290 */ /* 0x000fe2000fffe13f */
[----:B------:R-:W2:Y:S01]  /*1630*/  @P1 LDG.E R0, desc[UR56][R4.64] ;  /* 0x0000003804001981 */ /* 0x000ea2000c1e1900 */
[----:B------:R-:W-:Y:S01]  /*1640*/  ULDC.64 UR6, c[0x0][0x9e0] ;  /* 0x0002780000067ab9 */ /* 0x000fe20000000a00 */
[----:B------:R-:W-:Y:S02]  /*1650*/  UIADD3 UR4, UR42, 0x7f, URZ ;  /* 0x0000007f2a047890 */ /* 0x000fe4000fffe03f */
[----:B------:R-:W-:Y:S01]  /*1660*/  UISETP.GE.AND UP0, UPT, UR7, 0x1, UPT ;  /* 0x000000010700788c */ /* 0x000fe2000bf06270 */
[----:B------:R-:W-:Y:S01]  /*1670*/  @UP4 ULDC UR8, c[0x0][0x44c] ;  /* 0x0001130000084ab9 */ /* 0x000fe20000000800 */
[----:B------:R-:W-:Y:S01]  /*1680*/  @UP4 ULDC UR12, c[0x0][0x450] ;  /* 0x00011400000c4ab9 */ /* 0x000fe20000000800 */
[----:B------:R-:W-:-:S03]  /*1690*/  UIMAD.WIDE.U32 UR8, UR4, UR8, URZ ;  /* 0x00000008040872a5 */ /* 0x000fc6000f8e003f */
[----:B------:R-:W-:Y:S01]  /*16a0*/  PLOP3.LUT P0, PT, PT, PT, UP0, 0x40, 0x0 ;  /* 0x000000000000781c */ /* 0x000fe20003f0e808 */
[----:B------:R-:W-:Y:S02]  /*16b0*/  UIADD3 UR10, UR41, 0x1, -UR48 ;  /* 0x00000001290a7890 */ /* 0x000fe4000fffe830 */
[----:B------:R-:W-:Y:S01]  /*16c0*/  @UP4 USHF.R.U32.HI UR4, URZ, UR12, UR9 ;  /* 0x0000000c3f044299 */ /* 0x000fe20008011609 */
[----:B------:R-:W-:Y:S01]  /*16d0*/  ULDC UR11, c[0x0][0x988] ;  /* 0x00026200000b7ab9 */ /* 0x000fe20000000800 */
[----:B------:R-:W-:Y:S02]  /*16e0*/  UP2UR UR55, UPR, URZ, 0x10 ;  /* 0x000000103f377883 */ /* 0x000fe40008000000 */
[----:B------:R-:W-:Y:S02]  /*16f0*/  UIADD3 UR10, UR10, UR4, URZ ;  /* 0x000000040a0a7290 */ /* 0x000fe4000fffe03f */
[----:B------:R-:W-:Y:S02]  /*1700*/  UP2UR UR54, UPR, URZ, 0x1 ;  /* 0x000000013f367883 */ /* 0x000fe40008000000 */
[----:B------:R-:W-:Y:S01]  /*1710*/  UIADD3 UR6, UR10, UR6, URZ ;  /* 0x000000060a067290 */ /* 0x000fe2000fffe03f */
[----:B--2---:R-:W-:-:S04]  /*1720*/  FMUL.FTZ R0, R7, R0 ;  /* 0x0000000007007220 */ /* 0x004fc80000410000 */
[----:B------:R-:W-:-:S05]  /*1730*/  FMUL.FTZ R0, R0, UR11 ;  /* 0x0000000b00007c20 */ /* 0x000fca0008410000 */
[----:B------:R-:W-:Y:S01]  /*1740*/  R2UR UR40, R0 ;  /* 0x00000000002872ca */ /* 0x000fe200000e0000 */
[----:B------:R-:W-:-:S14]  /*1750*/  @P0 BRA `(.L_x_1280) ;  /* 0x0000000000440947 */ /* 0x000fdc0003800000 */
        /* <DEDUP_REMOVED lines=10> */
.L_x_1281:
[----:B------:R-:W-:-:S11]  /*1800*/  UISETP.NE.AND UP0, UPT, UR7, 0x1, UPT ;  /* 0x000000010700788c */ /* 0x000fd6000bf05270 */
[----:B------:R-:W-:Y:S02]  /*1810*/  @UP0 ULDC.64 UR10, c[0x0][0x9e8] ;  /* 0x00027a00000a0ab9 */ /* 0x000fe40000000a00 */
[----:B------:R-:W-:-:S04]  /*1820*/  UIMAD.WIDE.U32 UR8, UR4, UR10, URZ ;  /* 0x0000000a040872a5 */ /* 0x000fc8000f8e003f */
[----:B------:R-:W-:-:S12]  /*1830*/  @UP0 USHF.R.U32.HI UR4, URZ, UR11, UR9 ;  /* 0x0000000b3f040299 */ /* 0x000fd80008011609 */
.L_x_1282:
[----:B------:R-:W-:-:S04]  /*1840*/  UIMAD UR4, UR4, UR7, UR7 ;  /* 0x00000007040472a4 */ /* 0x000fc8000f8e0207 */
[----:B------:R-:W-:-:S04]  /*1850*/  UISETP.LT.AND UP0, UPT, UR6, UR4, UPT ;  /* 0x000000040600728c */ /* 0x000fc8000bf01270 */
[----:B------:R-:W-:-:S12]  /*1860*/  USEL UR6, UR6, UR4, UP0 ;  /* 0x0000000406067287 */ /* 0x000fd80008000000 */
.L_x_1280:
[----:B------:R-:W-:Y:S02]  /*1870*/  UISETP.NE.AND UP0, UPT, UR55, URZ, UPT ;  /* 0x0000003f3700728c */ /* 0x000fe4000bf05270 */
[----:B------:R-:W-:Y:S02]  /*1880*/  UIADD3 UR4, UR41, 0x7f, URZ ;  /* 0x0000007f29047890 */ /* 0x000fe4000fffe03f */
[----:B------:R-:W-:Y:S02]  /*1890*/  UIADD3 UR10, UR6, 0x7f, URZ ;  /* 0x0000007f060a7890 */ /* 0x000fe4000fffe03f */
[----:B------:R-:W-:Y:S02]  /*18a0*/  UISETP.GE.AND UP1, UPT, UR7, 0x1, UPT ;  /* 0x000000010700788c */ /* 0x000fe4000bf26270 */
[----:B------:R-:W-:Y:S02]  /*18b0*/  USHF.R.S32.HI UR6, URZ, 0x1f, UR4 ;  /* 0x0000001f3f067899 */ /* 0x000fe40008011404 */
[----:B------:R-:W-:Y:S01]  /*18c0*/  USHF.R.S32.HI UR11, URZ, 0x1f, UR10 ;  /* 0x0000001f3f0b7899 */ /* 0x000fe2000801140a */
[----:B------:R-:W-:Y:S01]  /*18d0*/  @UP0 ULDC UR8, c[0x0][0x44c] ;  /* 0x0001130000080ab9 */ /* 0x000fe20000000800 */
[----:B------:R-:W-:Y:S01]  /*18e0*/  ULEA.HI UR6, UR6, UR4, URZ, 0x7 ;  /* 0x0000000406067291 */ /* 0x000fe2000f8f383f */
[----:B------:R-:W-:Y:S01]  /*18f0*/  PLOP3.LUT P0, PT, PT, PT, UP1, 0x40, 0x0 ;  /* 0x000000000000781c */ /* 0x000fe20003f0e818 */
[----:B------:R-:W-:-:S02]  /*1900*/  UIMAD.WIDE.U32 UR8, UR42, UR8, URZ ;  /* 0x000000082a0872a5 */ /* 0x000fc4000f8e003f */
[----:B------:R-:W-:Y:S01]  /*1910*/  ULEA.HI UR11, UR11, UR10, URZ, 0x7 ;  /* 0x0000000a0b0b7291 */ /* 0x000fe2000f8f383f */
[----:B------:R-:W-:Y:S01]  /*1920*/  @UP0 ULDC UR13, c[0x0][0x450] ;  /* 0x00011400000d0ab9 */ /* 0x000fe20000000800 */
[----:B------:R-:W-:Y:S01]  /*1930*/  UMOV UR12, UR42 ;  /* 0x0000002a000c7c82 */ /* 0x000fe20008000000 */
[----:B------:R-:W-:Y:S02]  /*1940*/  UIADD3 UR58, UR41, -UR48, URZ ;  /* 0x80000030293a7290 */ /* 0x000fe4000fffe03f */
[----:B------:R-:W-:Y:S02]  /*1950*/  USHF.R.S32.HI UR6, URZ, 0x7, UR6 ;  /* 0x000000073f067899 */ /* 0x000fe40008011406 */
[----:B------:R-:W-:Y:S02]  /*1960*/  USHF.R.S32.HI UR11, URZ, 0x7, UR11 ;  /* 0x000000073f0b7899 */ /* 0x000fe4000801140b */
[----:B------:R-:W-:Y:S02]  /*1970*/  @UP0 USHF.R.U32.HI UR12, URZ, UR13, UR9 ;  /* 0x0000000d3f0c0299 */ /* 0x000fe40008011609 */
[----:B------:R-:W-:-:S02]  /*1980*/  UISETP.LT.AND UP0, UPT, UR6, UR11, UPT ;  /* 0x0000000b0600728c */ /* 0x000fc4000bf01270 */
[----:B------:R-:W-:Y:S01]  /*1990*/  UIADD3 UR4, UR58, UR12, URZ ;  /* 0x0000000c3a047290 */ /* 0x000fe2000fffe03f */
[----:B------:R-:W-:Y:S01]  /*19a0*/  ULDC UR10, c[0x0][0x9dc] ;  /* 0x00027700000a7ab9 */ /* 0x000fe20000000800 */
[----:B------:R-:W-:Y:S02]  /*19b0*/  USEL UR6, UR6, UR11, UP0 ;  /* 0x0000000b06067287 */ /* 0x000fe40008000000 */
[----:B------:R-:W-:Y:S01]  /*19c0*/  UIADD3 UR10, UR4, -UR10, URZ ;  /* 0x8000000a040a7290 */ /* 0x000fe2000fffe03f */
[----:B------:R-:W-:Y:S11]  /*19d0*/  @P0 BRA `(.L_x_1283) ;  /* 0x0000000000440947 */ /* 0x000ff60003800000 */
        /* <DEDUP_REMOVED lines=10> */
.L_x_1284:
[----:B------:R-:W-:-:S11]  /*1a80*/  UISETP.NE.AND UP0, UPT, UR7, 0x1, UPT ;  /* 0x000000010700788c */ /* 0x000fd6000bf05270 */
[----:B------:R-:W-:Y:S02]  /*1a90*/  @UP0 ULDC.64 UR12, c[0x0][0x9e8] ;  /* 0x00027a00000c0ab9 */ /* 0x000fe40000000a00 */
[----:B------:R-:W-:-:S04]  /*1aa0*/  UIMAD.WIDE.U32 UR8, UR4, UR12, URZ ;  /* 0x0000000c040872a5 */ /* 0x000fc8000f8e003f */
[----:B------:R-:W-:-:S12]  /*1ab0*/  @UP0 USHF.R.U32.HI UR4, URZ, UR13, UR9 ;  /* 0x0000000d3f040299 */ /* 0x000fd80008011609 */
.L_x_1285:
[----:B------:R-:W-:-:S04]  /*1ac0*/  UIMAD UR4, UR4, UR7, URZ ;  /* 0x00000007040472a4 */ /* 0x000fc8000f8e023f */
[----:B------:R-:W-:-:S04]  /*1ad0*/  UISETP.LT.AND UP0, UPT, UR10, UR4, UPT ;  /* 0x000000040a00728c */ /* 0x000fc8000bf01270 */
[----:B------:R-:W-:-:S12]  /*1ae0*/  USEL UR10, UR10, UR4, !UP0 ;  /* 0x000000040a0a7287 */ /* 0x000fd8000c000000 */
.L_x_1283:
[----:B------:R-:W-:-:S04]  /*1af0*/  USHF.R.S32.HI UR4, URZ, 0x1f, UR10 ;  /* 0x0000001f3f047899 */ /* 0x000fc8000801140a */
[----:B------:R-:W-:-:S04]  /*1b00*/  ULEA.HI UR4, UR4, UR10, URZ, 0x7 ;  /* 0x0000000a04047291 */ /* 0x000fc8000f8f383f */
[----:B------:R-:W-:Y:S02]  /*1b10*/  USHF.R.S32.HI UR7, URZ, 0x7, UR4 ;  /* 0x000000073f077899 */ /* 0x000fe40008011404 */
[----:B------:R-:W-:Y:S02]  /*1b20*/  ULOP3.LUT UR4, UR5, 0xff000000, URZ, 0xc0, !UPT ;  /* 0xff00000005047892 */ /* 0x000fe4000f8ec03f */
[----:B------:R-:W-:Y:S02]  /*1b30*/  UISETP.LT.AND UP0, UPT, URZ, UR7, UPT ;  /* 0x000000073f00728c */ /* 0x000fe4000bf01270 */
[----:B------:R-:W-:Y:S02]  /*1b40*/  ULOP3.LUT UR5, UR5, 0xff0000, URZ, 0xc0, !UPT ;  /* 0x00ff000005057892 */ /* 0x000fe4000f8ec03f */
[----:B------:R-:W-:Y:S02]  /*1b50*/  USEL UR38, URZ, UR7, !UP0 ;  /* 0x000000073f267287 */ /* 0x000fe4000c000000 */
[----:B------:R-:W-:-:S02]  /*1b60*/  USHF.R.U32.HI UR4, URZ, 0x8, UR4 ;  /* 0x000000083f047899 */ /* 0x000fc40008011604 */
[----:B------:R-:W-:Y:S02]  /*1b70*/  UISETP.GT.AND UP0, UPT, UR6, UR38, UPT ;  /* 0x000000260600728c */ /* 0x000fe4000bf04270 */
[----:B------:R-:W-:-:S03]  /*1b80*/  ULEA.HI UR5, UR5, UR4, URZ, 0x10 ;  /* 0x0000000405057291 */ /* 0x000fc6000f8f803f */
[----:B------:R-:W-:Y:S01]  /*1b90*/  UMOV UR4, URZ ;  /* 0x0000003f00047c82 */ /* 0x000fe20008000000 */
[----:B------:R-:W-:Y:S01]  /*1ba0*/  PLOP3.LUT P0, PT, PT, PT, UP0, 0x80, 0x0 ;  /* 0x000000000000781c */ /* 0x000fe20003f0f008 */
[----:B------:R-:W-:Y:S02]  /*1bb0*/  ULOP3.LUT UR39, UR5, 0xff, URZ, 0xc0, !UPT ;  /* 0x000000ff05277892 */ /* 0x000fe4000f8ec03f */
[----:B------:R-:W-:-:S10]  /*1bc0*/  USHF.R.U32.HI UR47, URZ, 0x10, UR5 ;  /* 0x000000103f2f7899 */ /* 0x000fd40008011605 */
[----:B------:R-:W-:Y:S05]  /*1bd0*/  @!P0 BRA `(.L_x_1286) ;  /* 0x0000000000948947 */ /* 0x000fea0003800000 */
[----:B------:R-:W-:Y:S01]  /*1be0*/  UISETP.NE.AND UP0, UPT, UR47, URZ, UPT ;  /* 0x0000003f2f00728c */ /* 0x000fe2000bf05270 */
[----:B------:R-:W-:-:S03]  /*1bf0*/  ULDC UR4, c[0x0][0x9f0] ;  /* 0x00027c0000047ab9 */ /* 0x000fc60000000800 */
[----:B------:R-:W-:-:S04]  /*1c00*/  USEL UR10, UR47, UR4, UP0 ;  /* 0x000000042f0a7287 */ /* 0x000fc80008000000 */
[----:B------:R-:W-:Y:S02]  /*1c10*/  UIADD3 UR4, UR10, -0x1, UR6 ;  /* 0xffffffff0a047890 */ /* 0x000fe4000fffe006 */
[----:B------:R-:W-:Y:S02]  /*1c20*/  IMAD.U32 R3, RZ, RZ, UR10 ;  /* 0x0000000aff037e24 */ /* 0x000fe4000f8e00ff */
[----:B------:R-:W-:-:S03]  /*1c30*/  UIADD3 UR7, -UR38, UR4, URZ ;  /* 0x0000000426077290 */ /* 0x000fc6000fffe13f */
[-C--:B------:R-:W-:Y:S01]  /*1c40*/  IABS R0, R3.reuse ;  /* 0x0000000300007213 */ /* 0x080fe20000000000 */
[----:B------:R-:W-:Y:S01]  /*1c50*/  UMOV UR4, URZ ;  /* 0x0000003f00047c82 */ /* 0x000fe20008000000 */
[----:B------:R-:W-:Y:S01]  /*1c60*/  IABS R5, R3 ;  /* 0x0000000300057213 */ /* 0x000fe20000000000 */
[----:B------:R-:W-:Y:S01]  /*1c70*/  IMAD.U32 R4, RZ, RZ, UR7 ;  /* 0x00000007ff047e24 */ /* 0x000fe2000f8e00ff */
[----:B------:R-:W-:Y:S01]  /*1c80*/  R2UR UR11, R0 ;  /* 0x00000000000b72ca */ /* 0x000fe200000e0000 */
[----:B------:R-:W-:-:S03]  /*1c90*/  ULOP3.LUT UR7, UR7, UR10, URZ, 0x3c, !UPT ;  /* 0x0000000a07077292 */ /* 0x000fc6000f8e3c3f */
[----:B------:R-:W-:-:S05]  /*1ca0*/  IABS R4, R4 ;  /* 0x0000000400047213 */ /* 0x000fca0000000000 */
[----:B------:R-:W-:-:S04]  /*1cb0*/  IMAD.MOV.U32 R3, RZ, RZ, R4 ;  /* 0x000000ffff037224 */ /* 0x000fc800078e0004 */
[----:B------:R-:W0:Y:S01]  /*1cc0*/  I2F.RP R0, UR11 ;  /* 0x0000000b00007d06 */ /* 0x000e220008209400 */
[----:B------:R-:W-:-:S07]  /*1cd0*/  R2UR UR9, R3 ;  /* 0x00000000030972ca */ /* 0x000fce00000e0000 */
[----:B0-----:R-:W0:Y:S02]  /*1ce0*/  MUFU.RCP R0, R0 ;  /* 0x0000000000007308 */ /* 0x001e240000001000 */
[----:B0-----:R-:W-:Y:S02]  /*1cf0*/  VIADD R2, R0, 0xffffffe ;  /* 0x0ffffffe00027836 */ /* 0x001fe40000000000 */
        /* <DEDUP_REMOVED lines=19> */
.L_x_1286:
[----:B------:R-:W-:Y:S01]  /*1e30*/  UIMAD UR38, UR39, UR4, UR38 ;  /* 0x00000004272672a4 */ /* 0x000fe2000f8e0226 */
[----:B------:R-:W-:Y:S01]  /*1e40*/  IMAD.U32 R88, RZ, RZ, UR6 ;  /* 0x00000006ff587e24 */ /* 0x000fe2000f8e00ff */
[----:B------:R-:W-:Y:S01]  /*1e50*/  PLOP3.LUT P0, PT, PT, PT, PT, 0x80, 0x0 ;  /* 0x000000000000781c */ /* 0x000fe20003f0f070 */
[----:B------:R-:W-:Y:S01]  /*1e60*/  IMAD.U32 R3, RZ, RZ, UR4 ;  /* 0x00000004ff037e24 */ /* 0x000fe2000f8e00ff */
[----:B------:R-:W-:Y:S01]  /*1e70*/  CS2R R26, SRZ ;  /* 0x00000000001a7805 */ /* 0x000fe2000001ff00 */
[----:B------:R-:W-:Y:S01]  /*1e80*/  IMAD.MOV.U32 R0, RZ, RZ, RZ ;  /* 0x000000ffff007224 */ /* 0x000fe200078e00ff */
[----:B------:R-:W-:Y:S01]  /*1e90*/  CS2R R42, SRZ ;  /* 0x00000000002a7805 */ /* 0x000fe2000001ff00 */
[----:B------:R-:W-:Y:S01]  /*1ea0*/  IMAD.MOV.U32 R2, RZ, RZ, RZ ;  /* 0x000000ffff027224 */ /* 0x000fe200078e00ff */
[----:B------:R-:W-:Y:S01]  /*1eb0*/  VIADDMNMX R88, R3, UR38, R88, PT ;  /* 0x0000002603587c46 */ /* 0x000fe2000b800158 */
[----:B------:R-:W-:Y:S01]  /*1ec0*/  IMAD.MOV.U32 R15, RZ, RZ, RZ ;  /* 0x000000ffff0f7224 */ /* 0x000fe200078e00ff */
[----:B------:R-:W-:Y:S01]  /*1ed0*/  CS2R R100, SRZ ;  /* 0x0000000000647805 */ /* 0x000fe2000001ff00 */
[----:B------:R-:W-:Y:S01]  /*1ee0*/  IMAD.MOV.U32 R6, RZ, RZ, RZ ;  /* 0x000000ffff067224 */ /* 0x000fe200078e00ff */
[----:B------:R-:W-:Y:S01]  /*1ef0*/  ISETP.GT.AND P1, PT, R88, UR38, PT ;  /* 0x0000002658007c0c */ /* 0x000fe2000bf24270 */
[----:B------:R-:W-:Y:S01]  /*1f00*/  IMAD.MOV.U32 R8, RZ, RZ, RZ ;  /* 0x000000ffff087224 */ /* 0x000fe200078e00ff */
[----:B------:R-:W-:Y:S01]  /*1f10*/  CS2R R44, SRZ ;  /* 0x00000000002c7805 */ /* 0x000fe2000001ff00 */
        /* <DEDUP_REMOVED lines=23> */
[----:B------:R-:W-:Y:S01]  /*2090*/  IMAD.MOV.U32 R133, RZ, RZ, RZ ;  /* 0x000000ffff857224 */ /* 0x000fe200078e00ff */
[----:B------:R-:W-:Y:S02]  /*20a0*/  CS2R R36, SRZ ;  /* 0x0000000000247805 */ /* 0x000fe4000001ff00 */
[----:B------:R-:W-:Y:S02]  /*20b0*/  CS2R R54, SRZ ;  /* 0x0000000000367805 */ /* 0x000fe4000001ff00 */
[----:B------:R-:W-:Y:S01]  /*20c0*/  CS2R R138, SRZ ;  /* 0x00000000008a7805 */ /* 0x000fe2000001ff00 */
[----:B------:R-:W-:Y:S01]  /*20d0*/  IMAD.MOV.U32 R141, RZ, RZ, RZ ;  /* 0x000000ffff8d7224 */ /* 0x000fe200078e00ff */
[----:B------:R-:W-:Y:S01]  /*20e0*/  CS2R R150, SRZ ;  /* 0x0000000000967805 */ /* 0x000fe2000001ff00 */
[----:B------:R-:W-:Y:S02]  /*20f0*/  IMAD.MOV.U32 R137, RZ, RZ, RZ ;  /* 0x000000ffff897224 */ /* 0x000fe400078e00ff */
[----:B------:R-:W-:-:S02]  /*2100*/  IMAD.MOV.U32 R143, RZ, RZ, RZ ;  /* 0x000000ffff8f7224 */ /* 0x000fc400078e00ff */
[----:B------:R-:W-:Y:S02]  /*2110*/  IMAD.MOV.U32 R56, RZ, RZ, RZ ;  /* 0x000000ffff387224 */ /* 0x000fe400078e00ff */
[----:B------:R-:W-:Y:S02]  /*2120*/  IMAD.MOV.U32 R58, RZ, RZ, RZ ;  /* 0x000000ffff3a7224 */ /* 0x000fe400078e00ff */
[----:B------:R-:W-:Y:S01]  /*2130*/  IMAD.MOV.U32 R60, RZ, RZ, RZ ;  /* 0x000000ffff3c7224 */ /* 0x000fe200078e00ff */
        /* <DEDUP_REMOVED lines=32> */
.L_x_1288:
        /* <DEDUP_REMOVED lines=9> */
.L_x_1497:
[----:B------:R-:W-:Y:S05]  /*23d0*/  @!P0 BRA `(.L_x_1290) ;  /* 0x0000000000048947 */ /* 0x000fea0003800000 */
[----:B------:R-:W-:Y:S01]  /*23e0*/  BPT.TRAP 0x1 ;  /* 0x000000040000795c */ /* 0x000fe20000300000 */
.L_x_1290:
[----:B0-----:R-:W-:Y:S02]  /*23f0*/  IMAD.U32 R3, RZ, RZ, UR49 ;  /* 0x00000031ff037e24 */ /* 0x001fe4000f8e00ff */
[----:B------:R-:W-:-:S03]  /*2400*/  IMAD.U32 R0, RZ, RZ, UR50 ;  /* 0x00000032ff007e24 */ /* 0x000fc6000f8e00ff */
[----:B------:R-:W-:Y:S02]  /*2410*/  LEA R3, R3, UR36, 0x3 ;  /* 0x0000002403037c11 */ /* 0x000fe4000f8e18ff */
[----:B------:R-:W-:-:S04]  /*2420*/  SHF.L.U32 R0, R0, 0x1f, RZ ;  /* 0x0000001f00007819 */ /* 0x000fc800000006ff */
[----:B------:R0:W1:Y:S01]  /*2430*/  SYNCS.PHASECHK.TRANS64.TRYWAIT P1, [R3+URZ+0x22830], R0 ;  /* 0x02283000030075a7 */ /* 0x000062000802017f */
[----:B------:R-:W-:Y:S05]  /*2440*/  @!P0 BRA `(.L_x_1291) ;  /* 0x0000000000048947 */ /* 0x000fea0003800000 */
[----:B------:R-:W-:Y:S01]  /*2450*/  BPT.TRAP 0x1 ;  /* 0x000000040000795c */ /* 0x000fe20000300000 */
.L_x_1291:
[----:B-1----:R-:W-:Y:S05]  /*2460*/  @P1 BRA `(.L_x_1292) ;  /* 0x0000000000081947 */ /* 0x002fea0003800000 */
[----:B------:R-:W1:Y:S02]  /*2470*/  SYNCS.PHASECHK.TRANS64.TRYWAIT P1, [R3+URZ+0x22830], R0 ;  /* 0x02283000030075a7 */ /* 0x000e64000802017f */
[----:B-1----:R-:W-:Y:S05]  /*2480*/  @!P1 BRA `(.L_x_1293) ;  /* 0x0000016400f49947 */ /* 0x002fea0003800000 */
.L_x_1292:
        /* <DEDUP_REMOVED lines=8> */
[----:B------:R-:W-:Y:S01]  /*2510*/  UMOV UR5, 0x80000020 ;  /* 0x8000002000057882 */ /* 0x000fe20000000000 */
[----:B------:R-:W-:Y:S02]  /*2520*/  UMOV UR7, 0x80000020 ;  /* 0x8000002000077882 */ /* 0x000fe40000000000 */
[----:B------:R-:W-:Y:S02]  /*2530*/  ULOP3.LUT UR28, UR4, 0x10000, URZ, 0xfc, !UPT ;  /* 0x00010000041c7892 */ /* 0x000fe4000f8efc3f */
[----:B------:R-:W-:Y:S02]  /*2540*/  UIADD3 UR4, UR24, 0x2, URZ ;  /* 0x0000000218047890 */ /* 0x000fe4000fffe03f */
[----:B------:R-:W-:Y:S02]  /*2550*/  UIMAD UR26, UR49, 0x600, UR28 ;  /* 0x00000600311a78a4 */ /* 0x000fe4000f8e021c */
[----:B------:R-:W-:-:S02]  /*2560*/  UIADD3 UR8, UR24, 0x200, URZ ;  /* 0x0000020018087890 */ /* 0x000fc4000fffe03f */
[----:B------:R-:W-:Y:S02]  /*2570*/  UIADD3 UR6, UR26, 0x2, URZ ;  /* 0x000000021a067890 */ /* 0x000fe4000fffe03f */
[----:B------:R-:W-:Y:S01]  /*2580*/  UIADD3 UR10, UR26, 0x200, URZ ;  /* 0x000002001a0a7890 */ /* 0x000fe2000fffe03f */
[----:B------:R-:W-:Y:S02]  /*2590*/  UMOV UR9, 0x80000020 ;  /* 0x8000002000097882 */ /* 0x000fe40000000000 */
[----:B------:R-:W-:Y:S01]  /*25a0*/  QGMMA.64x128x32.F32.E4M3.E4M3 R24, gdesc[UR24], RZ, !UPT, gsb0 ;  /* 0x01e00000181879f3 */ /* 0x000fe2000c0008ff */
[----:B------:R-:W-:Y:S01]  /*25b0*/  UMOV UR11, 0x80000020 ;  /* 0x80000020000b7882 */ /* 0x000fe20000000000 */
[----:B------:R-:W-:Y:S02]  /*25c0*/  UIADD3 UR12, UR24, 0x202, URZ ;  /* 0x00000202180c7890 */ /* 0x000fe4000fffe03f */
[----:B------:R-:W-:Y:S01]  /*25d0*/  UIADD3 UR14, UR26, 0x202, URZ ;  /* 0x000002021a0e7890 */ /* 0x000fe2000fffe03f */
[----:B------:R-:W-:Y:S01]  /*25e0*/  UMOV UR13, 0x80000020 ;  /* 0x80000020000d7882 */ /* 0x000fe20000000000 */
[----:B------:R-:W-:Y:S01]  /*25f0*/  UMOV UR15, 0x80000020 ;  /* 0x80000020000f7882 */ /* 0x000fe20000000000 */
[----:B------:R-:W-:-:S02]  /*2600*/  UIADD3 UR16, UR24, 0x400, URZ ;  /* 0x0000040018107890 */ /* 0x000fc4000fffe03f */
[----:B------:R-:W-:Y:S01]  /*2610*/  UIADD3 UR18, UR26, 0x400, URZ ;  /* 0x000004001a127890 */ /* 0x000fe2000fffe03f */
[----:B------:R-:W-:Y:S01]  /*2620*/  UMOV UR17, 0x80000020 ;  /* 0x8000002000117882 */ /* 0x000fe20000000000 */
[----:B------:R-:W-:Y:S01]  /*2630*/  UMOV UR19, 0x80000020 ;  /* 0x8000002000137882 */ /* 0x000fe20000000000 */
[----:B------:R-:W-:Y:S02]  /*2640*/  UIADD3 UR20, UR24, 0x402, URZ ;  /* 0x0000040218147890 */ /* 0x000fe4000fffe03f */
[----:B------:R-:W-:Y:S01]  /*2650*/  UIADD3 UR22, UR26, 0x402, URZ ;  /* 0x000004021a167890 */ /* 0x000fe2000fffe03f */
[----:B------:R-:W-:Y:S01]  /*2660*/  UMOV UR21, 0x80000020 ;  /* 0x8000002000157882 */ /* 0x000fe20000000000 */
[----:B------:R-:W-:Y:S01]  /*2670*/  UMOV UR23, 0x80000020 ;  /* 0x8000002000177882 */ /* 0x000fe20000000000 */
[----:B------:R-:W-:Y:S02]  /*2680*/  WARPGROUP.DEPBAR.LE gsb0, 0x0 ;  /* 0x00008000000079c5 */ /* 0x000fe40000010000 */
        /* <DEDUP_REMOVED lines=17> */
.L_x_1294:
[----:B------:R-:W-:Y:S01]  /*27a0*/  UISETP.NE.AND UP1, UPT, UR55, URZ, UPT ;  /* 0x0000003f3700728c */ /* 0x000fe2000bf25270 */
[----:B------:R-:W-:Y:S01]  /*27b0*/  R2UR UR6, R3 ;  /* 0x00000000030672ca */ /* 0x000fe200000e0000 */
[----:B01----:R-:W-:Y:S01]  /*27c0*/  VIADD R3, R17, UR42 ;  /* 0x0000002a11037c36 */ /* 0x003fe20008000000 */
[----:B------:R-:W-:Y:S01]  /*27d0*/  UISETP.NE.AND UP0, UPT, UR54, URZ, UPT ;  /* 0x0000003f3600728c */ /* 0x000fe2000bf05270 */
[----:B------:R-:W-:Y:S01]  /*27e0*/  IMAD.MOV.U32 R5, RZ, RZ, -0x80 ;  /* 0xffffff80ff057424 */ /* 0x000fe200078e00ff */
[----:B------:R-:W-:Y:S01]  /*27f0*/  ULDC UR30, c[0x0][0x9dc] ;  /* 0x00027700001e7ab9 */ /* 0x000fe20000000800 */
[----:B------:R-:W-:Y:S01]  /*2800*/  PLOP3.LUT P1, PT, PT, PT, UP1, 0x80, 0x0 ;  /* 0x000000000000781c */ /* 0x000fe20003f2f018 */
[----:B------:R-:W-:Y:S01]  /*2810*/  ULDC UR14, c[0x0][0x9e0] ;  /* 0x00027800000e7ab9 */ /* 0x000fe20000000800 */
[----:B------:R-:W-:Y:S01]  /*2820*/  PLOP3.LUT P2, PT, PT, PT, UP1, 0x80, 0x0 ;  /* 0x000000000000781c */ /* 0x000fe20003f4f018 */
[C---:B------:R-:W-:Y:S01]  /*2830*/  IMAD R7, R88.reuse, R5, 0x80 ;  /* 0x0000008058077424 */ /* 0x040fe200078e0205 */
[----:B------:R-:W-:Y:S01]  /*2840*/  LEA R6, R88, 0xffffff80, 0x7 ;  /* 0xffffff8058067811 */ /* 0x000fe200078e38ff */
[----:B------:R-:W-:Y:S01]  /*2850*/  @UP1 ULDC UR7, c[0x0][0x44c] ;  /* 0x0001130000071ab9 */ /* 0x000fe20000000800 */
[----:B------:R-:W-:-:S02]  /*2860*/  IMAD.U32 R5, RZ, RZ, UR48 ;  /* 0x00000030ff057e24 */ /* 0x000fc4000f8e00ff */
[----:B------:R-:W-:Y:S01]  /*2870*/  UIADD3 UR6, UR6, 0x22840, URZ ;  /* 0x0002284006067890 */ /* 0x000fe2000fffe03f */
[----:B------:R-:W-:-:S03]  /*2880*/  IADD3 R8, -R16, UR41, R7 ;  /* 0x0000002910087c10 */ /* 0x000fc6000fffe107 */
[----:B------:R-:W-:Y:S01]  /*2890*/  UPRMT UR6, UR37, 0x654, UR6 ;  /* 0x0000065425067896 */ /* 0x000fe20008000006 */
[----:B------:R-:W-:Y:S01]  /*28a0*/  @P1 IMAD.HI.U32 R0, R3, UR7, RZ ;  /* 0x0000000703001c27 */ /* 0x000fe2000f8e00ff */
[----:B------:R-:W-:Y:S01]  /*28b0*/  @UP1 ULDC UR7, c[0x0][0x450] ;  /* 0x0001140000071ab9 */ /* 0x000fe20000000800 */
[----:B------:R-:W-:-:S03]  /*28c0*/  PLOP3.LUT P1, PT, PT, PT, UP0, 0x40, 0x0 ;  /* 0x000000000000781c */ /* 0x000fc60003f2e808 */
[----:B------:R-:W-:Y:S02]  /*28d0*/  @P2 SHF.R.U32.HI R3, RZ, UR7, R0 ;  /* 0x00000007ff032c19 */ /* 0x000fe40008011600 */
[----:B------:R-:W-:Y:S01]  /*28e0*/  IADD3 R0, -R16, 0x1, R7 ;  /* 0x0000000110007810 */ /* 0x000fe20007ffe107 */
[----:B------:R-:W-:Y:S01]  /*28f0*/  SYNCS.ARRIVE.TRANS64.RED.A1T0 RZ, [UR6], RZ ;  /* 0x000000ffffff79a7 */ /* 0x000fe20008100406 */
[----:B------:R-:W-:Y:S01]  /*2900*/  ULOP3.LUT UR6, URZ, UR30, URZ, 0x33, !UPT ;  /* 0x0000001e3f067292 */ /* 0x000fe2000f8e333f */
[----:B------:R-:W0:Y:S01]  /*2910*/  SHFL.IDX PT, R11, R3, RZ, 0x1c1f ;  /* 0x001c1fff030b7589 */ /* 0x000e2200000e0000 */
[----:B------:R-:W-:-:S05]  /*2920*/  IADD3 R0, -R5, UR41, R0 ;  /* 0x0000002905007c10 */ /* 0x000fca000fffe100 */
[C---:B------:R-:W-:Y:S02]  /*2930*/  VIADD R9, R0.reuse, UR14 ;  /* 0x0000000e00097c36 */ /* 0x040fe40008000000 */
[----:B------:R-:W-:-:S03]  /*2940*/  VIADD R10, R0, UR6 ;  /* 0x00000006000a7c36 */ /* 0x000fc60008000000 */
[----:B0-----:R-:W-:Y:S01]  /*2950*/  VIADDMNMX R0, R11, R9, R8, PT ;  /* 0x000000090b007246 */ /* 0x001fe20003800108 */
[----:B------:R-:W-:Y:S01]  /*2960*/  IMAD.IADD R2, R10, 0x1, R11 ;  /* 0x000000010a027824 */ /* 0x000fe200078e020b */
[----:B------:R-:W-:Y:S06]  /*2970*/  @P1 BRA `(.L_x_1295) ;  /* 0x0000000000641947 */ /* 0x000fec0003800000 */
[----:B------:R-:W-:Y:S01]  /*2980*/  IMAD.U32 R4, RZ, RZ, UR48 ;  /* 0x00000030ff047e24 */ /* 0x000fe2000f8e00ff */
[----:B------:R-:W-:Y:S04]  /*2990*/  BSSY B0, `(.L_x_1296) ;  /* 0x0000013000007945 */ /* 0x000fe80003800000 */
[----:B------:R-:W-:-:S04]  /*29a0*/  IADD3 R5, -R4, UR41, R11 ;  /* 0x0000002904057c10 */ /* 0x000fc8000fffe10b */
        /* <DEDUP_REMOVED lines=11> */
.L_x_1297:
[----:B------:R-:W-:Y:S02]  /*2a60*/  ULDC UR6, c[0x0][0x9e4] ;  /* 0x0002790000067ab9 */ /* 0x000fe40000000800 */
[----:B------:R-:W-:-:S05]  /*2a70*/  IMAD.U32 R11, RZ, RZ, UR6 ;  /* 0x00000006ff0b7e24 */ /* 0x000fca000f8e00ff */
[----:B------:R-:W-:-:S13]  /*2a80*/  ISETP.NE.AND P1, PT, R11, 0x1, PT ;  /* 0x000000010b00780c */ /* 0x000fda0003f25270 */
[----:B------:R-:W0:Y:S02]  /*2a90*/  @P1 LDC.64 R12, c[0x0][0x9e8] ;  /* 0x00027a00ff0c1b82 */ /* 0x000e240000000a00 */
[----:B0-----:R-:W-:-:S05]  /*2aa0*/  @P1 IMAD.HI.U32 R4, R5, R12, RZ ;  /* 0x0000000c05041227 */ /* 0x001fca00078e00ff */
[----:B------:R-:W-:-:S07]  /*2ab0*/  @P1 SHF.R.U32.HI R5, RZ, R13, R4 ;  /* 0x0000000dff051219 */ /* 0x000fce0000011604 */
.L_x_1298:
[----:B------:R-:W-:Y:S05]  /*2ac0*/  BSYNC B0 ;  /* 0x0000000000007941 */ /* 0x000fea0003800000 */
.L_x_1296:
[----:B------:R-:W-:-:S04]  /*2ad0*/  IMAD R5, R5, R11, -R6 ;  /* 0x0000000b05057224 */ /* 0x000fc800078e0a06 */
[----:B------:R-:W-:-:S05]  /*2ae0*/  IMAD.IADD R5, R5, 0x1, -R16 ;  /* 0x0000000105057824 */ /* 0x000fca00078e0a10 */
[----:B------:R-:W-:Y:S02]  /*2af0*/  VIADDMNMX R0, R5, R11, R0, PT ;  /* 0x0000000b05007246 */ /* 0x000fe40003800100 */
[----:B------:R-:W-:-:S07]  /*2b00*/  VIMNMX R2, R2, R5, !PT ;  /* 0x0000000502027248 */ /* 0x000fce0007fe0100 */
.L_x_1295:
[C---:B------:R-:W-:Y:S01]  /*2b10*/  ISETP.GE.AND P2, PT, R7.reuse, 0x9, PT ;  /* 0x000000090700780c */ /* 0x040fe20003f46270 */
[----:B------:R-:W0:Y:S01]  /*2b20*/  SHFL.IDX PT, R3, R3, 0x1, 0x1c1f ;  /* 0x003c1f0003037f89 */ /* 0x000e2200000e0000 */
[C---:B------:R-:W-:Y:S01]  /*2b30*/  ISETP.GE.AND P1, PT, R7.reuse, 0x2, PT ;  /* 0x000000020700780c */ /* 0x040fe20003f26270 */
[----:B------:R-:W-:Y:S01]  /*2b40*/  UISETP.NE.AND UP0, UPT, UR54, URZ, UPT ;  /* 0x0000003f3600728c */ /* 0x000fe2000bf05270 */
[C---:B------:R-:W-:Y:S02]  /*2b50*/  ISETP.GT.AND P3, PT, R2.reuse, 0x8, !P2 ;  /* 0x000000080200780c */ /* 0x040fe40005764270 */
[----:B------:R-:W-:Y:S02]  /*2b60*/  ISETP.GT.AND P4, PT, R2, 0x1, !P1 ;  /* 0x000000010200780c */ /* 0x000fe40004f84270 */
[----:B------:R-:W-:Y:S02]  /*2b70*/  ISETP.LT.OR P3, PT, R0, 0x9, P3 ;  /* 0x000000090000780c */ /* 0x000fe40001f61670 */
[----:B------:R-:W-:-:S02]  /*2b80*/  ISETP.GE.AND P5, PT, R7, 0x11, PT ;  /* 0x000000110700780c */ /* 0x000fc40003fa6270 */
[----:B------:R-:W-:Y:S02]  /*2b90*/  FSEL R28, R28, -INF , !P3 ;  /* 0xff8000001c1c7808 */ /* 0x000fe40005800000 */
[----:B------:R-:W-:Y:S02]  /*2ba0*/  ISETP.LT.OR P4, PT, R0, 0x2, P4 ;  /* 0x000000020000780c */ /* 0x000fe40002781670 */
[----:B------:R-:W-:Y:S02]  /*2bb0*/  ISETP.GT.AND P3, PT, R2, 0x10, !P5 ;  /* 0x000000100200780c */ /* 0x000fe40006f64270 */
[----:B------:R-:W-:Y:S02]  /*2bc0*/  ISETP.GE.AND P6, PT, R7, 0xa, PT ;  /* 0x0000000a0700780c */ /* 0x000fe40003fc6270 */
[----:B------:R-:W-:Y:S02]  /*2bd0*/  FSEL R25, R25, -INF , !P4 ;  /* 0xff80000019197808 */ /* 0x000fe40006000000 */
[----:B------:R-:W-:-:S02]  /*2be0*/  P2R R20, PR, RZ, 0x20 ;  /* 0x00000020ff147803 */ /* 0x000fc40000000000 */
[----:B------:R-:W-:Y:S02]  /*2bf0*/  ISETP.LT.OR P3, PT, R0, 0x11, P3 ;  /* 0x000000110000780c */ /* 0x000fe40001f61670 */
[----:B------:R-:W-:Y:S02]  /*2c00*/  ISETP.GT.AND P4, PT, R2, 0x9, !P6 ;  /* 0x000000090200780c */ /* 0x000fe40007784270 */
[----:B------:R-:W-:Y:S02]  /*2c10*/  ISETP.GE.AND P5, PT, R7, 0x12, PT ;  /* 0x000000120700780c */ /* 0x000fe40003fa6270 */
[----:B------:R-:W-:Y:S02]  /*2c20*/  FSEL R32, R32, -INF , !P3 ;  /* 0xff80000020207808 */ /* 0x000fe40005800000 */
[----:B------:R-:W-:Y:S02]  /*2c30*/  ISETP.LT.OR P4, PT, R0, 0xa, P4 ;  /* 0x0000000a0000780c */ /* 0x000fe40002781670 */
[----:B------:R-:W-:-:S02]  /*2c40*/  ISETP.GT.AND P3, PT, R2, 0x11, !P5 ;  /* 0x000000110200780c */ /* 0x000fc40006f64270 */
[----:B------:R-:W-:Y:S02]  /*2c50*/  FSEL R29, R29, -INF , !P4 ;  /* 0xff8000001d1d7808 */ /* 0x000fe40006000000 */
        /* <DEDUP_REMOVED lines=11> */
[----:B------:R-:W-:Y:S02]  /*2d10*/  ISETP.GE.AND P4, PT, R7, 0x21, PT ;  /* 0x000000210700780c */ /* 0x000fe40003f86270 */
        /* <DEDUP_REMOVED lines=101> */
[----:B------:R-:W-:Y:S02]  /*3370*/  ISETP.GE.AND P3, PT, R7, 0x71, PT ;  /* 0x000000710700780c */ /* 0x000fe40003f66270 */
[----:B------:R-:W-:Y:S02]  /*3380*/  P2R R15, PR, RZ, 0x40 ;  /* 0x00000040ff0f7803 */ /* 0x000fe40000000000 */
[----:B------:R-:W-:-:S04]  /*3390*/  ISETP.GT.AND P4, PT, R2, 0x70, !P3 ;  /* 0x000000700200780c */ /* 0x000fc80005f84270 */
[----:B------:R-:W-:-:S04]  /*33a0*/  ISETP.LT.OR P4, PT, R0, 0x71, P4 ;  /* 0x000000710000780c */ /* 0x000fc80002781670 */
[----:B------:R-:W-:Y:S02]  /*33b0*/  FSEL R80, R80, -INF , !P4 ;  /* 0xff80000050507808 */ /* 0x000fe40006000000 */
[----:B------:R-:W-:-:S04]  /*33c0*/  ISETP.GE.AND P4, PT, R7, 0x72, PT ;  /* 0x000000720700780c */ /* 0x000fc80003f86270 */
        /* <DEDUP_REMOVED lines=8> */
[----:B------:R-:W-:Y:S02]  /*3450*/  P2R R14, PR, RZ, 0x40 ;  /* 0x00000040ff0e7803 */ /* 0x000fe40000000000 */
[----:B------:R-:W-:-:S04]  /*3460*/  ISETP.GT.AND P6, PT, R2, RZ, !P6 ;  /* 0x000000ff0200720c */ /* 0x000fc800077c4270 */
[----:B------:R-:W-:-:S04]  /*3470*/  ISETP.LT.OR P6, PT, R0, 0x1, P6 ;  /* 0x000000010000780c */ /* 0x000fc800037c1670 */
[----:B------:R-:W-:Y:S02]  /*3480*/  FSEL R11, R24, -INF , !P6 ;  /* 0xff800000180b7808 */ /* 0x000fe40007000000 */
[----:B------:R-:W-:-:S04]  /*3490*/  ISETP.GE.AND P6, PT, R7, 0x7a, PT ;  /* 0x0000007a0700780c */ /* 0x000fc80003fc6270 */
[----:B------:R-:W-:Y:S02]  /*34a0*/  P2R R24, PR, RZ, 0x40 ;  /* 0x00000040ff187803 */ /* 0x000fe40000000000 */
[----:B------:R-:W-:Y:S01]  /*34b0*/  ISETP.GT.AND P6, PT, R2, 0x79, !P6 ;  /* 0x000000790200780c */ /* 0x000fe200077c4270 */
[----:B0-----:R-:W-:-:S03]  /*34c0*/  IMAD.IADD R2, R10, 0x1, R3 ;  /* 0x000000010a027824 */ /* 0x001fc600078e0203 */
[----:B------:R-:W-:Y:S02]  /*34d0*/  ISETP.LT.OR P6, PT, R0, 0x7a, P6 ;  /* 0x0000007a0000780c */ /* 0x000fe400037c1670 */
[----:B------:R-:W-:Y:S02]  /*34e0*/  VIADDMNMX R0, R3, R9, R8, PT ;  /* 0x0000000903007246 */ /* 0x000fe40003800108 */
[----:B------:R-:W-:Y:S02]  /*34f0*/  FSEL R85, R85, -INF , !P6 ;  /* 0xff80000055557808 */ /* 0x000fe40007000000 */
[----:B------:R-:W-:-:S13]  /*3500*/  PLOP3.LUT P6, PT, PT, PT, UP0, 0x40, 0x0 ;  /* 0x000000000000781c */ /* 0x000fda0003fce808 */
[----:B------:R-:W-:Y:S05]  /*3510*/  @P6 BRA `(.L_x_1299) ;  /* 0x0000000000646947 */ /* 0x000fea0003800000 */
        /* <DEDUP_REMOVED lines=14> */
.L_x_1301:
[----:B------:R-:W-:Y:S02]  /*3600*/  ULDC UR6, c[0x0][0x9e4] ;  /* 0x0002790000067ab9 */ /* 0x000fe40000000800 */
[----:B------:R-:W-:-:S05]  /*3610*/  IMAD.U32 R7, RZ, RZ, UR6 ;  /* 0x00000006ff077e24 */ /* 0x000fca000f8e00ff */
[----:B------:R-:W-:-:S13]  /*3620*/  ISETP.NE.AND P6, PT, R7, 0x1, PT ;  /* 0x000000010700780c */ /* 0x000fda0003fc5270 */
[----:B------:R-:W0:Y:S02]  /*3630*/  @P6 LDC.64 R4, c[0x0][0x9e8] ;  /* 0x00027a00ff046b82 */ /* 0x000e240000000a00 */
[----:B0-----:R-:W-:-:S05]  /*3640*/  @P6 IMAD.HI.U32 R4, R3, R4, RZ ;  /* 0x0000000403046227 */ /* 0x001fca00078e00ff */
[----:B------:R-:W-:-:S07]  /*3650*/  @P6 SHF.R.U32.HI R3, RZ, R5, R4 ;  /* 0x00000005ff036219 */ /* 0x000fce0000011604 */
.L_x_1302:
[----:B------:R-:W-:Y:S05]  /*3660*/  BSYNC B0 ;  /* 0x0000000000007941 */ /* 0x000fea0003800000 */
.L_x_1300:
[----:B------:R-:W-:-:S04]  /*3670*/  IMAD R3, R3, R7, -R6 ;  /* 0x0000000703037224 */ /* 0x000fc800078e0a06 */
[----:B------:R-:W-:-:S05]  /*3680*/  IMAD.IADD R3, R3, 0x1, -R16 ;  /* 0x0000000103037824 */ /* 0x000fca00078e0a10 */
[----:B------:R-:W-:Y:S02]  /*3690*/  VIADDMNMX R0, R3, R7, R0, PT ;  /* 0x0000000703007246 */ /* 0x000fe40003800100 */
[----:B------:R-:W-:-:S07]  /*36a0*/  VIMNMX R2, R2, R3, !PT ;  /* 0x0000000302027248 */ /* 0x000fce0007fe0100 */
.L_x_1299:
[----:B------:R-:W-:Y:S01]  /*36b0*/  ISETP.GT.AND P1, PT, R2, 0x1, !P1 ;  /* 0x000000010200780c */ /* 0x000fe20004f24270 */
[----:B------:R-:W-:Y:S01]  /*36c0*/  IMAD.U32 R8, RZ, RZ, UR40 ;  /* 0x00000028ff087e24 */ /* 0x000fe2000f8e00ff */
[----:B------:R-:W-:Y:S01]  /*36d0*/  ISETP.NE.AND P6, PT, R15, RZ, PT ;  /* 0x000000ff0f00720c */ /* 0x000fe20003fc5270 */
[----:B------:R-:W-:Y:S01]  /*36e0*/  UISETP.NE.AND UP1, UPT, UR55, URZ, UPT ;  /* 0x0000003f3700728c */ /* 0x000fe2000bf25270 */
[----:B------:R-:W-:Y:S01]  /*36f0*/  ISETP.LT.OR P1, PT, R0, 0x2, P1 ;  /* 0x000000020000780c */ /* 0x000fe20000f21670 */
[----:B------:R-:W-:Y:S01]  /*3700*/  UISETP.NE.AND UP0, UPT, UR54, URZ, UPT ;  /* 0x0000003f3600728c */ /* 0x000fe2000bf05270 */
[----:B------:R-:W-:Y:S01]  /*3710*/  FMNMX.FTZ R3, R11, R25, !PT ;  /* 0x000000190b037209 */ /* 0x000fe20007810000 */
[----:B------:R-:W-:Y:S01]  /*3720*/  UMOV UR10, UR42 ;  /* 0x0000002a000a7c82 */ /* 0x000fe20008000000 */
[----:B------:R-:W-:Y:S02]  /*3730*/  FSEL R27, R27, -INF , !P1 ;  /* 0xff8000001b1b7808 */ /* 0x000fe40004800000 */
[----:B------:R-:W-:-:S02]  /*3740*/  ISETP.GT.AND P1, PT, R2, 0x9, !P6 ;  /* 0x000000090200780c */ /* 0x000fc40007724270 */
[----:B------:R-:W-:Y:S02]  /*3750*/  FMNMX.FTZ R4, R28, R3, !PT ;  /* 0x000000031c047209 */ /* 0x000fe40007810000 */
[----:B------:R-:W-:Y:S01]  /*3760*/  ISETP.LT.OR P1, PT, R0, 0xa, P1 ;  /* 0x0000000a0000780c */ /* 0x000fe20000f21670 */
[----:B------:R-:W-:Y:S01]  /*3770*/  @UP1 ULDC UR6, c[0x0][0x44c] ;  /* 0x0001130000061ab9 */ /* 0x000fe20000000800 */
[----:B------:R-:W-:Y:S01]  /*3780*/  FMNMX.FTZ R3, R29, R4, !PT ;  /* 0x000000041d037209 */ /* 0x000fe20007810000 */
[----:B------:R-:W-:Y:S01]  /*3790*/  UIMAD.WIDE.U32 UR6, UR42, UR6, URZ ;  /* 0x000000062a0672a5 */ /* 0x000fe2000f8e003f */
[----:B------:R-:W-:Y:S01]  /*37a0*/  FSEL R31, R31, -INF , !P1 ;  /* 0xff8000001f1f7808 */ /* 0x000fe20004800000 */
[----:B------:R-:W-:Y:S01]  /*37b0*/  @UP1 ULDC UR11, c[0x0][0x450] ;  /* 0x00011400000b1ab9 */ /* 0x000fe20000000800 */
[----:B------:R-:W-:Y:S01]  /*37c0*/  ISETP.NE.AND P1, PT, R20, RZ, PT ;  /* 0x000000ff1400720c */ /* 0x000fe20003f25270 */
[----:B------:R-:W-:Y:S01]  /*37d0*/  @UP1 USHF.R.U32.HI UR10, URZ, UR11, UR7 ;  /* 0x0000000b3f0a1299 */ /* 0x000fe20008011607 */
[----:B------:R-:W-:-:S02]  /*37e0*/  FMNMX.FTZ R4, R32, R3, !PT ;  /* 0x0000000320047209 */ /* 0x000fc40007810000 */
[----:B------:R-:W-:Y:S01]  /*37f0*/  ISETP.GT.AND P1, PT, R2, 0x10, !P1 ;  /* 0x000000100200780c */ /* 0x000fe20004f24270 */
[----:B------:R-:W-:Y:S01]  /*3800*/  UIADD3 UR58, UR58, UR10, URZ ;  /* 0x0000000a3a3a7290 */ /* 0x000fe2000fffe03f */
[----:B------:R-:W-:Y:S02]  /*3810*/  FMNMX.FTZ R3, R33, R4, !PT ;  /* 0x0000000421037209 */ /* 0x000fe40007810000 */
[----:B------:R-:W-:Y:S01]  /*3820*/  ISETP.LT.OR P1, PT, R0, 0x11, P1 ;  /* 0x000000110000780c */ /* 0x000fe20000f21670 */
[----:B------:R-:W-:Y:S01]  /*3830*/  UIADD3 UR14, UR58, UR14, URZ ;  /* 0x0000000e3a0e7290 */ /* 0x000fe2000fffe03f */
[----:B------:R-:W-:Y:S02]  /*3840*/  ISETP.GT.AND P2, PT, R2, 0x8, !P2 ;  /* 0x000000080200780c */ /* 0x000fe40005744270 */
[----:B------:R-:W-:Y:S02]  /*3850*/  FSEL R34, R34, -INF , !P1 ;  /* 0xff80000022227808 */ /* 0x000fe40004800000 */
[----:B------:R-:W-:-:S02]  /*3860*/  ISETP.NE.AND P1, PT, R21, RZ, PT ;  /* 0x000000ff1500720c */ /* 0x000fc40003f25270 */
[----:B------:R-:W-:Y:S02]  /*3870*/  FMNMX.FTZ R4, R36, R3, !PT ;  /* 0x0000000324047209 */ /* 0x000fe40007810000 */
[----:B------:R-:W-:Y:S02]  /*3880*/  ISETP.GT.AND P1, PT, R2, 0x11, !P1 ;  /* 0x000000110200780c */ /* 0x000fe40004f24270 */
[C---:B------:R-:W-:Y:S02]  /*3890*/  ISETP.LT.OR P2, PT, R0.reuse, 0x9, P2 ;  /* 0x000000090000780c */ /* 0x040fe40001741670 */
[----:B------:R-:W-:Y:S02]  /*38a0*/  ISETP.LT.OR P1, PT, R0, 0x12, P1 ;  /* 0x000000120000780c */ /* 0x000fe40000f21670 */
[----:B------:R-:W-:Y:S02]  /*38b0*/  FMNMX.FTZ R3, R37, R4, !PT ;  /* 0x0000000425037209 */ /* 0x000fe40007810000 */
[----:B------:R-:W-:-:S02]  /*38c0*/  FSEL R35, R35, -INF , !P1 ;  /* 0xff80000023237808 */ /* 0x000fc40004800000 */
[----:B------:R-:W-:Y:S02]  /*38d0*/  ISETP.NE.AND P1, PT, R89, RZ, PT ;  /* 0x000000ff5900720c */ /* 0x000fe40003f25270 */
[----:B------:R-:W-:Y:S02]  /*38e0*/  FSEL R30, R30, -INF , !P2 ;  /* 0xff8000001e1e7808 */ /* 0x000fe40005000000 */
[----:B------:R-:W-:Y:S02]  /*38f0*/  ISETP.GT.AND P1, PT, R2, 0x18, !P1 ;  /* 0x000000180200780c */ /* 0x000fe40004f24270 */
[----:B------:R-:W-:Y:S02]  /*3900*/  ISETP.NE.AND P2, PT, R96, RZ, PT ;  /* 0x000000ff6000720c */ /* 0x000fe40003f45270 */
[----:B------:R-:W-:Y:S02]  /*3910*/  ISETP.LT.OR P1, PT, R0, 0x19, P1 ;  /* 0x000000190000780c */ /* 0x000fe40000f21670 */
[----:B------:R-:W-:-:S02]  /*3920*/  FMNMX.FTZ R4, R40, R3, !PT ;  /* 0x0000000328047209 */ /* 0x000fc40007810000 */
[----:B------:R-:W-:Y:S02]  /*3930*/  FSEL R38, R38, -INF , !P1 ;  /* 0xff80000026267808 */ /* 0x000fe40004800000 */
[----:B------:R-:W-:Y:S02]  /*3940*/  ISETP.NE.AND P1, PT, R90, RZ, PT ;  /* 0x000000ff5a00720c */ /* 0x000fe40003f25270 */
[----:B------:R-:W-:Y:S02]  /*3950*/  FMNMX.FTZ R3, R41, R4, !PT ;  /* 0x0000000429037209 */ /* 0x000fe40007810000 */
[----:B------:R-:W-:Y:S02]  /*3960*/  ISETP.GT.AND P1, PT, R2, 0x19, !P1 ;  /* 0x000000190200780c */ /* 0x000fe40004f24270 */
[----:B------:R-:W-:Y:S02]  /*3970*/  ISETP.NE.AND P6, PT, R97, RZ, PT ;  /* 0x000000ff6100720c */ /* 0x000fe40003fc5270 */
        /* <DEDUP_REMOVED lines=53> */
[----:B------:R-:W-:Y:S01]  /*3cd0*/  ISETP.NE.AND P2, PT, R107, RZ, PT ;  /* 0x000000ff6b00720c */ /* 0x000fe20003f45270 */
[----:B------:R-:W0:Y:S01]  /*3ce0*/  SHFL.BFLY PT, R3, R4, 0x2, 0x1f ;  /* 0x0c401f0004037f89 */ /* 0x000e2200000e0000 */
[----:B------:R-:W-:-:S02]  /*3cf0*/  FSEL R55, R55, -INF , !P1 ;  /* 0xff80000037377808 */ /* 0x000fc40004800000 */
[----:B------:R-:W-:Y:S02]  /*3d00*/  ISETP.NE.AND P1, PT, R99, RZ, PT ;  /* 0x000000ff6300720c */ /* 0x000fe40003f25270 */
[----:B------:R-:W-:Y:S02]  /*3d10*/  ISETP.NE.AND P6, PT, R108, RZ, PT ;  /* 0x000000ff6c00720c */ /* 0x000fe40003fc5270 */
[C---:B------:R-:W-:Y:S02]  /*3d20*/  ISETP.GT.AND P1, PT, R2.reuse, 0x40, !P1 ;  /* 0x000000400200780c */ /* 0x040fe40004f24270 */
[----:B------:R-:W-:Y:S02]  /*3d30*/  ISETP.GT.AND P3, PT, R2, 0x70, !P3 ;  /* 0x000000700200780c */ /* 0x000fe40005f64270 */
[----:B------:R-:W-:Y:S02]  /*3d40*/  ISETP.LT.OR P1, PT, R0, 0x41, P1 ;  /* 0x000000410000780c */ /* 0x000fe40000f21670 */
[----:B------:R-:W-:-:S02]  /*3d50*/  ISETP.GT.AND P4, PT, R2, 0x71, !P4 ;  /* 0x000000710200780c */ /* 0x000fc40006784270 */
[----:B------:R-:W-:Y:S02]  /*3d60*/  FSEL R58, R58, -INF , !P1 ;  /* 0xff8000003a3a7808 */ /* 0x000fe40004800000 */
[----:B------:R-:W-:Y:S02]  /*3d70*/  ISETP.NE.AND P1, PT, R100, RZ, PT ;  /* 0x000000ff6400720c */ /* 0x000fe40003f25270 */
[----:B------:R-:W-:Y:S02]  /*3d80*/  ISETP.LT.OR P3, PT, R0, 0x71, P3 ;  /* 0x000000710000780c */ /* 0x000fe40001f61670 */
[C---:B------:R-:W-:Y:S02]  /*3d90*/  ISETP.GT.AND P1, PT, R2.reuse, 0x41, !P1 ;  /* 0x000000410200780c */ /* 0x040fe40004f24270 */
[----:B------:R-:W-:Y:S02]  /*3da0*/  ISETP.GT.AND P5, PT, R2, 0x78, !P5 ;  /* 0x000000780200780c */ /* 0x000fe40006fa4270 */
[----:B------:R-:W-:-:S02]  /*3db0*/  ISETP.LT.OR P1, PT, R0, 0x42, P1 ;  /* 0x000000420000780c */ /* 0x000fc40000f21670 */
[----:B0-----:R-:W-:Y:S02]  /*3dc0*/  FMNMX.FTZ R6, R4, R3, !PT ;  /* 0x0000000304067209 */ /* 0x001fe40007810000 */
[----:B------:R-:W-:Y:S02]  /*3dd0*/  FSEL R59, R59, -INF , !P1 ;  /* 0xff8000003b3b7808 */ /* 0x000fe40004800000 */
[----:B------:R-:W-:Y:S01]  /*3de0*/  ISETP.NE.AND P1, PT, R101, RZ, PT ;  /* 0x000000ff6500720c */ /* 0x000fe20003f25270 */
[----:B------:R-:W0:Y:S01]  /*3df0*/  SHFL.BFLY PT, R3, R6, 0x1, 0x1f ;  /* 0x0c201f0006037f89 */ /* 0x000e2200000e0000 */
[----:B------:R-:W-:Y:S02]  /*3e00*/  ISETP.LT.OR P4, PT, R0, 0x72, P4 ;  /* 0x000000720000780c */ /* 0x000fe40002781670 */
[----:B------:R-:W-:Y:S02]  /*3e10*/  ISETP.GT.AND P1, PT, R2, 0x48, !P1 ;  /* 0x000000480200780c */ /* 0x000fe40004f24270 */
[----:B------:R-:W-:-:S02]  /*3e20*/  FSEL R82, R82, -INF , !P3 ;  /* 0xff80000052527808 */ /* 0x000fc40005800000 */
[C---:B------:R-:W-:Y:S02]  /*3e30*/  ISETP.LT.OR P1, PT, R0.reuse, 0x49, P1 ;  /* 0x000000490000780c */ /* 0x040fe40000f21670 */
[----:B------:R-:W-:Y:S02]  /*3e40*/  ISETP.LT.OR P5, PT, R0, 0x79, P5 ;  /* 0x000000790000780c */ /* 0x000fe40002fa1670 */
[----:B------:R-:W-:Y:S02]  /*3e50*/  FSEL R62, R62, -INF , !P1 ;  /* 0xff8000003e3e7808 */ /* 0x000fe40004800000 */
[----:B------:R-:W-:Y:S02]  /*3e60*/  ISETP.NE.AND P1, PT, R102, RZ, PT ;  /* 0x000000ff6600720c */ /* 0x000fe40003f25270 */
[----:B------:R-:W-:Y:S02]  /*3e70*/  FSEL R83, R83, -INF , !P4 ;  /* 0xff80000053537808 */ /* 0x000fe40006000000 */
[----:B------:R-:W-:-:S02]  /*3e80*/  ISETP.GT.AND P1, PT, R2, 0x49, !P1 ;  /* 0x000000490200780c */ /* 0x000fc40004f24270 */
[----:B------:R-:W-:Y:S02]  /*3e90*/  FSEL R86, R86, -INF , !P5 ;  /* 0xff80000056567808 */ /* 0x000fe40006800000 */
[----:B------:R-:W-:Y:S02]  /*3ea0*/  ISETP.LT.OR P1, PT, R0, 0x4a, P1 ;  /* 0x0000004a0000780c */ /* 0x000fe40000f21670 */
[----:B0-----:R-:W-:Y:S02]  /*3eb0*/  FMNMX.FTZ R3, R6, R3, !PT ;  /* 0x0000000306037209 */ /* 0x001fe40007810000 */
[----:B------:R-:W-:Y:S02]  /*3ec0*/  FSEL R63, R63, -INF , !P1 ;  /* 0xff8000003f3f7808 */ /* 0x000fe40004800000 */
[----:B------:R-:W-:Y:S01]  /*3ed0*/  ISETP.NE.AND P1, PT, R103, RZ, PT ;  /* 0x000000ff6700720c */ /* 0x000fe20003f25270 */
[----:B------:R-:W-:-:S03]  /*3ee0*/  FFMA.FTZ R5, R3, R8, -8 ;  /* 0xc100000003057423 */ /* 0x000fc60000010008 */
        /* <DEDUP_REMOVED lines=17> */
[----:B------:R-:W-:Y:S02]  /*4000*/  ISETP.LT.OR P1, PT, R0, 0x61, P1 ;  /* 0x000000610000780c */ /* 0x000fe40000f21670 */
[----:B------:R-:W-:Y:S02]  /*4010*/  ISETP.GT.AND P2, PT, R2, 0x69, !P2 ;  /* 0x000000690200780c */ /* 0x000fe40005744270 */
[----:B------:R-:W-:-:S02]  /*4020*/  FSEL R74, R74, -INF , !P1 ;  /* 0xff8000004a4a7808 */ /* 0x000fc40004800000 */
[----:B------:R-:W-:Y:S02]  /*4030*/  ISETP.GT.AND P1, PT, R2, 0x61, !P6 ;  /* 0x000000610200780c */ /* 0x000fe40007724270 */
[----:B------:R-:W-:Y:S02]  /*4040*/  ISETP.NE.AND P6, PT, R14, RZ, PT ;  /* 0x000000ff0e00720c */ /* 0x000fe40003fc5270 */
[C---:B------:R-:W-:Y:S02]  /*4050*/  ISETP.LT.OR P1, PT, R0.reuse, 0x62, P1 ;  /* 0x000000620000780c */ /* 0x040fe40000f21670 */
[----:B------:R-:W-:Y:S02]  /*4060*/  ISETP.LT.OR P2, PT, R0, 0x6a, P2 ;  /* 0x0000006a0000780c */ /* 0x000fe40001741670 */
[----:B------:R-:W-:Y:S02]  /*4070*/  FSEL R75, R75, -INF , !P1 ;  /* 0xff8000004b4b7808 */ /* 0x000fe40004800000 */
[----:B------:R-:W-:-:S02]  /*4080*/  FSETP.NEU.FTZ.AND P1, PT, R3, -INF , PT ;  /* 0xff8000000300780b */ /* 0x000fc40003f3d000 */
[----:B------:R-:W-:Y:S02]  /*4090*/  FSEL R79, R79, -INF , !P2 ;  /* 0xff8000004f4f7808 */ /* 0x000fe40005000000 */
[----:B------:R-:W-:Y:S02]  /*40a0*/  FSEL R92, R5, RZ, P1 ;  /* 0x000000ff055c7208 */ /* 0x000fe40000800000 */
[----:B------:R-:W-:Y:S02]  /*40b0*/  ISETP.GT.AND P1, PT, R2, RZ, !P6 ;  /* 0x000000ff0200720c */ /* 0x000fe40007724270 */
[----:B------:R-:W-:Y:S01]  /*40c0*/  ISETP.NE.AND P6, PT, R24, RZ, PT ;  /* 0x000000ff1800720c */ /* 0x000fe20003fc5270 */
[--C-:B------:R-:W-:Y:S01]  /*40d0*/  FFMA.FTZ R5, R11, UR40, -R92.reuse ;  /* 0x000000280b057c23 */ /* 0x100fe2000801085c */
[----:B------:R-:W-:Y:S01]  /*40e0*/  ISETP.LT.OR P1, PT, R0, 0x1, P1 ;  /* 0x000000010000780c */ /* 0x000fe20000f21670 */
[--C-:B------:R-:W-:Y:S01]  /*40f0*/  FFMA.FTZ R6, R25, UR40, -R92.reuse ;  /* 0x0000002819067c23 */ /* 0x100fe2000801085c */
[----:B------:R-:W-:-:S01]  /*4100*/  FFMA.FTZ R8, R29, UR40, -R92 ;  /* 0x000000281d087c23 */ /* 0x000fc2000801085c */
[----:B------:R-:W-:Y:S01]  /*4110*/  ISETP.GT.AND P6, PT, R2, 0x79, !P6 ;  /* 0x000000790200780c */ /* 0x000fe200077c4270 */
[----:B------:R-:W-:-:S01]  /*4120*/  FFMA.FTZ R24, R45, UR40, -R92 ;  /* 0x000000282d187c23 */ /* 0x000fc2000801085c */
[----:B------:R-:W-:Y:S01]  /*4130*/  FSEL R90, R26, -INF , !P1 ;  /* 0xff8000001a5a7808 */ /* 0x000fe20004800000 */
[----:B------:R-:W-:-:S01]  /*4140*/  FFMA.FTZ R20, R48, UR40, -R92 ;  /* 0x0000002830147c23 */ /* 0x000fc2000801085c */
[----:B------:R-:W-:Y:S01]  /*4150*/  ISETP.NE.AND P1, PT, R12, RZ, PT ;  /* 0x000000ff0c00720c */ /* 0x000fe20003f25270 */
[----:B------:R-:W-:-:S01]  /*4160*/  FFMA.FTZ R10, R33, UR40, -R92 ;  /* 0x00000028210a7c23 */ /* 0x000fc2000801085c */
[----:B------:R-:W-:Y:S01]  /*4170*/  FMNMX.FTZ R9, R90, R27, !PT ;  /* 0x0000001b5a097209 */ /* 0x000fe20007810000 */
[----:B------:R-:W-:-:S01]  /*4180*/  FFMA.FTZ R33, R57, UR40, -R92 ;  /* 0x0000002839217c23 */ /* 0x000fc2000801085c */
[----:B------:R-:W-:Y:S01]  /*4190*/  ISETP.GT.AND P1, PT, R2, 0x68, !P1 ;  /* 0x000000680200780c */ /* 0x000fe20004f24270 */
[----:B------:R-:W-:-:S01]  /*41a0*/  FFMA.FTZ R52, R52, UR40, -R92 ;  /* 0x0000002834347c23 */ /* 0x000fc2000801085c */
[----:B------:R-:W-:Y:S01]  /*41b0*/  FMNMX.FTZ R4, R30, R9, !PT ;  /* 0x000000091e047209 */ /* 0x000fe20007810000 */
[----:B------:R-:W-:-:S01]  /*41c0*/  FFMA.FTZ R7, R28, UR40, -R92 ;  /* 0x000000281c077c23 */ /* 0x000fc2000801085c */
[----:B------:R-:W-:Y:S01]  /*41d0*/  ISETP.LT.OR P1, PT, R0, 0x69, P1 ;  /* 0x000000690000780c */ /* 0x000fe20000f21670 */
[----:B------:R-:W-:Y:S01]  /*41e0*/  MUFU.EX2 R5, R5 ;  /* 0x0000000500057308 */ /* 0x000fe20000000800 */
[----:B------:R-:W-:Y:S01]  /*41f0*/  FMNMX.FTZ R11, R31, R4, !PT ;  /* 0x000000041f0b7209 */ /* 0x000fe20007810000 */
[--C-:B------:R-:W-:Y:S01]  /*4200*/  FFMA.FTZ R26, R56, UR40, -R92.reuse ;  /* 0x00000028381a7c23 */ /* 0x100fe2000801085c */
[----:B------:R-:W-:Y:S01]  /*4210*/  FSEL R78, R78, -INF , !P1 ;  /* 0xff8000004e4e7808 */ /* 0x000fe20004800000 */
[--C-:B------:R-:W-:Y:S01]  /*4220*/  FFMA.FTZ R32, R32, UR40, -R92.reuse ;  /* 0x0000002820207c23 */ /* 0x100fe2000801085c */
[----:B------:R-:W-:Y:S01]  /*4230*/  FMNMX.FTZ R4, R34, R11, !PT ;  /* 0x0000000b22047209 */ /* 0x000fe20007810000 */
[--C-:B------:R-:W-:Y:S01]  /*4240*/  FFMA.FTZ R36, R36, UR40, -R92.reuse ;  /* 0x0000002824247c23 */ /* 0x100fe2000801085c */
[----:B------:R-:W-:Y:S01]  /*4250*/  ISETP.LT.OR P6, PT, R0, 0x7a, P6 ;  /* 0x0000007a0000780c */ /* 0x000fe200037c1670 */
[----:B------:R-:W0:Y:S01]  /*4260*/  MUFU.EX2 R6, R6 ;  /* 0x0000000600067308 */ /* 0x000e220000000800 */
[----:B------:R-:W-:Y:S01]  /*4270*/  FMNMX.FTZ R11, R35, R4, !PT ;  /* 0x00000004230b7209 */ /* 0x000fe20007810000 */
[--C-:B------:R-:W-:Y:S01]  /*4280*/  FFMA.FTZ R0, R60, UR40, -R92.reuse ;  /* 0x000000283c007c23 */ /* 0x100fe2000801085c */
[----:B------:R-:W-:Y:S01]  /*4290*/  FSEL R87, R87, -INF , !P6 ;  /* 0xff80000057577808 */ /* 0x000fe20007000000 */
[--C-:B------:R-:W-:Y:S01]  /*42a0*/  FFMA.FTZ R12, R37, UR40, -R92.reuse ;  /* 0x00000028250c7c23 */ /* 0x100fe2000801085c */
[----:B------:R-:W-:Y:S01]  /*42b0*/  FMNMX.FTZ R4, R38, R11, !PT ;  /* 0x0000000b26047209 */ /* 0x000fe20007810000 */
[--C-:B------:R-:W-:Y:S01]  /*42c0*/  FFMA.FTZ R40, R40, UR40, -R92.reuse ;  /* 0x0000002828287c23 */ /* 0x100fe2000801085c */
[----:B------:R-:W-:-:S01]  /*42d0*/  FFMA.FTZ R14, R41, UR40, -R92 ;  /* 0x00000028290e7c23 */ /* 0x000fc2000801085c */
[----:B------:R-:W1:Y:S01]  /*42e0*/  MUFU.EX2 R7, R7 ;  /* 0x0000000700077308 */ /* 0x000e620000000800 */
[----:B------:R-:W-:Y:S01]  /*42f0*/  FMNMX.FTZ R13, R39, R4, !PT ;  /* 0x00000004270d7209 */ /* 0x000fe20007810000 */
[--C-:B------:R-:W-:Y:S01]  /*4300*/  FFMA.FTZ R44, R44, UR40, -R92.reuse ;  /* 0x000000282c2c7c23 */ /* 0x100fe2000801085c */
[----:B------:R-:W-:-:S01]  /*4310*/  FFMA.FTZ R37, R65, UR40, -R92 ;  /* 0x0000002841257c23 */ /* 0x000fc2000801085c */
[--C-:B------:R-:W-:Y:S01]  /*4320*/  FFMA.FTZ R28, R64, UR40, -R92.reuse ;  /* 0x00000028401c7c23 */ /* 0x100fe2000801085c */
[----:B------:R-:W-:Y:S01]  /*4330*/  FMNMX.FTZ R4, R42, R13, !PT ;  /* 0x0000000d2a047209 */ /* 0x000fe20007810000 */
[--C-:B------:R-:W-:Y:S01]  /*4340*/  FFMA.FTZ R2, R53, UR40, -R92.reuse ;  /* 0x0000002835027c23 */ /* 0x100fe2000801085c */
[----:B------:R-:W-:-:S01]  /*4350*/  FFMA.FTZ R49, R49, UR40, -R92 ;  /* 0x0000002831317c23 */ /* 0x000fc2000801085c */
[----:B------:R-:W2:Y:S01]  /*4360*/  MUFU.EX2 R8, R8 ;  /* 0x0000000800087308 */ /* 0x000ea20000000800 */
[----:B------:R-:W-:Y:S01]  /*4370*/  FMNMX.FTZ R13, R43, R4, !PT ;  /* 0x000000042b0d7209 */ /* 0x000fe20007810000 */
[--C-:B------:R-:W-:Y:S01]  /*4380*/  FFMA.FTZ R41, R69, UR40, -R92.reuse ;  /* 0x0000002845297c23 */ /* 0x100fe2000801085c */
[----:B------:R-:W-:-:S02]  /*4390*/  FFMA.FTZ R53, R81, UR40, -R92 ;  /* 0x0000002851357c23 */ /* 0x000fc4000801085c */
[----:B------:R-:W-:-:S03]  /*43a0*/  FMNMX.FTZ R4, R46, R13, !PT ;  /* 0x0000000d2e047209 */ /* 0x000fc60007810000 */
[----:B------:R3:W4:Y:S01]  /*43b0*/  MUFU.EX2 R9, R32 ;  /* 0x0000002000097308 */ /* 0x0007220000000800 */
[----:B------:R-:W-:-:S04]  /*43c0*/  FMNMX.FTZ R15, R47, R4, !PT ;  /* 0x000000042f0f7209 */ /* 0x000fc80007810000 */
[----:B------:R-:W-:-:S03]  /*43d0*/  FMNMX.FTZ R4, R50, R15, !PT ;  /* 0x0000000f32047209 */ /* 0x000fc60007810000 */
[----:B------:R-:W5:Y:S01]  /*43e0*/  MUFU.EX2 R10, R10 ;  /* 0x0000000a000a7308 */ /* 0x000f620000000800 */
[----:B------:R-:W-:Y:S01]  /*43f0*/  FMNMX.FTZ R15, R51, R4, !PT ;  /* 0x00000004330f7209 */ /* 0x000fe20007810000 */
[----:B---3--:R-:W-:-:S03]  /*4400*/  FFMA.FTZ R32, R68, UR40, -R92 ;  /* 0x0000002844207c23 */ /* 0x008fc6000801085c */
[----:B------:R-:W-:-:S03]  /*4410*/  FMNMX.FTZ R4, R54, R15, !PT ;  /* 0x0000000f36047209 */ /* 0x000fc60007810000 */
[----:B------:R3:W-:Y:S01]  /*4420*/  MUFU.EX2 R11, R36 ;  /* 0x00000024000b7308 */ /* 0x0007e20000000800 */
[----:B------:R-:W-:-:S04]  /*4430*/  FMNMX.FTZ R21, R55, R4, !PT ;  /* 0x0000000437157209 */ /* 0x000fc80007810000 */
[----:B------:R-:W-:-:S03]  /*4440*/  FMNMX.FTZ R4, R58, R21, !PT ;  /* 0x000000153a047209 */ /* 0x000fc60007810000 */
[----:B------:R-:W-:Y:S01]  /*4450*/  MUFU.EX2 R12, R12 ;  /* 0x0000000c000c7308 */ /* 0x000fe20000000800 */
        /* <DEDUP_REMOVED lines=10> */
[----:B------:R-:W-:Y:S01]  /*4500*/  MUFU.EX2 R25, R52 ;  /* 0x0000003400197308 */ /* 0x000fe20000000800 */
[----:B------:R-:W-:-:S04]  /*4510*/  FMNMX.FTZ R29, R71, R4, !PT ;  /* 0x00000004471d7209 */ /* 0x000fc80007810000 */
        /* <DEDUP_REMOVED lines=10> */
[----:B------:R-:W-:Y:S01]  /*45c0*/  FMNMX.FTZ R4, R86, R29, !PT ;  /* 0x0000001d56047209 */ /* 0x000fe20007810000 */
[----:B------:R-:W-:-:S02]  /*45d0*/  FFMA.FTZ R29, R61, UR40, -R92 ;  /* 0x000000283d1d7c23 */ /* 0x000fc4000801085c */
[----:B------:R3:W-:Y:S01]  /*45e0*/  MUFU.EX2 R21, R49 ;  /* 0x0000003100157308 */ /* 0x0007e20000000800 */
[----:B------:R-:W-:-:S05]  /*45f0*/  FMNMX.FTZ R4, R87, R4, !PT ;  /* 0x0000000457047209 */ /* 0x000fca0007810000 */
[----:B------:R-:W0:Y:S02]  /*4600*/  SHFL.BFLY PT, R45, R4, 0x2, 0x1f ;  /* 0x0c401f00042d7f89 */ /* 0x000e2400000e0000 */
[----:B------:R-:W-:Y:S01]  /*4610*/  MUFU.EX2 R2, R2 ;  /* 0x0000000200027308 */ /* 0x000fe20000000800 */
[----:B---3--:R-:W-:-:S07]  /*4620*/  FFMA.FTZ R49, R77, UR40, -R92 ;  /* 0x000000284d317c23 */ /* 0x008fce000801085c */
[----:B------:R-:W-:Y:S08]  /*4630*/  MUFU.EX2 R0, R0 ;  /* 0x0000000000007308 */ /* 0x000ff00000000800 */
[----:B------:R-:W-:Y:S01]  /*4640*/  MUFU.EX2 R29, R29 ;  /* 0x0000001d001d7308 */ /* 0x000fe20000000800 */
[----:B0-----:R-:W-:Y:S01]  /*4650*/  FMNMX.FTZ R48, R4, R45, !PT ;  /* 0x0000002d04307209 */ /* 0x001fe20007810000 */
[----:B------:R-:W-:-:S06]  /*4660*/  FFMA.FTZ R45, R73, UR40, -R92 ;  /* 0x00000028492d7c23 */ /* 0x000fcc000801085c */
[----:B------:R-:W-:Y:S01]  /*4670*/  MUFU.EX2 R26, R26 ;  /* 0x0000001a001a7308 */ /* 0x000fe20000000800 */
[----:B------:R-:W0:Y:S07]  /*4680*/  SHFL.BFLY PT, R57, R48, 0x1, 0x1f ;  /* 0x0c201f0030397f89 */ /* 0x000e2e00000e0000 */
[----:B------:R-:W-:Y:S08]  /*4690*/  MUFU.EX2 R33, R33 ;  /* 0x0000002100217308 */ /* 0x000ff00000000800 */
[----:B------:R-:W-:Y:S08]  /*46a0*/  MUFU.EX2 R32, R32 ;  /* 0x0000002000207308 */ /* 0x000ff00000000800 */
[----:B------:R-:W-:Y:S01]  /*46b0*/  MUFU.EX2 R41, R41 ;  /* 0x0000002900297308 */ /* 0x000fe20000000800 */
[----:B0-----:R-:W-:Y:S01]  /*46c0*/  FMNMX.FTZ R4, R48, R57, !PT ;  /* 0x0000003930047209 */ /* 0x001fe20007810000 */
[----:B------:R-:W-:-:S02]  /*46d0*/  IMAD.U32 R57, RZ, RZ, UR40 ;  /* 0x00000028ff397e24 */ /* 0x000fc4000f8e00ff */
[----:B------:R-:W-:-:S01]  /*46e0*/  FFMA.FTZ R48, R84, UR40, -R92 ;  /* 0x0000002854307c23 */ /* 0x000fc2000801085c */
[C---:B------:R-:W-:Y:S01]  /*46f0*/  FSETP.NEU.FTZ.AND P1, PT, R4.reuse, -INF , PT ;  /* 0xff8000000400780b */ /* 0x040fe20003f3d000 */
[----:B------:R-:W-:-:S02]  /*4700*/  FFMA.FTZ R52, R4, R57, -8 ;  /* 0xc100000004347423 */ /* 0x000fc40000010039 */
[----:B------:R-:W-:Y:S01]  /*4710*/  MUFU.EX2 R28, R28 ;  /* 0x0000001c001c7308 */ /* 0x000fe20000000800 */
[----:B------:R-:W-:-:S02]  /*4720*/  FFMA.FTZ R57, R85, UR40, -R92 ;  /* 0x0000002855397c23 */ /* 0x000fc4000801085c */
[----:B------:R-:W-:Y:S02]  /*4730*/  FSEL R56, R52, RZ, P1 ;  /* 0x000000ff34387208 */ /* 0x000fe40000800000 */
[----:B------:R-:W-:-:S03]  /*4740*/  PLOP3.LUT P1, PT, PT, PT, UP0, 0x40, 0x0 ;  /* 0x000000000000781c */ /* 0x000fc60003f2e808 */
[----:B------:R-:W-:Y:S01]  /*4750*/  MUFU.EX2 R37, R37 ;  /* 0x0000002500257308 */ /* 0x000fe20000000800 */
[----:B------:R-:W-:-:S01]  /*4760*/  FFMA.FTZ R52, R90, UR40, -R56 ;  /* 0x000000285a347c23 */ /* 0x000fc20008010838 */
[--C-:B------:R-:W-:Y:S01]  /*4770*/  FFMA.FTZ R27, R27, UR40, -R56.reuse ;  /* 0x000000281b1b7c23 */ /* 0x100fe20008010838 */
[----:B------:R-:W-:-:S01]  /*4780*/  FFMA.FTZ R61, R31, UR40, -R56 ;  /* 0x000000281f3d7c23 */ /* 0x000fc20008010838 */
[--C-:B------:R-:W-:Y:S01]  /*4790*/  FFMA.FTZ R60, R30, UR40, -R56.reuse ;  /* 0x000000281e3c7c23 */ /* 0x100fe20008010838 */
[----:B------:R-:W-:-:S01]  /*47a0*/  FFMA.FTZ R31, R42, UR40, -R56 ;  /* 0x000000282a1f7c23 */ /* 0x000fc20008010838 */
[----:B------:R-:W-:Y:S01]  /*47b0*/  FFMA.FTZ R43, R43, UR40, -R56 ;  /* 0x000000282b2b7c23 */ /* 0x000fe20008010838 */
[----:B------:R-:W-:-:S01]  /*47c0*/  FADD.FTZ R42, R5, R6 ;  /* 0x00000006052a7221 */ /* 0x000fc20000010000 */
        /* <DEDUP_REMOVED lines=16> */
[----:B------:R1:W-:Y:S01]  /*48d0*/  MUFU.EX2 R34, R43 ;  /* 0x0000002b00227308 */ /* 0x0003e20000000800 */
[----:B------:R-:W-:-:S01]  /*48e0*/  FFMA.FTZ R66, R66, UR40, -R56 ;  /* 0x0000002842427c23 */ /* 0x000fc20008010838 */
[--C-:B------:R-:W-:Y:S01]  /*48f0*/  FFMA.FTZ R67, R67, UR40, -R56.reuse ;  /* 0x0000002843437c23 */ /* 0x100fe20008010838 */
[----:B------:R-:W-:-:S01]  /*4900*/  FFMA.FTZ R70, R70, UR40, -R56 ;  /* 0x0000002846467c23 */ /* 0x000fc20008010838 */
[--C-:B------:R-:W-:Y:S01]  /*4910*/  FFMA.FTZ R71, R71, UR40, -R56.reuse ;  /* 0x0000002847477c23 */ /* 0x100fe20008010838 */
[----:B------:R-:W-:-:S01]  /*4920*/  FFMA.FTZ R74, R74, UR40, -R56 ;  /* 0x000000284a4a7c23 */ /* 0x000fc20008010838 */
[--C-:B------:R-:W-:Y:S01]  /*4930*/  FFMA.FTZ R75, R75, UR40, -R56.reuse ;  /* 0x000000284b4b7c23 */ /* 0x100fe20008010838 */
[----:B------:R-:W-:-:S01]  /*4940*/  FFMA.FTZ R78, R78, UR40, -R56 ;  /* 0x000000284e4e7c23 */ /* 0x000fc20008010838 */
[----:B------:R-:W3:Y:S01]  /*4950*/  MUFU.EX2 R60, R60 ;  /* 0x0000003c003c7308 */ /* 0x000ee20000000800 */
[----:B-1----:R-:W-:-:S01]  /*4960*/  FADD.FTZ R43, R7, R42 ;  /* 0x0000002a072b7221 */ /* 0x002fc20000010000 */
[--C-:B------:R-:W-:Y:S01]  /*4970*/  FFMA.FTZ R79, R79, UR40, -R56.reuse ;  /* 0x000000284f4f7c23 */ /* 0x100fe20008010838 */
[----:B------:R-:W-:-:S01]  /*4980*/  FFMA.FTZ R82, R82, UR40, -R56 ;  /* 0x0000002852527c23 */ /* 0x000fc20008010838 */
[----:B------:R-:W-:Y:S01]  /*4990*/  FFMA.FTZ R83, R83, UR40, -R56 ;  /* 0x0000002853537c23 */ /* 0x000fe20008010838 */
[----:B--2---:R-:W-:-:S01]  /*49a0*/  FADD.FTZ R42, R8, R43 ;  /* 0x0000002b082a7221 */ /* 0x004fc20000010000 */
[--C-:B------:R-:W-:Y:S01]  /*49b0*/  FFMA.FTZ R86, R86, UR40, -R56.reuse ;  /* 0x0000002856567c23 */ /* 0x100fe20008010838 */
[----:B------:R-:W-:-:S01]  /*49c0*/  FFMA.FTZ R56, R87, UR40, -R56 ;  /* 0x0000002857387c23 */ /* 0x000fc20008010838 */
[----:B------:R-:W1:Y:S01]  /*49d0*/  MUFU.EX2 R61, R61 ;  /* 0x0000003d003d7308 */ /* 0x000e620000000800 */
[----:B----4-:R-:W-:-:S04]  /*49e0*/  FADD.FTZ R43, R9, R42 ;  /* 0x0000002a092b7221 */ /* 0x010fc80000010000 */
[----:B-----5:R-:W-:Y:S01]  /*49f0*/  FADD.FTZ R42, R10, R43 ;  /* 0x0000002b0a2a7221 */ /* 0x020fe20000010000 */
[----:B0-----:R-:W-:-:S02]  /*4a00*/  FADD.FTZ R43, R52, R27 ;  /* 0x0000001b342b7221 */ /* 0x001fc40000010000 */
[----:B------:R-:W0:Y:S01]  /*4a10*/  MUFU.EX2 R30, R30 ;  /* 0x0000001e001e7308 */ /* 0x000e220000000800 */
[----:B------:R-:W-:-:S01]  /*4a20*/  FADD.FTZ R65, R11, R42 ;  /* 0x0000002a0b417221 */ /* 0x000fc20000010000 */
[----:B---3--:R-:W-:Y:S01]  /*4a30*/  FADD.FTZ R42, R60, R43 ;  /* 0x0000002b3c2a7221 */ /* 0x008fe20000010000 */
[C---:B------:R-:W-:Y:S02]  /*4a40*/  F2FP.SATFINITE.E4M3.F32.PACK_AB_MERGE_C R11, R12.reuse, R11, RZ ;  /* 0x0000000b0c0b723e */ /* 0x040fe400048070ff */
[----:B------:R-:W-:Y:S01]  /*4a50*/  FADD.FTZ R64, R12, R65 ;  /* 0x000000410c407221 */ /* 0x000fe20000010000 */
[----:B------:R-:W-:Y:S02]  /*4a60*/  F2FP.SATFINITE.E4M3.F32.PACK_AB_MERGE_C R65, R8, R7, RZ ;  /* 0x000000070841723e */ /* 0x000fe400048070ff */
[----:B------:R-:W2:Y:S01]  /*4a70*/  MUFU.EX2 R35, R35 ;  /* 0x0000002300237308 */ /* 0x000ea20000000800 */
[----:B-1----:R-:W-:-:S01]  /*4a80*/  FADD.FTZ R7, R61, R42 ;  /* 0x0000002a3d077221 */ /* 0x002fc20000010000 */
[----:B------:R-:W-:Y:S01]  /*4a90*/  FADD.FTZ R43, R13, R64 ;  /* 0x000000400d2b7221 */ /* 0x000fe20000010000 */
[----:B------:R-:W-:-:S02]  /*4aa0*/  F2FP.SATFINITE.E4M3.F32.PACK_AB_MERGE_C R164, R6, R5, R65 ;  /* 0x0000000506a4723e */ /* 0x000fc40004807041 */
[----:B------:R-:W-:Y:S01]  /*4ab0*/  F2FP.SATFINITE.E4M3.F32.PACK_AB_MERGE_C R60, R61, R60, RZ ;  /* 0x0000003c3d3c723e */ /* 0x000fe200048070ff */
[----:B------:R-:W-:-:S01]  /*4ac0*/  FADD.FTZ R12, R14, R43 ;  /* 0x0000002b0e0c7221 */ /* 0x000fc20000010000 */
[----:B------:R-:W-:Y:S01]  /*4ad0*/  F2FP.SATFINITE.E4M3.F32.PACK_AB_MERGE_C R166, R10, R9, R11 ;  /* 0x000000090aa6723e */ /* 0x000fe2000480700b */
[----:B------:R-:W1:Y:S01]  /*4ae0*/  MUFU.EX2 R38, R38 ;  /* 0x0000002600267308 */ /* 0x000e620000000800 */
[----:B0-----:R-:W-:-:S01]  /*4af0*/  FADD.FTZ R8, R30, R7 ;  /* 0x000000071e087221 */ /* 0x001fc20000010000 */
[----:B------:R-:W-:Y:S01]  /*4b00*/  FADD.FTZ R7, R15, R12 ;  /* 0x0000000c0f077221 */ /* 0x000fe20000010000 */
[C---:B------:R-:W-:Y:S02]  /*4b10*/  F2FP.SATFINITE.E4M3.F32.PACK_AB_MERGE_C R15, R24.reuse, R15, RZ ;  /* 0x0000000f180f723e */ /* 0x040fe400048070ff */
[----:B------:R-:W-:Y:S01]  /*4b20*/  F2FP.SATFINITE.E4M3.F32.PACK_AB_MERGE_C R165, R27, R52, R60 ;  /* 0x000000341ba5723e */ /* 0x000fe2000480703c */
[----:B------:R-:W-:-:S01]  /*4b30*/  FADD.FTZ R7, R24, R7 ;  /* 0x0000000718077221 */ /* 0x000fc20000010000 */
[----:B------:R-:W-:Y:S01]  /*4b40*/  F2FP.SATFINITE.E4M3.F32.PACK_AB_MERGE_C R160, R14, R13, R15 ;  /* 0x0000000d0ea0723e */ /* 0x000fe2000480700f */
[----:B------:R-:W0:Y:S01]  /*4b50*/  MUFU.EX2 R39, R39 ;  /* 0x0000002700277308 */ /* 0x000e220000000800 */
[----:B--2---:R-:W-:-:S01]  /*4b60*/  FADD.FTZ R5, R35, R8 ;  /* 0x0000000823057221 */ /* 0x004fc20000010000 */
[----:B------:R-:W-:-:S04]  /*4b70*/  FADD.FTZ R8, R20, R7 ;  /* 0x0000000714087221 */ /* 0x000fc80000010000 */
[----:B------:R-:W-:Y:S02]  /*4b80*/  FADD.FTZ R8, R21, R8 ;  /* 0x0000000815087221 */ /* 0x000fe40000010000 */
[----:B------:R-:W2:Y:S01]  /*4b90*/  MUFU.EX2 R31, R31 ;  /* 0x0000001f001f7308 */ /* 0x000ea20000000800 */
[----:B-1----:R-:W-:-:S07]  /*4ba0*/  FADD.FTZ R6, R38, R5 ;  /* 0x0000000526067221 */ /* 0x002fce0000010000 */
[----:B------:R-:W1:Y:S01]  /*4bb0*/  MUFU.EX2 R46, R46 ;  /* 0x0000002e002e7308 */ /* 0x000e620000000800 */
[----:B0-----:R-:W-:-:S01]  /*4bc0*/  FADD.FTZ R6, R39, R6 ;  /* 0x0000000627067221 */ /* 0x001fc20000010000 */
[----:B------:R-:W-:-:S04]  /*4bd0*/  F2FP.SATFINITE.E4M3.F32.PACK_AB_MERGE_C R38, R39, R38, RZ ;  /* 0x000000262726723e */ /* 0x000fc800048070ff */
[----:B------:R-:W-:Y:S02]  /*4be0*/  F2FP.SATFINITE.E4M3.F32.PACK_AB_MERGE_C R167, R35, R30, R38 ;  /* 0x0000001e23a7723e */ /* 0x000fe40004807026 */
[----:B------:R-:W0:Y:S01]  /*4bf0*/  MUFU.EX2 R47, R47 ;  /* 0x0000002f002f7308 */ /* 0x000e220000000800 */
[----:B--2---:R-:W-:-:S01]  /*4c00*/  FADD.FTZ R5, R31, R6 ;  /* 0x000000061f057221 */ /* 0x004fc20000010000 */
[----:B------:R-:W-:Y:S01]  /*4c10*/  F2FP.SATFINITE.E4M3.F32.PACK_AB_MERGE_C R6, R2, R25, RZ ;  /* 0x000000190206723e */ /* 0x000fe200048070ff */
[----:B------:R-:W-:-:S01]  /*4c20*/  FADD.FTZ R25, R25, R8 ;  /* 0x0000000819197221 */ /* 0x000fc20000010000 */
[----:B------:R-:W-:Y:S02]  /*4c30*/  VIADD R8, R88, 0xfffffffe ;  /* 0xfffffffe58087836 */ /* 0x000fe40000000000 */
[----:B------:R-:W-:-:S01]  /*4c40*/  FADD.FTZ R5, R34, R5 ;  /* 0x0000000522057221 */ /* 0x000fc20000010000 */
[----:B------:R-:W-:Y:S01]  /*4c50*/  F2FP.SATFINITE.E4M3.F32.PACK_AB_MERGE_C R162, R21, R20, R6 ;  /* 0x0000001415a2723e */ /* 0x000fe20004807006 */
[----:B------:R-:W-:-:S01]  /*4c60*/  FADD.FTZ R25, R2, R25 ;  /* 0x0000001902197221 */ /* 0x000fc20000010000 */
[----:B------:R-:W2:Y:S01]  /*4c70*/  MUFU.EX2 R50, R50 ;  /* 0x0000003200327308 */ /* 0x000ea20000000800 */
[----:B-1----:R-:W-:-:S01]  /*4c80*/  FADD.FTZ R6, R46, R5 ;  /* 0x000000052e067221 */ /* 0x002fc20000010000 */
[----:B------:R-:W-:-:S04]  /*4c90*/  F2FP.SATFINITE.E4M3.F32.PACK_AB_MERGE_C R2, R29, R0, RZ ;  /* 0x000000001d02723e */ /* 0x000fc800048070ff */
[----:B------:R-:W-:Y:S02]  /*4ca0*/  F2FP.SATFINITE.E4M3.F32.PACK_AB_MERGE_C R156, R33, R26, R2 ;  /* 0x0000001a219c723e */ /* 0x000fe40004807002 */
[----:B------:R-:W1:Y:S01]  /*4cb0*/  MUFU.EX2 R51, R51 ;  /* 0x0000003300337308 */ /* 0x000e620000000800 */
[----:B0-----:R-:W-:-:S01]  /*4cc0*/  FADD.FTZ R5, R47, R6 ;  /* 0x000000062f057221 */ /* 0x001fc20000010000 */
[----:B------:R-:W-:Y:S01]  /*4cd0*/  FADD.FTZ R6, R26, R25 ;  /* 0x000000191a067221 */ /* 0x000fe20000010000 */
[----:B------:R-:W-:-:S03]  /*4ce0*/  F2FP.SATFINITE.E4M3.F32.PACK_AB_MERGE_C R46, R47, R46, RZ ;  /* 0x0000002e2f2e723e */ /* 0x000fc600048070ff */
[----:B------:R-:W-:Y:S01]  /*4cf0*/  FADD.FTZ R33, R33, R6 ;  /* 0x0000000621217221 */ /* 0x000fe20000010000 */
[----:B------:R-:W-:Y:S01]  /*4d00*/  F2FP.SATFINITE.E4M3.F32.PACK_AB_MERGE_C R6, R41, R32, RZ ;  /* 0x000000202906723e */ /* 0x000fe200048070ff */
[----:B------:R-:W0:Y:S01]  /*4d10*/  MUFU.EX2 R54, R54 ;  /* 0x0000003600367308 */ /* 0x000e220000000800 */
[----:B--2---:R-:W-:-:S01]  /*4d20*/  FADD.FTZ R2, R50, R5 ;  /* 0x0000000532027221 */ /* 0x004fc20000010000 */
[----:B------:R-:W-:Y:S02]  /*4d30*/  F2FP.SATFINITE.E4M3.F32.PACK_AB_MERGE_C R161, R34, R31, R46 ;  /* 0x0000001f22a1723e */ /* 0x000fe4000480702e */
[----:B------:R-:W-:-:S04]  /*4d40*/  F2FP.SATFINITE.E4M3.F32.PACK_AB_MERGE_C R158, R37, R28, R6 ;  /* 0x0000001c259e723e */ /* 0x000fc80004807006 */
[----:B------:R-:W2:Y:S01]  /*4d50*/  MUFU.EX2 R55, R55 ;  /* 0x0000003700377308 */ /* 0x000ea20000000800 */
[----:B-1----:R-:W-:-:S07]  /*4d60*/  FADD.FTZ R5, R51, R2 ;  /* 0x0000000233057221 */ /* 0x002fce0000010000 */
[----:B------:R-:W1:Y:S01]  /*4d70*/  MUFU.EX2 R58, R58 ;  /* 0x0000003a003a7308 */ /* 0x000e620000000800 */
[----:B0-----:R-:W-:-:S07]  /*4d80*/  FADD.FTZ R2, R54, R5 ;  /* 0x0000000536027221 */ /* 0x001fce0000010000 */
[----:B------:R-:W0:Y:S01]  /*4d90*/  MUFU.EX2 R59, R59 ;  /* 0x0000003b003b7308 */ /* 0x000e220000000800 */
[----:B--2---:R-:W-:-:S01]  /*4da0*/  FADD.FTZ R5, R55, R2 ;  /* 0x0000000237057221 */ /* 0x004fc20000010000 */
[----:B------:R-:W-:Y:S01]  /*4db0*/  FADD.FTZ R2, R0, R33 ;  /* 0x0000002100027221 */ /* 0x000fe20000010000 */
[----:B------:R-:W-:-:S03]  /*4dc0*/  F2FP.SATFINITE.E4M3.F32.PACK_AB_MERGE_C R54, R55, R54, RZ ;  /* 0x000000363736723e */ /* 0x000fc600048070ff */
[----:B------:R-:W-:Y:S01]  /*4dd0*/  FADD.FTZ R29, R29, R2 ;  /* 0x000000021d1d7221 */ /* 0x000fe20000010000 */
[----:B------:R-:W-:Y:S01]  /*4de0*/  F2FP.SATFINITE.E4M3.F32.PACK_AB_MERGE_C R163, R51, R50, R54 ;  /* 0x0000003233a3723e */ /* 0x000fe20004807036 */
[----:B------:R-:W2:Y:S01]  /*4df0*/  MUFU.EX2 R62, R62 ;  /* 0x0000003e003e7308 */ /* 0x000ea20000000800 */
[----:B-1----:R-:W-:-:S01]  /*4e00*/  FADD.FTZ R0, R58, R5 ;  /* 0x000000053a007221 */ /* 0x002fc20000010000 */
[----:B------:R-:W-:-:S04]  /*4e10*/  FADD.FTZ R28, R28, R29 ;  /* 0x0000001d1c1c7221 */ /* 0x000fc80000010000 */
[----:B------:R-:W-:Y:S02]  /*4e20*/  FADD.FTZ R37, R37, R28 ;  /* 0x0000001c25257221 */ /* 0x000fe40000010000 */
[----:B------:R-:W1:Y:S01]  /*4e30*/  MUFU.EX2 R63, R63 ;  /* 0x0000003f003f7308 */ /* 0x000e620000000800 */
[----:B0-----:R-:W-:-:S01]  /*4e40*/  FADD.FTZ R5, R59, R0 ;  /* 0x000000003b057221 */ /* 0x001fc20000010000 */
[----:B------:R-:W-:-:S04]  /*4e50*/  FADD.FTZ R32, R32, R37 ;  /* 0x0000002520207221 */ /* 0x000fc80000010000 */
[----:B------:R-:W-:Y:S02]  /*4e60*/  FADD.FTZ R41, R41, R32 ;  /* 0x0000002029297221 */ /* 0x000fe40000010000 */
[----:B------:R-:W0:Y:S01]  /*4e70*/  MUFU.EX2 R66, R66 ;  /* 0x0000004200427308 */ /* 0x000e220000000800 */
[----:B--2---:R-:W-:-:S07]  /*4e80*/  FADD.FTZ R0, R62, R5 ;  /* 0x000000053e007221 */ /* 0x004fce0000010000 */
[----:B------:R-:W2:Y:S01]  /*4e90*/  MUFU.EX2 R67, R67 ;  /* 0x0000004300437308 */ /* 0x000ea20000000800 */
[----:B-1----:R-:W-:-:S01]  /*4ea0*/  FADD.FTZ R5, R63, R0 ;  /* 0x000000003f057221 */ /* 0x002fc20000010000 */
[----:B------:R-:W-:-:S04]  /*4eb0*/  F2FP.SATFINITE.E4M3.F32.PACK_AB_MERGE_C R62, R63, R62, RZ ;  /* 0x0000003e3f3e723e */ /* 0x000fc800048070ff */
[----:B------:R-:W-:Y:S02]  /*4ec0*/  F2FP.SATFINITE.E4M3.F32.PACK_AB_MERGE_C R157, R59, R58, R62 ;  /* 0x0000003a3b9d723e */ /* 0x000fe4000480703e */
[----:B------:R-:W1:Y:S01]  /*4ed0*/  MUFU.EX2 R70, R70 ;  /* 0x0000004600467308 */ /* 0x000e620000000800 */
[----:B0-----:R-:W-:-:S07]  /*4ee0*/  FADD.FTZ R0, R66, R5 ;  /* 0x0000000542007221 */ /* 0x001fce0000010000 */
[----:B------:R-:W-:Y:S01]  /*4ef0*/  MUFU.EX2 R40, R40 ;  /* 0x0000002800287308 */ /* 0x000fe20000000800 */
[----:B--2---:R-:W-:-:S07]  /*4f00*/  FADD.FTZ R5, R67, R0 ;  /* 0x0000000043057221 */ /* 0x004fce0000010000 */
[----:B------:R-:W0:Y:S01]  /*4f10*/  MUFU.EX2 R49, R49 ;  /* 0x0000003100317308 */ /* 0x000e220000000800 */
[----:B-1----:R-:W-:-:S07]  /*4f20*/  FADD.FTZ R0, R70, R5 ;  /* 0x0000000546007221 */ /* 0x002fce0000010000 */
[----:B------:R-:W1:Y:S08]  /*4f30*/  MUFU.EX2 R71, R71 ;  /* 0x0000004700477308 */ /* 0x000e700000000800 */
[----:B------:R-:W-:Y:S01]  /*4f40*/  MUFU.EX2 R36, R36 ;  /* 0x0000002400247308 */ /* 0x000fe20000000800 */
[----:B0-----:R-:W-:-:S07]  /*4f50*/  F2FP.SATFINITE.E4M3.F32.PACK_AB_MERGE_C R2, R49, R40, RZ ;  /* 0x000000283102723e */ /* 0x001fce00048070ff */
[----:B------:R-:W0:Y:S01]  /*4f60*/  MUFU.EX2 R45, R45 ;  /* 0x0000002d002d7308 */ /* 0x000e220000000800 */
[C---:B-1----:R-:W-:Y:S01]  /*4f70*/  F2FP.SATFINITE.E4M3.F32.PACK_AB_MERGE_C R70, R71.reuse, R70, RZ ;  /* 0x000000464746723e */ /* 0x042fe200048070ff */
[----:B------:R-:W-:-:S03]  /*4f80*/  FADD.FTZ R71, R71, R0 ;  /* 0x0000000047477221 */ /* 0x000fc60000010000 */
[----:B------:R-:W-:-:S03]  /*4f90*/  F2FP.SATFINITE.E4M3.F32.PACK_AB_MERGE_C R159, R67, R66, R70 ;  /* 0x00000042439f723e */ /* 0x000fc60004807046 */
[----:B------:R-:W1:Y:S08]  /*4fa0*/  MUFU.EX2 R74, R74 ;  /* 0x0000004a004a7308 */ /* 0x000e700000000800 */
[----:B------:R-:W2:Y:S01]  /*4fb0*/  MUFU.EX2 R75, R75 ;  /* 0x0000004b004b7308 */ /* 0x000ea20000000800 */
[----:B0-----:R-:W-:Y:S01]  /*4fc0*/  F2FP.SATFINITE.E4M3.F32.PACK_AB_MERGE_C R152, R45, R36, R2 ;  /* 0x000000242d98723e */ /* 0x001fe20004807002 */
[----:B------:R-:W-:-:S04]  /*4fd0*/  FADD.FTZ R36, R36, R41 ;  /* 0x0000002924247221 */ /* 0x000fc80000010000 */
[----:B------:R-:W-:Y:S02]  /*4fe0*/  FADD.FTZ R45, R45, R36 ;  /* 0x000000242d2d7221 */ /* 0x000fe40000010000 */
[----:B------:R-:W0:Y:S01]  /*4ff0*/  MUFU.EX2 R78, R78 ;  /* 0x0000004e004e7308 */ /* 0x000e220000000800 */
[----:B-1----:R-:W-:-:S01]  /*5000*/  FADD.FTZ R0, R74, R71 ;  /* 0x000000474a007221 */ /* 0x002fc20000010000 */
[----:B------:R-:W-:-:S04]  /*5010*/  FADD.FTZ R40, R40, R45 ;  /* 0x0000002d28287221 */ /* 0x000fc80000010000 */
[----:B------:R-:W-:Y:S02]  /*5020*/  FADD.FTZ R49, R49, R40 ;  /* 0x0000002831317221 */ /* 0x000fe40000010000 */
[----:B------:R-:W-:Y:S01]  /*5030*/  MUFU.EX2 R48, R48 ;  /* 0x0000003000307308 */ /* 0x000fe20000000800 */
[----:B--2---:R-:W-:-:S07]  /*5040*/  FADD.FTZ R7, R75, R0 ;  /* 0x000000004b077221 */ /* 0x004fce0000010000 */
[----:B------:R-:W1:Y:S01]  /*5050*/  MUFU.EX2 R57, R57 ;  /* 0x0000003900397308 */ /* 0x000e620000000800 */
[----:B0-----:R-:W-:-:S07]  /*5060*/  FADD.FTZ R0, R78, R7 ;  /* 0x000000074e007221 */ /* 0x001fce0000010000 */
[----:B------:R-:W0:Y:S08]  /*5070*/  MUFU.EX2 R79, R79 ;  /* 0x0000004f004f7308 */ /* 0x000e300000000800 */
[----:B------:R-:W-:Y:S01]  /*5080*/  MUFU.EX2 R44, R44 ;  /* 0x0000002c002c7308 */ /* 0x000fe20000000800 */
[----:B-1----:R-:W-:-:S07]  /*5090*/  F2FP.SATFINITE.E4M3.F32.PACK_AB_MERGE_C R2, R57, R48, RZ ;  /* 0x000000303902723e */ /* 0x002fce00048070ff */
[----:B------:R-:W1:Y:S01]  /*50a0*/  MUFU.EX2 R53, R53 ;  /* 0x0000003500357308 */ /* 0x000e620000000800 */
[C---:B0-----:R-:W-:Y:S01]  /*50b0*/  F2FP.SATFINITE.E4M3.F32.PACK_AB_MERGE_C R78, R79.reuse, R78, RZ ;  /* 0x0000004e4f4e723e */ /* 0x041fe200048070ff */
[----:B------:R-:W-:-:S03]  /*50c0*/  FADD.FTZ R79, R79, R0 ;  /* 0x000000004f4f7221 */ /* 0x000fc60000010000 */
[----:B------:R-:W-:-:S03]  /*50d0*/  F2FP.SATFINITE.E4M3.F32.PACK_AB_MERGE_C R153, R75, R74, R78 ;  /* 0x0000004a4b99723e */ /* 0x000fc6000480704e */
[----:B------:R-:W0:Y:S08]  /*50e0*/  MUFU.EX2 R82, R82 ;  /* 0x0000005200527308 */ /* 0x000e300000000800 */
[----:B------:R-:W2:Y:S01]  /*50f0*/  MUFU.EX2 R83, R83 ;  /* 0x0000005300537308 */ /* 0x000ea20000000800 */
[----:B-1----:R-:W-:Y:S01]  /*5100*/  F2FP.SATFINITE.E4M3.F32.PACK_AB_MERGE_C R154, R53, R44, R2 ;  /* 0x0000002c359a723e */ /* 0x002fe20004807002 */
[----:B------:R-:W-:-:S04]  /*5110*/  FADD.FTZ R44, R44, R49 ;  /* 0x000000312c2c7221 */ /* 0x000fc80000010000 */
[----:B------:R-:W-:Y:S02]  /*5120*/  FADD.FTZ R53, R53, R44 ;  /* 0x0000002c35357221 */ /* 0x000fe40000010000 */
[----:B------:R-:W1:Y:S01]  /*5130*/  MUFU.EX2 R86, R86 ;  /* 0x0000005600567308 */ /* 0x000e620000000800 */
[----:B0-----:R-:W-:-:S01]  /*5140*/  FADD.FTZ R0, R82, R79 ;  /* 0x0000004f52007221 */ /* 0x001fc20000010000 */
[----:B------:R-:W-:-:S04]  /*5150*/  FADD.FTZ R2, R48, R53 ;  /* 0x0000003530027221 */ /* 0x000fc80000010000 */
[----:B------:R-:W-:Y:S02]  /*5160*/  FADD.FTZ R2, R57, R2 ;  /* 0x0000000239027221 */ /* 0x000fe40000010000 */
[----:B------:R-:W0:Y:S01]  /*5170*/  MUFU.EX2 R5, R56 ;  /* 0x0000003800057308 */ /* 0x000e220000000800 */
[----:B--2---:R-:W-:-:S04]  /*5180*/  FADD.FTZ R7, R83, R0 ;  /* 0x0000000053077221 */ /* 0x004fc80000010000 */
[----:B-1----:R-:W-:Y:S01]  /*5190*/  FADD.FTZ R0, R86, R7 ;  /* 0x0000000756007221 */ /* 0x002fe20000010000 */
[----:B0-----:R-:W-:-:S03]  /*51a0*/  F2FP.SATFINITE.E4M3.F32.PACK_AB_MERGE_C R6, R5, R86, RZ ;  /* 0x000000560506723e */ /* 0x001fc600048070ff */
[----:B------:R-:W-:Y:S01]  /*51b0*/  FADD.FTZ R0, R5, R0 ;  /* 0x0000000005007221 */ /* 0x000fe20000010000 */
[----:B------:R-:W-:Y:S01]  /*51c0*/  F2FP.SATFINITE.E4M3.F32.PACK_AB_MERGE_C R155, R83, R82, R6 ;  /* 0x00000052539b723e */ /* 0x000fe20004807006 */
[----:B------:R-:W-:Y:S06]  /*51d0*/  @P1 BRA `(.L_x_1303) ;  /* 0x00000000004c1947 */ /* 0x000fec0003800000 */
[----:B------:R-:W-:Y:S01]  /*51e0*/  ISETP.LT.AND P1, PT, RZ, UR58, PT ;  /* 0x0000003aff007c0c */ /* 0x000fe2000bf21270 */
[----:B------:R-:W-:-:S12]  /*51f0*/  UIADD3 UR15, UR58, -0x1, URZ ;  /* 0xffffffff3a0f7890 */ /* 0x000fd8000fffe03f */
[----:B------:R-:W-:Y:S05]  /*5200*/  @P1 BRA `(.L_x_1304) ;  /* 0x0000000000201947 */ /* 0x000fea0003800000 */
[----:B------:R-:W-:Y:S01]  /*5210*/  ULDC UR18, c[0x0][0x9e4] ;  /* 0x0002790000127ab9 */ /* 0x000fe20000000800 */
[----:B------:R-:W-:Y:S02]  /*5220*/  UIADD3 UR15, -UR58, URZ, URZ ;  /* 0x0000003f3a0f7290 */ /* 0x000fe4000fffe13f */
[----:B------:R-:W-:-:S11]  /*5230*/  UISETP.NE.AND UP0, UPT, UR18, 0x1, UPT ;  /* 0x000000011200788c */ /* 0x000fd6000bf05270 */
[----:B------:R-:W-:Y:S02]  /*5240*/  @UP0 ULDC.64 UR6, c[0x0][0x9e8] ;  /* 0x00027a0000060ab9 */ /* 0x000fe40000000a00 */
[----:B------:R-:W-:-:S04]  /*5250*/  UIMAD.WIDE.U32 UR10, UR15, UR6, URZ ;  /* 0x000000060f0a72a5 */ /* 0x000fc8000f8e003f */
[----:B------:R-:W-:-:S04]  /*5260*/  @UP0 USHF.R.U32.HI UR15, URZ, UR7, UR11 ;  /* 0x000000073f0f0299 */ /* 0x000fc8000801160b */
[----:B------:R-:W-:Y:S01]  /*5270*/  ULOP3.LUT UR15, URZ, UR15, URZ, 0x33, !UPT ;  /* 0x0000000f3f0f7292 */ /* 0x000fe2000f8e333f */
[----:B------:R-:W-:Y:S11]  /*5280*/  BRA `(.L_x_1305) ;  /* 0x0000000000147947 */ /* 0x000ff60003800000 */
.L_x_1304:
[----:B------:R-:W-:Y:S02]  /*5290*/  ULDC UR18, c[0x0][0x9e4] ;  /* 0x0002790000127ab9 */ /* 0x000fe40000000800 */
[----:B------:R-:W-:-:S11]  /*52a0*/  UISETP.NE.AND UP0, UPT, UR18, 0x1, UPT ;  /* 0x000000011200788c */ /* 0x000fd6000bf05270 */
[----:B------:R-:W-:Y:S02]  /*52b0*/  @UP0 ULDC.64 UR6, c[0x0][0x9e8] ;  /* 0x00027a0000060ab9 */ /* 0x000fe40000000a00 */
[----:B------:R-:W-:-:S04]  /*52c0*/  UIMAD.WIDE.U32 UR10, UR15, UR6, URZ ;  /* 0x000000060f0a72a5 */ /* 0x000fc8000f8e003f */
[----:B------:R-:W-:-:S12]  /*52d0*/  @UP0 USHF.R.U32.HI UR15, URZ, UR7, UR11 ;  /* 0x000000073f0f0299 */ /* 0x000fd8000801160b */
.L_x_1305:
[----:B------:R-:W-:-:S04]  /*52e0*/  UIMAD UR15, UR15, UR18, UR18 ;  /* 0x000000120f0f72a4 */ /* 0x000fc8000f8e0212 */
[----:B------:R-:W-:-:S04]  /*52f0*/  UISETP.LT.AND UP0, UPT, UR14, UR15, UPT ;  /* 0x0000000f0e00728c */ /* 0x000fc8000bf01270 */
[----:B------:R-:W-:-:S12]  /*5300*/  USEL UR14, UR14, UR15, UP0 ;  /* 0x0000000f0e0e7287 */ /* 0x000fd80008000000 */
.L_x_1303:
[----:B------:R-:W-:Y:S01]  /*5310*/  USHF.R.S32.HI UR6, URZ, 0x1f, UR14 ;  /* 0x0000001f3f067899 */ /* 0x000fe2000801140e */
[----:B------:R-:W-:Y:S02]  /*5320*/  CS2R R88, SRZ ;  /* 0x0000000000587805 */ /* 0x000fe4000001ff00 */
[----:B------:R-:W-:Y:S02]  /*5330*/  CS2R R90, SRZ ;  /* 0x00000000005a7805 */ /* 0x000fe4000001ff00 */
[----:B------:R-:W-:Y:S01]  /*5340*/  CS2R R92, SRZ ;  /* 0x00000000005c7805 */ /* 0x000fe2000001ff00 */
[----:B------:R-:W-:Y:S01]  /*5350*/  ULEA.HI UR6, UR6, UR14, URZ, 0x7 ;  /* 0x0000000e06067291 */ /* 0x000fe2000f8f383f */
[----:B------:R-:W-:Y:S02]  /*5360*/  CS2R R94, SRZ ;  /* 0x00000000005e7805 */ /* 0x000fe4000001ff00 */
[----:B------:R-:W-:Y:S02]  /*5370*/  CS2R R96, SRZ ;  /* 0x0000000000607805 */ /* 0x000fe4000001ff00 */
[----:B------:R-:W-:Y:S01]  /*5380*/  CS2R R98, SRZ ;  /* 0x0000000000627805 */ /* 0x000fe2000001ff00 */
[----:B------:R-:W-:Y:S01]  /*5390*/  USHF.R.S32.HI UR6, URZ, 0x7, UR6 ;  /* 0x000000073f067899 */ /* 0x000fe20008011406 */
[----:B------:R-:W-:-:S02]  /*53a0*/  CS2R R100, SRZ ;  /* 0x0000000000647805 */ /* 0x000fc4000001ff00 */
[----:B------:R-:W-:Y:S02]  /*53b0*/  CS2R R102, SRZ ;  /* 0x0000000000667805 */ /* 0x000fe4000001ff00 */
[----:B------:R-:W-:Y:S01]  /*53c0*/  CS2R R104, SRZ ;  /* 0x0000000000687805 */ /* 0x000fe2000001ff00 */
[----:B------:R-:W-:Y:S01]  /*53d0*/  UISETP.LT.AND UP0, UPT, UR38, UR6, UPT ;  /* 0x000000062600728c */ /* 0x000fe2000bf01270 */
[----:B------:R-:W-:Y:S02]  /*53e0*/  CS2R R106, SRZ ;  /* 0x00000000006a7805 */ /* 0x000fe4000001ff00 */
[----:B------:R-:W-:Y:S02]  /*53f0*/  CS2R R108, SRZ ;  /* 0x00000000006c7805 */ /* 0x000fe4000001ff00 */
[----:B------:R-:W-:Y:S01]  /*5400*/  CS2R R110, SRZ ;  /* 0x00000000006e7805 */ /* 0x000fe2000001ff00 */
[----:B------:R-:W-:Y:S01]  /*5410*/  USEL UR32, UR38, UR6, !UP0 ;  /* 0x0000000626207287 */ /* 0x000fe2000c000000 */
[----:B------:R-:W-:-:S02]  /*5420*/  CS2R R112, SRZ ;  /* 0x0000000000707805 */ /* 0x000fc4000001ff00 */
[----:B------:R-:W-:Y:S02]  /*5430*/  CS2R R114, SRZ ;  /* 0x0000000000727805 */ /* 0x000fe4000001ff00 */
[----:B------:R-:W-:Y:S02]  /*5440*/  CS2R R116, SRZ ;  /* 0x0000000000747805 */ /* 0x000fe4000001ff00 */
[----:B------:R-:W-:Y:S02]  /*5450*/  CS2R R118, SRZ ;  /* 0x0000000000767805 */ /* 0x000fe4000001ff00 */
[----:B------:R-:W-:Y:S02]  /*5460*/  CS2R R120, SRZ ;  /* 0x0000000000787805 */ /* 0x000fe4000001ff00 */
[----:B------:R-:W-:Y:S02]  /*5470*/  ISETP.GE.AND P1, PT, R8, UR32, PT ;  /* 0x0000002008007c0c */ /* 0x000fe4000bf26270 */
        /* <DEDUP_REMOVED lines=51> */
[----:B------:R-:W-:Y:S01]  /*57b0*/  UMOV UR33, UR49 ;  /* 0x0000003100217c82 */ /* 0x000fe20008000000 */
[----:B------:R-:W-:Y:S01]  /*57c0*/  ULDC UR29, c[0x0][0x9e4] ;  /* 0x00027900001d7ab9 */ /* 0x000fe20000000800 */
[----:B------:R-:W-:Y:S01]  /*57d0*/  ULDC UR30, c[0x0][0x9dc] ;  /* 0x00027700001e7ab9 */ /* 0x000fe20000000800 */
[----:B------:R-:W-:-:S05]  /*57e0*/  ULDC UR31, c[0x0][0x9e0] ;  /* 0x00027800001f7ab9 */ /* 0x000fca0000000800 */
.L_x_1325:
[----:B------:R-:W-:Y:S01]  /*57f0*/  ISETP.NE.AND P2, PT, RZ, UR46, PT ;  /* 0x0000002eff007c0c */ /* 0x000fe2000bf45270 */
[----:B------:R-:W-:-:S04]  /*5800*/  UISETP.NE.AND UP0, UPT, UR33, 0x1, UPT ;  /* 0x000000012100788c */ /* 0x000fc8000bf05270 */
[----:B------:R-:W-:-:S04]  /*5810*/  USEL UR50, URZ, 0x1, UP0 ;  /* 0x000000013f327887 */ /* 0x000fc80008000000 */
[----:B------:R-:W-:-:S04]  /*5820*/  ULOP3.LUT UR50, UR34, UR50, URZ, 0x3c, !UPT ;  /* 0x0000003222327292 */ /* 0x000fc8000f8e3c3f */
[----:B------:R-:W-:Y:S08]  /*5830*/  @P2 BRA `(.L_x_1307) ;  /* 0x0000000000382947 */ /* 0x000ff00003800000 */
[----:B------:R-:W-:Y:S05]  /*5840*/  @!P0 BRA `(.L_x_1308) ;  /* 0x0000000000048947 */ /* 0x000fea0003800000 */
[----:B------:R-:W-:Y:S01]  /*5850*/  BPT.TRAP 0x1 ;  /* 0x000000040000795c */ /* 0x000fe20000300000 */
.L_x_1308:
        /* <DEDUP_REMOVED lines=9> */
.L_x_1309:
[----:B-1----:R-:W-:Y:S05]  /*58f0*/  @P1 BRA `(.L_x_1307) ;  /* 0x0000000000081947 */ /* 0x002fea0003800000 */
[----:B------:R-:W1:Y:S02]  /*5900*/  SYNCS.PHASECHK.TRANS64.TRYWAIT P1, [UR6+0x22830], R3 ;  /* 0x02283003ff0075a7 */ /* 0x000e640008020146 */
[----:B-1----:R-:W-:Y:S05]  /*5910*/  @!P1 BRA `(.L_x_1310) ;  /* 0x0000013000e49947 */ /* 0x002fea0003800000 */
.L_x_1307:
[----:B-1----:R-:W1:Y:S01]  /*5920*/  S2R R4, SR_TID.X ;  /* 0x0000000000047919 */ /* 0x002e620000002100 */
[----:B------:R-:W-:Y:S01]  /*5930*/  UIADD3 UR49, UR33, 0x1, URZ ;  /* 0x0000000121317890 */ /* 0x000fe2000fffe03f */
[----:B------:R-:W-:Y:S01]  /*5940*/  UMOV UR27, 0x80000020 ;  /* 0x80000020001b7882 */ /* 0x000fe20000000000 */
[----:B------:R-:W-:Y:S02]  /*5950*/  UMOV UR7, 0x80000020 ;  /* 0x8000002000077882 */ /* 0x000fe40000000000 */
[----:B------:R-:W-:Y:S01]  /*5960*/  UISETP.NE.AND UP0, UPT, UR49, 0x2, UPT ;  /* 0x000000023100788c */ /* 0x000fe2000bf05270 */
[----:B------:R-:W-:Y:S01]  /*5970*/  UMOV UR11, 0x80000020 ;  /* 0x80000020000b7882 */ /* 0x000fe20000000000 */
[----:B------:R-:W-:Y:S02]  /*5980*/  UMOV UR15, 0x80000020 ;  /* 0x80000020000f7882 */ /* 0x000fe40000000000 */
[----:B------:R-:W-:Y:S01]  /*5990*/  USEL UR49, UR49, URZ, UP0 ;  /* 0x0000003f31317287 */ /* 0x000fe20008000000 */
[----:B------:R-:W-:Y:S01]  /*59a0*/  UMOV UR19, 0x80000020 ;  /* 0x8000002000137882 */ /* 0x000fe20000000000 */
[----:B------:R-:W-:-:S02]  /*59b0*/  UMOV UR23, 0x80000020 ;  /* 0x8000002000177882 */ /* 0x000fc40000000000 */
[----:B------:R-:W-:-:S04]  /*59c0*/  UIMAD UR26, UR49, 0x600, UR28 ;  /* 0x00000600311a78a4 */ /* 0x000fc8000f8e021c */
[----:B------:R-:W-:Y:S02]  /*59d0*/  UIADD3 UR6, UR26, 0x2, URZ ;  /* 0x000000021a067890 */ /* 0x000fe4000fffe03f */
[----:B------:R-:W-:Y:S02]  /*59e0*/  UIADD3 UR10, UR26, 0x200, URZ ;  /* 0x000002001a0a7890 */ /* 0x000fe4000fffe03f */
[----:B------:R-:W-:Y:S02]  /*59f0*/  UIADD3 UR14, UR26, 0x202, URZ ;  /* 0x000002021a0e7890 */ /* 0x000fe4000fffe03f */
[----:B------:R-:W-:Y:S02]  /*5a00*/  UIADD3 UR18, UR26, 0x400, URZ ;  /* 0x000004001a127890 */ /* 0x000fe4000fffe03f */
[----:B------:R-:W-:Y:S01]  /*5a10*/  UIADD3 UR22, UR26, 0x402, URZ ;  /* 0x000004021a167890 */ /* 0x000fe2000fffe03f */
[----:B-1----:R-:W-:-:S05]  /*5a20*/  SHF.R.U32.HI R4, RZ, 0x7, R4 ;  /* 0x00000007ff047819 */ /* 0x002fca0000011604 */
[----:B0-----:R-:W-:-:S05]  /*5a30*/  VIADD R3, R4, 0x8 ;  /* 0x0000000804037836 */ /* 0x001fca0000000000 */
[----:B------:R0:W-:Y:S06]  /*5a40*/  BAR.SYNC.DEFER_BLOCKING R3, 0x100 ;  /* 0x000400030000751d */ /* 0x0001ec0000010000 */
        /* <DEDUP_REMOVED lines=21> */
.L_x_1312:
[----:B------:R-:W-:Y:S01]  /*5ba0*/  ULEA UR6, UR33, UR36, 0x3 ;  /* 0x0000002421067291 */ /* 0x000fe2000f8e183f */
[----:B------:R-:W-:-:S05]  /*5bb0*/  IMAD.U32 R3, RZ, RZ, UR34 ;  /* 0x00000022ff037e24 */ /* 0x000fca000f8e00ff */
[----:B------:R-:W-:-:S04]  /*5bc0*/  SHF.L.U32 R3, R3, 0x1f, RZ ;  /* 0x0000001f03037819 */ /* 0x000fc800000006ff */
[----:B------:R0:W1:Y:S01]  /*5bd0*/  SYNCS.PHASECHK.TRANS64.TRYWAIT P1, [UR6+0x22850], R3 ;  /* 0x02285003ff0075a7 */ /* 0x0000620008020146 */
[----:B------:R-:W-:Y:S05]  /*5be0*/  @!P0 BRA `(.L_x_1313) ;  /* 0x0000000000048947 */ /* 0x000fea0003800000 */
[----:B------:R-:W-:Y:S01]  /*5bf0*/  BPT.TRAP 0x1 ;  /* 0x000000040000795c */ /* 0x000fe20000300000 */
.L_x_1313:
[----:B-1----:R-:W-:Y:S05]  /*5c00*/  @P1 BRA `(.L_x_1311) ;  /* 0x0000000000081947 */ /* 0x002fea0003800000 */
[----:B------:R-:W1:Y:S02]  /*5c10*/  SYNCS.PHASECHK.TRANS64.TRYWAIT P1, [UR6+0x22850], R3 ;  /* 0x02285003ff0075a7 */ /* 0x000e640008020146 */
[----:B-1----:R-:W-:Y:S05]  /*5c20*/  @!P1 BRA `(.L_x_1314) ;  /* 0x0000013000389947 */ /* 0x002fea0003800000 */
.L_x_1311:
[----:B------:R-:W-:Y:S01]  /*5c30*/  UIADD3 UR6, UR36, 0x400, URZ ;  /* 0x0000040024067890 */ /* 0x000fe2000fffe03f */
[----:B------:R-:W-:Y:S01]  /*5c40*/  WARPGROUP.ARRIVE ;  /* 0x00000000000079c5 */ /* 0x000fe20000000000 */
[----:B------:R-:W-:-:S05]  /*5c50*/  UMOV UR7, 0x40000040 ;  /* 0x4000004000077882 */ /* 0x000fca0000000000 */
[----:B-1----:R-:W1:Y:S01]  /*5c60*/  S2R R4, SR_TID.X ;  /* 0x0000000000047919 */ /* 0x002e620000002100 */
        /* <DEDUP_REMOVED lines=8> */
[----:B-1----:R-:W-:-:S04]  /*5cf0*/  SHF.R.U32.HI R4, RZ, 0x7, R4 ;  /* 0x00000007ff047819 */ /* 0x002fc80000011604 */
[----:B0-----:R-:W-:Y:S01]  /*5d00*/  IADD3 R3, -R4, 0xb, RZ ;  /* 0x0000000b04037810 */ /* 0x001fe20007ffe1ff */
[----:B------:R-:W-:Y:S02]  /*5d10*/  WARPGROUP.DEPBAR.LE gsb0, 0x0 ;  /* 0x00008000000079c5 */ /* 0x000fe40000010000 */
[----:B------:R-:W-:-:S06]  /*5d20*/  WARPGROUP.ARRIVE ;  /* 0x00000000000079c5 */ /* 0x000fcc0000000000 */
        /* <DEDUP_REMOVED lines=15> */
.L_x_1315:
[----:B------:R-:W-:Y:S01]  /*5e20*/  UISETP.NE.AND UP1, UPT, UR55, URZ, UPT ;  /* 0x0000003f3700728c */ /* 0x000fe2000bf25270 */
[----:B------:R-:W-:Y:S01]  /*5e30*/  VIADD R9, R17, UR42 ;  /* 0x0000002a11097c36 */ /* 0x000fe20008000000 */
[----:B------:R-:W-:Y:S01]  /*5e40*/  ULEA UR6, UR49, UR36, 0x3 ;  /* 0x0000002431067291 */ /* 0x000fe2000f8e183f */
[----:B------:R-:W-:Y:S01]  /*5e50*/  IMAD.U32 R5, RZ, RZ, UR48 ;  /* 0x00000030ff057e24 */ /* 0x000fe2000f8e00ff */
[----:B------:R-:W-:Y:S02]  /*5e60*/  UISETP.NE.AND UP0, UPT, UR54, URZ, UPT ;  /* 0x0000003f3600728c */ /* 0x000fe4000bf05270 */
[----:B------:R-:W-:Y:S01]  /*5e70*/  PLOP3.LUT P1, PT, PT, PT, UP1, 0x80, 0x0 ;  /* 0x000000000000781c */ /* 0x000fe20003f2f018 */
[----:B------:R-:W-:Y:S01]  /*5e80*/  UIADD3 UR6, UR6, 0x22840, URZ ;  /* 0x0002284006067890 */ /* 0x000fe2000fffe03f */
[----:B------:R-:W-:-:S03]  /*5e90*/  PLOP3.LUT P2, PT, PT, PT, UP1, 0x80, 0x0 ;  /* 0x000000000000781c */ /* 0x000fc60003f4f018 */
[----:B------:R-:W-:Y:S01]  /*5ea0*/  @UP1 ULDC UR7, c[0x0][0x44c] ;  /* 0x0001130000071ab9 */ /* 0x000fe20000000800 */
[----:B------:R-:W-:-:S07]  /*5eb0*/  UPRMT UR6, UR37, 0x654, UR6 ;  /* 0x0000065425067896 */ /* 0x000fce0008000006 */
[----:B0-----:R-:W-:Y:S01]  /*5ec0*/  @P1 IMAD.HI.U32 R3, R9, UR7, RZ ;  /* 0x0000000709031c27 */ /* 0x001fe2000f8e00ff */
[----:B------:R-:W-:Y:S01]  /*5ed0*/  @UP1 ULDC UR7, c[0x0][0x450] ;  /* 0x0001140000071ab9 */ /* 0x000fe20000000800 */
[----:B------:R-:W-:Y:S01]  /*5ee0*/  PLOP3.LUT P1, PT, PT, PT, UP0, 0x40, 0x0 ;  /* 0x000000000000781c */ /* 0x000fe20003f2e808 */
[----:B------:R-:W-:Y:S01]  /*5ef0*/  SYNCS.ARRIVE.TRANS64.RED.A1T0 RZ, [UR6], RZ ;  /* 0x000000ffffff79a7 */ /* 0x000fe20008100406 */
[----:B------:R-:W-:Y:S01]  /*5f00*/  ULOP3.LUT UR6, URZ, UR30, URZ, 0x33, !UPT ;  /* 0x0000001e3f067292 */ /* 0x000fe2000f8e333f */
[----:B------:R-:W-:Y:S01]  /*5f10*/  @P2 SHF.R.U32.HI R9, RZ, UR7, R3 ;  /* 0x00000007ff092c19 */ /* 0x000fe20008011603 */
[----:B------:R-:W-:-:S04]  /*5f20*/  IMAD.SHL.U32 R3, R8, 0x80, RZ ;  /* 0x0000008008037824 */ /* 0x000fc800078e00ff */
[----:B------:R-:W0:Y:S01]  /*5f30*/  SHFL.IDX PT, R11, R9, RZ, 0x1c1f ;  /* 0x001c1fff090b7589 */ /* 0x000e2200000e0000 */
[----:B------:R-:W-:-:S04]  /*5f40*/  IADD3 R4, -R16, 0x1, -R3 ;  /* 0x0000000110047810 */ /* 0x000fc80007ffe903 */
[----:B------:R-:W-:-:S05]  /*5f50*/  IADD3 R4, -R5, UR41, R4 ;  /* 0x0000002905047c10 */ /* 0x000fca000fffe104 */
[C---:B------:R-:W-:Y:S02]  /*5f60*/  VIADD R14, R4.reuse, UR31 ;  /* 0x0000001f040e7c36 */ /* 0x040fe40008000000 */
[----:B------:R-:W-:Y:S02]  /*5f70*/  VIADD R20, R4, UR6 ;  /* 0x0000000604147c36 */ /* 0x000fe40008000000 */
[--C-:B0-----:R-:W-:Y:S02]  /*5f80*/  IMAD.IADD R10, R14, 0x1, R11.reuse ;  /* 0x000000010e0a7824 */ /* 0x101fe400078e020b */
[----:B------:R-:W-:Y:S01]  /*5f90*/  IMAD.IADD R12, R20, 0x1, R11 ;  /* 0x00000001140c7824 */ /* 0x000fe200078e020b */
[----:B------:R-:W-:Y:S06]  /*5fa0*/  @P1 BRA `(.L_x_1316) ;  /* 0x00000000005c1947 */ /* 0x000fec0003800000 */
[----:B------:R-:W-:Y:S01]  /*5fb0*/  IMAD.U32 R4, RZ, RZ, UR48 ;  /* 0x00000030ff047e24 */ /* 0x000fe2000f8e00ff */
[----:B------:R-:W-:Y:S04]  /*5fc0*/  BSSY B0, `(.L_x_1317) ;  /* 0x0000011000007945 */ /* 0x000fe80003800000 */
[----:B------:R-:W-:-:S04]  /*5fd0*/  IADD3 R11, -R4, UR41, R11 ;  /* 0x00000029040b7c10 */ /* 0x000fc8000fffe10b */
        /* <DEDUP_REMOVED lines=10> */
.L_x_1318:
[----:B------:R-:W-:-:S05]  /*6080*/  IMAD.U32 R152, RZ, RZ, UR29 ;  /* 0x0000001dff987e24 */ /* 0x000fca000f8e00ff */
[----:B------:R-:W-:-:S13]  /*6090*/  ISETP.NE.AND P1, PT, R152, 0x1, PT ;  /* 0x000000019800780c */ /* 0x000fda0003f25270 */
[----:B------:R-:W0:Y:S02]  /*60a0*/  @P1 LDC.64 R4, c[0x0][0x9e8] ;  /* 0x00027a00ff041b82 */ /* 0x000e240000000a00 */
[----:B0-----:R-:W-:-:S05]  /*60b0*/  @P1 IMAD.HI.U32 R4, R11, R4, RZ ;  /* 0x000000040b041227 */ /* 0x001fca00078e00ff */
[----:B------:R-:W-:-:S07]  /*60c0*/  @P1 SHF.R.U32.HI R11, RZ, R5, R4 ;  /* 0x00000005ff0b1219 */ /* 0x000fce0000011604 */
.L_x_1319:
[----:B------:R-:W-:Y:S05]  /*60d0*/  BSYNC B0 ;  /* 0x0000000000007941 */ /* 0x000fea0003800000 */
.L_x_1317:
[----:B------:R-:W-:-:S04]  /*60e0*/  IMAD R11, R11, R152, -R3 ;  /* 0x000000980b0b7224 */ /* 0x000fc800078e0a03 */
[----:B------:R-:W-:-:S05]  /*60f0*/  IMAD.IADD R11, R11, 0x1, -R16 ;  /* 0x000000010b0b7824 */ /* 0x000fca00078e0a10 */
[----:B------:R-:W-:Y:S02]  /*6100*/  VIADDMNMX R10, R11, R152, R10, PT ;  /* 0x000000980b0a7246 */ /* 0x000fe4000380010a */
[----:B------:R-:W-:-:S07]  /*6110*/  VIMNMX R12, R12, R11, !PT ;  /* 0x0000000b0c0c7248 */ /* 0x000fce0007fe0100 */
.L_x_1316:
[----:B------:R-:W-:Y:S01]  /*6120*/  ISETP.GT.AND P1, PT, R8, -0x1, PT ;  /* 0xffffffff0800780c */ /* 0x000fe20003f24270 */
[----:B------:R-:W0:Y:S01]  /*6130*/  SHFL.IDX PT, R5, R9, 0x1, 0x1c1f ;  /* 0x003c1f0009057f89 */ /* 0x000e2200000e0000 */
[----:B------:R-:W-:Y:S02]  /*6140*/  UISETP.NE.AND UP0, UPT, UR54, URZ, UPT ;  /* 0x0000003f3600728c */ /* 0x000fe4000bf05270 */
[C---:B------:R-:W-:Y:S02]  /*6150*/  ISETP.GT.AND P3, PT, R12.reuse, 0x8, P1 ;  /* 0x000000080c00780c */ /* 0x040fe40000f64270 */
[----:B------:R-:W-:Y:S02]  /*6160*/  ISETP.GT.AND P6, PT, R12, RZ, P1 ;  /* 0x000000ff0c00720c */ /* 0x000fe40000fc4270 */
[----:B------:R-:W-:Y:S02]  /*6170*/  ISETP.LT.OR P3, PT, R10, 0x9, P3 ;  /* 0x000000090a00780c */ /* 0x000fe40001f61670 */
[----:B------:R-:W-:-:S02]  /*6180*/  ISETP.GT.AND P2, PT, R12, 0x1, P1 ;  /* 0x000000010c00780c */ /* 0x000fc40000f44270 */
[----:B------:R-:W-:Y:S02]  /*6190*/  FSEL R11, R28, -INF , !P3 ;  /* 0xff8000001c0b7808 */ /* 0x000fe40005800000 */
[----:B------:R-:W-:Y:S02]  /*61a0*/  ISETP.GT.AND P3, PT, R12, 0x19, P1 ;  /* 0x000000190c00780c */ /* 0x000fe40000f64270 */
[C---:B------:R-:W-:Y:S02]  /*61b0*/  ISETP.LT.OR P6, PT, R10.reuse, 0x1, P6 ;  /* 0x000000010a00780c */ /* 0x040fe400037c1670 */
[C---:B------:R-:W-:Y:S02]  /*61c0*/  ISETP.LT.OR P2, PT, R10.reuse, 0x2, P2 ;  /* 0x000000020a00780c */ /* 0x040fe40001741670 */
[----:B------:R-:W-:Y:S02]  /*61d0*/  ISETP.LT.OR P3, PT, R10, 0x1a, P3 ;  /* 0x0000001a0a00780c */ /* 0x000fe40001f61670 */
[----:B------:R-:W-:-:S02]  /*61e0*/  FSEL R15, R24, -INF , !P6 ;  /* 0xff800000180f7808 */ /* 0x000fc40007000000 */
[----:B------:R-:W-:Y:S01]  /*61f0*/  FSEL R25, R25, -INF , !P2 ;  /* 0xff80000019197808 */ /* 0x000fe20005000000 */
[----:B0-----:R-:W-:Y:S01]  /*6200*/  IMAD.IADD R9, R20, 0x1, R5 ;  /* 0x0000000114097824 */ /* 0x001fe200078e0205 */
[C---:B------:R-:W-:Y:S02]  /*6210*/  ISETP.GT.AND P5, PT, R12.reuse, 0x9, P1 ;  /* 0x000000090c00780c */ /* 0x040fe40000fa4270 */
[C---:B------:R-:W-:Y:S02]  /*6220*/  ISETP.GT.AND P4, PT, R12.reuse, 0x10, P1 ;  /* 0x000000100c00780c */ /* 0x040fe40000f84270 */
[C---:B------:R-:W-:Y:S02]  /*6230*/  ISETP.GT.AND P6, PT, R12.reuse, 0x11, P1 ;  /* 0x000000110c00780c */ /* 0x040fe40000fc4270 */
[----:B------:R-:W-:Y:S02]  /*6240*/  ISETP.GT.AND P2, PT, R12, 0x18, P1 ;  /* 0x000000180c00780c */ /* 0x000fe40000f44270 */
[----:B------:R-:W-:-:S02]  /*6250*/  FSEL R37, R37, -INF , !P3 ;  /* 0xff80000025257808 */ /* 0x000fc40005800000 */
[----:B------:R-:W-:Y:S02]  /*6260*/  ISETP.GT.AND P3, PT, R12, 0x30, P1 ;  /* 0x000000300c00780c */ /* 0x000fe40000f64270 */
[C---:B------:R-:W-:Y:S02]  /*6270*/  ISETP.LT.OR P5, PT, R10.reuse, 0xa, P5 ;  /* 0x0000000a0a00780c */ /* 0x040fe40002fa1670 */
[C---:B------:R-:W-:Y:S02]  /*6280*/  ISETP.LT.OR P4, PT, R10.reuse, 0x11, P4 ;  /* 0x000000110a00780c */ /* 0x040fe40002781670 */
[C---:B------:R-:W-:Y:S02]  /*6290*/  ISETP.LT.OR P6, PT, R10.reuse, 0x12, P6 ;  /* 0x000000120a00780c */ /* 0x040fe400037c1670 */
[C---:B------:R-:W-:Y:S02]  /*62a0*/  ISETP.LT.OR P2, PT, R10.reuse, 0x19, P2 ;  /* 0x000000190a00780c */ /* 0x040fe40001741670 */
[----:B------:R-:W-:-:S02]  /*62b0*/  ISETP.LT.OR P3, PT, R10, 0x31, P3 ;  /* 0x000000310a00780c */ /* 0x000fc40001f61670 */
[----:B------:R-:W-:Y:S02]  /*62c0*/  FSEL R29, R29, -INF , !P5 ;  /* 0xff8000001d1d7808 */ /* 0x000fe40006800000 */
[----:B------:R-:W-:Y:S02]  /*62d0*/  FSEL R13, R32, -INF , !P4 ;  /* 0xff800000200d7808 */ /* 0x000fe40006000000 */
[----:B------:R-:W-:Y:S02]  /*62e0*/  FSEL R33, R33, -INF , !P6 ;  /* 0xff80000021217808 */ /* 0x000fe40007000000 */
[----:B------:R-:W-:Y:S02]  /*62f0*/  FSEL R36, R36, -INF , !P2 ;  /* 0xff80000024247808 */ /* 0x000fe40005000000 */
[C---:B------:R-:W-:Y:S02]  /*6300*/  ISETP.GT.AND P5, PT, R12.reuse, 0x20, P1 ;  /* 0x000000200c00780c */ /* 0x040fe40000fa4270 */
[----:B------:R-:W-:-:S02]  /*6310*/  ISETP.GT.AND P4, PT, R12, 0x21, P1 ;  /* 0x000000210c00780c */ /* 0x000fc40000f84270 */
[C---:B------:R-:W-:Y:S02]  /*6320*/  ISETP.GT.AND P6, PT, R12.reuse, 0x28, P1 ;  /* 0x000000280c00780c */ /* 0x040fe40000fc4270 */
[----:B------:R-:W-:Y:S02]  /*6330*/  ISETP.GT.AND P2, PT, R12, 0x29, P1 ;  /* 0x000000290c00780c */ /* 0x000fe40000f44270 */
[----:B------:R-:W-:Y:S02]  /*6340*/  FSEL R48, R48, -INF , !P3 ;  /* 0xff80000030307808 */ /* 0x000fe40005800000 */
[----:B------:R-:W-:Y:S02]  /*6350*/  ISETP.GT.AND P3, PT, R12, 0x41, P1 ;  /* 0x000000410c00780c */ /* 0x000fe40000f64270 */
[C---:B------:R-:W-:Y:S02]  /*6360*/  ISETP.LT.OR P5, PT, R10.reuse, 0x21, P5 ;  /* 0x000000210a00780c */ /* 0x040fe40002fa1670 */
[----:B------:R-:W-:-:S02]  /*6370*/  ISETP.LT.OR P4, PT, R10, 0x22, P4 ;  /* 0x000000220a00780c */ /* 0x000fc40002781670 */
[C---:B------:R-:W-:Y:S02]  /*6380*/  ISETP.LT.OR P6, PT, R10.reuse, 0x29, P6 ;  /* 0x000000290a00780c */ /* 0x040fe400037c1670 */
[C---:B------:R-:W-:Y:S02]  /*6390*/  ISETP.LT.OR P2, PT, R10.reuse, 0x2a, P2 ;  /* 0x0000002a0a00780c */ /* 0x040fe40001741670 */
[----:B------:R-:W-:Y:S02]  /*63a0*/  ISETP.LT.OR P3, PT, R10, 0x42, P3 ;  /* 0x000000420a00780c */ /* 0x000fe40001f61670 */
[----:B------:R-:W-:Y:S02]  /*63b0*/  FSEL R40, R40, -INF , !P5 ;  /* 0xff80000028287808 */ /* 0x000fe40006800000 */
[----:B------:R-:W-:Y:S02]  /*63c0*/  FSEL R41, R41, -INF , !P4 ;  /* 0xff80000029297808 */ /* 0x000fe40006000000 */
[----:B------:R-:W-:-:S02]  /*63d0*/  FSEL R44, R44, -INF , !P6 ;  /* 0xff8000002c2c7808 */ /* 0x000fc40007000000 */
[----:B------:R-:W-:Y:S02]  /*63e0*/  FSEL R45, R45, -INF , !P2 ;  /* 0xff8000002d2d7808 */ /* 0x000fe40005000000 */
        /* <DEDUP_REMOVED lines=35> */
[----:B------:R-:W-:Y:S02]  /*6620*/  PLOP3.LUT P3, PT, PT, PT, UP0, 0x40, 0x0 ;  /* 0x000000000000781c */ /* 0x000fe40003f6e808 */
[C---:B------:R-:W-:Y:S02]  /*6630*/  ISETP.LT.OR P5, PT, R10.reuse, 0x5a, P5 ;  /* 0x0000005a0a00780c */ /* 0x040fe40002fa1670 */
[C---:B------:R-:W-:Y:S02]  /*6640*/  ISETP.LT.OR P4, PT, R10.reuse, 0x61, P4 ;  /* 0x000000610a00780c */ /* 0x040fe40002781670 */
[C---:B------:R-:W-:Y:S02]  /*6650*/  ISETP.LT.OR P6, PT, R10.reuse, 0x62, P6 ;  /* 0x000000620a00780c */ /* 0x040fe400037c1670 */
[----:B------:R-:W-:Y:S02]  /*6660*/  ISETP.LT.OR P2, PT, R10, 0x69, P2 ;  /* 0x000000690a00780c */ /* 0x000fe40001741670 */
[----:B------:R-:W-:-:S02]  /*6670*/  FSEL R69, R69, -INF , !P5 ;  /* 0xff80000045457808 */ /* 0x000fc40006800000 */
[----:B------:R-:W-:Y:S02]  /*6680*/  FSEL R72, R72, -INF , !P4 ;  /* 0xff80000048487808 */ /* 0x000fe40006000000 */
[----:B------:R-:W-:Y:S02]  /*6690*/  FSEL R73, R73, -INF , !P6 ;  /* 0xff80000049497808 */ /* 0x000fe40007000000 */
[----:B------:R-:W-:Y:S02]  /*66a0*/  FSEL R76, R76, -INF , !P2 ;  /* 0xff8000004c4c7808 */ /* 0x000fe40005000000 */
[C---:B------:R-:W-:Y:S02]  /*66b0*/  ISETP.GT.AND P5, PT, R12.reuse, 0x70, P1 ;  /* 0x000000700c00780c */ /* 0x040fe40000fa4270 */
[C---:B------:R-:W-:Y:S02]  /*66c0*/  ISETP.GT.AND P4, PT, R12.reuse, 0x71, P1 ;  /* 0x000000710c00780c */ /* 0x040fe40000f84270 */
[----:B------:R-:W-:-:S02]  /*66d0*/  ISETP.GT.AND P6, PT, R12, 0x78, P1 ;  /* 0x000000780c00780c */ /* 0x000fc40000fc4270 */
[----:B------:R-:W-:Y:S02]  /*66e0*/  ISETP.GT.AND P2, PT, R12, 0x79, P1 ;  /* 0x000000790c00780c */ /* 0x000fe40000f44270 */
[C---:B------:R-:W-:Y:S02]  /*66f0*/  ISETP.LT.OR P5, PT, R10.reuse, 0x71, P5 ;  /* 0x000000710a00780c */ /* 0x040fe40002fa1670 */
[C---:B------:R-:W-:Y:S02]  /*6700*/  ISETP.LT.OR P4, PT, R10.reuse, 0x72, P4 ;  /* 0x000000720a00780c */ /* 0x040fe40002781670 */
[C---:B------:R-:W-:Y:S02]  /*6710*/  ISETP.LT.OR P6, PT, R10.reuse, 0x79, P6 ;  /* 0x000000790a00780c */ /* 0x040fe400037c1670 */
[----:B------:R-:W-:Y:S01]  /*6720*/  ISETP.LT.OR P2, PT, R10, 0x7a, P2 ;  /* 0x0000007a0a00780c */ /* 0x000fe20001741670 */
[----:B------:R-:W-:Y:S01]  /*6730*/  IMAD.IADD R10, R14, 0x1, R5 ;  /* 0x000000010e0a7824 */ /* 0x000fe200078e0205 */
[----:B------:R-:W-:-:S02]  /*6740*/  FSEL R80, R80, -INF , !P5 ;  /* 0xff80000050507808 */ /* 0x000fc40006800000 */
[----:B------:R-:W-:Y:S02]  /*6750*/  FSEL R81, R81, -INF , !P4 ;  /* 0xff80000051517808 */ /* 0x000fe40006000000 */
[----:B------:R-:W-:Y:S02]  /*6760*/  FSEL R84, R84, -INF , !P6 ;  /* 0xff80000054547808 */ /* 0x000fe40007000000 */
[----:B------:R-:W-:Y:S01]  /*6770*/  FSEL R85, R85, -INF , !P2 ;  /* 0xff80000055557808 */ /* 0x000fe20005000000 */
        /* <DEDUP_REMOVED lines=14> */
.L_x_1322:
[----:B------:R-:W-:-:S05]  /*6860*/  IMAD.U32 R14, RZ, RZ, UR29 ;  /* 0x0000001dff0e7e24 */ /* 0x000fca000f8e00ff */
[----:B------:R-:W-:-:S13]  /*6870*/  ISETP.NE.AND P2, PT, R14, 0x1, PT ;  /* 0x000000010e00780c */ /* 0x000fda0003f45270 */
[----:B------:R-:W0:Y:S02]  /*6880*/  @P2 LDC.64 R4, c[0x0][0x9e8] ;  /* 0x00027a00ff042b82 */ /* 0x000e240000000a00 */
[----:B0-----:R-:W-:-:S05]  /*6890*/  @P2 IMAD.HI.U32 R4, R12, R4, RZ ;  /* 0x000000040c042227 */ /* 0x001fca00078e00ff */
[----:B------:R-:W-:-:S07]  /*68a0*/  @P2 SHF.R.U32.HI R12, RZ, R5, R4 ;  /* 0x00000005ff0c2219 */ /* 0x000fce0000011604 */
.L_x_1323:
[----:B------:R-:W-:Y:S05]  /*68b0*/  BSYNC B0 ;  /* 0x0000000000007941 */ /* 0x000fea0003800000 */
.L_x_1321:
[----:B------:R-:W-:-:S04]  /*68c0*/  IMAD R3, R12, R14, -R3 ;  /* 0x0000000e0c037224 */ /* 0x000fc800078e0a03 */
[----:B------:R-:W-:-:S05]  /*68d0*/  IMAD.IADD R3, R3, 0x1, -R16 ;  /* 0x0000000103037824 */ /* 0x000fca00078e0a10 */
[----:B------:R-:W-:Y:S02]  /*68e0*/  VIADDMNMX R10, R3, R14, R10, PT ;  /* 0x0000000e030a7246 */ /* 0x000fe4000380010a */
[----:B------:R-:W-:-:S07]  /*68f0*/  VIMNMX R9, R9, R3, !PT ;  /* 0x0000000309097248 */ /* 0x000fce0007fe0100 */
.L_x_1320:
[----:B------:R-:W-:Y:S01]  /*6900*/  FMNMX.FTZ R4, R15, R6, !PT ;  /* 0x000000060f047209 */ /* 0x000fe20007810000 */
[----:B------:R-:W-:Y:S01]  /*6910*/  IMAD.U32 R14, RZ, RZ, UR40 ;  /* 0x00000028ff0e7e24 */ /* 0x000fe2000f8e00ff */
        /* <DEDUP_REMOVED lines=12> */
[----:B------:R-:W-:Y:S02]  /*69e0*/  ISETP.GT.AND P5, PT, R9, RZ, P1 ;  /* 0x000000ff0900720c */ /* 0x000fe40000fa4270 */
[----:B------:R-:W-:Y:S02]  /*69f0*/  FMNMX.FTZ R3, R37, R4, !PT ;  /* 0x0000000425037209 */ /* 0x000fe40007810000 */
[----:B------:R-:W-:Y:S02]  /*6a00*/  ISETP.GT.AND P2, PT, R9, 0x1, P1 ;  /* 0x000000010900780c */ /* 0x000fe40000f44270 */
[----:B------:R-:W-:Y:S02]  /*6a10*/  FMNMX.FTZ R4, R40, R3, !PT ;  /* 0x0000000328047209 */ /* 0x000fe40007810000 */
[----:B------:R-:W-:-:S02]  /*6a20*/  ISETP.LT.OR P5, PT, R10, 0x1, P5 ;  /* 0x000000010a00780c */ /* 0x000fc40002fa1670 */
        /* <DEDUP_REMOVED lines=13> */
[----:B------:R-:W-:Y:S02]  /*6b00*/  FMNMX.FTZ R20, R26, R7, !PT ;  /* 0x000000071a147209 */ /* 0x000fe40007810000 */
[----:B------:R-:W-:Y:S02]  /*6b10*/  FMNMX.FTZ R4, R56, R3, !PT ;  /* 0x0000000338047209 */ /* 0x000fe40007810000 */
[----:B------:R-:W-:Y:S02]  /*6b20*/  ISETP.LT.OR P4, PT, R10, 0xa, P4 ;  /* 0x0000000a0a00780c */ /* 0x000fe40002781670 */
[----:B------:R-:W-:Y:S02]  /*6b30*/  FMNMX.FTZ R3, R57, R4, !PT ;  /* 0x0000000439037209 */ /* 0x000fe40007810000 */
[----:B------:R-:W-:-:S02]  /*6b40*/  FSEL R30, R30, -INF , !P3 ;  /* 0xff8000001e1e7808 */ /* 0x000fc40005800000 */
[----:B------:R-:W-:Y:S02]  /*6b50*/  FMNMX.FTZ R4, R60, R3, !PT ;  /* 0x000000033c047209 */ /* 0x000fe40007810000 */
[----:B------:R-:W-:Y:S02]  /*6b60*/  ISETP.GT.AND P2, PT, R9, 0x11, P1 ;  /* 0x000000110900780c */ /* 0x000fe40000f44270 */
[----:B------:R-:W-:Y:S02]  /*6b70*/  FMNMX.FTZ R3, R61, R4, !PT ;  /* 0x000000043d037209 */ /* 0x000fe40007810000 */
[----:B------:R-:W-:Y:S02]  /*6b80*/  FSEL R31, R31, -INF , !P4 ;  /* 0xff8000001f1f7808 */ /* 0x000fe40006000000 */
[----:B------:R-:W-:Y:S02]  /*6b90*/  FMNMX.FTZ R4, R64, R3, !PT ;  /* 0x0000000340047209 */ /* 0x000fe40007810000 */
[----:B------:R-:W-:-:S02]  /*6ba0*/  ISETP.GT.AND P3, PT, R9, 0x18, P1 ;  /* 0x000000180900780c */ /* 0x000fc40000f64270 */
[----:B------:R-:W-:Y:S02]  /*6bb0*/  FMNMX.FTZ R3, R65, R4, !PT ;  /* 0x0000000441037209 */ /* 0x000fe40007810000 */
[----:B------:R-:W-:Y:S02]  /*6bc0*/  ISETP.LT.OR P2, PT, R10, 0x12, P2 ;  /* 0x000000120a00780c */ /* 0x000fe40001741670 */
[----:B------:R-:W-:Y:S02]  /*6bd0*/  FMNMX.FTZ R4, R68, R3, !PT ;  /* 0x0000000344047209 */ /* 0x000fe40007810000 */
[----:B------:R-:W-:Y:S02]  /*6be0*/  ISETP.GT.AND P4, PT, R9, 0x19, P1 ;  /* 0x000000190900780c */ /* 0x000fe40000f84270 */
[----:B------:R-:W-:Y:S02]  /*6bf0*/  FMNMX.FTZ R3, R69, R4, !PT ;  /* 0x0000000445037209 */ /* 0x000fe40007810000 */
[----:B------:R-:W-:-:S02]  /*6c00*/  ISETP.LT.OR P3, PT, R10, 0x19, P3 ;  /* 0x000000190a00780c */ /* 0x000fc40001f61670 */
[----:B------:R-:W-:Y:S02]  /*6c10*/  FMNMX.FTZ R4, R72, R3, !PT ;  /* 0x0000000348047209 */ /* 0x000fe40007810000 */
[----:B------:R-:W-:Y:S02]  /*6c20*/  FSEL R35, R35, -INF , !P2 ;  /* 0xff80000023237808 */ /* 0x000fe40005000000 */
        /* <DEDUP_REMOVED lines=11> */
[C---:B------:R-:W-:Y:S02]  /*6ce0*/  ISETP.LT.OR P2, PT, R10.reuse, 0x22, P2 ;  /* 0x000000220a00780c */ /* 0x040fe40001741670 */
[----:B------:R-:W-:Y:S02]  /*6cf0*/  FMNMX.FTZ R4, R85, R4, !PT ;  /* 0x0000000455047209 */ /* 0x000fe40007810000 */
[----:B------:R-:W-:Y:S02]  /*6d00*/  ISETP.GT.AND P4, PT, R9, 0x29, P1 ;  /* 0x000000290900780c */ /* 0x000fe40000f84270 */
[----:B------:R-:W-:Y:S01]  /*6d10*/  ISETP.LT.OR P3, PT, R10, 0x29, P3 ;  /* 0x000000290a00780c */ /* 0x000fe20001f61670 */
[----:B------:R-:W0:Y:S01]  /*6d20*/  SHFL.BFLY PT, R3, R4, 0x2, 0x1f ;  /* 0x0c401f0004037f89 */ /* 0x000e2200000e0000 */
[----:B------:R-:W-:-:S02]  /*6d30*/  FSEL R43, R43, -INF , !P2 ;  /* 0xff8000002b2b7808 */ /* 0x000fc40005000000 */
[C---:B------:R-:W-:Y:S02]  /*6d40*/  ISETP.GT.AND P2, PT, R9.reuse, 0x30, P1 ;  /* 0x000000300900780c */ /* 0x040fe40000f44270 */
[----:B------:R-:W-:Y:S02]  /*6d50*/  FSEL R46, R46, -INF , !P3 ;  /* 0xff8000002e2e7808 */ /* 0x000fe40005800000 */
[C---:B------:R-:W-:Y:S02]  /*6d60*/  ISETP.LT.OR P4, PT, R10.reuse, 0x2a, P4 ;  /* 0x0000002a0a00780c */ /* 0x040fe40002781670 */
[----:B------:R-:W-:Y:S02]  /*6d70*/  ISETP.GT.AND P3, PT, R9, 0x31, P1 ;  /* 0x000000310900780c */ /* 0x000fe40000f64270 */
[----:B------:R-:W-:Y:S02]  /*6d80*/  ISETP.LT.OR P2, PT, R10, 0x31, P2 ;  /* 0x000000310a00780c */ /* 0x000fe40001741670 */
[----:B------:R-:W-:-:S02]  /*6d90*/  FSEL R47, R47, -INF , !P4 ;  /* 0xff8000002f2f7808 */ /* 0x000fc40006000000 */
[C---:B------:R-:W-:Y:S02]  /*6da0*/  ISETP.GT.AND P5, PT, R9.reuse, 0x38, P1 ;  /* 0x000000380900780c */ /* 0x040fe40000fa4270 */
[----:B------:R-:W-:Y:S02]  /*6db0*/  FSEL R50, R50, -INF , !P2 ;  /* 0xff80000032327808 */ /* 0x000fe40005000000 */
[C---:B------:R-:W-:Y:S02]  /*6dc0*/  ISETP.LT.OR P3, PT, R10.reuse, 0x32, P3 ;  /* 0x000000320a00780c */ /* 0x040fe40001f61670 */
[----:B------:R-:W-:Y:S02]  /*6dd0*/  ISETP.GT.AND P4, PT, R9, 0x39, P1 ;  /* 0x000000390900780c */ /* 0x000fe40000f84270 */
[----:B------:R-:W-:Y:S02]  /*6de0*/  ISETP.LT.OR P5, PT, R10, 0x39, P5 ;  /* 0x000000390a00780c */ /* 0x000fe40002fa1670 */
[----:B0-----:R-:W-:-:S02]  /*6df0*/  FMNMX.FTZ R5, R4, R3, !PT ;  /* 0x0000000304057209 */ /* 0x001fc40007810000 */
[----:B------:R-:W-:Y:S02]  /*6e00*/  FSEL R51, R51, -INF , !P3 ;  /* 0xff80000033337808 */ /* 0x000fe40005800000 */
[C---:B------:R-:W-:Y:S01]  /*6e10*/  ISETP.GT.AND P2, PT, R9.reuse, 0x40, P1 ;  /* 0x000000400900780c */ /* 0x040fe20000f44270 */
[----:B------:R-:W0:Y:S01]  /*6e20*/  SHFL.BFLY PT, R12, R5, 0x1, 0x1f ;  /* 0x0c201f00050c7f89 */ /* 0x000e2200000e0000 */
[----:B------:R-:W-:Y:S02]  /*6e30*/  FSEL R54, R54, -INF , !P5 ;  /* 0xff80000036367808 */ /* 0x000fe40006800000 */
[C---:B------:R-:W-:Y:S02]  /*6e40*/  ISETP.LT.OR P4, PT, R10.reuse, 0x3a, P4 ;  /* 0x0000003a0a00780c */ /* 0x040fe40002781670 */
[----:B------:R-:W-:Y:S02]  /*6e50*/  ISETP.GT.AND P3, PT, R9, 0x41, P1 ;  /* 0x000000410900780c */ /* 0x000fe40000f64270 */
[----:B------:R-:W-:-:S02]  /*6e60*/  ISETP.LT.OR P2, PT, R10, 0x41, P2 ;  /* 0x000000410a00780c */ /* 0x000fc40001741670 */
[----:B------:R-:W-:Y:S02]  /*6e70*/  FSEL R55, R55, -INF , !P4 ;  /* 0xff80000037377808 */ /* 0x000fe40006000000 */
[C---:B------:R-:W-:Y:S02]  /*6e80*/  ISETP.GT.AND P5, PT, R9.reuse, 0x48, P1 ;  /* 0x000000480900780c */ /* 0x040fe40000fa4270 */
[----:B------:R-:W-:Y:S02]  /*6e90*/  FSEL R58, R58, -INF , !P2 ;  /* 0xff8000003a3a7808 */ /* 0x000fe40005000000 */
[C---:B------:R-:W-:Y:S02]  /*6ea0*/  ISETP.LT.OR P3, PT, R10.reuse, 0x42, P3 ;  /* 0x000000420a00780c */ /* 0x040fe40001f61670 */
[----:B------:R-:W-:Y:S02]  /*6eb0*/  ISETP.GT.AND P4, PT, R9, 0x49, P1 ;  /* 0x000000490900780c */ /* 0x000fe40000f84270 */
[----:B------:R-:W-:-:S02]  /*6ec0*/  ISETP.LT.OR P5, PT, R10, 0x49, P5 ;  /* 0x000000490a00780c */ /* 0x000fc40002fa1670 */
[----:B------:R-:W-:Y:S02]  /*6ed0*/  FSEL R59, R59, -INF , !P3 ;  /* 0xff8000003b3b7808 */ /* 0x000fe40005800000 */
[----:B------:R-:W-:Y:S02]  /*6ee0*/  ISETP.GT.AND P2, PT, R9, 0x50, P1 ;  /* 0x000000500900780c */ /* 0x000fe40000f44270 */
[----:B0-----:R-:W-:Y:S02]  /*6ef0*/  FMNMX.FTZ R3, R5, R12, !PT ;  /* 0x0000000c05037209 */ /* 0x001fe40007810000 */
[----:B------:R-:W-:Y:S02]  /*6f00*/  FSEL R62, R62, -INF , !P5 ;  /* 0xff8000003e3e7808 */ /* 0x000fe40006800000 */
[C---:B------:R-:W-:Y:S01]  /*6f10*/  FSETP.NEU.FTZ.AND P6, PT, R3.reuse, -INF , PT ;  /* 0xff8000000300780b */ /* 0x040fe20003fdd000 */
[----:B------:R-:W-:-:S01]  /*6f20*/  FFMA.FTZ R12, R3, R14, -8 ;  /* 0xc1000000030c7423 */ /* 0x000fc2000001000e */
[----:B------:R-:W-:-:S02]  /*6f30*/  ISETP.LT.OR P4, PT, R10, 0x4a, P4 ;  /* 0x0000004a0a00780c */ /* 0x000fc40002781670 */
[----:B------:R-:W-:Y:S02]  /*6f40*/  ISETP.GT.AND P3, PT, R9, 0x51, P1 ;  /* 0x000000510900780c */ /* 0x000fe40000f64270 */
[----:B------:R-:W-:Y:S02]  /*6f50*/  FSEL R4, R12, RZ, P6 ;  /* 0x000000ff0c047208 */ /* 0x000fe40003000000 */
[----:B------:R-:W-:Y:S02]  /*6f60*/  ISETP.LT.OR P2, PT, R10, 0x51, P2 ;  /* 0x000000510a00780c */ /* 0x000fe40001741670 */
[----:B------:R-:W-:Y:S01]  /*6f70*/  FSEL R63, R63, -INF , !P4 ;  /* 0xff8000003f3f7808 */ /* 0x000fe20006000000 */
[----:B------:R-:W-:-:S01]  /*6f80*/  FFMA.FTZ R5, R15, UR40, -R4 ;  /* 0x000000280f057c23 */ /* 0x000fc20008010804 */
[----:B------:R-:W-:Y:S01]  /*6f90*/  FMNMX.FTZ R15, R27, R20, !PT ;  /* 0x000000141b0f7209 */ /* 0x000fe20007810000 */
[----:B------:R-:W-:-:S01]  /*6fa0*/  FFMA.FTZ R12, R25, UR40, -R4 ;  /* 0x00000028190c7c23 */ /* 0x000fc20008010804 */
[--C-:B------:R-:W-:Y:S01]  /*6fb0*/  FFMA.FTZ R14, R29, UR40, -R4.reuse ;  /* 0x000000281d0e7c23 */ /* 0x100fe20008010804 */
[----:B------:R-:W-:-:S01]  /*6fc0*/  FFMA.FTZ R33, R33, UR40, -R4 ;  /* 0x0000002821217c23 */ /* 0x000fc20008010804 */
[----:B------:R-:W-:Y:S01]  /*6fd0*/  FMNMX.FTZ R24, R30, R15, !PT ;  /* 0x0000000f1e187209 */ /* 0x000fe20007810000 */
[----:B------:R-:W-:-:S01]  /*6fe0*/  FFMA.FTZ R15, R36, UR40, -R4 ;  /* 0x00000028240f7c23 */ /* 0x000fc20008010804 */
[--C-:B------:R-:W-:Y:S01]  /*6ff0*/  FFMA.FTZ R37, R37, UR40, -R4.reuse ;  /* 0x0000002825257c23 */ /* 0x100fe20008010804 */
[----:B------:R0:W-:Y:S01]  /*7000*/  MUFU.EX2 R20, R33 ;  /* 0x0000002100147308 */ /* 0x0001e20000000800 */
[----:B------:R-:W-:Y:S01]  /*7010*/  FMNMX.FTZ R21, R31, R24, !PT ;  /* 0x000000181f157209 */ /* 0x000fe20007810000 */
[--C-:B------:R-:W-:Y:S01]  /*7020*/  FFMA.FTZ R41, R41, UR40, -R4.reuse ;  /* 0x0000002829297c23 */ /* 0x100fe20008010804 */
[----:B------:R-:W-:Y:S01]  /*7030*/  ISETP.GT.AND P5, PT, R9, 0x58, P1 ;  /* 0x000000580900780c */ /* 0x000fe20000fa4270 */
[--C-:B------:R-:W-:Y:S01]  /*7040*/  FFMA.FTZ R53, R53, UR40, -R4.reuse ;  /* 0x0000002835357c23 */ /* 0x100fe20008010804 */
[----:B------:R-:W-:Y:S01]  /*7050*/  FMNMX.FTZ R24, R34, R21, !PT ;  /* 0x0000001522187209 */ /* 0x000fe20007810000 */
[--C-:B------:R-:W-:Y:S01]  /*7060*/  FFMA.FTZ R45, R45, UR40, -R4.reuse ;  /* 0x000000282d2d7c23 */ /* 0x100fe20008010804 */
[----:B------:R-:W-:Y:S01]  /*7070*/  FSEL R66, R66, -INF , !P2 ;  /* 0xff80000042427808 */ /* 0x000fe20005000000 */
[--C-:B------:R-:W-:Y:S01]  /*7080*/  FFMA.FTZ R49, R49, UR40, -R4.reuse ;  /* 0x0000002831317c23 */ /* 0x100fe20008010804 */
[----:B------:R-:W-:Y:S01]  /*7090*/  FMNMX.FTZ R21, R35, R24, !PT ;  /* 0x0000001823157209 */ /* 0x000fe20007810000 */
[--C-:B------:R-:W-:Y:S01]  /*70a0*/  FFMA.FTZ R57, R57, UR40, -R4.reuse ;  /* 0x0000002839397c23 */ /* 0x100fe20008010804 */
[----:B------:R-:W-:Y:S01]  /*70b0*/  MUFU.EX2 R24, R37 ;  /* 0x0000002500187308 */ /* 0x000fe20000000800 */
[----:B------:R-:W-:Y:S01]  /*70c0*/  ISETP.LT.OR P3, PT, R10, 0x52, P3 ;  /* 0x000000520a00780c */ /* 0x000fe20001f61670 */
[--C-:B------:R-:W-:Y:S01]  /*70d0*/  FFMA.FTZ R11, R11, UR40, -R4.reuse ;  /* 0x000000280b0b7c23 */ /* 0x100fe20008010804 */
[----:B------:R-:W-:Y:S01]  /*70e0*/  FMNMX.FTZ R28, R38, R21, !PT ;  /* 0x00000015261c7209 */ /* 0x000fe20007810000 */
[--C-:B------:R-:W-:Y:S01]  /*70f0*/  FFMA.FTZ R21, R40, UR40, -R4.reuse ;  /* 0x0000002828157c23 */ /* 0x100fe20008010804 */
[----:B------:R-:W-:Y:S01]  /*7100*/  ISETP.GT.AND P4, PT, R9, 0x59, P1 ;  /* 0x000000590900780c */ /* 0x000fe20000f84270 */
[--C-:B------:R-:W-:Y:S01]  /*7110*/  FFMA.FTZ R13, R13, UR40, -R4.reuse ;  /* 0x000000280d0d7c23 */ /* 0x100fe20008010804 */
[----:B------:R-:W-:Y:S01]  /*7120*/  FMNMX.FTZ R25, R39, R28, !PT ;  /* 0x0000001c27197209 */ /* 0x000fe20007810000 */
[----:B------:R-:W-:Y:S01]  /*7130*/  FFMA.FTZ R85, R85, UR40, -R4 ;  /* 0x0000002855557c23 */ /* 0x000fe20008010804 */
[----:B------:R-:W-:Y:S01]  /*7140*/  ISETP.LT.OR P5, PT, R10, 0x59, P5 ;  /* 0x000000590a00780c */ /* 0x000fe20002fa1670 */
[----:B------:R-:W-:Y:S01]  /*7150*/  MUFU.EX2 R5, R5 ;  /* 0x0000000500057308 */ /* 0x000fe20000000800 */
[----:B------:R-:W-:-:S02]  /*7160*/  FMNMX.FTZ R28, R42, R25, !PT ;  /* 0x000000192a1c7209 */ /* 0x000fc40007810000 */
[----:B------:R-:W-:Y:S02]  /*7170*/  FSEL R67, R67, -INF , !P3 ;  /* 0xff80000043437808 */ /* 0x000fe40005800000 */
[----:B------:R-:W-:Y:S02]  /*7180*/  FMNMX.FTZ R25, R43, R28, !PT ;  /* 0x0000001c2b197209 */ /* 0x000fe40007810000 */
[----:B------:R-:W-:Y:S01]  /*7190*/  ISETP.GT.AND P2, PT, R9, 0x60, P1 ;  /* 0x000000600900780c */ /* 0x000fe20000f44270 */
[----:B------:R-:W-:Y:S01]  /*71a0*/  MUFU.EX2 R28, R41 ;  /* 0x00000029001c7308 */ /* 0x000fe20000000800 */
[----:B------:R-:W-:Y:S01]  /*71b0*/  FMNMX.FTZ R32, R46, R25, !PT ;  /* 0x000000192e207209 */ /* 0x000fe20007810000 */
[----:B------:R-:W-:Y:S01]  /*71c0*/  FFMA.FTZ R25, R44, UR40, -R4 ;  /* 0x000000282c197c23 */ /* 0x000fe20008010804 */
[----:B------:R-:W-:Y:S02]  /*71d0*/  FSEL R70, R70, -INF , !P5 ;  /* 0xff80000046467808 */ /* 0x000fe40006800000 */
[----:B------:R-:W-:-:S02]  /*71e0*/  FMNMX.FTZ R29, R47, R32, !PT ;  /* 0x000000202f1d7209 */ /* 0x000fc40007810000 */
[----:B------:R-:W-:Y:S01]  /*71f0*/  ISETP.LT.OR P4, PT, R10, 0x5a, P4 ;  /* 0x0000005a0a00780c */ /* 0x000fe20002781670 */
[----:B------:R-:W-:Y:S01]  /*7200*/  MUFU.EX2 R12, R12 ;  /* 0x0000000c000c7308 */ /* 0x000fe20000000800 */
[----:B------:R-:W-:Y:S02]  /*7210*/  FMNMX.FTZ R32, R50, R29, !PT ;  /* 0x0000001d32207209 */ /* 0x000fe40007810000 */
[----:B------:R-:W-:Y:S02]  /*7220*/  ISETP.GT.AND P3, PT, R9, 0x61, P1 ;  /* 0x000000610900780c */ /* 0x000fe40000f64270 */
[----:B------:R-:W-:Y:S02]  /*7230*/  FMNMX.FTZ R29, R51, R32, !PT ;  /* 0x00000020331d7209 */ /* 0x000fe40007810000 */
[----:B------:R-:W-:Y:S01]  /*7240*/  ISETP.LT.OR P2, PT, R10, 0x61, P2 ;  /* 0x000000610a00780c */ /* 0x000fe20001741670 */
[----:B------:R1:W-:Y:S01]  /*7250*/  MUFU.EX2 R32, R45 ;  /* 0x0000002d00207308 */ /* 0x0003e20000000800 */
[----:B------:R-:W-:Y:S01]  /*7260*/  FMNMX.FTZ R36, R54, R29, !PT ;  /* 0x0000001d36247209 */ /* 0x000fe20007810000 */
[----:B------:R-:W-:Y:S01]  /*7270*/  FFMA.FTZ R29, R48, UR40, -R4 ;  /* 0x00000028301d7c23 */ /* 0x000fe20008010804 */
[----:B------:R-:W-:-:S02]  /*7280*/  FSEL R71, R71, -INF , !P4 ;  /* 0xff80000047477808 */ /* 0x000fc40006000000 */
[----:B0-----:R-:W-:Y:S02]  /*7290*/  FMNMX.FTZ R33, R55, R36, !PT ;  /* 0x0000002437217209 */ /* 0x001fe40007810000 */
[----:B------:R-:W-:Y:S01]  /*72a0*/  ISETP.GT.AND P5, PT, R9, 0x68, P1 ;  /* 0x000000680900780c */ /* 0x000fe20000fa4270 */
[----:B------:R-:W-:Y:S01]  /*72b0*/  MUFU.EX2 R11, R11 ;  /* 0x0000000b000b7308 */ /* 0x000fe20000000800 */
[----:B------:R-:W-:Y:S01]  /*72c0*/  FMNMX.FTZ R36, R58, R33, !PT ;  /* 0x000000213a247209 */ /* 0x000fe20007810000 */
[--C-:B-1----:R-:W-:Y:S01]  /*72d0*/  FFMA.FTZ R45, R68, UR40, -R4.reuse ;  /* 0x00000028442d7c23 */ /* 0x102fe20008010804 */
[----:B------:R-:W-:Y:S02]  /*72e0*/  FSEL R74, R74, -INF , !P2 ;  /* 0xff8000004a4a7808 */ /* 0x000fe40005000000 */
[----:B------:R-:W-:Y:S02]  /*72f0*/  FMNMX.FTZ R33, R59, R36, !PT ;  /* 0x000000243b217209 */ /* 0x000fe40007810000 */
[----:B------:R-:W-:Y:S01]  /*7300*/  ISETP.LT.OR P3, PT, R10, 0x62, P3 ;  /* 0x000000620a00780c */ /* 0x000fe20001f61670 */
[----:B------:R0:W-:Y:S01]  /*7310*/  MUFU.EX2 R36, R49 ;  /* 0x0000003100247308 */ /* 0x0001e20000000800 */
[----:B------:R-:W-:Y:S01]  /*7320*/  FMNMX.FTZ R40, R62, R33, !PT ;  /* 0x000000213e287209 */ /* 0x000fe20007810000 */
[--C-:B------:R-:W-:Y:S01]  /*7330*/  FFMA.FTZ R33, R52, UR40, -R4.reuse ;  /* 0x0000002834217c23 */ /* 0x100fe20008010804 */
[----:B------:R-:W-:Y:S01]  /*7340*/  ISETP.LT.OR P5, PT, R10, 0x69, P5 ;  /* 0x000000690a00780c */ /* 0x000fe20002fa1670 */
[----:B------:R-:W-:Y:S01]  /*7350*/  FFMA.FTZ R52, R69, UR40, -R4 ;  /* 0x0000002845347c23 */ /* 0x000fe20008010804 */
[----:B------:R-:W-:-:S02]  /*7360*/  FMNMX.FTZ R37, R63, R40, !PT ;  /* 0x000000283f257209 */ /* 0x000fc40007810000 */
[----:B------:R-:W-:Y:S01]  /*7370*/  ISETP.GT.AND P4, PT, R9, 0x69, P1 ;  /* 0x000000690900780c */ /* 0x000fe20000f84270 */
[----:B------:R-:W-:Y:S01]  /*7380*/  MUFU.EX2 R14, R14 ;  /* 0x0000000e000e7308 */ /* 0x000fe20000000800 */
[----:B------:R-:W-:Y:S01]  /*7390*/  FMNMX.FTZ R40, R66, R37, !PT ;  /* 0x0000002542287209 */ /* 0x000fe20007810000 */
[--C-:B0-----:R-:W-:Y:S01]  /*73a0*/  FFMA.FTZ R49, R72, UR40, -R4.reuse ;  /* 0x0000002848317c23 */ /* 0x101fe20008010804 */
[----:B------:R-:W-:Y:S02]  /*73b0*/  FSEL R75, R75, -INF , !P3 ;  /* 0xff8000004b4b7808 */ /* 0x000fe40005800000 */
[----:B------:R-:W-:Y:S02]  /*73c0*/  FMNMX.FTZ R37, R67, R40, !PT ;  /* 0x0000002843257209 */ /* 0x000fe40007810000 */
[----:B------:R-:W-:Y:S01]  /*73d0*/  FSEL R78, R78, -INF , !P5 ;  /* 0xff8000004e4e7808 */ /* 0x000fe20006800000 */
[----:B------:R-:W-:Y:S01]  /*73e0*/  MUFU.EX2 R40, R53 ;  /* 0x0000003500287308 */ /* 0x000fe20000000800 */
[----:B------:R-:W-:Y:S01]  /*73f0*/  FMNMX.FTZ R44, R70, R37, !PT ;  /* 0x00000025462c7209 */ /* 0x000fe20007810000 */
[--C-:B------:R-:W-:Y:S01]  /*7400*/  FFMA.FTZ R37, R56, UR40, -R4.reuse ;  /* 0x0000002838257c23 */ /* 0x100fe20008010804 */
[----:B------:R-:W-:Y:S01]  /*7410*/  ISETP.GT.AND P2, PT, R9, 0x70, P1 ;  /* 0x000000700900780c */ /* 0x000fe20000f44270 */
[----:B------:R-:W-:Y:S01]  /*7420*/  FFMA.FTZ R56, R73, UR40, -R4 ;  /* 0x0000002849387c23 */ /* 0x000fe20008010804 */
[----:B------:R-:W-:-:S02]  /*7430*/  FMNMX.FTZ R41, R71, R44, !PT ;  /* 0x0000002c47297209 */ /* 0x000fc40007810000 */
[C---:B------:R-:W-:Y:S01]  /*7440*/  ISETP.GT.AND P3, PT, R9.reuse, 0x71, P1 ;  /* 0x000000710900780c */ /* 0x040fe20000f64270 */
[----:B------:R-:W-:Y:S01]  /*7450*/  MUFU.EX2 R13, R13 ;  /* 0x0000000d000d7308 */ /* 0x000fe20000000800 */
[----:B------:R-:W-:Y:S02]  /*7460*/  FMNMX.FTZ R44, R74, R41, !PT ;  /* 0x000000294a2c7209 */ /* 0x000fe40007810000 */
[C---:B------:R-:W-:Y:S02]  /*7470*/  ISETP.GT.AND P5, PT, R9.reuse, 0x78, P1 ;  /* 0x000000780900780c */ /* 0x040fe40000fa4270 */
[----:B------:R-:W-:Y:S02]  /*7480*/  ISETP.GT.AND P1, PT, R9, 0x79, P1 ;  /* 0x000000790900780c */ /* 0x000fe40000f24270 */
[----:B------:R-:W-:Y:S01]  /*7490*/  ISETP.LT.OR P4, PT, R10, 0x6a, P4 ;  /* 0x0000006a0a00780c */ /* 0x000fe20002781670 */
[----:B------:R-:W-:Y:S01]  /*74a0*/  MUFU.EX2 R15, R15 ;  /* 0x0000000f000f7308 */ /* 0x000fe20000000800 */
[----:B------:R-:W-:-:S02]  /*74b0*/  FMNMX.FTZ R9, R75, R44, !PT ;  /* 0x0000002c4b097209 */ /* 0x000fc40007810000 */
[----:B------:R-:W-:Y:S02]  /*74c0*/  ISETP.LT.OR P2, PT, R10, 0x71, P2 ;  /* 0x000000710a00780c */ /* 0x000fe40001741670 */
[----:B------:R-:W-:Y:S02]  /*74d0*/  FSEL R79, R79, -INF , !P4 ;  /* 0xff8000004f4f7808 */ /* 0x000fe40006000000 */
[----:B------:R-:W-:Y:S01]  /*74e0*/  FMNMX.FTZ R48, R78, R9, !PT ;  /* 0x000000094e307209 */ /* 0x000fe20007810000 */
[----:B------:R-:W-:-:S01]  /*74f0*/  FFMA.FTZ R9, R60, UR40, -R4 ;  /* 0x000000283c097c23 */ /* 0x000fc20008010804 */
[----:B------:R-:W-:Y:S01]  /*7500*/  ISETP.LT.OR P3, PT, R10, 0x72, P3 ;  /* 0x000000720a00780c */ /* 0x000fe20001f61670 */
[----:B------:R0:W-:Y:S01]  /*7510*/  MUFU.EX2 R44, R57 ;  /* 0x00000039002c7308 */ /* 0x0001e20000000800 */
[----:B------:R-:W-:Y:S02]  /*7520*/  FSEL R82, R82, -INF , !P2 ;  /* 0xff80000052527808 */ /* 0x000fe40005000000 */
[----:B------:R-:W-:-:S02]  /*7530*/  FMNMX.FTZ R41, R79, R48, !PT ;  /* 0x000000304f297209 */ /* 0x000fc40007810000 */
[----:B------:R-:W-:Y:S02]  /*7540*/  ISETP.LT.OR P5, PT, R10, 0x79, P5 ;  /* 0x000000790a00780c */ /* 0x000fe40002fa1670 */
[----:B------:R-:W-:Y:S01]  /*7550*/  FSEL R83, R83, -INF , !P3 ;  /* 0xff80000053537808 */ /* 0x000fe20005800000 */
[----:B------:R-:W-:Y:S01]  /*7560*/  MUFU.EX2 R21, R21 ;  /* 0x0000001500157308 */ /* 0x000fe20000000800 */
[----:B------:R-:W-:Y:S01]  /*7570*/  FMNMX.FTZ R48, R82, R41, !PT ;  /* 0x0000002952307209 */ /* 0x000fe20007810000 */
[--C-:B0-----:R-:W-:Y:S01]  /*7580*/  FFMA.FTZ R57, R80, UR40, -R4.reuse ;  /* 0x0000002850397c23 */ /* 0x101fe20008010804 */
[----:B------:R-:W-:Y:S01]  /*7590*/  ISETP.LT.OR P1, PT, R10, 0x7a, P1 ;  /* 0x0000007a0a00780c */ /* 0x000fe20000f21670 */
[--C-:B------:R-:W-:Y:S01]  /*75a0*/  FFMA.FTZ R10, R61, UR40, -R4.reuse ;  /* 0x000000283d0a7c23 */ /* 0x100fe20008010804 */
[----:B------:R-:W-:Y:S01]  /*75b0*/  FSEL R86, R86, -INF , !P5 ;  /* 0xff80000056567808 */ /* 0x000fe20006800000 */
[----:B------:R-:W-:Y:S01]  /*75c0*/  FFMA.FTZ R61, R84, UR40, -R4 ;  /* 0x00000028543d7c23 */ /* 0x000fe20008010804 */
[----:B------:R-:W-:Y:S01]  /*75d0*/  FMNMX.FTZ R41, R83, R48, !PT ;  /* 0x0000003053297209 */ /* 0x000fe20007810000 */
[----:B------:R-:W-:Y:S01]  /*75e0*/  MUFU.EX2 R25, R25 ;  /* 0x0000001900197308 */ /* 0x000fe20000000800 */
[----:B------:R-:W-:-:S02]  /*75f0*/  FSEL R87, R87, -INF , !P1 ;  /* 0xff80000057577808 */ /* 0x000fc40004800000 */
[----:B------:R-:W-:Y:S01]  /*7600*/  FMNMX.FTZ R48, R86, R41, !PT ;  /* 0x0000002956307209 */ /* 0x000fe20007810000 */
[----:B------:R-:W-:-:S01]  /*7610*/  FFMA.FTZ R41, R64, UR40, -R4 ;  /* 0x0000002840297c23 */ /* 0x000fc20008010804 */
[--C-:B------:R-:W-:Y:S01]  /*7620*/  FFMA.FTZ R64, R81, UR40, -R4.reuse ;  /* 0x0000002851407c23 */ /* 0x100fe20008010804 */
[----:B------:R-:W-:Y:S02]  /*7630*/  FSEL R69, R3, RZ, P6 ;  /* 0x000000ff03457208 */ /* 0x000fe40003000000 */
[----:B------:R-:W-:Y:S01]  /*7640*/  FMNMX.FTZ R53, R87, R48, !PT ;  /* 0x0000003057357209 */ /* 0x000fe20007810000 */
[----:B------:R-:W-:-:S01]  /*7650*/  FFMA.FTZ R48, R65, UR40, -R4 ;  /* 0x0000002841307c23 */ /* 0x000fc20008010804 */
[----:B------:R-:W-:Y:S01]  /*7660*/  MUFU.EX2 R29, R29 ;  /* 0x0000001d001d7308 */ /* 0x000fe20000000800 */
[----:B------:R-:W-:-:S02]  /*7670*/  FADD.FTZ R69, -R69, R6 ;  /* 0x0000000645457221 */ /* 0x000fc40000010100 */
[----:B------:R-:W0:Y:S05]  /*7680*/  SHFL.BFLY PT, R60, R53, 0x2, 0x1f ;  /* 0x0c401f00353c7f89 */ /* 0x000e2a00000e0000 */
[----:B------:R-:W-:Y:S08]  /*7690*/  MUFU.EX2 R33, R33 ;  /* 0x0000002100217308 */ /* 0x000ff00000000800 */
[----:B------:R-:W-:Y:S08]  /*76a0*/  MUFU.EX2 R37, R37 ;  /* 0x0000002500257308 */ /* 0x000ff00000000800 */
[----:B------:R-:W-:Y:S01]  /*76b0*/  MUFU.EX2 R9, R9 ;  /* 0x0000000900097308 */ /* 0x000fe20000000800 */
[----:B0-----:R-:W-:Y:S01]  /*76c0*/  FMNMX.FTZ R65, R53, R60, !PT ;  /* 0x0000003c35417209 */ /* 0x001fe20007810000 */
[--C-:B------:R-:W-:Y:S01]  /*76d0*/  FFMA.FTZ R53, R76, UR40, -R4.reuse ;  /* 0x000000284c357c23 */ /* 0x100fe20008010804 */
[----:B------:R-:W-:-:S03]  /*76e0*/  FFMA.FTZ R60, R77, UR40, -R4 ;  /* 0x000000284d3c7c23 */ /* 0x000fc60008010804 */
[----:B------:R-:W0:Y:S02]  /*76f0*/  SHFL.BFLY PT, R68, R65, 0x1, 0x1f ;  /* 0x0c201f0041447f89 */ /* 0x000e2400000e0000 */
[----:B------:R-:W-:Y:S08]  /*7700*/  MUFU.EX2 R10, R10 ;  /* 0x0000000a000a7308 */ /* 0x000ff00000000800 */
[----:B------:R-:W-:Y:S08]  /*7710*/  MUFU.EX2 R41, R41 ;  /* 0x0000002900297308 */ /* 0x000ff00000000800 */
[----:B------:R-:W-:Y:S01]  /*7720*/  MUFU.EX2 R48, R48 ;  /* 0x0000003000307308 */ /* 0x000fe20000000800 */
[----:B0-----:R-:W-:Y:S01]  /*7730*/  FMNMX.FTZ R4, R65, R68, !PT ;  /* 0x0000004441047209 */ /* 0x001fe20007810000 */
[----:B------:R-:W-:-:S02]  /*7740*/  IMAD.U32 R65, RZ, RZ, UR40 ;  /* 0x00000028ff417e24 */ /* 0x000fc4000f8e00ff */
[----:B------:R-:W-:-:S04]  /*7750*/  FMUL.FTZ R68, R69, UR40 ;  /* 0x0000002845447c20 */ /* 0x000fc80008410000 */
[----:B------:R-:W-:Y:S01]  /*7760*/  MUFU.EX2 R45, R45 ;  /* 0x0000002d002d7308 */ /* 0x000fe20000000800 */
[C---:B------:R-:W-:Y:S01]  /*7770*/  FSETP.NEU.FTZ.AND P1, PT, R4.reuse, -INF , PT ;  /* 0xff8000000400780b */ /* 0x040fe20003f3d000 */
[----:B------:R-:W-:-:S03]  /*7780*/  FFMA.FTZ R65, R4, R65, -8 ;  /* 0xc100000004417423 */ /* 0x000fc60000010041 */
[----:B------:R-:W-:Y:S02]  /*7790*/  FSEL R72, R4, RZ, P1 ;  /* 0x000000ff04487208 */ /* 0x000fe40000800000 */
[----:B------:R-:W-:Y:S01]  /*77a0*/  FSEL R65, R65, RZ, P1 ;  /* 0x000000ff41417208 */ /* 0x000fe20000800000 */
[----:B------:R-:W0:Y:S02]  /*77b0*/  MUFU.EX2 R68, R68 ;  /* 0x0000004400447308 */ /* 0x000e240000000800 */
[----:B------:R-:W-:-:S02]  /*77c0*/  FADD.FTZ R72, -R72, R7 ;  /* 0x0000000748487221 */ /* 0x000fc40000010100 */
[--C-:B------:R-:W-:Y:S01]  /*77d0*/  FFMA.FTZ R73, R54, UR40, -R65.reuse ;  /* 0x0000002836497c23 */ /* 0x100fe20008010841 */
[----:B------:R-:W-:-:S01]  /*77e0*/  FFMA.FTZ R69, R26, UR40, -R65 ;  /* 0x000000281a457c23 */ /* 0x000fc20008010841 */
[----:B------:R-:W-:Y:S01]  /*77f0*/  FMUL.FTZ R54, R72, UR40 ;  /* 0x0000002848367c20 */ /* 0x000fe20008410000 */
[----:B------:R-:W-:-:S01]  /*7800*/  FFMA.FTZ R26, R27, UR40, -R65 ;  /* 0x000000281b1a7c23 */ /* 0x000fc20008010841 */
[--C-:B------:R-:W-:Y:S01]  /*7810*/  FFMA.FTZ R27, R30, UR40, -R65.reuse ;  /* 0x000000281e1b7c23 */ /* 0x100fe20008010841 */
[----:B------:R-:W-:-:S01]  /*7820*/  FFMA.FTZ R30, R31, UR40, -R65 ;  /* 0x000000281f1e7c23 */ /* 0x000fc20008010841 */
[--C-:B------:R-:W-:Y:S01]  /*7830*/  FFMA.FTZ R31, R34, UR40, -R65.reuse ;  /* 0x00000028221f7c23 */ /* 0x100fe20008010841 */
        /* <DEDUP_REMOVED lines=12> */
[----:B------:R-:W-:Y:S01]  /*7900*/  FFMA.FTZ R58, R59, UR40, -R65 ;  /* 0x000000283b3a7c23 */ /* 0x000fe20008010841 */
[----:B0-----:R-:W-:-:S01]  /*7910*/  FFMA.FTZ R59, R68, R2, R5 ;  /* 0x00000002443b7223 */ /* 0x001fc20000010005 */
[--C-:B------:R-:W-:Y:S01]  /*7920*/  FFMA.FTZ R72, R55, UR40, -R65.reuse ;  /* 0x0000002837487c23 */ /* 0x100fe20008010841 */
[----:B------:R-:W-:-:S01]  /*7930*/  FFMA.FTZ R55, R62, UR40, -R65 ;  /* 0x000000283e377c23 */ /* 0x000fc20008010841 */
[----:B------:R-:W0:Y:S01]  /*7940*/  MUFU.EX2 R26, R26 ;  /* 0x0000001a001a7308 */ /* 0x000e220000000800 */
[----:B------:R-:W-:-:S01]  /*7950*/  FFMA.FTZ R62, R63, UR40, -R65 ;  /* 0x000000283f3e7c23 */ /* 0x000fc20008010841 */
[--C-:B------:R-:W-:Y:S01]  /*7960*/  FFMA.FTZ R79, R79, UR40, -R65.reuse ;  /* 0x000000284f4f7c23 */ /* 0x100fe20008010841 */
[----:B------:R-:W-:-:S01]  /*7970*/  FFMA.FTZ R76, R83, UR40, -R65 ;  /* 0x00000028534c7c23 */ /* 0x000fc20008010841 */
[----:B------:R-:W-:-:S04]  /*7980*/  FFMA.FTZ R86, R86, UR40, -R65 ;  /* 0x0000002856567c23 */ /* 0x000fc80008010841 */
[----:B------:R-:W2:Y:S08]  /*7990*/  MUFU.EX2 R27, R27 ;  /* 0x0000001b001b7308 */ /* 0x000eb00000000800 */
[----:B------:R-:W3:Y:S08]  /*79a0*/  MUFU.EX2 R30, R30 ;  /* 0x0000001e001e7308 */ /* 0x000ef00000000800 */
[----:B------:R-:W4:Y:S08]  /*79b0*/  MUFU.EX2 R31, R31 ;  /* 0x0000001f001f7308 */ /* 0x000f300000000800 */
[----:B------:R1:W-:Y:S08]  /*79c0*/  MUFU.EX2 R7, R73 ;  /* 0x0000004900077308 */ /* 0x0003f00000000800 */
[----:B------:R-:W5:Y:S01]  /*79d0*/  MUFU.EX2 R34, R34 ;  /* 0x0000002200227308 */ /* 0x000f620000000800 */
[----:B-1----:R-:W-:-:S01]  /*79e0*/  FFMA.FTZ R73, R54, R0, R69 ;  /* 0x0000000036497223 */ /* 0x002fc20000010045 */
[----:B------:R-:W-:-:S03]  /*79f0*/  FADD.FTZ R0, R12, R59 ;  /* 0x0000003b0c007221 */ /* 0x000fc60000010000 */
[----:B0-----:R-:W-:Y:S01]  /*7a00*/  FADD.FTZ R2, R26, R73 ;  /* 0x000000491a027221 */ /* 0x001fe20000010000 */
[----:B------:R-:W-:-:S02]  /*7a10*/  FADD.FTZ R59, R11, R0 ;  /* 0x000000000b3b7221 */ /* 0x000fc40000010000 */
[----:B------:R-:W0:Y:S01]  /*7a20*/  MUFU.EX2 R35, R35 ;  /* 0x0000002300237308 */ /* 0x000e220000000800 */
[----:B--2---:R-:W-:-:S01]  /*7a30*/  FADD.FTZ R63, R27, R2 ;  /* 0x000000021b3f7221 */ /* 0x004fc20000010000 */
[----:B------:R-:W-:Y:S01]  /*7a40*/  FADD.FTZ R0, R14, R59 ;  /* 0x0000003b0e007221 */ /* 0x000fe20000010000 */
[----:B------:R-:W-:-:S01]  /*7a50*/  FFMA.FTZ R59, R66, UR40, -R65 ;  /* 0x00000028423b7c23 */ /* 0x000fc20008010841 */
[----:B------:R-:W-:Y:S01]  /*7a60*/  FFMA.FTZ R66, R67, UR40, -R65 ;  /* 0x0000002843427c23 */ /* 0x000fe20008010841 */
[----:B---3--:R-:W-:-:S01]  /*7a70*/  FADD.FTZ R2, R30, R63 ;  /* 0x0000003f1e027221 */ /* 0x008fc20000010000 */
[----:B------:R-:W-:Y:S02]  /*7a80*/  FADD.FTZ R63, R13, R0 ;  /* 0x000000000d3f7221 */ /* 0x000fe40000010000 */
[----:B------:R-:W1:Y:S01]  /*7a90*/  MUFU.EX2 R38, R38 ;  /* 0x0000002600267308 */ /* 0x000e620000000800 */
[----:B----4-:R-:W-:-:S01]  /*7aa0*/  FADD.FTZ R73, R31, R2 ;  /* 0x000000021f497221 */ /* 0x010fc20000010000 */
[----:B------:R-:W-:-:S03]  /*7ab0*/  FADD.FTZ R0, R20, R63 ;  /* 0x0000003f14007221 */ /* 0x000fc60000010000 */
[----:B-----5:R-:W-:Y:S01]  /*7ac0*/  FADD.FTZ R2, R34, R73 ;  /* 0x0000004922027221 */ /* 0x020fe20000010000 */
[----:B------:R-:W-:-:S02]  /*7ad0*/  FADD.FTZ R63, R15, R0 ;  /* 0x000000000f3f7221 */ /* 0x000fc40000010000 */
[----:B------:R-:W2:Y:S01]  /*7ae0*/  MUFU.EX2 R39, R39 ;  /* 0x0000002700277308 */ /* 0x000ea20000000800 */
[----:B0-----:R-:W-:-:S01]  /*7af0*/  FADD.FTZ R67, R35, R2 ;  /* 0x0000000223437221 */ /* 0x001fc20000010000 */
[----:B------:R-:W-:Y:S01]  /*7b00*/  FADD.FTZ R0, R24, R63 ;  /* 0x0000003f18007221 */ /* 0x000fe20000010000 */
[----:B------:R-:W-:-:S01]  /*7b10*/  FFMA.FTZ R63, R70, UR40, -R65 ;  /* 0x00000028463f7c23 */ /* 0x000fc20008010841 */
[----:B------:R-:W-:-:S04]  /*7b20*/  FFMA.FTZ R70, R71, UR40, -R65 ;  /* 0x0000002847467c23 */ /* 0x000fc80008010841 */
        /* <DEDUP_REMOVED lines=8> */
[----:B------:R-:W-:-:S01]  /*7bb0*/  FFMA.FTZ R67, R74, UR40, -R65 ;  /* 0x000000284a437c23 */ /* 0x000fc20008010841 */
[----:B------:R-:W2:Y:S01]  /*7bc0*/  MUFU.EX2 R46, R46 ;  /* 0x0000002e002e7308 */ /* 0x000ea20000000800 */
[----:B0-----:R-:W-:-:S01]  /*7bd0*/  FADD.FTZ R2, R42, R73 ;  /* 0x000000492a027221 */ /* 0x001fc20000010000 */
[----:B------:R-:W-:-:S06]  /*7be0*/  FFMA.FTZ R74, R75, UR40, -R65 ;  /* 0x000000284b4a7c23 */ /* 0x000fcc0008010841 */
        /* <DEDUP_REMOVED lines=9> */
[----:B------:R-:W-:Y:S01]  /*7c80*/  FADD.FTZ R0, R40, R71 ;  /* 0x0000004728007221 */ /* 0x000fe20000010000 */
[----:B------:R-:W-:-:S01]  /*7c90*/  FFMA.FTZ R71, R78, UR40, -R65 ;  /* 0x000000284e477c23 */ /* 0x000fc20008010841 */
[----:B------:R-:W0:Y:S01]  /*7ca0*/  MUFU.EX2 R51, R51 ;  /* 0x0000003300337308 */ /* 0x000e220000000800 */
[----:B-1----:R-:W-:-:S04]  /*7cb0*/  FADD.FTZ R2, R50, R73 ;  /* 0x0000004932027221 */ /* 0x002fc80000010000 */
[----:B------:R-:W-:-:S03]  /*7cc0*/  FADD.FTZ R73, R7, R2 ;  /* 0x0000000207497221 */ /* 0x000fc60000010000 */
        /* <DEDUP_REMOVED lines=10> */
[----:B-1----:R-:W-:-:S01]  /*7d70*/  FADD.FTZ R2, R58, R75 ;  /* 0x0000004b3a027221 */ /* 0x002fc20000010000 */
[----:B------:R-:W-:-:S06]  /*7d80*/  FFMA.FTZ R65, R87, UR40, -R65 ;  /* 0x0000002857417c23 */ /* 0x000fcc0008010841 */
[----:B------:R-:W1:Y:S01]  /*7d90*/  MUFU.EX2 R59, R59 ;  /* 0x0000003b003b7308 */ /* 0x000e620000000800 */
[----:B--2---:R-:W-:-:S07]  /*7da0*/  FADD.FTZ R75, R55, R2 ;  /* 0x00000002374b7221 */ /* 0x004fce0000010000 */
[----:B------:R-:W2:Y:S01]  /*7db0*/  MUFU.EX2 R66, R66 ;  /* 0x0000004200427308 */ /* 0x000ea20000000800 */
[----:B0-----:R-:W-:-:S01]  /*7dc0*/  FADD.FTZ R2, R62, R75 ;  /* 0x0000004b3e027221 */ /* 0x001fc20000010000 */
[----:B------:R-:W-:-:S04]  /*7dd0*/  FADD.FTZ R75, R41, R0 ;  /* 0x00000000294b7221 */ /* 0x000fc80000010000 */
[----:B------:R-:W-:Y:S02]  /*7de0*/  FADD.FTZ R0, R48, R75 ;  /* 0x0000004b30007221 */ /* 0x000fe40000010000 */
[----:B------:R-:W0:Y:S01]  /*7df0*/  MUFU.EX2 R63, R63 ;  /* 0x0000003f003f7308 */ /* 0x000e220000000800 */
[----:B-1----:R-:W-:-:S01]  /*7e00*/  FADD.FTZ R77, R59, R2 ;  /* 0x000000023b4d7221 */ /* 0x002fc20000010000 */
[----:B------:R-:W-:-:S06]  /*7e10*/  FADD.FTZ R75, R45, R0 ;  /* 0x000000002d4b7221 */ /* 0x000fcc0000010000 */
        /* <DEDUP_REMOVED lines=40> */
.L_x_1324:
[----:B------:R-:W-:Y:S01]  /*80a0*/  ULEA UR6, UR33, UR36, 0x3 ;  /* 0x0000002421067291 */ /* 0x000fe2000f8e183f */
[----:B------:R-:W-:Y:S01]  /*80b0*/  ISETP.GT.AND P1, PT, R8, UR32, PT ;  /* 0x0000002008007c0c */ /* 0x000fe2000bf24270 */
[----:B------:R-:W-:Y:S01]  /*80c0*/  UMOV UR34, UR50 ;  /* 0x0000003200227c82 */ /* 0x000fe20008000000 */
        /* <DEDUP_REMOVED lines=102> */
[----:B------:R-:W-:Y:S01]  /*8730*/  IMAD.MOV.U32 R6, RZ, RZ, R3 ;  /* 0x000000ffff067224 */ /* 0x000fe200078e0003 */
[----:B------:R-:W-:Y:S06]  /*8740*/  @P1 BRA `(.L_x_1325) ;  /* 0xffffffd000281947 */ /* 0x000fec000383ffff */
.L_x_1306:
[----:B------:R-:W-:Y:S02]  /*8750*/  UISETP.NE.AND UP1, UPT, UR55, URZ, UPT ;  /* 0x0000003f3700728c */ /* 0x000fe4000bf25270 */
[----:B------:R-:W-:Y:S02]  /*8760*/  UISETP.NE.AND UP0, UPT, UR54, URZ, UPT ;  /* 0x0000003f3600728c */ /* 0x000fe4000bf05270 */
[----:B------:R-:W-:Y:S02]  /*8770*/  UIADD3 UR10, UR42, 0x7f, URZ ;  /* 0x0000007f2a0a7890 */ /* 0x000fe4000fffe03f */
[----:B------:R-:W-:Y:S02]  /*8780*/  UIADD3 UR11, UR41, 0x1, -UR48 ;  /* 0x00000001290b7890 */ /* 0x000fe4000fffe830 */
[----:B------:R-:W-:-:S03]  /*8790*/  PLOP3.LUT P1, PT, PT, PT, UP0, 0x40, 0x0 ;  /* 0x000000000000781c */ /* 0x000fc60003f2e808 */
[----:B------:R-:W-:Y:S01]  /*87a0*/  @UP1 ULDC UR6, c[0x0][0x44c] ;  /* 0x0001130000061ab9 */ /* 0x000fe20000000800 */
[----:B------:R-:W-:Y:S01]  /*87b0*/  @UP1 ULDC UR14, c[0x0][0x450] ;  /* 0x00011400000e1ab9 */ /* 0x000fe20000000800 */
[----:B------:R-:W-:-:S04]  /*87c0*/  UIMAD.WIDE.U32 UR6, UR10, UR6, URZ ;  /* 0x000000060a0672a5 */ /* 0x000fc8000f8e003f */
[----:B------:R-:W-:-:S04]  /*87d0*/  @UP1 USHF.R.U32.HI UR10, URZ, UR14, UR7 ;  /* 0x0000000e3f0a1299 */ /* 0x000fc80008011607 */
[----:B------:R-:W-:-:S04]  /*87e0*/  UIADD3 UR10, UR11, UR10, URZ ;  /* 0x0000000a0b0a7290 */ /* 0x000fc8000fffe03f */
[----:B------:R-:W-:Y:S01]  /*87f0*/  UIADD3 UR30, UR10, -UR30, URZ ;  /* 0x8000001e0a1e7290 */ /* 0x000fe2000fffe03f */
[----:B------:R-:W-:Y:S11]  /*8800*/  @P1 BRA `(.L_x_1326) ;  /* 0x0000000000501947 */ /* 0x000ff60003800000 */
[----:B------:R-:W-:Y:S02]  /*8810*/  UMOV UR14, UR10 ;  /* 0x0000000a000e7c82 */ /* 0x000fe40008000000 */
[----:B------:R-:W-:-:S06]  /*8820*/  UISETP.GT.AND UP0, UPT, UR14, -0x1, UPT ;  /* 0xffffffff0e00788c */ /* 0x000fcc000bf04270 */
[----:B------:R-:W-:-:S13]  /*8830*/  PLOP3.LUT P1, PT, PT, PT, UP0, 0x80, 0x0 ;  /* 0x000000000000781c */ /* 0x000fda0003f2f008 */
[----:B------:R-:W-:Y:S05]  /*8840*/  @P1 BRA `(.L_x_1327) ;  /* 0x0000000000201947 */ /* 0x000fea0003800000 */
[----:B------:R-:W-:Y:S01]  /*8850*/  ULDC UR15, c[0x0][0x9e4] ;  /* 0x00027900000f7ab9 */ /* 0x000fe20000000800 */
[----:B------:R-:W-:Y:S02]  /*8860*/  ULOP3.LUT UR14, URZ, UR14, URZ, 0x33, !UPT ;  /* 0x0000000e3f0e7292 */ /* 0x000fe4000f8e333f */
[----:B------:R-:W-:-:S11]  /*8870*/  UISETP.NE.AND UP0, UPT, UR15, 0x1, UPT ;  /* 0x000000010f00788c */ /* 0x000fd6000bf05270 */
[----:B------:R-:W-:Y:S02]  /*8880*/  @UP0 ULDC.64 UR6, c[0x0][0x9e8] ;  /* 0x00027a0000060ab9 */ /* 0x000fe40000000a00 */
[----:B------:R-:W-:-:S04]  /*8890*/  UIMAD.WIDE.U32 UR10, UR14, UR6, URZ ;  /* 0x000000060e0a72a5 */ /* 0x000fc8000f8e003f */
[----:B------:R-:W-:-:S04]  /*88a0*/  @UP0 USHF.R.U32.HI UR14, URZ, UR7, UR11 ;  /* 0x000000073f0e0299 */ /* 0x000fc8000801160b */
[----:B------:R-:W-:Y:S01]  /*88b0*/  ULOP3.LUT UR14, URZ, UR14, URZ, 0x33, !UPT ;  /* 0x0000000e3f0e7292 */ /* 0x000fe2000f8e333f */
[----:B------:R-:W-:Y:S11]  /*88c0*/  BRA `(.L_x_1328) ;  /* 0x0000000000147947 */ /* 0x000ff60003800000 */
.L_x_1327:
[----:B------:R-:W-:Y:S02]  /*88d0*/  ULDC UR15, c[0x0][0x9e4] ;  /* 0x00027900000f7ab9 */ /* 0x000fe40000000800 */
[----:B------:R-:W-:-:S11]  /*88e0*/  UISETP.NE.AND UP0, UPT, UR15, 0x1, UPT ;  /* 0x000000010f00788c */ /* 0x000fd6000bf05270 */
[----:B------:R-:W-:Y:S02]  /*88f0*/  @UP0 ULDC.64 UR6, c[0x0][0x9e8] ;  /* 0x00027a0000060ab9 */ /* 0x000fe40000000a00 */
[----:B------:R-:W-:-:S04]  /*8900*/  UIMAD.WIDE.U32 UR10, UR14, UR6, URZ ;  /* 0x000000060e0a72a5 */ /* 0x000fc8000f8e003f */
[----:B------:R-:W-:-:S12]  /*8910*/  @UP0 USHF.R.U32.HI UR14, URZ, UR7, UR11 ;  /* 0x000000073f0e0299 */ /* 0x000fd8000801160b */
.L_x_1328:
[----:B------:R-:W-:-:S04]  /*8920*/  UIMAD UR14, UR14, UR15, URZ ;  /* 0x0000000f0e0e72a4 */ /* 0x000fc8000f8e023f */
[----:B------:R-:W-:-:S04]  /*8930*/  UISETP.LT.AND UP0, UPT, UR30, UR14, UPT ;  /* 0x0000000e1e00728c */ /* 0x000fc8000bf01270 */
[----:B------:R-:W-:-:S12]  /*8940*/  USEL UR30, UR30, UR14, !UP0 ;  /* 0x0000000e1e1e7287 */ /* 0x000fd8000c000000 */
.L_x_1326:
[----:B------:R-:W-:-:S04]  /*8950*/  UIADD3 UR30, UR30, 0x7f, URZ ;  /* 0x0000007f1e1e7890 */ /* 0x000fc8000fffe03f */
[----:B------:R-:W-:-:S04]  /*8960*/  USHF.R.S32.HI UR6, URZ, 0x1f, UR30 ;  /* 0x0000001f3f067899 */ /* 0x000fc8000801141e */
[----:B------:R-:W-:-:S04]  /*8970*/  ULEA.HI UR6, UR6, UR30, URZ, 0x7 ;  /* 0x0000001e06067291 */ /* 0x000fc8000f8f383f */
[----:B------:R-:W-:-:S04]  /*8980*/  USHF.R.S32.HI UR6, URZ, 0x7, UR6 ;  /* 0x000000073f067899 */ /* 0x000fc80008011406 */
[----:B------:R-:W-:-:S04]  /*8990*/  UISETP.LT.AND UP0, UPT, UR38, UR6, UPT ;  /* 0x000000062600728c */ /* 0x000fc8000bf01270 */
[----:B------:R-:W-:-:S06]  /*89a0*/  USEL UR29, UR38, UR6, !UP0 ;  /* 0x00000006261d7287 */ /* 0x000fcc000c000000 */
[----:B------:R-:W-:-:S13]  /*89b0*/  ISETP.GE.AND P1, PT, R8, UR29, PT ;  /* 0x0000001d08007c0c */ /* 0x000fda000bf26270 */
[----:B------:R-:W-:Y:S05]  /*89c0*/  @!P1 BRA `(.L_x_1329) ;  /* 0x0000001c00a89947 */ /* 0x000fea0003800000 */
[----:B------:R-:W-:Y:S01]  /*89d0*/  IMAD.MOV.U32 R7, RZ, RZ, R4 ;  /* 0x000000ffff077224 */ /* 0x000fe200078e0004 */
[----:B------:R-:W-:Y:S01]  /*89e0*/  UMOV UR31, UR50 ;  /* 0x00000032001f7c82 */ /* 0x000fe20008000000 */
[----:B------:R-:W-:Y:S01]  /*89f0*/  IMAD.MOV.U32 R5, RZ, RZ, R3 ;  /* 0x000000ffff057224 */ /* 0x000fe200078e0003 */
[----:B------:R-:W-:-:S06]  /*8a00*/  UMOV UR30, UR49 ;  /* 0x00000031001e7c82 */ /* 0x000fcc0008000000 */
.L_x_1340:
[----:B------:R-:W-:Y:S01]  /*8a10*/  ISETP.NE.AND P2, PT, RZ, UR46, PT ;  /* 0x0000002eff007c0c */ /* 0x000fe2000bf45270 */
[----:B------:R-:W-:-:S04]  /*8a20*/  UISETP.NE.AND UP0, UPT, UR30, 0x1, UPT ;  /* 0x000000011e00788c */ /* 0x000fc8000bf05270 */
[----:B------:R-:W-:-:S04]  /*8a30*/  USEL UR50, URZ, 0x1, UP0 ;  /* 0x000000013f327887 */ /* 0x000fc80008000000 */
[----:B------:R-:W-:-:S04]  /*8a40*/  ULOP3.LUT UR50, UR31, UR50, URZ, 0x3c, !UPT ;  /* 0x000000321f327292 */ /* 0x000fc8000f8e3c3f */
[----:B------:R-:W-:Y:S08]  /*8a50*/  @P2 BRA `(.L_x_1330) ;  /* 0x0000000000382947 */ /* 0x000ff00003800000 */
[----:B------:R-:W-:Y:S05]  /*8a60*/  @!P0 BRA `(.L_x_1331) ;  /* 0x0000000000048947 */ /* 0x000fea0003800000 */
[----:B------:R-:W-:Y:S01]  /*8a70*/  BPT.TRAP 0x1 ;  /* 0x000000040000795c */ /* 0x000fe20000300000 */
.L_x_1331:
        /* <DEDUP_REMOVED lines=9> */
.L_x_1332:
[----:B-1----:R-:W-:Y:S05]  /*8b10*/  @P1 BRA `(.L_x_1330) ;  /* 0x0000000000081947 */ /* 0x002fea0003800000 */
[----:B------:R-:W1:Y:S02]  /*8b20*/  SYNCS.PHASECHK.TRANS64.TRYWAIT P1, [UR6+0x22830], R3 ;  /* 0x02283003ff0075a7 */ /* 0x000e640008020146 */
[----:B-1----:R-:W-:Y:S05]  /*8b30*/  @!P1 BRA `(.L_x_1333) ;  /* 0x00000100008c9947 */ /* 0x002fea0003800000 */
.L_x_1330:
        /* <DEDUP_REMOVED lines=40> */
.L_x_1335:
[----:B------:R-:W-:Y:S01]  /*8dc0*/  ULEA UR6, UR30, UR36, 0x3 ;  /* 0x000000241e067291 */ /* 0x000fe2000f8e183f */
[----:B------:R-:W-:-:S05]  /*8dd0*/  IMAD.U32 R3, RZ, RZ, UR31 ;  /* 0x0000001fff037e24 */ /* 0x000fca000f8e00ff */
[----:B------:R-:W-:-:S04]  /*8de0*/  SHF.L.U32 R3, R3, 0x1f, RZ ;  /* 0x0000001f03037819 */ /* 0x000fc800000006ff */
[----:B------:R0:W1:Y:S01]  /*8df0*/  SYNCS.PHASECHK.TRANS64.TRYWAIT P1, [UR6+0x22850], R3 ;  /* 0x02285003ff0075a7 */ /* 0x0000620008020146 */
[----:B------:R-:W-:Y:S05]  /*8e00*/  @!P0 BRA `(.L_x_1336) ;  /* 0x0000000000048947 */ /* 0x000fea0003800000 */
[----:B------:R-:W-:Y:S01]  /*8e10*/  BPT.TRAP 0x1 ;  /* 0x000000040000795c */ /* 0x000fe20000300000 */
.L_x_1336:
[----:B-1----:R-:W-:Y:S05]  /*8e20*/  @P1 BRA `(.L_x_1334) ;  /* 0x0000000000081947 */ /* 0x002fea0003800000 */
[----:B------:R-:W1:Y:S02]  /*8e30*/  SYNCS.PHASECHK.TRANS64.TRYWAIT P1, [UR6+0x22850], R3 ;  /* 0x02285003ff0075a7 */ /* 0x000e640008020146 */
[----:B-1----:R-:W-:Y:S05]  /*8e40*/  @!P1 BRA `(.L_x_1337) ;  /* 0x000000fc00e09947 */ /* 0x002fea0003800000 */
.L_x_1334:
        /* <DEDUP_REMOVED lines=31> */
.L_x_1338:
[----:B------:R-:W-:Y:S01]  /*9040*/  FMNMX.FTZ R4, R24, R5, !PT ;  /* 0x0000000518047209 */ /* 0x000fe20007810000 */
[----:B------:R-:W-:Y:S01]  /*9050*/  IMAD.U32 R152, RZ, RZ, UR40 ;  /* 0x00000028ff987e24 */ /* 0x000fe2000f8e00ff */
[----:B------:R-:W-:Y:S01]  /*9060*/  FMNMX.FTZ R6, R26, R7, !PT ;  /* 0x000000071a067209 */ /* 0x000fe20007810000 */
[----:B------:R-:W-:Y:S01]  /*9070*/  ULEA UR6, UR49, UR36, 0x3 ;  /* 0x0000002431067291 */ /* 0x000fe2000f8e183f */
[----:B0-----:R-:W-:Y:S02]  /*9080*/  FMNMX.FTZ R3, R25, R4, !PT ;  /* 0x0000000419037209 */ /* 0x001fe40007810000 */
        /* <DEDUP_REMOVED lines=76> */
[----:B------:R-:W-:Y:S01]  /*9550*/  FFMA.FTZ R45, R65, UR40, -R152 ;  /* 0x00000028412d7c23 */ /* 0x000fe20008010898 */
[----:B------:R-:W-:Y:S02]  /*9560*/  IMAD.U32 R65, RZ, RZ, UR40 ;  /* 0x00000028ff417e24 */ /* 0x000fe4000f8e00ff */
[----:B------:R-:W-:Y:S01]  /*9570*/  FMUL.FTZ R12, R5, UR40 ;  /* 0x00000028050c7c20 */ /* 0x000fe20008410000 */
[----:B------:R-:W-:-:S01]  /*9580*/  FADD.FTZ R5, -R4, R7 ;  /* 0x0000000704057221 */ /* 0x000fc20000010100 */
[----:B------:R-:W-:Y:S01]  /*9590*/  FFMA.FTZ R6, R24, UR40, -R152 ;  /* 0x0000002818067c23 */ /* 0x000fe20008010898 */
[----:B------:R-:W-:-:S01]  /*95a0*/  FFMA.FTZ R65, R4, R65, -8 ;  /* 0xc100000004417423 */ /* 0x000fc20000010041 */
[----:B------:R0:W-:Y:S01]  /*95b0*/  MUFU.EX2 R7, R12 ;  /* 0x0000000c00077308 */ /* 0x0001e20000000800 */
[----:B------:R-:W-:Y:S01]  /*95c0*/  FMUL.FTZ R5, R5, UR40 ;  /* 0x0000002805057c20 */ /* 0x000fe20008410000 */
[----:B------:R-:W-:Y:S01]  /*95d0*/  FFMA.FTZ R10, R28, UR40, -R152 ;  /* 0x000000281c0a7c23 */ /* 0x000fe20008010898 */
[----:B------:R-:W-:-:S01]  /*95e0*/  FFMA.FTZ R26, R26, UR40, -R65 ;  /* 0x000000281a1a7c23 */ /* 0x000fc20008010841 */
[--C-:B------:R-:W-:Y:S01]  /*95f0*/  FFMA.FTZ R27, R27, UR40, -R65.reuse ;  /* 0x000000281b1b7c23 */ /* 0x100fe20008010841 */
[----:B------:R-:W-:-:S01]  /*9600*/  FFMA.FTZ R30, R30, UR40, -R65 ;  /* 0x000000281e1e7c23 */ /* 0x000fc20008010841 */
[----:B------:R-:W-:Y:S01]  /*9610*/  FFMA.FTZ R11, R29, UR40, -R152 ;  /* 0x000000281d0b7c23 */ /* 0x000fe20008010898 */
[----:B------:R-:W-:-:S01]  /*9620*/  FFMA.FTZ R31, R31, UR40, -R65 ;  /* 0x000000281f1f7c23 */ /* 0x000fc20008010841 */
[----:B------:R-:W1:Y:S01]  /*9630*/  MUFU.EX2 R6, R6 ;  /* 0x0000000600067308 */ /* 0x000e620000000800 */
[----:B0-----:R-:W-:-:S01]  /*9640*/  FFMA.FTZ R12, R32, UR40, -R152 ;  /* 0x00000028200c7c23 */ /* 0x001fc20008010898 */
[----:B------:R-:W-:Y:S01]  /*9650*/  FFMA.FTZ R34, R34, UR40, -R65 ;  /* 0x0000002822227c23 */ /* 0x000fe20008010841 */
[----:B------:R-:W-:-:S01]  /*9660*/  FFMA.FTZ R13, R33, UR40, -R152 ;  /* 0x00000028210d7c23 */ /* 0x000fc20008010898 */
[----:B------:R-:W-:Y:S01]  /*9670*/  FFMA.FTZ R35, R35, UR40, -R65 ;  /* 0x0000002823237c23 */ /* 0x000fe20008010841 */
[----:B------:R-:W-:-:S01]  /*9680*/  FFMA.FTZ R14, R36, UR40, -R152 ;  /* 0x00000028240e7c23 */ /* 0x000fc20008010898 */
[--C-:B------:R-:W-:Y:S01]  /*9690*/  FFMA.FTZ R15, R37, UR40, -R152.reuse ;  /* 0x00000028250f7c23 */ /* 0x100fe20008010898 */
        /* <DEDUP_REMOVED lines=26> */
[----:B0-----:R-:W-:-:S01]  /*9840*/  FFMA.FTZ R0, R5, R0, R26 ;  /* 0x0000000005007223 */ /* 0x001fc2000001001a */
[--C-:B------:R-:W-:Y:S01]  /*9850*/  FFMA.FTZ R58, R58, UR40, -R65.reuse ;  /* 0x000000283a3a7c23 */ /* 0x100fe20008010841 */
[----:B------:R-:W-:-:S01]  /*9860*/  FFMA.FTZ R59, R59, UR40, -R65 ;  /* 0x000000283b3b7c23 */ /* 0x000fc20008010841 */
[----:B------:R-:W-:Y:S01]  /*9870*/  FFMA.FTZ R40, R60, UR40, -R152 ;  /* 0x000000283c287c23 */ /* 0x000fe20008010898 */
[----:B------:R-:W-:-:S01]  /*9880*/  FFMA.FTZ R62, R62, UR40, -R65 ;  /* 0x000000283e3e7c23 */ /* 0x000fc20008010841 */
[--C-:B------:R-:W-:Y:S01]  /*9890*/  FFMA.FTZ R41, R61, UR40, -R152.reuse ;  /* 0x000000283d297c23 */ /* 0x100fe20008010898 */
[----:B------:R-:W-:-:S01]  /*98a0*/  FFMA.FTZ R61, R81, UR40, -R152 ;  /* 0x00000028513d7c23 */ /* 0x000fc20008010898 */
[----:B------:R-:W0:Y:S01]  /*98b0*/  MUFU.EX2 R10, R10 ;  /* 0x0000000a000a7308 */ /* 0x000e220000000800 */
[----:B-1----:R-:W-:-:S01]  /*98c0*/  FADD.FTZ R73, R9, R2 ;  /* 0x0000000209497221 */ /* 0x002fc20000010000 */
[----:B------:R-:W-:Y:S01]  /*98d0*/  FFMA.FTZ R63, R63, UR40, -R65 ;  /* 0x000000283f3f7c23 */ /* 0x000fe20008010841 */
[----:B------:R-:W-:-:S01]  /*98e0*/  FFMA.FTZ R44, R64, UR40, -R152 ;  /* 0x00000028402c7c23 */ /* 0x000fc20008010898 */
[--C-:B------:R-:W-:Y:S01]  /*98f0*/  FFMA.FTZ R66, R66, UR40, -R65.reuse ;  /* 0x0000002842427c23 */ /* 0x100fe20008010841 */
[----:B------:R-:W-:-:S01]  /*9900*/  FFMA.FTZ R67, R67, UR40, -R65 ;  /* 0x0000002843437c23 */ /* 0x000fc20008010841 */
[----:B------:R-:W-:Y:S01]  /*9910*/  FFMA.FTZ R48, R68, UR40, -R152 ;  /* 0x0000002844307c23 */ /* 0x000fe20008010898 */
[----:B------:R-:W-:-:S01]  /*9920*/  FFMA.FTZ R68, R70, UR40, -R65 ;  /* 0x0000002846447c23 */ /* 0x000fc20008010841 */
[----:B------:R-:W1:Y:S01]  /*9930*/  MUFU.EX2 R30, R30 ;  /* 0x0000001e001e7308 */ /* 0x000e620000000800 */
[----:B--2---:R-:W-:-:S01]  /*9940*/  FADD.FTZ R77, R27, R0 ;  /* 0x000000001b4d7221 */ /* 0x004fc20000010000 */
[----:B------:R-:W-:Y:S01]  /*9950*/  FFMA.FTZ R49, R69, UR40, -R152 ;  /* 0x0000002845317c23 */ /* 0x000fe20008010898 */
[----:B------:R-:W-:-:S01]  /*9960*/  FFMA.FTZ R71, R71, UR40, -R65 ;  /* 0x0000002847477c23 */ /* 0x000fc20008010841 */
[----:B------:R-:W-:Y:S01]  /*9970*/  FFMA.FTZ R52, R72, UR40, -R152 ;  /* 0x0000002848347c23 */ /* 0x000fe20008010898 */
[----:B------:R-:W-:-:S01]  /*9980*/  FFMA.FTZ R70, R74, UR40, -R65 ;  /* 0x000000284a467c23 */ /* 0x000fc20008010841 */
[----:B------:R-:W-:Y:S01]  /*9990*/  FFMA.FTZ R56, R76, UR40, -R152 ;  /* 0x000000284c387c23 */ /* 0x000fe20008010898 */
[----:B------:R-:W-:-:S01]  /*99a0*/  FFMA.FTZ R72, R78, UR40, -R65 ;  /* 0x000000284e487c23 */ /* 0x000fc20008010841 */
[----:B------:R-:W2:Y:S01]  /*99b0*/  MUFU.EX2 R11, R11 ;  /* 0x0000000b000b7308 */ /* 0x000ea20000000800 */
        /* <DEDUP_REMOVED lines=46> */
[----:B--2---:R-:W-:-:S01]  /*9ca0*/  FADD.FTZ R0, R28, R73 ;  /* 0x000000491c007221 */ /* 0x004fc20000010000 */
        /* <DEDUP_REMOVED lines=33> */
[--C-:B------:R-:W-:Y:S01]  /*9ec0*/  FFMA.FTZ R75, R83, UR40, -R65.reuse ;  /* 0x00000028534b7c23 */ /* 0x100fe20008010841 */
[----:B------:R-:W-:-:S05]  /*9ed0*/  FFMA.FTZ R65, R87, UR40, -R65 ;  /* 0x0000002857417c23 */ /* 0x000fca0008010841 */
        /* <DEDUP_REMOVED lines=8> */
[----:B------:R-:W-:Y:S01]  /*9f60*/  MUFU.EX2 R71, R71 ;  /* 0x0000004700477308 */ /* 0x000fe20000000800 */
[----:B--2---:R-:W-:-:S07]  /*9f70*/  FADD.FTZ R2, R68, R81 ;  /* 0x0000005144027221 */ /* 0x004fce0000010000 */
        /* <DEDUP_REMOVED lines=11> */
[----:B------:R1:W2:Y:S08]  /*a030*/  MUFU.EX2 R78, R79 ;  /* 0x0000004f004e7308 */ /* 0x0002b00000000800 */
[----:B------:R-:W3:Y:S01]  /*a040*/  MUFU.EX2 R60, R60 ;  /* 0x0000003c003c7308 */ /* 0x000ee20000000800 */
[----:B-1----:R-:W-:-:S01]  /*a050*/  FADD.FTZ R79, R71, R2 ;  /* 0x00000002474f7221 */ /* 0x002fc20000010000 */
[----:B0-----:R-:W-:-:S03]  /*a060*/  FADD.FTZ R77, R57, R0 ;  /* 0x00000000394d7221 */ /* 0x001fc60000010000 */
[----:B------:R-:W-:-:S03]  /*a070*/  FADD.FTZ R2, R70, R79 ;  /* 0x0000004f46027221 */ /* 0x000fc60000010000 */
[----:B------:R-:W0:Y:S01]  /*a080*/  MUFU.EX2 R74, R74 ;  /* 0x0000004a004a7308 */ /* 0x000e220000000800 */
[----:B------:R-:W-:-:S04]  /*a090*/  FADD.FTZ R79, R73, R2 ;  /* 0x00000002494f7221 */ /* 0x000fc80000010000 */
[----:B------:R-:W-:-:S03]  /*a0a0*/  FADD.FTZ R79, R72, R79 ;  /* 0x0000004f484f7221 */ /* 0x000fc60000010000 */
[----:B------:R-:W1:Y:S01]  /*a0b0*/  MUFU.EX2 R61, R61 ;  /* 0x0000003d003d7308 */ /* 0x000e620000000800 */
[----:B--2---:R-:W-:-:S01]  /*a0c0*/  FADD.FTZ R79, R78, R79 ;  /* 0x0000004f4e4f7221 */ /* 0x004fc20000010000 */
[----:B---3--:R-:W-:-:S06]  /*a0d0*/  FADD.FTZ R0, R60, R77 ;  /* 0x0000004d3c007221 */ /* 0x008fcc0000010000 */
        /* <DEDUP_REMOVED lines=14> */
.L_x_1339:
        /* <DEDUP_REMOVED lines=105> */
[----:B------:R-:W-:Y:S01]  /*a850*/  F2FP.SATFINITE.E4M3.F32.PACK_AB_MERGE_C R155, R75, R74, R11 ;  /* 0x0000004a4b9b723e */ /* 0x000fe2000480700b */
[----:B------:R-:W-:Y:S06]  /*a860*/  @P1 BRA `(.L_x_1340) ;  /* 0xffffffe000681947 */ /* 0x000fec000383ffff */
.L_x_1329:
[----:B------:R-:W-:-:S13]  /*a870*/  ISETP.GE.AND P1, PT, R8, UR38, PT ;  /* 0x0000002608007c0c */ /* 0x000fda000bf26270 */
[----:B------:R-:W-:Y:S05]  /*a880*/  @!P1 BRA `(.L_x_1341) ;  /* 0x0000002c00e49947 */ /* 0x000fea0003800000 */
[----:B------:R-:W-:Y:S01]  /*a890*/  IMAD.MOV.U32 R7, RZ, RZ, R4 ;  /* 0x000000ffff077224 */ /* 0x000fe200078e0004 */
[----:B------:R-:W-:Y:S01]  /*a8a0*/  UMOV UR33, UR50 ;  /* 0x0000003200217c82 */ /* 0x000fe20008000000 */
[----:B------:R-:W-:Y:S01]  /*a8b0*/  IMAD.MOV.U32 R6, RZ, RZ, R3 ;  /* 0x000000ffff067224 */ /* 0x000fe200078e0003 */
[----:B------:R-:W-:Y:S01]  /*a8c0*/  UMOV UR32, UR49 ;  /* 0x0000003100207c82 */ /* 0x000fe20008000000 */
[----:B------:R-:W-:Y:S01]  /*a8d0*/  ULDC UR29, c[0x0][0x9e4] ;  /* 0x00027900001d7ab9 */ /* 0x000fe20000000800 */
[----:B------:R-:W-:Y:S01]  /*a8e0*/  ULDC UR31, c[0x0][0x9dc] ;  /* 0x00027700001f7ab9 */ /* 0x000fe20000000800 */
[----:B------:R-:W-:-:S05]  /*a8f0*/  ULDC UR30, c[0x0][0x9e0] ;  /* 0x00027800001e7ab9 */ /* 0x000fca0000000800 */
.L_x_1360:
[----:B------:R-:W-:Y:S01]  /*a900*/  UIADD3 UR49, UR32, 0x1, URZ ;  /* 0x0000000120317890 */ /* 0x000fe2000fffe03f */
[----:B------:R-:W-:-:S03]  /*a910*/  ISETP.NE.AND P2, PT, RZ, UR46, PT ;  /* 0x0000002eff007c0c */ /* 0x000fc6000bf45270 */
[----:B------:R-:W-:-:S04]  /*a920*/  UISETP.NE.AND UP0, UPT, UR49, 0x2, UPT ;  /* 0x000000023100788c */ /* 0x000fc8000bf05270 */
[----:B------:R-:W-:Y:S02]  /*a930*/  USEL UR50, URZ, 0x1, UP0 ;  /* 0x000000013f327887 */ /* 0x000fe40008000000 */
[----:B------:R-:W-:Y:S02]  /*a940*/  USEL UR49, UR49, URZ, UP0 ;  /* 0x0000003f31317287 */ /* 0x000fe40008000000 */
[----:B------:R-:W-:Y:S02]  /*a950*/  ULOP3.LUT UR50, UR33, UR50, URZ, 0x3c, !UPT ;  /* 0x0000003221327292 */ /* 0x000fe4000f8e3c3f */
[----:B------:R-:W-:Y:S10]  /*a960*/  @P2 BRA `(.L_x_1342) ;  /* 0x00000000002c2947 */ /* 0x000ff40003800000 */
[----:B------:R-:W-:Y:S05]  /*a970*/  @!P0 BRA `(.L_x_1343) ;  /* 0x0000000000048947 */ /* 0x000fea0003800000 */
[----:B------:R-:W-:Y:S01]  /*a980*/  BPT.TRAP 0x1 ;  /* 0x000000040000795c */ /* 0x000fe20000300000 */
.L_x_1343:
[----:B------:R-:W-:Y:S01]  /*a990*/  ULEA UR6, UR49, UR36, 0x3 ;  /* 0x0000002431067291 */ /* 0x000fe2000f8e183f */
[----:B------:R-:W-:-:S05]  /*a9a0*/  IMAD.U32 R3, RZ, RZ, UR50 ;  /* 0x00000032ff037e24 */ /* 0x000fca000f8e00ff */
[----:B------:R-:W-:-:S04]  /*a9b0*/  SHF.L.U32 R3, R3, 0x1f, RZ ;  /* 0x0000001f03037819 */ /* 0x000fc800000006ff */
[----:B------:R0:W1:Y:S01]  /*a9c0*/  SYNCS.PHASECHK.TRANS64.TRYWAIT P1, [UR6+0x22830], R3 ;  /* 0x02283003ff0075a7 */ /* 0x0000620008020146 */
[----:B------:R-:W-:Y:S05]  /*a9d0*/  @!P0 BRA `(.L_x_1344) ;  /* 0x0000000000048947 */ /* 0x000fea0003800000 */
[----:B------:R-:W-:Y:S01]  /*a9e0*/  BPT.TRAP 0x1 ;  /* 0x000000040000795c */ /* 0x000fe20000300000 */
.L_x_1344:
[----:B-1----:R-:W-:Y:S05]  /*a9f0*/  @P1 BRA `(.L_x_1342) ;  /* 0x0000000000081947 */ /* 0x002fea0003800000 */
[----:B------:R-:W1:Y:S02]  /*aa00*/  SYNCS.PHASECHK.TRANS64.TRYWAIT P1, [UR6+0x22830], R3 ;  /* 0x02283003ff0075a7 */ /* 0x000e640008020146 */
[----:B-1----:R-:W-:Y:S05]  /*aa10*/  @!P1 BRA `(.L_x_1345) ;  /* 0x000000e400049947 */ /* 0x002fea0003800000 */
.L_x_1342:
[----:B-1----:R-:W1:Y:S01]  /*aa20*/  S2R R4, SR_TID.X ;  /* 0x0000000000047919 */ /* 0x002e620000002100 */
[----:B------:R-:W-:Y:S01]  /*aa30*/  UIMAD UR26, UR49, 0x600, UR28 ;  /* 0x00000600311a78a4 */ /* 0x000fe2000f8e021c */
[----:B------:R-:W-:Y:S01]  /*aa40*/  UMOV UR27, 0x80000020 ;  /* 0x80000020001b7882 */ /* 0x000fe20000000000 */
[----:B------:R-:W-:Y:S02]  /*aa50*/  UMOV UR7, 0x80000020 ;  /* 0x8000002000077882 */ /* 0x000fe40000000000 */
[----:B------:R-:W-:Y:S02]  /*aa60*/  UIADD3 UR6, UR26, 0x2, URZ ;  /* 0x000000021a067890 */ /* 0x000fe4000fffe03f */
        /* <DEDUP_REMOVED lines=32> */
.L_x_1347:
[----:B------:R-:W-:Y:S01]  /*ac70*/  ULEA UR6, UR32, UR36, 0x3 ;  /* 0x0000002420067291 */ /* 0x000fe2000f8e183f */
[----:B------:R-:W-:-:S05]  /*ac80*/  IMAD.U32 R3, RZ, RZ, UR33 ;  /* 0x00000021ff037e24 */ /* 0x000fca000f8e00ff */
[----:B------:R-:W-:-:S04]  /*ac90*/  SHF.L.U32 R3, R3, 0x1f, RZ ;  /* 0x0000001f03037819 */ /* 0x000fc800000006ff */
[----:B------:R0:W1:Y:S01]  /*aca0*/  SYNCS.PHASECHK.TRANS64.TRYWAIT P1, [UR6+0x22850], R3 ;  /* 0x02285003ff0075a7 */ /* 0x0000620008020146 */
[----:B------:R-:W-:Y:S05]  /*acb0*/  @!P0 BRA `(.L_x_1348) ;  /* 0x0000000000048947 */ /* 0x000fea0003800000 */
[----:B------:R-:W-:Y:S01]  /*acc0*/  BPT.TRAP 0x1 ;  /* 0x000000040000795c */ /* 0x000fe20000300000 */
.L_x_1348:
[----:B-1----:R-:W-:Y:S05]  /*acd0*/  @P1 BRA `(.L_x_1346) ;  /* 0x0000000000081947 */ /* 0x002fea0003800000 */
[----:B------:R-:W1:Y:S02]  /*ace0*/  SYNCS.PHASECHK.TRANS64.TRYWAIT P1, [UR6+0x22850], R3 ;  /* 0x02285003ff0075a7 */ /* 0x000e640008020146 */
[----:B-1----:R-:W-:Y:S05]  /*acf0*/  @!P1 BRA `(.L_x_1349) ;  /* 0x000000e000649947 */ /* 0x002fea0003800000 */
.L_x_1346:
        /* <DEDUP_REMOVED lines=31> */
.L_x_1350:
        /* <DEDUP_REMOVED lines=38> */
.L_x_1353:
[----:B------:R-:W-:-:S05]  /*b150*/  IMAD.U32 R152, RZ, RZ, UR29 ;  /* 0x0000001dff987e24 */ /* 0x000fca000f8e00ff */
[----:B------:R-:W-:-:S13]  /*b160*/  ISETP.NE.AND P1, PT, R152, 0x1, PT ;  /* 0x000000019800780c */ /* 0x000fda0003f25270 */
[----:B------:R-:W0:Y:S02]  /*b170*/  @P1 LDC.64 R4, c[0x0][0x9e8] ;  /* 0x00027a00ff041b82 */ /* 0x000e240000000a00 */
[----:B0-----:R-:W-:-:S05]  /*b180*/  @P1 IMAD.HI.U32 R4, R11, R4, RZ ;  /* 0x000000040b041227 */ /* 0x001fca00078e00ff */
[----:B------:R-:W-:-:S07]  /*b190*/  @P1 SHF.R.U32.HI R11, RZ, R5, R4 ;  /* 0x00000005ff0b1219 */ /* 0x000fce0000011604 */
.L_x_1354:
[----:B------:R-:W-:Y:S05]  /*b1a0*/  BSYNC B0 ;  /* 0x0000000000007941 */ /* 0x000fea0003800000 */
.L_x_1352:
[----:B------:R-:W-:-:S04]  /*b1b0*/  IMAD R11, R11, R152, -R3 ;  /* 0x000000980b0b7224 */ /* 0x000fc800078e0a03 */
[----:B------:R-:W-:-:S05]  /*b1c0*/  IMAD.IADD R11, R11, 0x1, -R16 ;  /* 0x000000010b0b7824 */ /* 0x000fca00078e0a10 */
[----:B------:R-:W-:Y:S02]  /*b1d0*/  VIADDMNMX R10, R11, R152, R10, PT ;  /* 0x000000980b0a7246 */ /* 0x000fe4000380010a */
[----:B------:R-:W-:-:S07]  /*b1e0*/  VIMNMX R12, R12, R11, !PT ;  /* 0x0000000b0c0c7248 */ /* 0x000fce0007fe0100 */
.L_x_1351:
        /* <DEDUP_REMOVED lines=116> */
.L_x_1357:
[----:B------:R-:W-:-:S05]  /*b930*/  IMAD.U32 R14, RZ, RZ, UR29 ;  /* 0x0000001dff0e7e24 */ /* 0x000fca000f8e00ff */
[----:B------:R-:W-:-:S13]  /*b940*/  ISETP.NE.AND P2, PT, R14, 0x1, PT ;  /* 0x000000010e00780c */ /* 0x000fda0003f45270 */
[----:B------:R-:W0:Y:S02]  /*b950*/  @P2 LDC.64 R4, c[0x0][0x9e8] ;  /* 0x00027a00ff042b82 */ /* 0x000e240000000a00 */
[----:B0-----:R-:W-:-:S05]  /*b960*/  @P2 IMAD.HI.U32 R4, R12, R4, RZ ;  /* 0x000000040c042227 */ /* 0x001fca00078e00ff */
[----:B------:R-:W-:-:S07]  /*b970*/  @P2 SHF.R.U32.HI R12, RZ, R5, R4 ;  /* 0x00000005ff0c2219 */ /* 0x000fce0000011604 */
.L_x_1358:
[----:B------:R-:W-:Y:S05]  /*b980*/  BSYNC B0 ;  /* 0x0000000000007941 */ /* 0x000fea0003800000 */
.L_x_1356:
[----:B------:R-:W-:-:S04]  /*b990*/  IMAD R3, R12, R14, -R3 ;  /* 0x0000000e0c037224 */ /* 0x000fc800078e0a03 */
[----:B------:R-:W-:-:S05]  /*b9a0*/  IMAD.IADD R3, R3, 0x1, -R16 ;  /* 0x0000000103037824 */ /* 0x000fca00078e0a10 */
[----:B------:R-:W-:Y:S02]  /*b9b0*/  VIADDMNMX R10, R3, R14, R10, PT ;  /* 0x0000000e030a7246 */ /* 0x000fe4000380010a */
[----:B------:R-:W-:-:S07]  /*b9c0*/  VIMNMX R9, R9, R3, !PT ;  /* 0x0000000309097248 */ /* 0x000fce0007fe0100 */
.L_x_1355:
        /* <DEDUP_REMOVED lines=378> */
.L_x_1359:
        /* <DEDUP_REMOVED lines=107> */
.L_x_1341:
[----:B------:R-:W-:Y:S06]  /*d820*/  BAR.ARV 0x8, 0x180 ;  /* 0x0206000000007b1d */ /* 0x000fec0000002000 */
[----:B------:R-:W-:Y:S05]  /*d830*/  @!P0 BRA `(.L_x_1361) ;  /* 0x0000000000048947 */ /* 0x000fea0003800000 */
[----:B------:R-:W-:Y:S01]  /*d840*/  BPT.TRAP 0x1 ;  /* 0x000000040000795c */ /* 0x000fe20000300000 */
.L_x_1361:
[----:B------:R-:W-:Y:S01]  /*d850*/  ULEA UR9, UR49, UR36, 0x3 ;  /* 0x0000002431097291 */ /* 0x000fe2000f8e183f */
[----:B------:R-:W-:-:S05]  /*d860*/  IMAD.U32 R5, RZ, RZ, UR50 ;  /* 0x00000032ff057e24 */ /* 0x000fca000f8e00ff */
[----:B------:R-:W-:-:S04]  /*d870*/  SHF.L.U32 R5, R5, 0x1f, RZ ;  /* 0x0000001f05057819 */ /* 0x000fc800000006ff */
[----:B------:R0:W1:Y:S01]  /*d880*/  SYNCS.PHASECHK.TRANS64.TRYWAIT P1, [UR9+0x22850], R5 ;  /* 0x02285005ff0075a7 */ /* 0x0000620008020149 */
[----:B------:R-:W-:Y:S05]  /*d890*/  @!P0 BRA `(.L_x_1362) ;  /* 0x0000000000048947 */ /* 0x000fea0003800000 */
[----:B------:R-:W-:Y:S01]  /*d8a0*/  BPT.TRAP 0x1 ;  /* 0x000000040000795c */ /* 0x000fe20000300000 */
.L_x_1362:
[----:B-1----:R-:W-:Y:S05]  /*d8b0*/  @P1 BRA `(.L_x_1363) ;  /* 0x0000000000081947 */ /* 0x002fea0003800000 */
[----:B------:R-:W1:Y:S02]  /*d8c0*/  SYNCS.PHASECHK.TRANS64.TRYWAIT P1, [UR9+0x22850], R5 ;  /* 0x02285005ff0075a7 */ /* 0x000e640008020149 */
[----:B-1----:R-:W-:Y:S05]  /*d8d0*/  @!P1 BRA `(.L_x_1364) ;  /* 0x000000b400849947 */ /* 0x002fea0003800000 */
.L_x_1363:
[----:B------:R-:W-:Y:S01]  /*d8e0*/  UIADD3 UR36, UR36, 0x400, URZ ;  /* 0x0000040024247890 */ /* 0x000fe2000fffe03f */
[----:B------:R-:W-:Y:S01]  /*d8f0*/  WARPGROUP.ARRIVE ;  /* 0x00000000000079c5 */ /* 0x000fe20000000000 */
[----:B------:R-:W-:Y:S01]  /*d900*/  UMOV UR7, 0x40000040 ;  /* 0x4000004000077882 */ /* 0x000fe20000000000 */
[----:B------:R-:W-:Y:S01]  /*d910*/  ULDC.64 UR10, c[0x0][0x9a0] ;  /* 0x00026800000a7ab9 */ /* 0x000fe20000000a00 */
[----:B------:R-:W-:Y:S01]  /*d920*/  USHF.R.U32.HI UR36, URZ, 0x4, UR36 ;  /* 0x000000043f247899 */ /* 0x000fe20008011624 */
[----:B01----:R-:W-:Y:S01]  /*d930*/  IMAD.MOV.U32 R5, RZ, RZ, 0x3f800000 ;  /* 0x3f800000ff057424 */ /* 0x003fe200078e00ff */
[----:B------:R-:W-:Y:S02]  /*d940*/  UISETP.NE.U32.AND UP0, UPT, UR10, URZ, UPT ;  /* 0x0000003f0a00728c */ /* 0x000fe4000bf05070 */
[----:B------:R-:W-:Y:S02]  /*d950*/  ULOP3.LUT UR36, UR36, 0x3fff, URZ, 0xc0, !UPT ;  /* 0x00003fff24247892 */ /* 0x000fe4000f8ec03f */
[----:B------:R-:W-:-:S02]  /*d960*/  UISETP.NE.AND.EX UP0, UPT, UR11, URZ, UPT, UP0 ;  /* 0x0000003f0b00728c */ /* 0x000fc4000bf05300 */
[----:B------:R-:W-:-:S04]  /*d970*/  ULOP3.LUT UR8, UR36, 0x10000, URZ, 0xfc, !UPT ;  /* 0x0001000024087892 */ /* 0x000fc8000f8efc3f */
[----:B------:R-:W-:Y:S01]  /*d980*/  ULEA UR8, UR49, UR8, 0xa ;  /* 0x0000000831087291 */ /* 0x000fe2000f8e503f */
[----:B------:R-:W-:-:S04]  /*d990*/  PLOP3.LUT P1, PT, PT, PT, UP0, 0x80, 0x0 ;  /* 0x000000000000781c */ /* 0x000fc80003f2f008 */
[----:B------:R-:W-:Y:S02]  /*d9a0*/  @UP0 ULDC.64 UR12, c[0x0][0x9c8] ;  /* 0x00027200000c0ab9 */ /* 0x000fe40000000a00 */
[----:B------:R-:W-:Y:S01]  /*d9b0*/  UMOV UR6, UR8 ;  /* 0x0000000800067c82 */ /* 0x000fe20008000000 */
[----:B------:R-:W-:-:S09]  /*d9c0*/  @UP0 UIMAD.WIDE.U32 UR4, UR53, UR12, URZ ;  /* 0x0000000c350402a5 */ /* 0x000fd2000f8e003f */
[----:B------:R-:W-:Y:S01]  /*d9d0*/  QGMMA.64x128x32.F32.E4M3.E4M3 R88, R164, gdesc[UR4], R88, gsb0 ;  /* 0x01e00004a4587df3 */ /* 0x000fe20008000858 */
[----:B------:R-:W-:-:S04]  /*d9e0*/  @UP0 USHF.R.S32.HI UR6, URZ, 0x1f, UR53 ;  /* 0x0000001f3f060899 */ /* 0x000fc80008011435 */
[----:B------:R-:W-:-:S04]  /*d9f0*/  @UP0 UIMAD UR6, UR6, UR12, URZ ;  /* 0x0000000c060602a4 */ /* 0x000fc8000f8e023f */
[----:B------:R-:W-:-:S04]  /*da00*/  @UP0 UIMAD UR6, UR53, UR13, UR6 ;  /* 0x0000000d350602a4 */ /* 0x000fc8000f8e0206 */
[----:B------:R-:W-:-:S03]  /*da10*/  @UP0 UIADD3 UR5, UR5, UR6, URZ ;  /* 0x0000000605050290 */ /* 0x000fc6000fffe03f */
[----:B------:R-:W-:Y:S02]  /*da20*/  @UP0 ULDC.64 UR6, c[0x0][0x9d0] ;  /* 0x0002740000060ab9 */ /* 0x000fe40000000a00 */
[----:B------:R-:W-:-:S04]  /*da30*/  @UP0 UIMAD.WIDE.U32 UR4, UR43, UR6, UR4 ;  /* 0x000000062b0402a5 */ /* 0x000fc8000f8e0004 */
[----:B------:R-:W-:Y:S02]  /*da40*/  @UP0 ULEA UR6, UP1, UR4, UR10, 0x2 ;  /* 0x0000000a04060291 */ /* 0x000fe4000f82103f */
[----:B------:R-:W-:-:S04]  /*da50*/  @UP0 UIMAD UR5, UR43, UR7, UR5 ;  /* 0x000000072b0502a4 */ /* 0x000fc8000f8e0205 */
[----:B------:R-:W-:Y:S01]  /*da60*/  IMAD.U32 R6, RZ, RZ, UR6 ;  /* 0x00000006ff067e24 */ /* 0x000fe2000f8e00ff */
[----:B------:R-:W-:Y:S02]  /*da70*/  @UP0 ULEA.HI.X UR7, UR4, UR11, UR5, 0x2, UP1 ;  /* 0x0000000b04070291 */ /* 0x000fe400088f1405 */
[----:B------:R-:W-:-:S04]  /*da80*/  UIADD3 UR6, UR8, 0x2, URZ ;  /* 0x0000000208067890 */ /* 0x000fc8000fffe03f */
[----:B------:R-:W-:Y:S01]  /*da90*/  IMAD.U32 R7, RZ, RZ, UR7 ;  /* 0x00000007ff077e24 */ /* 0x000fe2000f8e00ff */
[----:B------:R-:W-:-:S04]  /*daa0*/  UMOV UR7, 0x40000040 ;  /* 0x4000004000077882 */ /* 0x000fc80000000000 */
        /* <DEDUP_REMOVED lines=18> */
[----:B0-----:R-:W-:-:S01]  /*dbd0*/  FADD.FTZ R12, R9, R6 ;  /* 0x00000006090c7221 */ /* 0x001fc20000010000 */
        /* <DEDUP_REMOVED lines=23> */
[----:B--2---:R-:W-:Y:S01]  /*dd50*/  FMUL.FTZ R58, R6, R5 ;  /* 0x00000005063a7220 */ /* 0x004fe20000410000 */
[----:B------:R-:W-:Y:S02]  /*dd60*/  IMAD.MOV.U32 R0, RZ, RZ, -0x800000 ;  /* 0xff800000ff007424 */ /* 0x000fe400078e00ff */
[----:B------:R-:W-:Y:S01]  /*dd70*/  @P2 FFMA.FTZ R2, R8, R3, R7 ;  /* 0x0000000308022223 */ /* 0x000fe20000010007 */
[----:B------:R-:W-:-:S01]  /*dd80*/  @P3 FFMA.FTZ R0, R12, R4, R9 ;  /* 0x000000040c003223 */ /* 0x000fc20000010009 */
[----:B---3--:R-:W-:Y:S01]  /*dd90*/  FMUL.FTZ R5, R10, R5 ;  /* 0x000000050a057220 */ /* 0x008fe20000410000 */
[----:B------:R-:W-:-:S02]  /*dda0*/  WARPGROUP.DEPBAR.LE gsb0, 0x0 ;  /* 0x00008000000079c5 */ /* 0x000fc40000010000 */
[----:B------:R-:W-:Y:S05]  /*ddb0*/  @!P0 BRA `(.L_x_1365) ;  /* 0x0000000000048947 */ /* 0x000fea0003800000 */
[----:B------:R-:W-:Y:S01]  /*ddc0*/  BPT.TRAP 0x1 ;  /* 0x000000040000795c */ /* 0x000fe20000300000 */
.L_x_1365:
        /* <DEDUP_REMOVED lines=74> */
.L_x_1287:
        /* <DEDUP_REMOVED lines=9> */
[----:B------:R-:W-:Y:S02]  /*e300*/  R2UR UR5, R30 ;  /* 0x000000001e0572ca */ /* 0x000fe400000e0000 */
[----:B------:R-:W-:Y:S01]  /*e310*/  R2UR UR53, R31 ;  /* 0x000000001f3572ca */ /* 0x000fe200000e0000 */
[----:B------:R-:W-:Y:S06]  /*e320*/  BAR.ARV 0x4, 0x180 ;  /* 0x0106000000007b1d */ /* 0x000fec0000002000 */
[----:B------:R-:W-:Y:S08]  /*e330*/  @P0 BRA `(.L_x_1367) ;  /* 0x0000002c007c0947 */ /* 0x000ff00003800000 */
[----:B------:R-:W0:Y:S01]  /*e340*/  S2R R7, SR_TID.X ;  /* 0x0000000000077919 */ /* 0x000e220000002100 */
[----:B------:R-:W-:Y:S01]  /*e350*/  ULDC.64 UR8, c[0x4][0x40] ;  /* 0x0100100000087ab9 */ /* 0x000fe20000000a00 */
[----:B------:R-:W-:Y:S01]  /*e360*/  ULDC.64 UR10, c[0x0][0xc00] ;  /* 0x00030000000a7ab9 */ /* 0x000fe20000000a00 */
[----:B0-----:R-:W-:-:S05]  /*e370*/  IMAD.SHL.U32 R4, R7, 0x4, RZ ;  /* 0x0000000407047824 */ /* 0x001fca00078e00ff */
[----:B------:R-:W-:Y:S01]  /*e380*/  LOP3.LUT R4, R4, 0xc, RZ, 0xc0, !PT ;  /* 0x0000000c04047812 */ /* 0x000fe200078ec0ff */
[----:B------:R-:W-:Y:S03]  /*e390*/  BAR.SYNC.DEFER_BLOCKING 0x1, 0x100 ;  /* 0x0044000000007b1d */ /* 0x000fe60000010000 */
[----:B------:R-:W-:-:S05]  /*e3a0*/  IADD3 R4, P0, R4, UR8, RZ ;  /* 0x0000000804047c10 */ /* 0x000fca000ff1e0ff */
[----:B------:R-:W-:Y:S01]  /*e3b0*/  IMAD.X R5, RZ, RZ, UR9, P0 ;  /* 0x00000009ff057e24 */ /* 0x000fe200080e06ff */
[----:B------:R-:W-:-:S04]  /*e3c0*/  ULDC.64 UR8, c[0x0][0xc00] ;  /* 0x0003000000087ab9 */ /* 0x000fc80000000a00 */
[----:B------:R0:W2:Y:S01]  /*e3d0*/  LDG.E.CONSTANT R14, desc[UR56][R4.64] ;  /* 0x00000038040e7981 */ /* 0x0000a2000c1e9900 */
[----:B------:R-:W-:Y:S01]  /*e3e0*/  LOP3.LUT P0, R7, R7, 0x3, RZ, 0xc0, !PT ;  /* 0x0000000307077812 */ /* 0x000fe2000780c0ff */
[----:B------:R-:W-:-:S03]  /*e3f0*/  UIMAD.WIDE UR8, UR44, 0x4, UR8 ;  /* 0x000000042c0878a5 */ /* 0x000fc6000f8e0208 */
[----:B------:R-:W-:-:S04]  /*e400*/  ISETP.EQ.OR P0, PT, R7, 0x3, !P0 ;  /* 0x000000030700780c */ /* 0x000fc80004702670 */
[----:B------:R-:W-:Y:S01]  /*e410*/  SEL R63, R41, R20, P0 ;  /* 0x00000014293f7207 */ /* 0x000fe20000000000 */
[----:B0-----:R-:W0:Y:S01]  /*e420*/  S2R R4, SR_SWINHI ;  /* 0x0000000000047919 */ /* 0x001e220000002f00 */
        /* <DEDUP_REMOVED lines=16> */
[----:B------:R-:W-:-:S02]  /*e530*/  MOV R20, R3 ;  /* 0x0000000300147202 */ /* 0x000fc40000000f00 */
[----:B0-----:R-:W-:Y:S02]  /*e540*/  MOV R21, R4 ;  /* 0x0000000400157202 */ /* 0x001fe40000000f00 */
[----:B------:R-:W-:Y:S02]  /*e550*/  SEL R27, R6, R27, P0 ;  /* 0x0000001b061b7207 */ /* 0x000fe40000000000 */
[----:B------:R-:W-:Y:S01]  /*e560*/  SEL R67, R35, R34, P0 ;  /* 0x0000002223437207 */ /* 0x000fe20000000000 */
[----:B------:R-:W-:Y:S01]  /*e570*/  IMAD.WIDE R10, R202, 0x2, R20 ;  /* 0x00000002ca0a7825 */ /* 0x000fe200078e0214 */
[----:B------:R-:W-:Y:S02]  /*e580*/  SEL R119, R112, R113, P0 ;  /* 0x0000007170777207 */ /* 0x000fe40000000000 */
[----:B------:R-:W-:Y:S02]  /*e590*/  SEL R30, R113, R112, P0 ;  /* 0x00000070711e7207 */ /* 0x000fe40000000000 */
[----:B------:R-:W-:-:S02]  /*e5a0*/  IADD3 R93, P6, R10, 0x20, RZ ;  /* 0x000000200a5d7810 */ /* 0x000fc40007fde0ff */
[C---:B------:R-:W-:Y:S02]  /*e5b0*/  IADD3 R115, P2, R10.reuse, 0x60, RZ ;  /* 0x000000600a737810 */ /* 0x040fe40007f5e0ff */
[----:B------:R-:W-:Y:S01]  /*e5c0*/  LOP3.LUT R4, R93, 0x380, RZ, 0xc0, !PT ;  /* 0x000003805d047812 */ /* 0x000fe200078ec0ff */
[--C-:B------:R-:W-:Y:S01]  /*e5d0*/  IMAD.X R25, RZ, RZ, R11.reuse, P6 ;  /* 0x000000ffff197224 */ /* 0x100fe200030e060b */
[----:B------:R-:W-:Y:S01]  /*e5e0*/  IADD3 R121, P3, R10, 0x4000, RZ ;  /* 0x000040000a797810 */ /* 0x000fe20007f7e0ff */
[--C-:B------:R-:W-:Y:S01]  /*e5f0*/  IMAD.X R13, RZ, RZ, R11.reuse, P2 ;  /* 0x000000ffff0d7224 */ /* 0x100fe200010e060b */
[----:B------:R-:W-:Y:S02]  /*e600*/  SHF.R.U64 R4, R4, 0x3, RZ ;  /* 0x0000000304047819 */ /* 0x000fe400000012ff */
[----:B------:R-:W-:Y:S01]  /*e610*/  IADD3 R99, P1, R10, 0x40, RZ ;  /* 0x000000400a637810 */ /* 0x000fe20007f3e0ff */
[----:B------:R-:W-:Y:S01]  /*e620*/  IMAD.X R9, RZ, RZ, R11, P3 ;  /* 0x000000ffff097224 */ /* 0x000fe200018e060b */
[----:B------:R-:W-:-:S02]  /*e630*/  LOP3.LUT R8, R115, 0x380, RZ, 0xc0, !PT ;  /* 0x0000038073087812 */ /* 0x000fc400078ec0ff */
[----:B------:R-:W-:Y:S02]  /*e640*/  LOP3.LUT R24, R4, R93, RZ, 0x3c, !PT ;  /* 0x0000005d04187212 */ /* 0x000fe400078e3cff */
[----:B------:R-:W-:Y:S02]  /*e650*/  LOP3.LUT R4, R121, 0x380, RZ, 0xc0, !PT ;  /* 0x0000038079047812 */ /* 0x000fe400078ec0ff */
[----:B------:R-:W-:Y:S02]  /*e660*/  LOP3.LUT R6, R99, 0x380, RZ, 0xc0, !PT ;  /* 0x0000038063067812 */ /* 0x000fe400078ec0ff */
[----:B------:R-:W-:Y:S02]  /*e670*/  SEL R35, R34, R35, P0 ;  /* 0x0000002322237207 */ /* 0x000fe40000000000 */
[----:B------:R-:W-:Y:S02]  /*e680*/  SEL R79, R51, R50, P0 ;  /* 0x00000032334f7207 */ /* 0x000fe40000000000 */
[----:B------:R-:W-:-:S02]  /*e690*/  SEL R113, R128, R129, P0 ;  /* 0x0000008180717207 */ /* 0x000fc40000000000 */
[----:B------:R-:W-:Y:S02]  /*e6a0*/  SEL R34, R129, R128, P0 ;  /* 0x0000008081227207 */ /* 0x000fe40000000000 */
[----:B------:R-:W-:Y:S02]  /*e6b0*/  SEL R61, R42, R91, P0 ;  /* 0x0000005b2a3d7207 */ /* 0x000fe40000000000 */
[----:B------:R-:W-:Y:S02]  /*e6c0*/  SEL R83, R49, R48, P0 ;  /* 0x0000003031537207 */ /* 0x000fe40000000000 */
[----:B------:R-:W-:Y:S02]  /*e6d0*/  SEL R51, R50, R51, P0 ;  /* 0x0000003332337207 */ /* 0x000fe40000000000 */
[----:B------:R-:W-:Y:S02]  /*e6e0*/  SHF.R.U64 R8, R8, 0x3, RZ ;  /* 0x0000000308087819 */ /* 0x000fe400000012ff */
[----:B------:R-:W-:-:S02]  /*e6f0*/  SEL R42, R91, R42, P0 ;  /* 0x0000002a5b2a7207 */ /* 0x000fc40000000000 */
[----:B------:R-:W-:Y:S02]  /*e700*/  SEL R49, R48, R49, P0 ;  /* 0x0000003130317207 */ /* 0x000fe40000000000 */
[----:B------:R-:W-:Y:S02]  /*e710*/  SEL R87, R130, R131, P0 ;  /* 0x0000008382577207 */ /* 0x000fe40000000000 */
[----:B------:R-:W-:Y:S02]  /*e720*/  SEL R50, R131, R130, P0 ;  /* 0x0000008283327207 */ /* 0x000fe40000000000 */
[----:B------:R-:W-:Y:S02]  /*e730*/  IADD3 R129, P5, R10, 0x4040, RZ ;  /* 0x000040400a817810 */ /* 0x000fe40007fbe0ff */
[----:B------:R-:W-:Y:S02]  /*e740*/  SHF.R.U64 R4, R4, 0x3, RZ ;  /* 0x0000000304047819 */ /* 0x000fe400000012ff */
[----:B------:R-:W-:Y:S01]  /*e750*/  SEL R127, R104, R105, P0 ;  /* 0x00000069687f7207 */ /* 0x000fe20000000000 */
[----:B------:R-:W-:Y:S01]  /*e760*/  IMAD.X R95, RZ, RZ, R11, P5 ;  /* 0x000000ffff5f7224 */ /* 0x000fe200028e060b */
        /* <DEDUP_REMOVED lines=8> */
[C---:B------:R-:W-:Y:S02]  /*e7f0*/  LOP3.LUT R5, R10.reuse, 0x380, RZ, 0xc0, !PT ;  /* 0x000003800a057812 */ /* 0x040fe400078ec0ff */
[----:B------:R-:W-:Y:S02]  /*e800*/  IADD3 R123, P4, R10, 0x4020, RZ ;  /* 0x000040200a7b7810 */ /* 0x000fe40007f9e0ff */
[----:B------:R-:W-:Y:S02]  /*e810*/  SEL R103, R37, R58, P0 ;  /* 0x0000003a25677207 */ /* 0x000fe40000000000 */
[----:B------:R-:W-:Y:S01]  /*e820*/  SEL R39, R56, R39, P0 ;  /* 0x0000002738277207 */ /* 0x000fe20000000000 */
[----:B------:R-:W-:Y:S01]  /*e830*/  IMAD.X R7, RZ, RZ, R11, P4 ;  /* 0x000000ffff077224 */ /* 0x000fe200020e060b */
[----:B------:R-:W-:-:S02]  /*e840*/  LOP3.LUT R12, R8, R115, RZ, 0x3c, !PT ;  /* 0x00000073080c7212 */ /* 0x000fc400078e3cff */
[----:B------:R-:W-:Y:S02]  /*e850*/  SEL R37, R58, R37, P0 ;  /* 0x000000253a257207 */ /* 0x000fe40000000000 */
[----:B------:R-:W-:Y:S02]  /*e860*/  LOP3.LUT R56, R129, 0x380, RZ, 0xc0, !PT ;  /* 0x0000038081387812 */ /* 0x000fe400078ec0ff */
[----:B------:R-:W-:Y:S02]  /*e870*/  LOP3.LUT R8, R4, R121, RZ, 0x3c, !PT ;  /* 0x0000007904087212 */ /* 0x000fe400078e3cff */
[----:B------:R-:W-:Y:S02]  /*e880*/  LOP3.LUT R96, R6, R99, RZ, 0x3c, !PT ;  /* 0x0000006306607212 */ /* 0x000fe400078e3cff */
[----:B------:R-:W-:Y:S02]  /*e890*/  LOP3.LUT R58, R131, 0x380, RZ, 0xc0, !PT ;  /* 0x00000380833a7812 */ /* 0x000fe400078ec0ff */
[----:B------:R-:W-:-:S02]  /*e8a0*/  SHF.R.U64 R5, R5, 0x3, RZ ;  /* 0x0000000305057819 */ /* 0x000fc400000012ff */
[----:B------:R-:W-:Y:S02]  /*e8b0*/  LOP3.LUT R6, R123, 0x380, RZ, 0xc0, !PT ;  /* 0x000003807b067812 */ /* 0x000fe400078ec0ff */
[----:B------:R-:W-:Y:S02]  /*e8c0*/  SHF.R.U64 R56, R56, 0x3, RZ ;  /* 0x0000000338387819 */ /* 0x000fe400000012ff */
[----:B------:R-:W-:Y:S02]  /*e8d0*/  MOV R93, R8 ;  /* 0x00000008005d7202 */ /* 0x000fe40000000f00 */
[----:B------:R-:W-:Y:S02]  /*e8e0*/  SEL R59, R138, R139, P0 ;  /* 0x0000008b8a3b7207 */ /* 0x000fe40000000000 */
[----:B------:R-:W-:Y:S02]  /*e8f0*/  SEL R71, R54, R143, P0 ;  /* 0x0000008f36477207 */ /* 0x000fe40000000000 */
[----:B------:R-:W-:-:S02]  /*e900*/  SHF.R.U64 R58, R58, 0x3, RZ ;  /* 0x000000033a3a7819 */ /* 0x000fc400000012ff */
[----:B------:R-:W-:Y:S02]  /*e910*/  SEL R65, R55, R60, P0 ;  /* 0x0000003c37417207 */ /* 0x000fe40000000000 */
[----:B------:R-:W-:Y:S01]  /*e920*/  LOP3.LUT R10, R5, R10, RZ, 0x3c, !PT ;  /* 0x0000000a050a7212 */ /* 0x000fe200078e3cff */
[--C-:B------:R-:W-:Y:S01]  /*e930*/  IMAD.X R5, RZ, RZ, R11.reuse, P6 ;  /* 0x000000ffff057224 */ /* 0x100fe200030e060b */
[----:B------:R-:W-:Y:S02]  /*e940*/  SHF.R.U64 R6, R6, 0x3, RZ ;  /* 0x0000000306067819 */ /* 0x000fe400000012ff */
[----:B------:R-:W-:Y:S02]  /*e950*/  SEL R69, R150, R151, P0 ;  /* 0x0000009796457207 */ /* 0x000fe40000000000 */
[----:B------:R-:W-:Y:S02]  /*e960*/  SEL R145, R26, R97, P0 ;  /* 0x000000611a917207 */ /* 0x000fe40000000000 */
[----:B------:R-:W-:Y:S01]  /*e970*/  SEL R26, R97, R26, P0 ;  /* 0x0000001a611a7207 */ /* 0x000fe20000000000 */
[----:B------:R-:W-:Y:S01]  /*e980*/  IMAD.X R97, RZ, RZ, R11, P1 ;  /* 0x000000ffff617224 */ /* 0x000fe200008e060b */
[----:B------:R-:W-:-:S02]  /*e990*/  SEL R85, R44, R107, P0 ;  /* 0x0000006b2c557207 */ /* 0x000fc40000000000 */
[----:B------:R-:W-:Y:S02]  /*e9a0*/  SEL R73, R53, R52, P0 ;  /* 0x0000003435497207 */ /* 0x000fe40000000000 */
[----:B------:R-:W-:Y:S02]  /*e9b0*/  LOP3.LUT R94, R56, R129, RZ, 0x3c, !PT ;  /* 0x00000081385e7212 */ /* 0x000fe400078e3cff */
[----:B------:R-:W-:Y:S02]  /*e9c0*/  SEL R135, R108, R109, P0 ;  /* 0x0000006d6c877207 */ /* 0x000fe40000000000 */
[----:B------:R-:W-:Y:S02]  /*e9d0*/  SEL R31, R109, R108, P0 ;  /* 0x0000006c6d1f7207 */ /* 0x000fe40000000000 */
[----:B------:R-:W-:Y:S02]  /*e9e0*/  SEL R44, R107, R44, P0 ;  /* 0x0000002c6b2c7207 */ /* 0x000fe40000000000 */
[----:B------:R-:W-:-:S02]  /*e9f0*/  LOP3.LUT R6, R6, R123, RZ, 0x3c, !PT ;  /* 0x0000007b06067212 */ /* 0x000fc400078e3cff */
[----:B------:R-:W-:Y:S02]  /*ea00*/  LOP3.LUT R4, R58, R131, RZ, 0x3c, !PT ;  /* 0x000000833a047212 */ /* 0x000fe400078e3cff */
[----:B------:R-:W-:Y:S02]  /*ea10*/  SEL R109, R36, R137, P0 ;  /* 0x00000089246d7207 */ /* 0x000fe40000000000 */
[----:B------:R-:W-:Y:S02]  /*ea20*/  MOV R98, R10 ;  /* 0x0000000a00627202 */ /* 0x000fe40000000f00 */
[----:B------:R-:W-:Y:S02]  /*ea30*/  SEL R36, R137, R36, P0 ;  /* 0x0000002489247207 */ /* 0x000fe40000000000 */
[----:B------:R-:W-:Y:S02]  /*ea40*/  SEL R55, R60, R55, P0 ;  /* 0x000000373c377207 */ /* 0x000fe40000000000 */
[----:B------:R-:W-:-:S02]  /*ea50*/  MOV R99, R24 ;  /* 0x0000001800637202 */ /* 0x000fc40000000f00 */
[----:B------:R-:W-:Y:S02]  /*ea60*/  SEL R75, R38, R133, P0 ;  /* 0x00000085264b7207 */ /* 0x000fe40000000000 */
[----:B------:R-:W-:Y:S02]  /*ea70*/  SEL R111, R40, R141, P0 ;  /* 0x0000008d286f7207 */ /* 0x000fe40000000000 */
[----:B------:R-:W-:Y:S02]  /*ea80*/  SEL R40, R141, R40, P0 ;  /* 0x000000288d287207 */ /* 0x000fe40000000000 */
[----:B------:R-:W-:Y:S02]  /*ea90*/  SEL R38, R133, R38, P0 ;  /* 0x0000002685267207 */ /* 0x000fe40000000000 */
[----:B------:R-:W-:Y:S02]  /*eaa0*/  MOV R96, R96 ;  /* 0x0000006000607202 */ /* 0x000fe40000000f00 */
[----:B------:R-:W-:-:S02]  /*eab0*/  MOV R92, R6 ;  /* 0x00000006005c7202 */ /* 0x000fc40000000f00 */
[----:B------:R-:W-:Y:S02]  /*eac0*/  MOV R97, R12 ;  /* 0x0000000c00617202 */ /* 0x000fe40000000f00 */
[----:B------:R-:W-:Y:S02]  /*ead0*/  MOV R94, R94 ;  /* 0x0000005e005e7202 */ /* 0x000fe40000000f00 */
[----:B------:R-:W-:Y:S02]  /*eae0*/  MOV R95, R4 ;  /* 0x00000004005f7202 */ /* 0x000fe40000000f00 */
[----:B------:R-:W-:Y:S02]  /*eaf0*/  SEL R53, R52, R53, P0 ;  /* 0x0000003534357207 */ /* 0x000fe40000000000 */
[----:B------:R-:W-:Y:S02]  /*eb00*/  SEL R52, R139, R138, P0 ;  /* 0x0000008a8b347207 */ /* 0x000fe40000000000 */
[----:B------:R-:W-:-:S02]  /*eb10*/  SEL R54, R143, R54, P0 ;  /* 0x000000368f367207 */ /* 0x000fc40000000000 */
[----:B------:R-:W-:Y:S02]  /*eb20*/  SEL R107, R151, R150, P0 ;  /* 0x00000096976b7207 */ /* 0x000fe40000000000 */
        /* <DEDUP_REMOVED lines=14> */
[----:B------:R0:W-:Y:S04]  /*ec10*/  SHFL.IDX PT, R65, R32, R8, 0x1c1f ;  /* 0x001c1f0820417589 */ /* 0x0001e800000e0000 */
[----:B------:R-:W-:Y:S04]  /*ec20*/  SHFL.IDX PT, R25, R125, R14, 0x1c1f ;  /* 0x001c1f0e7d197589 */ /* 0x000fe800000e0000 */
[----:B------:R-:W-:Y:S04]  /*ec30*/  SHFL.IDX PT, R62, R91, R14, 0x1c1f ;  /* 0x001c1f0e5b3e7589 */ /* 0x000fe800000e0000 */
[----:B------:R-:W-:Y:S04]  /*ec40*/  SHFL.IDX PT, R76, R81, R14, 0x1c1f ;  /* 0x001c1f0e514c7589 */ /* 0x000fe800000e0000 */
[----:B------:R-:W-:Y:S04]  /*ec50*/  SHFL.IDX PT, R78, R79, R14, 0x1c1f ;  /* 0x001c1f0e4f4e7589 */ /* 0x000fe800000e0000 */
[----:B------:R-:W-:Y:S01]  /*ec60*/  SHFL.IDX PT, R60, R33, R8, 0x1c1f ;  /* 0x001c1f08213c7589 */ /* 0x000fe200000e0000 */
[----:B0-----:R-:W-:-:S03]  /*ec70*/  SEL R32, R57, R10, P0 ;  /* 0x0000000a39207207 */ /* 0x001fc60000000000 */
[----:B------:R-:W0:Y:S04]  /*ec80*/  SHFL.IDX PT, R69, R45, R8, 0x1c1f ;  /* 0x001c1f082d457589 */ /* 0x000e2800000e0000 */
[----:B------:R-:W-:Y:S04]  /*ec90*/  SHFL.IDX PT, R67, R67, R14, 0x1c1f ;  /* 0x001c1f0e43437589 */ /* 0x000fe800000e0000 */
[----:B------:R-:W-:Y:S04]  /*eca0*/  SHFL.IDX PT, R86, R73, R14, 0x1c1f ;  /* 0x001c1f0e49567589 */ /* 0x000fe800000e0000 */
[----:B------:R-:W-:Y:S04]  /*ecb0*/  SHFL.IDX PT, R68, R35, R8, 0x1c1f ;  /* 0x001c1f0823447589 */ /* 0x000fe800000e0000 */
[----:B------:R-:W1:Y:S04]  /*ecc0*/  SHFL.IDX PT, R79, R46, R8, 0x1c1f ;  /* 0x001c1f082e4f7589 */ /* 0x000e6800000e0000 */
[----:B------:R-:W2:Y:S04]  /*ecd0*/  SHFL.IDX PT, R81, R51, R8, 0x1c1f ;  /* 0x001c1f0833517589 */ /* 0x000ea800000e0000 */
[----:B------:R-:W-:Y:S01]  /*ece0*/  SHFL.IDX PT, R70, R85, R14, 0x1c1f ;  /* 0x001c1f0e55467589 */ /* 0x000fe200000e0000 */
[----:B0-----:R-:W-:-:S02]  /*ecf0*/  SEL R45, R62, R69, P0 ;  /* 0x000000453e2d7207 */ /* 0x001fc40000000000 */
[----:B------:R-:W-:Y:S01]  /*ed00*/  SEL R47, R69, R62, P0 ;  /* 0x0000003e452f7207 */ /* 0x000fe20000000000 */
[----:B------:R-:W-:Y:S04]  /*ed10*/  SHFL.IDX PT, R87, R87, R14, 0x1c1f ;  /* 0x001c1f0e57577589 */ /* 0x000fe800000e0000 */
[----:B------:R-:W-:Y:S04]  /*ed20*/  SHFL.IDX PT, R73, R44, R8, 0x1c1f ;  /* 0x001c1f082c497589 */ /* 0x000fe800000e0000 */
[----:B------:R-:W-:Y:S04]  /*ed30*/  SHFL.IDX PT, R88, R50, R8, 0x1c1f ;  /* 0x001c1f0832587589 */ /* 0x000fe800000e0000 */
[----:B------:R-:W-:Y:S01]  /*ed40*/  SHFL.IDX PT, R6, R149, R14, 0x1c1f ;  /* 0x001c1f0e95067589 */ /* 0x000fe200000e0000 */
[----:B-1----:R-:W-:-:S03]  /*ed50*/  SEL R62, R79, R76, P0 ;  /* 0x0000004c4f3e7207 */ /* 0x002fc60000000000 */
[----:B------:R-:W-:Y:S01]  /*ed60*/  SHFL.IDX PT, R90, R103, R14, 0x1c1f ;  /* 0x001c1f0e675a7589 */ /* 0x000fe200000e0000 */
[----:B--2---:R-:W-:-:S03]  /*ed70*/  SEL R69, R78, R81, P0 ;  /* 0x000000514e457207 */ /* 0x004fc60000000000 */
[----:B------:R-:W-:Y:S04]  /*ed80*/  SHFL.IDX PT, R61, R61, R14, 0x1c1f ;  /* 0x001c1f0e3d3d7589 */ /* 0x000fe800000e0000 */
[----:B------:R-:W-:Y:S04]  /*ed90*/  SHFL.IDX PT, R72, R83, R14, 0x1c1f ;  /* 0x001c1f0e53487589 */ /* 0x000fe800000e0000 */
[----:B------:R-:W-:Y:S04]  /*eda0*/  SHFL.IDX PT, R80, R77, R14, 0x1c1f ;  /* 0x001c1f0e4d507589 */ /* 0x000fe800000e0000 */
[----:B------:R-:W0:Y:S04]  /*edb0*/  SHFL.IDX PT, R27, R27, R8, 0x1c1f ;  /* 0x001c1f081b1b7589 */ /* 0x000e2800000e0000 */
[----:B------:R-:W1:Y:S04]  /*edc0*/  SHFL.IDX PT, R42, R42, R8, 0x1c1f ;  /* 0x001c1f082a2a7589 */ /* 0x000e6800000e0000 */
[----:B------:R2:W-:Y:S04]  /*edd0*/  SHFL.IDX PT, R89, R37, R8, 0x1c1f ;  /* 0x001c1f0825597589 */ /* 0x0005e800000e0000 */
[----:B------:R-:W-:Y:S04]  /*ede0*/  SHFL.IDX PT, R85, R48, R8, 0x1c1f ;  /* 0x001c1f0830557589 */ /* 0x000fe800000e0000 */
[----:B------:R-:W-:Y:S01]  /*edf0*/  SHFL.IDX PT, R9, R145, R14, 0x1c1f ;  /* 0x001c1f0e91097589 */ /* 0x000fe200000e0000 */
[----:B--2---:R-:W-:-:S03]  /*ee00*/  SEL R37, R56, R43, P0 ;  /* 0x0000002b38257207 */ /* 0x004fc60000000000 */
[----:B------:R-:W-:Y:S04]  /*ee10*/  SHFL.IDX PT, R7, R147, R14, 0x1c1f ;  /* 0x001c1f0e93077589 */ /* 0x000fe800000e0000 */
[----:B------:R-:W-:Y:S01]  /*ee20*/  SHFL.IDX PT, R82, R109, R14, 0x1c1f ;  /* 0x001c1f0e6d527589 */ /* 0x000fe200000e0000 */
[----:B0-----:R-:W-:Y:S02]  /*ee30*/  SEL R33, R6, R27, P0 ;  /* 0x0000001b06217207 */ /* 0x001fe40000000000 */
[----:B------:R-:W-:Y:S01]  /*ee40*/  SEL R35, R27, R6, P0 ;  /* 0x000000061b237207 */ /* 0x000fe20000000000 */
[----:B------:R-:W-:Y:S04]  /*ee50*/  SHFL.IDX PT, R63, R63, R14, 0x1c1f ;  /* 0x001c1f0e3f3f7589 */ /* 0x000fe800000e0000 */
[----:B------:R-:W0:Y:S04]  /*ee60*/  SHFL.IDX PT, R12, R29, R8, 0x1c1f ;  /* 0x001c1f081d0c7589 */ /* 0x000e2800000e0000 */
[----:B------:R-:W-:Y:S04]  /*ee70*/  SHFL.IDX PT, R26, R26, R8, 0x1c1f ;  /* 0x001c1f081a1a7589 */ /* 0x000fe800000e0000 */
[----:B------:R1:W-:Y:S04]  /*ee80*/  SHFL.IDX PT, R83, R36, R8, 0x1c1f ;  /* 0x001c1f0824537589 */ /* 0x0003e800000e0000 */
[----:B------:R0:W2:Y:S04]  /*ee90*/  SHFL.IDX PT, R30, R41, R8, 0x1c1f ;  /* 0x001c1f08291e7589 */ /* 0x0000a800000e0000 */
[----:B------:R-:W-:Y:S01]  /*eea0*/  SHFL.IDX PT, R13, R127, R14, 0x1c1f ;  /* 0x001c1f0e7f0d7589 */ /* 0x000fe200000e0000 */
[----:B-1----:R-:W-:-:S03]  /*eeb0*/  SEL R36, R61, R42, P0 ;  /* 0x0000002a3d247207 */ /* 0x002fc60000000000 */
[----:B------:R-:W-:Y:S04]  /*eec0*/  SHFL.IDX PT, R11, R135, R14, 0x1c1f ;  /* 0x001c1f0e870b7589 */ /* 0x000fe800000e0000 */
[----:B------:R-:W-:Y:S01]  /*eed0*/  SHFL.IDX PT, R4, R105, R14, 0x1c1f ;  /* 0x001c1f0e69047589 */ /* 0x000fe200000e0000 */
[----:B0-----:R-:W-:-:S03]  /*eee0*/  SEL R41, R7, R12, P0 ;  /* 0x0000000c07297207 */ /* 0x001fc60000000000 */
[----:B------:R-:W-:Y:S04]  /*eef0*/  SHFL.IDX PT, R24, R31, R8, 0x1c1f ;  /* 0x001c1f081f187589 */ /* 0x000fe800000e0000 */
[----:B------:R-:W0:Y:S04]  /*ef00*/  SHFL.IDX PT, R28, R28, R8, 0x1c1f ;  /* 0x001c1f081c1c7589 */ /* 0x000e2800000e0000 */
[----:B------:R1:W-:Y:S01]  /*ef10*/  SHFL.IDX PT, R91, R39, R8, 0x1c1f ;  /* 0x001c1f08275b7589 */ /* 0x0003e200000e0000 */
[----:B--2---:R-:W-:Y:S02]  /*ef20*/  SEL R44, R63, R30, P0 ;  /* 0x0000001e3f2c7207 */ /* 0x004fe40000000000 */
[----:B------:R-:W-:Y:S01]  /*ef30*/  SEL R46, R30, R63, P0 ;  /* 0x0000003f1e2e7207 */ /* 0x000fe20000000000 */
[----:B------:R-:W-:Y:S04]  /*ef40*/  SHFL.IDX PT, R74, R113, R14, 0x1c1f ;  /* 0x001c1f0e714a7589 */ /* 0x000fe800000e0000 */
[----:B------:R-:W-:Y:S01]  /*ef50*/  SHFL.IDX PT, R75, R75, R14, 0x1c1f ;  /* 0x001c1f0e4b4b7589 */ /* 0x000fe200000e0000 */
[----:B-1----:R-:W-:-:S03]  /*ef60*/  SEL R39, R43, R56, P0 ;  /* 0x000000382b277207 */ /* 0x002fc60000000000 */
[----:B------:R-:W-:Y:S01]  /*ef70*/  SHFL.IDX PT, R5, R111, R14, 0x1c1f ;  /* 0x001c1f0e6f057589 */ /* 0x000fe200000e0000 */
[----:B------:R-:W-:Y:S02]  /*ef80*/  SEL R56, R58, R59, P0 ;  /* 0x0000003b3a387207 */ /* 0x000fe40000000000 */
[----:B------:R-:W-:Y:S01]  /*ef90*/  SEL R58, R59, R58, P0 ;  /* 0x0000003a3b3a7207 */ /* 0x000fe20000000000 */
[----:B------:R1:W-:Y:S01]  /*efa0*/  SHFL.IDX PT, R84, R40, R8, 0x1c1f ;  /* 0x001c1f0828547589 */ /* 0x0003e200000e0000 */
[----:B------:R-:W-:Y:S02]  /*efb0*/  SEL R59, R60, R25, P0 ;  /* 0x000000193c3b7207 */ /* 0x000fe40000000000 */
[----:B------:R-:W-:Y:S01]  /*efc0*/  SEL R43, R12, R7, P0 ;  /* 0x000000070c2b7207 */ /* 0x000fe20000000000 */
[----:B------:R2:W3:Y:S01]  /*efd0*/  SHFL.IDX PT, R77, R49, R8, 0x1c1f ;  /* 0x001c1f08314d7589 */ /* 0x0004e200000e0000 */
[----:B0-----:R-:W-:Y:S02]  /*efe0*/  SEL R48, R13, R28, P0 ;  /* 0x0000001c0d307207 */ /* 0x001fe40000000000 */
[----:B------:R-:W-:Y:S01]  /*eff0*/  SEL R50, R28, R13, P0 ;  /* 0x0000000d1c327207 */ /* 0x000fe20000000000 */
[----:B------:R0:W-:Y:S01]  /*f000*/  SHFL.IDX PT, R14, R38, R8, 0x1c1f ;  /* 0x001c1f08260e7589 */ /* 0x0001e200000e0000 */
[----:B------:R-:W-:-:S02]  /*f010*/  SEL R51, R24, R11, P0 ;  /* 0x0000000b18337207 */ /* 0x000fc40000000000 */
[----:B-1----:R-:W-:Y:S01]  /*f020*/  SEL R40, R9, R26, P0 ;  /* 0x0000001a09287207 */ /* 0x002fe20000000000 */
[----:B------:R1:W4:Y:S01]  /*f030*/  SHFL.IDX PT, R15, R34, R8, 0x1c1f ;  /* 0x001c1f08220f7589 */ /* 0x00032200000e0000 */
[----:B--2---:R-:W-:-:S03]  /*f040*/  SEL R49, R11, R24, P0 ;  /* 0x000000180b317207 */ /* 0x004fc60000000000 */
[----:B------:R2:W4:Y:S01]  /*f050*/  SHFL.IDX PT, R101, R53, R8, 0x1c1f ;  /* 0x001c1f0835657589 */ /* 0x00052200000e0000 */
[----:B------:R-:W-:Y:S02]  /*f060*/  F2FP.BF16.F32.PACK_AB R11, R47, R46 ;  /* 0x0000002e2f0b723e */ /* 0x000fe400000010ff */
[----:B0-----:R-:W-:Y:S01]  /*f070*/  SEL R38, R42, R61, P0 ;  /* 0x0000003d2a267207 */ /* 0x001fe20000000000 */
[----:B------:R0:W-:Y:S01]  /*f080*/  SHFL.IDX PT, R103, R54, R8, 0x1c1f ;  /* 0x001c1f0836677589 */ /* 0x0001e200000e0000 */
[----:B------:R-:W-:Y:S02]  /*f090*/  SEL R42, R26, R9, P0 ;  /* 0x000000091a2a7207 */ /* 0x000fe40000000000 */
[----:B-1----:R-:W-:Y:S01]  /*f0a0*/  SEL R34, R10, R57, P0 ;  /* 0x000000390a227207 */ /* 0x002fe20000000000 */
[----:B------:R1:W4:Y:S01]  /*f0b0*/  SHFL.IDX PT, R105, R52, R8, 0x1c1f ;  /* 0x001c1f0834697589 */ /* 0x00032200000e0000 */
[----:B------:R-:W-:Y:S02]  /*f0c0*/  SEL R57, R25, R60, P0 ;  /* 0x0000003c19397207 */ /* 0x000fe40000000000 */
[----:B--2---:R-:W-:Y:S01]  /*f0d0*/  SEL R53, R64, R71, P0 ;  /* 0x0000004740357207 */ /* 0x004fe20000000000 */
[----:B------:R-:W2:Y:S01]  /*f0e0*/  SHFL.IDX PT, R107, R107, R8, 0x1c1f ;  /* 0x001c1f086b6b7589 */ /* 0x000ea200000e0000 */
[----:B------:R-:W-:-:S02]  /*f0f0*/  SEL R60, R76, R79, P0 ;  /* 0x0000004f4c3c7207 */ /* 0x000fc40000000000 */
[----:B0-----:R-:W-:Y:S01]  /*f100*/  SEL R54, R73, R70, P0 ;  /* 0x0000004649367207 */ /* 0x001fe20000000000 */
[----:B------:R0:W2:Y:S01]  /*f110*/  SHFL.IDX PT, R109, R55, R8, 0x1c1f ;  /* 0x001c1f08376d7589 */ /* 0x0000a200000e0000 */
[----:B------:R-:W-:Y:S02]  /*f120*/  SEL R76, R87, R88, P0 ;  /* 0x00000058574c7207 */ /* 0x000fe40000000000 */
[----:B-1----:R-:W-:Y:S02]  /*f130*/  SEL R52, R70, R73, P0 ;  /* 0x0000004946347207 */ /* 0x002fe40000000000 */
[----:B------:R-:W-:Y:S02]  /*f140*/  SEL R70, R85, R80, P0 ;  /* 0x0000005055467207 */ /* 0x000fe40000000000 */
[----:B---3--:R-:W-:Y:S02]  /*f150*/  SEL R61, R72, R77, P0 ;  /* 0x0000004d483d7207 */ /* 0x008fe40000000000 */
[----:B------:R-:W-:-:S02]  /*f160*/  SEL R63, R77, R72, P0 ;  /* 0x000000484d3f7207 */ /* 0x000fc40000000000 */
[----:B0-----:R-:W-:Y:S02]  /*f170*/  SEL R55, R71, R64, P0 ;  /* 0x0000004047377207 */ /* 0x001fe40000000000 */
        /* <DEDUP_REMOVED lines=15> */
[----:B----4-:R-:W-:Y:S02]  /*f270*/  SEL R72, R74, R15, P0 ;  /* 0x0000000f4a487207 */ /* 0x010fe40000000000 */
[----:B------:R-:W-:-:S02]  /*f280*/  SEL R73, R75, R14, P0 ;  /* 0x0000000e4b497207 */ /* 0x000fc40000000000 */
[----:B------:R-:W-:Y:S02]  /*f290*/  F2FP.BF16.F32.PACK_AB R4, R33, R32 ;  /* 0x000000202104723e */ /* 0x000fe400000010ff */
[----:B------:R-:W-:Y:S02]  /*f2a0*/  F2FP.BF16.F32.PACK_AB R5, R37, R36 ;  /* 0x000000242505723e */ /* 0x000fe400000010ff */
[----:B------:R-:W-:Y:S02]  /*f2b0*/  F2FP.BF16.F32.PACK_AB R6, R35, R34 ;  /* 0x000000222306723e */ /* 0x000fe400000010ff */
[----:B------:R-:W-:Y:S02]  /*f2c0*/  F2FP.BF16.F32.PACK_AB R7, R39, R38 ;  /* 0x000000262707723e */ /* 0x000fe400000010ff */
[----:B------:R-:W-:Y:S02]  /*f2d0*/  SEL R74, R15, R74, P0 ;  /* 0x0000004a0f4a7207 */ /* 0x000fe40000000000 */
[----:B------:R-:W-:Y:S01]  /*f2e0*/  SEL R75, R14, R75, P0 ;  /* 0x0000004b0e4b7207 */ /* 0x000fe20000000000 */
[----:B------:R-:W-:Y:S01]  /*f2f0*/  STSM.16.M88.4 [R98], R4 ;  /* 0x0000000462007844 */ /* 0x000fe20000000200 */
[----:B------:R-:W-:-:S02]  /*f300*/  F2FP.BF16.F32.PACK_AB R8, R41, R40 ;  /* 0x000000282908723e */ /* 0x000fc400000010ff */
[----:B------:R-:W-:Y:S02]  /*f310*/  F2FP.BF16.F32.PACK_AB R9, R45, R44 ;  /* 0x0000002c2d09723e */ /* 0x000fe400000010ff */
[----:B------:R-:W-:Y:S02]  /*f320*/  F2FP.BF16.F32.PACK_AB R10, R43, R42 ;  /* 0x0000002a2b0a723e */ /* 0x000fe400000010ff */
[----:B------:R-:W-:Y:S02]  /*f330*/  F2FP.BF16.F32.PACK_AB R12, R49, R48 ;  /* 0x00000030310c723e */ /* 0x000fe400000010ff */
[----:B------:R-:W-:Y:S01]  /*f340*/  F2FP.BF16.F32.PACK_AB R13, R53, R52 ;  /* 0x00000034350d723e */ /* 0x000fe200000010ff */
[----:B------:R-:W-:Y:S01]  /*f350*/  STSM.16.M88.4 [R99], R8 ;  /* 0x0000000863007844 */ /* 0x000fe20000000200 */
        /* <DEDUP_REMOVED lines=9> */
[----:B------:R-:W-:Y:S02]  /*f3f0*/  SEL R84, R102, R105, P0 ;  /* 0x0000006966547207 */ /* 0x000fe40000000000 */
[----:B------:R-:W-:Y:S01]  /*f400*/  SEL R86, R105, R102, P0 ;  /* 0x0000006669567207 */ /* 0x000fe20000000000 */
[----:B------:R1:W-:Y:S01]  /*f410*/  STSM.16.M88.4 [R97], R24 ;  /* 0x0000001861007844 */ /* 0x0003e20000000200 */
[----:B------:R-:W-:Y:S02]  /*f420*/  SEL R85, R100, R103, P0 ;  /* 0x0000006764557207 */ /* 0x000fe40000000000 */
[----:B------:R-:W-:Y:S01]  /*f430*/  SEL R87, R103, R100, P0 ;  /* 0x0000006467577207 */ /* 0x000fe20000000000 */
[----:B0-----:R-:W-:Y:S01]  /*f440*/  IMAD.U32 R96, RZ, RZ, UR8 ;  /* 0x00000008ff607e24 */ /* 0x001fe2000f8e00ff */
[----:B--2---:R-:W-:Y:S02]  /*f450*/  SEL R29, R104, R107, P0 ;  /* 0x0000006b681d7207 */ /* 0x004fe40000000000 */
[----:B------:R-:W-:-:S02]  /*f460*/  SEL R31, R107, R104, P0 ;  /* 0x000000686b1f7207 */ /* 0x000fc40000000000 */
[----:B------:R-:W-:Y:S02]  /*f470*/  SEL R28, R106, R109, P0 ;  /* 0x0000006d6a1c7207 */ /* 0x000fe40000000000 */
[----:B------:R-:W-:Y:S02]  /*f480*/  SEL R30, R109, R106, P0 ;  /* 0x0000006a6d1e7207 */ /* 0x000fe40000000000 */
[----:B------:R-:W-:Y:S02]  /*f490*/  F2FP.BF16.F32.PACK_AB R4, R65, R64 ;  /* 0x000000404104723e */ /* 0x000fe400000010ff */
[----:B------:R-:W-:Y:S01]  /*f4a0*/  F2FP.BF16.F32.PACK_AB R5, R69, R68 ;  /* 0x000000444505723e */ /* 0x000fe200000010ff */
[----:B-1----:R-:W-:Y:S01]  /*f4b0*/  IMAD.U32 R97, RZ, RZ, UR9 ;  /* 0x00000009ff617e24 */ /* 0x002fe2000f8e00ff */
[----:B------:R-:W-:Y:S01]  /*f4c0*/  F2FP.BF16.F32.PACK_AB R6, R67, R66 ;  /* 0x000000424306723e */ /* 0x000fe200000010ff */
[----:B------:R-:W-:Y:S01]  /*f4d0*/  ULDC.64 UR8, c[0x0][0xc08] ;  /* 0x0003020000087ab9 */ /* 0x000fe20000000a00 */
        /* <DEDUP_REMOVED lines=11> */
[----:B------:R-:W-:Y:S02]  /*f590*/  F2FP.BF16.F32.PACK_AB R24, R89, R88 ;  /* 0x000000585918723e */ /* 0x000fe400000010ff */
[----:B------:R-:W-:Y:S01]  /*f5a0*/  F2FP.BF16.F32.PACK_AB R25, R29, R28 ;  /* 0x0000001c1d19723e */ /* 0x000fe200000010ff */
[----:B------:R2:W-:Y:S01]  /*f5b0*/  STSM.16.M88.4 [R94], R12 ;  /* 0x0000000c5e007844 */ /* 0x0005e20000000200 */
[----:B------:R-:W-:Y:S01]  /*f5c0*/  F2FP.BF16.F32.PACK_AB R26, R91, R90 ;  /* 0x0000005a5b1a723e */ /* 0x000fe200000010ff */
[----:B0-----:R-:W0:Y:S01]  /*f5d0*/  LDC R93, c[0x0][0xbe8] ;  /* 0x0002fa00ff5d7b82 */ /* 0x001e220000000800 */
[----:B------:R-:W-:Y:S02]  /*f5e0*/  F2FP.BF16.F32.PACK_AB R27, R31, R30 ;  /* 0x0000001e1f1b723e */ /* 0x000fe400000010ff */
[----:B------:R-:W-:-:S03]  /*f5f0*/  ISETP.NE.U32.AND P0, PT, RZ, UR10, PT ;  /* 0x0000000aff007c0c */ /* 0x000fc6000bf05070 */
[----:B------:R3:W-:Y:S01]  /*f600*/  STSM.16.M88.4 [R95], R24 ;  /* 0x000000185f007844 */ /* 0x0007e20000000200 */
[----:B------:R-:W-:Y:S01]  /*f610*/  ISETP.NE.AND.EX P0, PT, RZ, UR11, PT, P0 ;  /* 0x0000000bff007c0c */ /* 0x000fe2000bf05300 */
[----:B------:R-:W-:-:S12]  /*f620*/  BAR.SYNC.DEFER_BLOCKING 0x1, 0x100 ;  /* 0x0044000000007b1d */ /* 0x000fd80000010000 */
[----:B------:R-:W4:Y:S01]  /*f630*/  @P0 LDG.E R98, desc[UR56][R96.64] ;  /* 0x0000003860620981 */ /* 0x000f22000c1e1900 */
[----:B0-----:R-:W-:Y:S01]  /*f640*/  ISETP.NE.AND P1, PT, R93, 0x1, PT ;  /* 0x000000015d00780c */ /* 0x001fe20003f25270 */
[----:B------:R-:W-:Y:S02]  /*f650*/  UISETP.NE.U32.AND UP0, UPT, UR8, URZ, UPT ;  /* 0x0000003f0800728c */ /* 0x000fe4000bf05070 */
[----:B------:R-:W-:Y:S02]  /*f660*/  UISETP.GT.AND UP1, UPT, UR47, 0x1, UPT ;  /* 0x000000012f00788c */ /* 0x000fe4000bf24270 */
[----:B------:R-:W-:Y:S01]  /*f670*/  UISETP.NE.AND.EX UP0, UPT, UR9, URZ, UPT, UP0 ;  /* 0x0000003f0900728c */ /* 0x000fe2000bf05300 */
[----:B------:R-:W-:Y:S01]  /*f680*/  UMOV UR18, 0x9b8 ;  /* 0x000009b800127882 */ /* 0x000fe20000000000 */
[----:B------:R-:W-:-:S06]  /*f690*/  ULDC UR4, c[0x0][0xa88] ;  /* 0x0002a20000047ab9 */ /* 0x000fcc0000000800 */
[----:B------:R-:W0:Y:S01]  /*f6a0*/  @P1 LDC R6, c[0x0][0xbec] ;  /* 0x0002fb00ff061b82 */ /* 0x000e220000000800 */
[----:B------:R-:W-:Y:S01]  /*f6b0*/  USEL UR18, UR18, 0x978, UP1 ;  /* 0x0000097812127887 */ /* 0x000fe20008800000 */
[----:B------:R-:W-:Y:S01]  /*f6c0*/  PLOP3.LUT P4, PT, PT, PT, UP0, 0x80, 0x0 ;  /* 0x000000000000781c */ /* 0x000fe20003f8f008 */
[----:B------:R-:W-:Y:S01]  /*f6d0*/  @UP0 ULDC.64 UR8, c[0x0][0xc08] ;  /* 0x0003020000080ab9 */ /* 0x000fe20000000a00 */
[----:B-1----:R-:W-:Y:S01]  /*f6e0*/  IMAD.U32 R92, RZ, RZ, UR4 ;  /* 0x00000004ff5c7e24 */ /* 0x002fe2000f8e00ff */
[----:B------:R-:W-:-:S03]  /*f6f0*/  @UP0 UIMAD.WIDE UR8, UR44, 0x4, UR8 ;  /* 0x000000042c0808a5 */ /* 0x000fc6000f8e0208 */
[----:B------:R-:W1:Y:S01]  /*f700*/  @P1 LDC R9, c[0x0][0xbf0] ;  /* 0x0002fc00ff091b82 */ /* 0x000e620000000800 */
[----:B------:R-:W-:Y:S02]  /*f710*/  UISETP.NE.U32.AND UP0, UPT, UR10, URZ, UPT ;  /* 0x0000003f0a00728c */ /* 0x000fe4000bf05070 */
[----:B------:R-:W-:Y:S01]  /*f720*/  IMAD.U32 R4, RZ, RZ, UR8 ;  /* 0x00000008ff047e24 */ /* 0x000fe2000f8e00ff */
[----:B------:R-:W-:Y:S01]  /*f730*/  USEL UR16, UR39, URZ, UP1 ;  /* 0x0000003f27107287 */ /* 0x000fe20008800000 */
[----:B------:R-:W-:Y:S01]  /*f740*/  IMAD.U32 R5, RZ, RZ, UR9 ;  /* 0x00000009ff057e24 */ /* 0x000fe2000f8e00ff */
[----:B------:R-:W-:Y:S01]  /*f750*/  UISETP.NE.AND.EX UP0, UPT, UR11, URZ, UPT, UP0 ;  /* 0x0000003f0b00728c */ /* 0x000fe2000bf05300 */
[----:B------:R-:W-:Y:S01]  /*f760*/  ULDC.64 UR12, c[0x0][UR18+0x218] ;  /* 0x00008600120c7abb */ /* 0x000fe20008000a00 */
[----:B------:R-:W-:Y:S01]  /*f770*/  UMOV UR4, URZ ;  /* 0x0000003f00047c82 */ /* 0x000fe20008000000 */
[----:B------:R-:W-:Y:S01]  /*f780*/  UIMAD.WIDE.U32 UR8, UR12, UR43, URZ ;  /* 0x0000002b0c0872a5 */ /* 0x000fe2000f8e003f */
[----:B--2---:R-:W-:Y:S01]  /*f790*/  VIADD R13, R17, UR42 ;  /* 0x0000002a110d7c36 */ /* 0x004fe20008000000 */
[----:B------:R-:W-:Y:S01]  /*f7a0*/  ULDC.64 UR14, c[0x0][UR18+0x228] ;  /* 0x00008a00120e7abb */ /* 0x000fe20008000a00 */
[----:B------:R-:W-:Y:S01]  /*f7b0*/  UIMAD UR12, UR13, UR43, URZ ;  /* 0x0000002b0d0c72a4 */ /* 0x000fe2000f8e023f */
[----:B------:R0:W5:Y:S01]  /*f7c0*/  @P4 LDG.E R92, desc[UR56][R4.64] ;  /* 0x00000038045c4981 */ /* 0x000162000c1e1900 */
[----:B------:R-:W-:Y:S01]  /*f7d0*/  USHF.R.S32.HI UR17, URZ, 0x1f, UR44 ;  /* 0x0000001f3f117899 */ /* 0x000fe2000801142c */
[----:B------:R-:W-:Y:S01]  /*f7e0*/  IMAD.MOV.U32 R7, RZ, RZ, R13 ;  /* 0x000000ffff077224 */ /* 0x000fe200078e000d */
[----:B------:R-:W-:-:S02]  /*f7f0*/  USEL UR7, UR44, URZ, !UP0 ;  /* 0x0000003f2c077287 */ /* 0x000fc4000c000000 */
[----:B------:R-:W-:Y:S01]  /*f800*/  UIMAD.WIDE.U32 UR20, UR14, UR16, URZ ;  /* 0x000000100e1472a5 */ /* 0x000fe2000f8e003f */
[----:B------:R-:W-:Y:S01]  /*f810*/  ULDC.64 UR10, c[0x0][UR18+0x220] ;  /* 0x00008800120a7abb */ /* 0x000fe20008000a00 */
[----:B------:R-:W-:Y:S02]  /*f820*/  UIMAD UR14, UR15, UR16, URZ ;  /* 0x000000100f0e72a4 */ /* 0x000fe4000f8e023f */
[----:B------:R-:W-:Y:S01]  /*f830*/  UIADD3 UR15, UR9, UR12, URZ ;  /* 0x0000000c090f7290 */ /* 0x000fe2000fffe03f */
[----:B0-----:R-:W-:Y:S01]  /*f840*/  @P1 IMAD.HI.U32 R4, R13, R6, RZ ;  /* 0x000000060d041227 */ /* 0x001fe200078e00ff */
[----:B------:R-:W-:Y:S02]  /*f850*/  USEL UR17, UR17, URZ, !UP0 ;  /* 0x0000003f11117287 */ /* 0x000fe4000c000000 */
[----:B------:R-:W-:Y:S01]  /*f860*/  UIMAD UR9, UR11, UR7, URZ ;  /* 0x000000070b0972a4 */ /* 0x000fe2000f8e023f */
[----:B------:R-:W-:Y:S01]  /*f870*/  IMAD.U32 R5, RZ, RZ, UR21 ;  /* 0x00000015ff057e24 */ /* 0x000fe2000f8e00ff */
[----:B------:R-:W-:Y:S01]  /*f880*/  UIMAD.WIDE.U32 UR12, UR10, UR7, URZ ;  /* 0x000000070a0c72a5 */ /* 0x000fe2000f8e003f */
[----:B-1----:R-:W-:Y:S01]  /*f890*/  @P1 SHF.R.U32.HI R7, RZ, R9, R4 ;  /* 0x00000009ff071219 */ /* 0x002fe20000011604 */
[----:B------:R-:W-:Y:S01]  /*f8a0*/  UIMAD UR9, UR10, UR17, UR9 ;  /* 0x000000110a0972a4 */ /* 0x000fe2000f8e0209 */
[----:B------:R-:W-:Y:S01]  /*f8b0*/  IMAD.U32 R4, RZ, RZ, UR20 ;  /* 0x00000014ff047e24 */ /* 0x000fe2000f8e00ff */
[----:B------:R-:W-:Y:S01]  /*f8c0*/  UIADD3 UR14, UR21, UR14, URZ ;  /* 0x0000000e150e7290 */ /* 0x000fe2000fffe03f */
[--C-:B------:R-:W-:Y:S01]  /*f8d0*/  SHF.R.S32.HI R5, RZ, 0x1f, R7.reuse ;  /* 0x0000001fff057819 */ /* 0x100fe20000011407 */
[----:B------:R-:W-:Y:S01]  /*f8e0*/  UIADD3 UR9, UR13, UR9, URZ ;  /* 0x000000090d097290 */ /* 0x000fe2000fffe03f */
[----:B------:R-:W-:-:S03]  /*f8f0*/  IMAD.MOV R6, RZ, RZ, -R7 ;  /* 0x000000ffff067224 */ /* 0x000fc600078e0a07 */
[----:B------:R-:W-:Y:S02]  /*f900*/  IMAD.U32 R8, RZ, RZ, UR14 ;  /* 0x0000000eff087e24 */ /* 0x000fe4000f8e00ff */
[----:B------:R-:W-:-:S05]  /*f910*/  IMAD R9, R93, R6, R13 ;  /* 0x000000065d097224 */ /* 0x000fca00078e020d */
[----:B------:R-:W-:Y:S02]  /*f920*/  SHF.R.S32.HI R6, RZ, 0x1f, R9 ;  /* 0x0000001fff067819 */ /* 0x000fe40000011409 */
[----:B----4-:R-:W-:-:S13]  /*f930*/  @P0 R2UR UR4, R98 ;  /* 0x00000000620402ca */ /* 0x010fda00000e0000 */
        /* <DEDUP_REMOVED lines=15> */
[----:B---3--:R-:W-:Y:S08]  /*fa30*/  @P4 BRA `(.L_x_1368) ;  /* 0x0000000000104947 */ /* 0x008ff00003800000 */
[----:B------:R-:W-:Y:S05]  /*fa40*/  @!P0 BRA `(.L_x_1368) ;  /* 0x00000000000c8947 */ /* 0x000fea0003800000 */
[----:B------:R-:W2:Y:S04]  /*fa50*/  LDG.E R5, desc[UR56][R96.64] ;  /* 0x0000003860057981 */ /* 0x000ea8000c1e1900 */
[----:B-----5:R-:W2:Y:S02]  /*fa60*/  LDG.E R92, desc[UR56][R96.64+0x4] ;  /* 0x00000438605c7981 */ /* 0x020ea4000c1e1900 */
[----:B--2---:R-:W-:-:S07]  /*fa70*/  IMAD.IADD R92, R92, 0x1, -R5 ;  /* 0x000000015c5c7824 */ /* 0x004fce00078e0a05 */
.L_x_1368:
[----:B------:R-:W-:Y:S01]  /*fa80*/  SHFL.IDX PT, R4, R8, RZ, 0x1c1f ;  /* 0x001c1fff08047589 */ /* 0x000fe200000e0000 */
[----:B------:R-:W-:Y:S01]  /*fa90*/  VIADD R11, R201, UR42 ;  /* 0x0000002ac90b7c36 */ /* 0x000fe20008000000 */
[----:B------:R-:W-:Y:S01]  /*faa0*/  LOP3.LUT P0, RZ, R183, 0x3, RZ, 0xc0, !PT ;  /* 0x00000003b7ff7812 */ /* 0x000fe2000780c0ff */
[----:B-----5:R-:W-:Y:S01]  /*fab0*/  IMAD R92, R92, R93, RZ ;  /* 0x0000005d5c5c7224 */ /* 0x020fe200078e02ff */
[----:B------:R-:W0:Y:S01]  /*fac0*/  SHFL.IDX PT, R5, R10, RZ, 0x1c1f ;  /* 0x001c1fff0a057589 */ /* 0x000e2200000e0000 */
[C---:B------:R-:W-:Y:S01]  /*fad0*/  VIADD R9, R11.reuse, 0x8 ;  /* 0x000000080b097836 */ /* 0x040fe20000000000 */
[----:B------:R-:W-:Y:S02]  /*fae0*/  PLOP3.LUT P3, PT, PT, PT, UP1, 0x80, 0x0 ;  /* 0x000000000000781c */ /* 0x000fe40003f6f018 */
[----:B------:R-:W-:Y:S01]  /*faf0*/  SHFL.IDX PT, R6, R8, 0x1, 0x1c1f ;  /* 0x003c1f0008067f89 */ /* 0x000fe200000e0000 */
[-C--:B------:R-:W-:Y:S02]  /*fb00*/  ISETP.GE.OR P2, PT, R11, R92.reuse, P0 ;  /* 0x0000005c0b00720c */ /* 0x080fe40000746670 */
[-C--:B------:R-:W-:Y:S01]  /*fb10*/  ISETP.GE.OR P0, PT, R9, R92.reuse, P0 ;  /* 0x0000005c0900720c */ /* 0x080fe20000706670 */
[----:B------:R-:W1:Y:S10]  /*fb20*/  SHFL.IDX PT, R7, R10, 0x1, 0x1c1f ;  /* 0x003c1f000a077f89 */ /* 0x000e7400000e0000 */
[----:B0-----:R0:W-:Y:S01]  /*fb30*/  @!P2 ST.E desc[UR56][R4.64], R2 ;  /* 0x000000020400a985 */ /* 0x0011e2000c101938 */
[----:B------:R-:W-:-:S03]  /*fb40*/  ISETP.GE.AND P2, PT, R11, R92, PT ;  /* 0x0000005c0b00720c */ /* 0x000fc60003f46270 */
[----:B-1----:R0:W-:Y:S01]  /*fb50*/  @!P0 ST.E desc[UR56][R6.64], R0 ;  /* 0x0000000006008985 */ /* 0x0021e2000c101938 */
[----:B------:R-:W-:Y:S01]  /*fb60*/  ISETP.GE.AND P0, PT, R9, R92, PT ;  /* 0x0000005c0900720c */ /* 0x000fe20003f06270 */
[----:B------:R-:W-:-:S12]  /*fb70*/  @P3 BRA `(.L_x_1369) ;  /* 0x0000000800883947 */ /* 0x000fd80003800000 */
[----:B0-----:R-:W-:Y:S01]  /*fb80*/  IMAD R5, R182, 0x40, R18 ;  /* 0x00000040b6057824 */ /* 0x001fe200078e0212 */
[----:B------:R-:W-:Y:S01]  /*fb90*/  ULDC.64 UR12, c[0x0][0xaa0] ;  /* 0x0002a800000c7ab9 */ /* 0x000fe20000000a00 */
[----:B------:R-:W0:Y:S02]  /*fba0*/  @P1 LDC R47, c[0x0][0xbf0] ;  /* 0x0002fc00ff2f1b82 */ /* 0x000e240000000800 */
[----:B------:R-:W-:-:S03]  /*fbb0*/  IMAD.WIDE R20, R5, 0x2, R20 ;  /* 0x0000000205147825 */ /* 0x000fc600078e0214 */
[C---:B------:R-:W-:Y:S02]  /*fbc0*/  IADD3 R9, P6, R20.reuse, 0x1000, RZ ;  /* 0x0000100014097810 */ /* 0x040fe40007fde0ff */
        /* <DEDUP_REMOVED lines=9> */
[C---:B------:R-:W-:Y:S01]  /*fc60*/  LOP3.LUT R7, R20.reuse, 0x380, RZ, 0xc0, !PT ;  /* 0x0000038014077812 */ /* 0x040fe200078ec0ff */
[----:B------:R-:W-:Y:S01]  /*fc70*/  UIMAD UR10, UR11, UR12, URZ ;  /* 0x0000000c0b0a72a4 */ /* 0x000fe2000f8e023f */
[----:B------:R-:W-:Y:S01]  /*fc80*/  IADD3 R5, P6, R20, 0x7000, RZ ;  /* 0x0000700014057810 */ /* 0x000fe20007fde0ff */
[----:B------:R-:W-:Y:S01]  /*fc90*/  UIMAD.WIDE.U32 UR8, UR4, UR12, URZ ;  /* 0x0000000c040872a5 */ /* 0x000fe2000f8e003f */
[----:B------:R-:W-:Y:S01]  /*fca0*/  LOP3.LUT R12, R13, 0x380, RZ, 0xc0, !PT ;  /* 0x000003800d0c7812 */ /* 0x000fe200078ec0ff */
[----:B------:R-:W5:Y:S01]  /*fcb0*/  LD.E.128 R8, desc[UR56][R8.64] ;  /* 0x0000003808087980 */ /* 0x000f62000c101d00 */
[----:B------:R-:W-:Y:S01]  /*fcc0*/  LOP3.LUT R24, R25, 0x380, RZ, 0xc0, !PT ;  /* 0x0000038019187812 */ /* 0x000fe200078ec0ff */
[----:B------:R-:W-:Y:S01]  /*fcd0*/  IMAD.X R41, RZ, RZ, R21, P6 ;  /* 0x000000ffff297224 */ /* 0x000fe200030e0615 */
[----:B------:R-:W-:-:S02]  /*fce0*/  LOP3.LUT R28, R29, 0x380, RZ, 0xc0, !PT ;  /* 0x000003801d1c7812 */ /* 0x000fc400078ec0ff */
[----:B------:R-:W-:Y:S02]  /*fcf0*/  LOP3.LUT R32, R33, 0x380, RZ, 0xc0, !PT ;  /* 0x0000038021207812 */ /* 0x000fe400078ec0ff */
[----:B------:R-:W-:Y:S02]  /*fd00*/  LOP3.LUT R36, R37, 0x380, RZ, 0xc0, !PT ;  /* 0x0000038025247812 */ /* 0x000fe400078ec0ff */
[----:B------:R-:W-:Y:S02]  /*fd10*/  SHF.R.U64 R7, R7, 0x3, RZ ;  /* 0x0000000307077819 */ /* 0x000fe400000012ff */
[----:B------:R-:W-:Y:S02]  /*fd20*/  LOP3.LUT R0, R5, 0x380, RZ, 0xc0, !PT ;  /* 0x0000038005007812 */ /* 0x000fe400078ec0ff */
[----:B------:R-:W-:Y:S02]  /*fd30*/  SHF.R.U64 R12, R12, 0x3, RZ ;  /* 0x000000030c0c7819 */ /* 0x000fe400000012ff */
[----:B------:R-:W-:-:S02]  /*fd40*/  SHF.R.U64 R24, R24, 0x3, RZ ;  /* 0x0000000318187819 */ /* 0x000fc400000012ff */
[----:B------:R-:W-:Y:S02]  /*fd50*/  SHF.R.U64 R28, R28, 0x3, RZ ;  /* 0x000000031c1c7819 */ /* 0x000fe400000012ff */
[----:B------:R-:W-:Y:S02]  /*fd60*/  SHF.R.U64 R32, R32, 0x3, RZ ;  /* 0x0000000320207819 */ /* 0x000fe400000012ff */
[----:B------:R-:W-:Y:S02]  /*fd70*/  SHF.R.U64 R36, R36, 0x3, RZ ;  /* 0x0000000324247819 */ /* 0x000fe400000012ff */
[----:B------:R-:W-:Y:S02]  /*fd80*/  LOP3.LUT R20, R7, R20, RZ, 0x3c, !PT ;  /* 0x0000001407147212 */ /* 0x000fe400078e3cff */
        /* <DEDUP_REMOVED lines=12> */
[----:B------:R-:W-:Y:S01]  /*fe50*/  UIMAD UR10, UR4, UR13, UR10 ;  /* 0x0000000d040a72a4 */ /* 0x000fe2000f8e020a */
[----:B------:R1:W5:Y:S01]  /*fe60*/  LD.E.128 R4, desc[UR56][R20.64] ;  /* 0x0000003814047980 */ /* 0x000362000c101d00 */
[----:B------:R-:W-:-:S03]  /*fe70*/  IMAD R0, R22, 0x20, R182 ;  /* 0x0000002016007824 */ /* 0x000fc600078e02b6 */
[----:B------:R-:W5:Y:S04]  /*fe80*/  LD.E.128 R12, desc[UR56][R12.64] ;  /* 0x000000380c0c7980 */ /* 0x000f68000c101d00 */
[----:B------:R-:W5:Y:S01]  /*fe90*/  LD.E.128 R24, desc[UR56][R24.64] ;  /* 0x0000003818187980 */ /* 0x000f62000c101d00 */
[----:B-1----:R-:W1:Y:S01]  /*fea0*/  @P1 LDC R21, c[0x0][0xbec] ;  /* 0x0002fb00ff151b82 */ /* 0x002e620000000800 */
[----:B------:R-:W-:Y:S02]  /*feb0*/  UIADD3 UR9, UR9, UR10, URZ ;  /* 0x0000000a09097290 */ /* 0x000fe4000fffe03f */
[----:B------:R-:W5:Y:S01]  /*fec0*/  LD.E.128 R28, desc[UR56][R28.64] ;  /* 0x000000381c1c7980 */ /* 0x000f62000c101d00 */
[----:B------:R-:W-:Y:S01]  /*fed0*/  ULDC.64 UR10, c[0x0][0xae8] ;  /* 0x0002ba00000a7ab9 */ /* 0x000fe20000000a00 */
[----:B------:R-:W-:Y:S01]  /*fee0*/  VIADD R44, R0, UR42 ;  /* 0x0000002a002c7c36 */ /* 0x000fe20008000000 */
[----:B------:R-:W-:Y:S01]  /*fef0*/  UIMAD.WIDE.U32 UR8, UR43, UR10, UR8 ;  /* 0x0000000a2b0872a5 */ /* 0x000fe2000f8e0008 */
[----:B------:R-:W5:Y:S01]  /*ff00*/  LD.E.128 R32, desc[UR56][R32.64] ;  /* 0x0000003820207980 */ /* 0x000f62000c101d00 */
[----:B------:R-:W-:-:S02]  /*ff10*/  USHF.R.S32.HI UR4, URZ, 0x1f, UR7 ;  /* 0x0000001f3f047899 */ /* 0x000fc40008011407 */
[----:B------:R-:W-:Y:S01]  /*ff20*/  UIMAD UR9, UR43, UR11, UR9 ;  /* 0x0000000b2b0972a4 */ /* 0x000fe2000f8e0209 */
[----:B------:R-:W5:Y:S02]  /*ff30*/  LD.E.128 R36, desc[UR56][R36.64] ;  /* 0x0000003824247980 */ /* 0x000f64000c101d00 */
[----:B------:R-:W-:Y:S02]  /*ff40*/  ULDC.64 UR10, c[0x0][0xaf0] ;  /* 0x0002bc00000a7ab9 */ /* 0x000fe40000000a00 */
[----:B------:R-:W-:Y:S01]  /*ff50*/  UIMAD UR4, UR4, UR10, URZ ;  /* 0x0000000a040472a4 */ /* 0x000fe2000f8e023f */
[----:B------:R-:W-:Y:S01]  /*ff60*/  IMAD.MOV.U32 R45, RZ, RZ, R44 ;  /* 0x000000ffff2d7224 */ /* 0x000fe200078e002c */
[----:B------:R-:W-:Y:S01]  /*ff70*/  UIMAD.WIDE.U32 UR8, UR7, UR10, UR8 ;  /* 0x0000000a070872a5 */ /* 0x000fe2000f8e0008 */
[----:B------:R-:W5:Y:S01]  /*ff80*/  LD.E.128 R40, desc[UR56][R40.64] ;  /* 0x0000003828287980 */ /* 0x000f62000c101d00 */
[----:B-1----:R-:W-:Y:S01]  /*ff90*/  @P1 IMAD.HI.U32 R0, R44, R21, RZ ;  /* 0x000000152c001227 */ /* 0x002fe200078e00ff */
[----:B------:R-:W-:Y:S01]  /*ffa0*/  UIMAD UR4, UR7, UR11, UR4 ;  /* 0x0000000b070472a4 */ /* 0x000fe2000f8e0204 */
[----:B------:R-:W-:Y:S01]  /*ffb0*/  @!PT LDS RZ, [RZ] ;  /* 0x00000000fffff984 */ /* 0x000fe20000000800 */
[----:B------:R-:W-:Y:S01]  /*ffc0*/  @!PT LDS RZ, [RZ] ;  /* 0x00000000fffff984 */ /* 0x000fe20000000800 */
[----:B------:R-:W-:Y:S01]  /*ffd0*/  @!PT LDS RZ, [RZ] ;  /* 0x00000000fffff984 */ /* 0x000fe20000000800 */
[----:B------:R-:W-:Y:S01]  /*ffe0*/  @!PT LDS RZ, [RZ] ;  /* 0x00000000fffff984 */ /* 0x000fe20000000800 */
[----:B------:R1:W-:Y:S06]  /*fff0*/  MEMBAR.ALL.CTA ;  /* 0x0000000000007992 */ /* 0x0003ec0000008000 */
[----:B-1----:R-:W1:Y:S01]  /*10000*/  FENCE.VIEW.ASYNC.S ;  /* 0x00000000000073c6 */ /* 0x002e620000000000 */
[----:B------:R-:W-:Y:S01]  /*10010*/  ULDC.64 UR10, c[0x0][0xae0] ;  /* 0x0002b800000a7ab9 */ /* 0x000fe20000000a00 */
[----:B0-----:R-:W-:Y:S01]  /*10020*/  @P1 SHF.R.U32.HI R45, RZ, R47, R0 ;  /* 0x0000002fff2d1219 */ /* 0x001fe20000011600 */
[----:B------:R-:W-:-:S03]  /*10030*/  UIADD3 UR4, UR9, UR4, URZ ;  /* 0x0000000409047290 */ /* 0x000fc6000fffe03f */
[--C-:B------:R-:W-:Y:S01]  /*10040*/  SHF.R.S32.HI R0, RZ, 0x1f, R45.reuse ;  /* 0x0000001fff007819 */ /* 0x100fe2000001142d */
[----:B------:R-:W-:Y:S02]  /*10050*/  IMAD.MOV R2, RZ, RZ, -R45 ;  /* 0x000000ffff027224 */ /* 0x000fe400078e0a2d */
[----:B------:R-:W-:Y:S02]  /*10060*/  IMAD.U32 R21, RZ, RZ, UR9 ;  /* 0x00000009ff157e24 */ /* 0x000fe4000f8e00ff */
[----:B------:R-:W-:Y:S02]  /*10070*/  IMAD R0, R0, UR10, RZ ;  /* 0x0000000a00007c24 */ /* 0x000fe4000f8e02ff */
[----:B------:R-:W-:Y:S02]  /*10080*/  IMAD R93, R93, R2, R44 ;  /* 0x000000025d5d7224 */ /* 0x000fe400078e022c */
[----:B------:R-:W-:Y:S01]  /*10090*/  IMAD.U32 R20, RZ, RZ, UR8 ;  /* 0x00000008ff147e24 */ /* 0x000fe2000f8e00ff */
[----:B------:R-:W-:Y:S01]  /*100a0*/  ULDC.64 UR8, c[0x0][0xad8] ;  /* 0x0002b60000087ab9 */ /* 0x000fe20000000a00 */
[----:B------:R-:W-:-:S02]  /*100b0*/  IMAD.U32 R21, RZ, RZ, UR4 ;  /* 0x00000004ff157e24 */ /* 0x000fc4000f8e00ff */
[C---:B------:R-:W-:Y:S01]  /*100c0*/  IMAD R47, R45.reuse, UR11, R0 ;  /* 0x0000000b2d2f7c24 */ /* 0x040fe2000f8e0200 */
[----:B------:R-:W-:Y:S01]  /*100d0*/  SHF.R.S32.HI R0, RZ, 0x1f, R93 ;  /* 0x0000001fff007819 */ /* 0x000fe2000001145d */
[----:B------:R-:W-:-:S04]  /*100e0*/  IMAD.WIDE.U32 R20, R45, UR10, R20 ;  /* 0x0000000a2d147c25 */ /* 0x000fc8000f8e0014 */
[----:B------:R-:W-:Y:S02]  /*100f0*/  IMAD.IADD R21, R21, 0x1, R47 ;  /* 0x0000000115157824 */ /* 0x000fe400078e022f */
[----:B------:R-:W-:Y:S02]  /*10100*/  IMAD R0, R0, UR8, RZ ;  /* 0x0000000800007c24 */ /* 0x000fe4000f8e02ff */
[----:B------:R-:W-:Y:S02]  /*10110*/  VIADD R49, R182, UR42 ;  /* 0x0000002ab6317c36 */ /* 0x000fe40008000000 */
[C---:B------:R-:W-:Y:S02]  /*10120*/  IMAD R47, R93.reuse, UR9, R0 ;  /* 0x000000095d2f7c24 */ /* 0x040fe4000f8e0200 */
[----:B------:R-:W-:Y:S01]  /*10130*/  IMAD.WIDE.U32 R20, R93, UR8, R20 ;  /* 0x000000085d147c25 */ /* 0x000fe2000f8e0014 */
[----:B------:R-:W-:Y:S01]  /*10140*/  ISETP.GE.AND P2, PT, R49, R92, PT ;  /* 0x0000005c3100720c */ /* 0x000fe20003f46270 */
[----:B------:R-:W-:-:S02]  /*10150*/  ULDC.64 UR8, c[0x0][0xa80] ;  /* 0x0002a00000087ab9 */ /* 0x000fc40000000a00 */
[----:B------:R-:W-:Y:S01]  /*10160*/  IMAD.IADD R21, R21, 0x1, R47 ;  /* 0x0000000115157824 */ /* 0x000fe200078e022f */
[C---:B------:R-:W-:Y:S01]  /*10170*/  LEA R0, P3, R20.reuse, UR8, 0x1 ;  /* 0x0000000814007c11 */ /* 0x040fe2000f8608ff */
[----:B------:R-:W-:Y:S02]  /*10180*/  VIADD R3, R3, 0x22820 ;  /* 0x0002282003037836 */ /* 0x000fe40000000000 */
[----:B------:R-:W-:Y:S01]  /*10190*/  VIADD R45, R49, 0x20 ;  /* 0x00000020312d7836 */ /* 0x000fe20000000000 */
[----:B------:R-:W-:Y:S02]  /*101a0*/  LEA.HI.X R44, R20, UR9, R21, 0x1, P3 ;  /* 0x00000009142c7c11 */ /* 0x000fe400098f0c15 */
[----:B------:R-:W-:Y:S02]  /*101b0*/  PRMT R3, RZ, 0x654, R3 ;  /* 0x00000654ff037816 */ /* 0x000fe40000000003 */
[-C--:B------:R-:W-:Y:S01]  /*101c0*/  ISETP.GE.AND P0, PT, R45, R92.reuse, PT ;  /* 0x0000005c2d00720c */ /* 0x080fe20003f06270 */
[----:B------:R-:W-:Y:S01]  /*101d0*/  VIADD R45, R49, 0x40 ;  /* 0x00000040312d7836 */ /* 0x000fe20000000000 */
[----:B-1----:R0:W-:Y:S01]  /*101e0*/  SYNCS.ARRIVE.TRANS64.RED.A1T0 RZ, [R3+URZ], RZ ;  /* 0x000000ff03ff79a7 */ /* 0x0021e2000810043f */
        /* <DEDUP_REMOVED lines=8> */
[CC--:B-1----:R-:W-:Y:S02]  /*10270*/  @!P2 LEA R2, P4, R18.reuse, R20.reuse, 0x1 ;  /* 0x000000141202a211 */ /* 0x0c2fe400078808ff */
[C---:B------:R-:W-:Y:S02]  /*10280*/  @!P3 LEA R20, P5, R19.reuse, R20, 0x1 ;  /* 0x000000141314b211 */ /* 0x040fe400078a08ff */
[-C--:B0-2---:R-:W-:Y:S02]  /*10290*/  @!P2 LEA.HI.X R3, R18, R21.reuse, R204, 0x1, P4 ;  /* 0x000000151203a211 */ /* 0x085fe400020f0ccc */
[----:B------:R-:W-:-:S03]  /*102a0*/  @!P3 LEA.HI.X R21, R19, R21, R203, 0x1, P5 ;  /* 0x000000151315b211 */ /* 0x000fc600028f0ccb */
[----:B-----5:R3:W-:Y:S04]  /*102b0*/  @!P2 ST.E.128 desc[UR56][R2.64], R4 ;  /* 0x000000040200a985 */ /* 0x0207e8000c101d38 */
[----:B------:R3:W-:Y:S02]  /*102c0*/  @!P3 ST.E.128 desc[UR56][R20.64], R28 ;  /* 0x0000001c1400b985 */ /* 0x0007e4000c101d38 */
.L_x_1371:
[----:B------:R-:W-:Y:S05]  /*102d0*/  BSYNC B1 ;  /* 0x0000000000017941 */ /* 0x000fea0003800000 */
.L_x_1370:
[----:B---3-5:R3:W4:Y:S01]  /*102e0*/  SHFL.IDX PT, R5, R44, 0x1, 0x181f ;  /* 0x00381f002c057f89 */ /* 0x02872200000e0000 */
[----:B------:R-:W-:Y:S03]  /*102f0*/  BSSY B1, `(.L_x_1372) ;  /* 0x000000c000017945 */ /* 0x000fe60003800000 */
[----:B------:R3:W0:Y:S01]  /*10300*/  SHFL.IDX PT, R4, R0, 0x1, 0x181f ;  /* 0x00381f0000047f89 */ /* 0x00062200000e0000 */
[----:B------:R-:W-:Y:S05]  /*10310*/  @P0 BRA `(.L_x_1373) ;  /* 0x0000000000240947 */ /* 0x000fea0003800000 */
[----:B------:R-:W-:Y:S02]  /*10320*/  ULDC UR4, c[0x0][0xac8] ;  /* 0x0002b20000047ab9 */ /* 0x000fe40000000800 */
[----:B------:R-:W-:Y:S02]  /*10330*/  ISETP.GE.AND P3, PT, R18, UR4, PT ;  /* 0x0000000412007c0c */ /* 0x000fe4000bf66270 */
[----:B------:R-:W-:-:S11]  /*10340*/  ISETP.GE.AND P4, PT, R19, UR4, PT ;  /* 0x0000000413007c0c */ /* 0x000fd6000bf86270 */
[CC--:B0-----:R-:W-:Y:S02]  /*10350*/  @!P3 LEA R2, P0, R18.reuse, R4.reuse, 0x1 ;  /* 0x000000041202b211 */ /* 0x0c1fe400078008ff */
[C---:B------:R-:W-:Y:S02]  /*10360*/  @!P4 LEA R4, P2, R19.reuse, R4, 0x1 ;  /* 0x000000041304c211 */ /* 0x040fe400078408ff */
[-C--:B----4-:R-:W-:Y:S02]  /*10370*/  @!P3 LEA.HI.X R3, R18, R5.reuse, R204, 0x1, P0 ;  /* 0x000000051203b211 */ /* 0x090fe400000f0ccc */
[----:B------:R-:W-:-:S03]  /*10380*/  @!P4 LEA.HI.X R5, R19, R5, R203, 0x1, P2 ;  /* 0x000000051305c211 */ /* 0x000fc600010f0ccb */
[----:B------:R0:W-:Y:S04]  /*10390*/  @!P3 ST.E.128 desc[UR56][R2.64], R8 ;  /* 0x000000080200b985 */ /* 0x0001e8000c101d38 */
[----:B------:R0:W-:Y:S02]  /*103a0*/  @!P4 ST.E.128 desc[UR56][R4.64], R32 ;  /* 0x000000200400c985 */ /* 0x0001e4000c101d38 */
.L_x_1373:
[----:B------:R-:W-:Y:S05]  /*103b0*/  BSYNC B1 ;  /* 0x0000000000017941 */ /* 0x000fea0003800000 */
.L_x_1372:
[----:B0---4-:R0:W4:Y:S01]  /*103c0*/  SHFL.IDX PT, R5, R44, 0x2, 0x181f ;  /* 0x00581f002c057f89 */ /* 0x01112200000e0000 */
        /* <DEDUP_REMOVED lines=12> */
.L_x_1375:
[----:B------:R-:W-:Y:S05]  /*10490*/  BSYNC B1 ;  /* 0x0000000000017941 */ /* 0x000fea0003800000 */
.L_x_1374:
[----:B0-----:R-:W-:Y:S01]  /*104a0*/  VIADD R3, R49, 0x60 ;  /* 0x0000006031037836 */ /* 0x001fe20000000000 */
[----:B---3--:R-:W0:Y:S04]  /*104b0*/  SHFL.IDX PT, R44, R44, 0x3, 0x181f ;  /* 0x00781f002c2c7f89 */ /* 0x008e2800000e0000 */
[----:B------:R-:W-:Y:S01]  /*104c0*/  ISETP.GE.AND P0, PT, R3, R92, PT ;  /* 0x0000005c0300720c */ /* 0x000fe20003f06270 */
[----:B------:R-:W3:-:S12]  /*104d0*/  SHFL.IDX PT, R0, R0, 0x3, 0x181f ;  /* 0x00781f0000007f89 */ /* 0x000ed800000e0000 */
[----:B------:R-:W-:Y:S05]  /*104e0*/  @P0 BRA `(.L_x_1376) ;  /* 0x0000001800200947 */ /* 0x000fea0003800000 */
[----:B------:R-:W-:Y:S02]  /*104f0*/  ULDC UR4, c[0x0][0xac8] ;  /* 0x0002b20000047ab9 */ /* 0x000fe40000000800 */
[----:B------:R-:W-:-:S13]  /*10500*/  ISETP.GE.AND P1, PT, R18, UR4, PT ;  /* 0x0000000412007c0c */ /* 0x000fda000bf26270 */
[----:B---3--:R-:W-:-:S04]  /*10510*/  @!P1 LEA R2, P0, R18, R0, 0x1 ;  /* 0x0000000012029211 */ /* 0x008fc800078008ff */
[----:B0-----:R-:W-:Y:S02]  /*10520*/  @!P1 LEA.HI.X R3, R18, R44, R204, 0x1, P0 ;  /* 0x0000002c12039211 */ /* 0x001fe400000f0ccc */
[----:B------:R-:W-:-:S03]  /*10530*/  ISETP.GE.AND P0, PT, R19, UR4, PT ;  /* 0x0000000413007c0c */ /* 0x000fc6000bf06270 */
[----:B------:R0:W-:Y:S10]  /*10540*/  @!P1 ST.E.128 desc[UR56][R2.64], R24 ;  /* 0x0000001802009985 */ /* 0x0001f4000c101d38 */
[----:B------:R-:W-:Y:S05]  /*10550*/  @P0 BRA `(.L_x_1376) ;  /* 0x0000001800040947 */ /* 0x000fea0003800000 */
[----:B0-----:R-:W-:-:S04]  /*10560*/  LEA R2, P0, R19, R0, 0x1 ;  /* 0x0000000013027211 */ /* 0x001fc800078008ff */
[----:B------:R-:W-:-:S05]  /*10570*/  LEA.HI.X R3, R19, R44, R203, 0x1, P0 ;  /* 0x0000002c13037211 */ /* 0x000fca00000f0ccb */
[----:B------:R0:W-:Y:S01]  /*10580*/  ST.E.128 desc[UR56][R2.64], R40 ;  /* 0x0000002802007985 */ /* 0x0001e2000c101d38 */
[----:B------:R-:W-:Y:S05]  /*10590*/  BRA `(.L_x_1376) ;  /* 0x0000001400f47947 */ /* 0x000fea0003800000 */
.L_x_1369:
        /* <DEDUP_REMOVED lines=9> */
[----:B------:R-:W-:-:S03]  /*10630*/  UIADD3 UR9, UR9, UR10, URZ ;  /* 0x0000000a09097290 */ /* 0x000fc6000fffe03f */
[----:B------:R-:W-:Y:S02]  /*10640*/  ULDC.64 UR10, c[0x0][0xb38] ;  /* 0x0002ce00000a7ab9 */ /* 0x000fe40000000a00 */
[----:B------:R-:W-:-:S04]  /*10650*/  UIMAD.WIDE.U32 UR8, UR43, UR10, UR8 ;  /* 0x0000000a2b0872a5 */ /* 0x000fc8000f8e0008 */
[----:B------:R-:W-:-:S03]  /*10660*/  UIMAD UR9, UR43, UR11, UR9 ;  /* 0x0000000b2b0972a4 */ /* 0x000fc6000f8e0209 */
[----:B------:R-:W-:Y:S02]  /*10670*/  ULDC.64 UR10, c[0x0][0xb40] ;  /* 0x0002d000000a7ab9 */ /* 0x000fe40000000a00 */
[----:B------:R-:W-:Y:S01]  /*10680*/  UIMAD UR4, UR4, UR10, URZ ;  /* 0x0000000a040472a4 */ /* 0x000fe2000f8e023f */
[----:B0-----:R-:W-:Y:S01]  /*10690*/  @P1 IMAD.HI.U32 R0, R13, R0, RZ ;  /* 0x000000000d001227 */ /* 0x001fe200078e00ff */
[----:B------:R-:W-:Y:S02]  /*106a0*/  UIMAD.WIDE.U32 UR8, UR7, UR10, UR8 ;  /* 0x0000000a070872a5 */ /* 0x000fe4000f8e0008 */
[----:B------:R-:W-:-:S03]  /*106b0*/  UIMAD UR4, UR7, UR11, UR4 ;  /* 0x0000000b070472a4 */ /* 0x000fc6000f8e0204 */
[----:B------:R-:W-:Y:S01]  /*106c0*/  ULDC.64 UR10, c[0x0][0xb48] ;  /* 0x0002d200000a7ab9 */ /* 0x000fe20000000a00 */
[----:B------:R-:W-:Y:S01]  /*106d0*/  UIADD3 UR9, UR9, UR4, URZ ;  /* 0x0000000409097290 */ /* 0x000fe2000fffe03f */
[----:B-1----:R-:W-:-:S03]  /*106e0*/  @P1 SHF.R.U32.HI R7, RZ, R5, R0 ;  /* 0x00000005ff071219 */ /* 0x002fc60000011600 */
[----:B------:R-:W-:Y:S01]  /*106f0*/  UIMAD.WIDE.U32 UR8, UR39, UR10, UR8 ;  /* 0x0000000a270872a5 */ /* 0x000fe2000f8e0008 */
[--C-:B------:R-:W-:Y:S01]  /*10700*/  SHF.R.S32.HI R0, RZ, 0x1f, R7.reuse ;  /* 0x0000001fff007819 */ /* 0x100fe20000011407 */
[----:B------:R-:W-:Y:S02]  /*10710*/  IMAD.MOV R2, RZ, RZ, -R7 ;  /* 0x000000ffff027224 */ /* 0x000fe400078e0a07 */
[----:B------:R-:W-:Y:S02]  /*10720*/  UIMAD UR39, UR39, UR11, UR9 ;  /* 0x0000000b272772a4 */ /* 0x000fe4000f8e0209 */
[----:B------:R-:W-:Y:S01]  /*10730*/  IMAD R93, R93, R2, R13 ;  /* 0x000000025d5d7224 */ /* 0x000fe200078e020d */
[----:B------:R-:W-:Y:S01]  /*10740*/  ULDC.64 UR10, c[0x0][0xb30] ;  /* 0x0002cc00000a7ab9 */ /* 0x000fe20000000a00 */
[----:B------:R-:W-:Y:S02]  /*10750*/  IMAD.U32 R5, RZ, RZ, UR9 ;  /* 0x00000009ff057e24 */ /* 0x000fe4000f8e00ff */
[----:B------:R-:W-:-:S02]  /*10760*/  IMAD R0, R0, UR10, RZ ;  /* 0x0000000a00007c24 */ /* 0x000fc4000f8e02ff */
        /* <DEDUP_REMOVED lines=14> */
[----:B------:R-:W-:Y:S01]  /*10850*/  PRMT R2, RZ, 0x654, R2 ;  /* 0x00000654ff027816 */ /* 0x000fe20000000002 */
[----:B------:R0:W1:Y:S01]  /*10860*/  SHFL.IDX PT, R12, R0, RZ, 0x1c1f ;  /* 0x001c1fff000c7589 */ /* 0x00006200000e0000 */
[----:B------:R-:W-:Y:S02]  /*10870*/  LEA.HI.X R14, R4, UR9, R3, 0x2, P1 ;  /* 0x00000009040e7c11 */ /* 0x000fe400088f1403 */
[----:B------:R0:W-:Y:S03]  /*10880*/  SYNCS.ARRIVE.TRANS64.RED.A1T0 RZ, [R2+URZ], RZ ;  /* 0x000000ff02ff79a7 */ /* 0x0001e6000810043f */
[----:B------:R0:W2:Y:S01]  /*10890*/  SHFL.IDX PT, R13, R14, RZ, 0x1c1f ;  /* 0x001c1fff0e0d7589 */ /* 0x0000a200000e0000 */
[----:B------:R-:W-:Y:S05]  /*108a0*/  @P2 BRA `(.L_x_1378) ;  /* 0x0000000400042947 */ /* 0x000fea0003800000 */
[----:B------:R-:W-:Y:S02]  /*108b0*/  ULDC UR4, c[0x0][0xac8] ;  /* 0x0002b20000047ab9 */ /* 0x000fe40000000800 */
[----:B------:R-:W-:Y:S02]  /*108c0*/  ISETP.GE.AND P1, PT, R16, UR4, PT ;  /* 0x0000000410007c0c */ /* 0x000fe4000bf26270 */
[----:B------:R-:W-:Y:S02]  /*108d0*/  ISETP.GE.AND P4, PT, R181, UR4, PT ;  /* 0x00000004b5007c0c */ /* 0x000fe4000bf86270 */
[----:B------:R-:W-:Y:S02]  /*108e0*/  ISETP.GE.AND P3, PT, R180, UR4, PT ;  /* 0x00000004b4007c0c */ /* 0x000fe4000bf66270 */
[----:B------:R-:W-:-:S07]  /*108f0*/  ISETP.GE.AND P2, PT, R179, UR4, PT ;  /* 0x00000004b3007c0c */ /* 0x000fce000bf46270 */
[CC--:B01----:R-:W-:Y:S02]  /*10900*/  @!P1 LEA R2, P5, R16.reuse, R12.reuse, 0x2 ;  /* 0x0000000c10029211 */ /* 0x0c3fe400078a10ff */
[CC--:B------:R-:W-:Y:S02]  /*10910*/  @!P4 LEA R4, P6, R181.reuse, R12.reuse, 0x2 ;  /* 0x0000000cb504c211 */ /* 0x0c0fe400078c10ff */
[-C--:B--2---:R-:W-:Y:S02]  /*10920*/  @!P1 LEA.HI.X R3, R16, R13.reuse, R199, 0x2, P5 ;  /* 0x0000000d10039211 */ /* 0x084fe400028f14c7 */
[----:B------:R-:W-:Y:S02]  /*10930*/  @!P4 LEA.HI.X R5, R181, R13, R198, 0x2, P6 ;  /* 0x0000000db505c211 */ /* 0x000fe400030f14c6 */
[----:B------:R-:W-:Y:S01]  /*10940*/  @!P3 LEA R6, P5, R180, R12, 0x2 ;  /* 0x0000000cb406b211 */ /* 0x000fe200078a10ff */
[----:B------:R0:W-:Y:S01]  /*10950*/  @!P1 ST.E.64 desc[UR56][R2.64], R32 ;  /* 0x0000002002009985 */ /* 0x0001e2000c101b38 */
        /* <DEDUP_REMOVED lines=8> */
[CC--:B------:R-:W-:Y:S02]  /*109e0*/  @!P1 LEA R10, P5, R178.reuse, R12.reuse, 0x2 ;  /* 0x0000000cb20a9211 */ /* 0x0c0fe400078a10ff */
[----:B------:R3:W-:Y:S01]  /*109f0*/  @!P2 ST.E.64 desc[UR56][R8.64], R42 ;  /* 0x0000002a0800a985 */ /* 0x0007e2000c101b38 */
[----:B------:R-:W-:Y:S02]  /*10a00*/  ISETP.GE.AND P2, PT, R175, UR4, PT ;  /* 0x00000004af007c0c */ /* 0x000fe4000bf46270 */
[----:B------:R-:W-:Y:S02]  /*10a10*/  @!P1 LEA.HI.X R11, R178, R13, R195, 0x2, P5 ;  /* 0x0000000db20b9211 */ /* 0x000fe400028f14c3 */
[----:B0-----:R-:W-:-:S03]  /*10a20*/  @!P4 LEA R2, P6, R177, R12, 0x2 ;  /* 0x0000000cb102c211 */ /* 0x001fc600078c10ff */
[----:B------:R0:W-:Y:S01]  /*10a30*/  @!P1 ST.E.64 desc[UR56][R10.64], R48 ;  /* 0x000000300a009985 */ /* 0x0001e2000c101b38 */
[----:B------:R-:W-:Y:S02]  /*10a40*/  ISETP.GE.AND P1, PT, R174, UR4, PT ;  /* 0x00000004ae007c0c */ /* 0x000fe4000bf26270 */
[-C--:B------:R-:W-:Y:S02]  /*10a50*/  @!P4 LEA.HI.X R3, R177, R13.reuse, R194, 0x2, P6 ;  /* 0x0000000db103c211 */ /* 0x080fe400030f14c2 */
[CC--:B-1----:R-:W-:Y:S02]  /*10a60*/  @!P3 LEA R4, P6, R176.reuse, R12.reuse, 0x2 ;  /* 0x0000000cb004b211 */ /* 0x0c2fe400078c10ff */
[----:B--2---:R-:W-:Y:S01]  /*10a70*/  @!P2 LEA R6, P5, R175, R12, 0x2 ;  /* 0x0000000caf06a211 */ /* 0x004fe200078a10ff */
[----:B------:R1:W-:Y:S01]  /*10a80*/  @!P4 ST.E.64 desc[UR56][R2.64], R50 ;  /* 0x000000320200c985 */ /* 0x0003e2000c101b38 */
[----:B------:R-:W-:Y:S02]  /*10a90*/  @!P3 LEA.HI.X R5, R176, R13, R193, 0x2, P6 ;  /* 0x0000000db005b211 */ /* 0x000fe400030f14c1 */
[----:B------:R-:W-:-:S02]  /*10aa0*/  ISETP.GE.AND P4, PT, R173, UR4, PT ;  /* 0x00000004ad007c0c */ /* 0x000fc4000bf86270 */
[----:B------:R-:W-:Y:S01]  /*10ab0*/  ISETP.GE.AND P6, PT, R172, UR4, PT ;  /* 0x00000004ac007c0c */ /* 0x000fe2000bfc6270 */
[----:B------:R2:W-:Y:S01]  /*10ac0*/  @!P3 ST.E.64 desc[UR56][R4.64], R56 ;  /* 0x000000380400b985 */ /* 0x0005e2000c101b38 */
[----:B------:R-:W-:Y:S02]  /*10ad0*/  @!P2 LEA.HI.X R7, R175, R13, R192, 0x2, P5 ;  /* 0x0000000daf07a211 */ /* 0x000fe400028f14c0 */
[----:B---3--:R-:W-:-:S03]  /*10ae0*/  @!P1 LEA R8, P3, R174, R12, 0x2 ;  /* 0x0000000cae089211 */ /* 0x008fc600078610ff */
[----:B------:R3:W-:Y:S01]  /*10af0*/  @!P2 ST.E.64 desc[UR56][R6.64], R58 ;  /* 0x0000003a0600a985 */ /* 0x0007e2000c101b38 */
[-C--:B------:R-:W-:Y:S02]  /*10b00*/  @!P1 LEA.HI.X R9, R174, R13.reuse, R191, 0x2, P3 ;  /* 0x0000000dae099211 */ /* 0x080fe400018f14bf */
[----:B------:R-:W-:Y:S02]  /*10b10*/  ISETP.GE.AND P2, PT, R171, UR4, PT ;  /* 0x00000004ab007c0c */ /* 0x000fe4000bf46270 */
[CC--:B0-----:R-:W-:Y:S01]  /*10b20*/  @!P4 LEA R10, P5, R173.reuse, R12.reuse, 0x2 ;  /* 0x0000000cad0ac211 */ /* 0x0c1fe200078a10ff */
[----:B------:R0:W-:Y:S01]  /*10b30*/  @!P1 ST.E.64 desc[UR56][R8.64], R64 ;  /* 0x0000004008009985 */ /* 0x0001e2000c101b38 */
[----:B-1----:R-:W-:Y:S02]  /*10b40*/  @!P6 LEA R2, P3, R172, R12, 0x2 ;  /* 0x0000000cac02e211 */ /* 0x002fe400078610ff */
[----:B------:R-:W-:Y:S02]  /*10b50*/  ISETP.GE.AND P1, PT, R170, UR4, PT ;  /* 0x00000004aa007c0c */ /* 0x000fe4000bf26270 */
[----:B------:R-:W-:-:S02]  /*10b60*/  @!P4 LEA.HI.X R11, R173, R13, R190, 0x2, P5 ;  /* 0x0000000dad0bc211 */ /* 0x000fc400028f14be */
[-C--:B------:R-:W-:Y:S02]  /*10b70*/  @!P6 LEA.HI.X R3, R172, R13.reuse, R189, 0x2, P3 ;  /* 0x0000000dac03e211 */ /* 0x080fe400018f14bd */
[----:B------:R-:W-:Y:S01]  /*10b80*/  ISETP.GE.AND P5, PT, R23, UR4, PT ;  /* 0x0000000417007c0c */ /* 0x000fe2000bfa6270 */
[----:B------:R1:W-:Y:S01]  /*10b90*/  @!P4 ST.E.64 desc[UR56][R10.64], R66 ;  /* 0x000000420a00c985 */ /* 0x0003e2000c101b38 */
[----:B--2---:R-:W-:Y:S02]  /*10ba0*/  @!P2 LEA R4, P3, R171, R12, 0x2 ;  /* 0x0000000cab04a211 */ /* 0x004fe400078610ff */
[----:B------:R-:W-:Y:S01]  /*10bb0*/  ISETP.GE.AND P4, PT, R169, UR4, PT ;  /* 0x00000004a9007c0c */ /* 0x000fe2000bf86270 */
[----:B------:R4:W-:Y:S01]  /*10bc0*/  @!P6 ST.E.64 desc[UR56][R2.64], R72 ;  /* 0x000000480200e985 */ /* 0x0009e2000c101b38 */
[----:B------:R-:W-:Y:S02]  /*10bd0*/  ISETP.GE.AND P6, PT, R168, UR4, PT ;  /* 0x00000004a8007c0c */ /* 0x000fe4000bfc6270 */
[----:B------:R-:W-:-:S02]  /*10be0*/  @!P2 LEA.HI.X R5, R171, R13, R188, 0x2, P3 ;  /* 0x0000000dab05a211 */ /* 0x000fc400018f14bc */
[----:B---3--:R-:W-:-:S03]  /*10bf0*/  @!P1 LEA R6, P3, R170, R12, 0x2 ;  /* 0x0000000caa069211 */ /* 0x008fc600078610ff */
[----:B------:R4:W-:Y:S01]  /*10c00*/  @!P2 ST.E.64 desc[UR56][R4.64], R74 ;  /* 0x0000004a0400a985 */ /* 0x0009e2000c101b38 */
[----:B------:R-:W-:-:S03]  /*10c10*/  @!P1 LEA.HI.X R7, R170, R13, R187, 0x2, P3 ;  /* 0x0000000daa079211 */ /* 0x000fc600018f14bb */
[-C--:B0-----:R-:W-:Y:S02]  /*10c20*/  @!P4 LEA R8, P2, R169, R12.reuse, 0x2 ;  /* 0x0000000ca908c211 */ /* 0x081fe400078410ff */
[----:B------:R4:W-:Y:S01]  /*10c30*/  @!P1 ST.E.64 desc[UR56][R6.64], R80 ;  /* 0x0000005006009985 */ /* 0x0009e2000c101b38 */
[CC--:B-1----:R-:W-:Y:S02]  /*10c40*/  @!P6 LEA R10, P1, R168.reuse, R12.reuse, 0x2 ;  /* 0x0000000ca80ae211 */ /* 0x0c2fe400078210ff */
[----:B------:R-:W-:Y:S02]  /*10c50*/  @!P5 LEA R12, P3, R23, R12, 0x2 ;  /* 0x0000000c170cd211 */ /* 0x000fe400078610ff */
[-C--:B------:R-:W-:Y:S02]  /*10c60*/  @!P4 LEA.HI.X R9, R169, R13.reuse, R186, 0x2, P2 ;  /* 0x0000000da909c211 */ /* 0x080fe400010f14ba */
[-C--:B------:R-:W-:Y:S02]  /*10c70*/  @!P6 LEA.HI.X R11, R168, R13.reuse, R185, 0x2, P1 ;  /* 0x0000000da80be211 */ /* 0x080fe400008f14b9 */
[----:B------:R-:W-:Y:S01]  /*10c80*/  @!P5 LEA.HI.X R13, R23, R13, R184, 0x2, P3 ;  /* 0x0000000d170dd211 */ /* 0x000fe200018f14b8 */
[----:B------:R4:W-:Y:S04]  /*10c90*/  @!P4 ST.E.64 desc[UR56][R8.64], R82 ;  /* 0x000000520800c985 */ /* 0x0009e8000c101b38 */
[----:B------:R4:W-:Y:S04]  /*10ca0*/  @!P6 ST.E.64 desc[UR56][R10.64], R88 ;  /* 0x000000580a00e985 */ /* 0x0009e8000c101b38 */
[----:B------:R4:W-:Y:S02]  /*10cb0*/  @!P5 ST.E.64 desc[UR56][R12.64], R90 ;  /* 0x0000005a0c00d985 */ /* 0x0009e4000c101b38 */
.L_x_1378:
[----:B------:R-:W-:Y:S05]  /*10cc0*/  BSYNC B1 ;  /* 0x0000000000017941 */ /* 0x000fea0003800000 */
.L_x_1377:
[----:B0-----:R-:W0:Y:S04]  /*10cd0*/  SHFL.IDX PT, R14, R14, 0x1, 0x1c1f ;  /* 0x003c1f000e0e7f89 */ /* 0x001e2800000e0000 */
[----:B------:R-:W3:Y:S01]  /*10ce0*/  SHFL.IDX PT, R0, R0, 0x1, 0x1c1f ;  /* 0x003c1f0000007f89 */ /* 0x000ee200000e0000 */
[----:B------:R-:W-:Y:S05]  /*10cf0*/  @P0 BRA `(.L_x_1376) ;  /* 0x00000010001c0947 */ /* 0x000fea0003800000 */
[----:B------:R-:W-:Y:S02]  /*10d00*/  ULDC UR4, c[0x0][0xac8] ;  /* 0x0002b20000047ab9 */ /* 0x000fe40000000800 */
[----:B------:R-:W-:Y:S02]  /*10d10*/  ISETP.GE.AND P3, PT, R16, UR4, PT ;  /* 0x0000000410007c0c */ /* 0x000fe4000bf66270 */
[----:B------:R-:W-:Y:S02]  /*10d20*/  ISETP.GE.AND P1, PT, R181, UR4, PT ;  /* 0x00000004b5007c0c */ /* 0x000fe4000bf26270 */
[----:B------:R-:W-:Y:S02]  /*10d30*/  ISETP.GE.AND P0, PT, R180, UR4, PT ;  /* 0x00000004b4007c0c */ /* 0x000fe4000bf06270 */
[----:B------:R-:W-:-:S07]  /*10d40*/  ISETP.GE.AND P4, PT, R179, UR4, PT ;  /* 0x00000004b3007c0c */ /* 0x000fce000bf86270 */
[CC--:B---34-:R-:W-:Y:S02]  /*10d50*/  @!P3 LEA R2, P2, R16.reuse, R0.reuse, 0x2 ;  /* 0x000000001002b211 */ /* 0x0d8fe400078410ff */
[----:B------:R-:W-:Y:S02]  /*10d60*/  @!P1 LEA R4, P6, R181, R0, 0x2 ;  /* 0x00000000b5049211 */ /* 0x000fe400078c10ff */
[----:B0-----:R-:W-:Y:S02]  /*10d70*/  @!P3 LEA.HI.X R3, R16, R14, R199, 0x2, P2 ;  /* 0x0000000e1003b211 */ /* 0x001fe400010f14c7 */
[----:B------:R-:W-:Y:S02]  /*10d80*/  ISETP.GE.AND P2, PT, R178, UR4, PT ;  /* 0x00000004b2007c0c */ /* 0x000fe4000bf46270 */
[----:B------:R-:W-:Y:S01]  /*10d90*/  @!P0 LEA R6, P5, R180, R0, 0x2 ;  /* 0x00000000b4068211 */ /* 0x000fe200078a10ff */
[----:B------:R0:W-:Y:S01]  /*10da0*/  @!P3 ST.E.64 desc[UR56][R2.64], R36 ;  /* 0x000000240200b985 */ /* 0x0001e2000c101b38 */
[----:B------:R-:W-:-:S02]  /*10db0*/  ISETP.GE.AND P3, PT, R177, UR4, PT ;  /* 0x00000004b1007c0c */ /* 0x000fc4000bf66270 */
[-C--:B------:R-:W-:Y:S02]  /*10dc0*/  @!P1 LEA.HI.X R5, R181, R14.reuse, R198, 0x2, P6 ;  /* 0x0000000eb5059211 */ /* 0x080fe400030f14c6 */
[----:B------:R-:W-:-:S03]  /*10dd0*/  @!P0 LEA.HI.X R7, R180, R14, R197, 0x2, P5 ;  /* 0x0000000eb4078211 */ /* 0x000fc600028f14c5 */
[----:B------:R3:W-:Y:S01]  /*10de0*/  @!P1 ST.E.64 desc[UR56][R4.64], R38 ;  /* 0x0000002604009985 */ /* 0x0007e2000c101b38 */
[CC--:B------:R-:W-:Y:S02]  /*10df0*/  @!P4 LEA R8, P1, R179.reuse, R0.reuse, 0x2 ;  /* 0x00000000b308c211 */ /* 0x0c0fe400078210ff */
[----:B------:R-:W-:Y:S01]  /*10e00*/  @!P2 LEA R10, P6, R178, R0, 0x2 ;  /* 0x00000000b20aa211 */ /* 0x000fe200078c10ff */
[----:B------:R4:W-:Y:S01]  /*10e10*/  @!P0 ST.E.64 desc[UR56][R6.64], R44 ;  /* 0x0000002c06008985 */ /* 0x0009e2000c101b38 */
[----:B------:R-:W-:Y:S02]  /*10e20*/  ISETP.GE.AND P0, PT, R176, UR4, PT ;  /* 0x00000004b0007c0c */ /* 0x000fe4000bf06270 */
[----:B------:R-:W-:Y:S02]  /*10e30*/  @!P4 LEA.HI.X R9, R179, R14, R196, 0x2, P1 ;  /* 0x0000000eb309c211 */ /* 0x000fe400008f14c4 */
[----:B------:R-:W-:Y:S02]  /*10e40*/  ISETP.GE.AND P1, PT, R175, UR4, PT ;  /* 0x00000004af007c0c */ /* 0x000fe4000bf26270 */
[----:B-1----:R-:W-:Y:S01]  /*10e50*/  @!P3 LEA R12, P5, R177, R0, 0x2 ;  /* 0x00000000b10cb211 */ /* 0x002fe200078a10ff */
[----:B------:R1:W-:Y:S01]  /*10e60*/  @!P4 ST.E.64 desc[UR56][R8.64], R46 ;  /* 0x0000002e0800c985 */ /* 0x0003e2000c101b38 */
[----:B------:R-:W-:-:S02]  /*10e70*/  @!P2 LEA.HI.X R11, R178, R14, R195, 0x2, P6 ;  /* 0x0000000eb20ba211 */ /* 0x000fc400030f14c3 */
[----:B------:R-:W-:Y:S02]  /*10e80*/  ISETP.GE.AND P4, PT, R174, UR4, PT ;  /* 0x00000004ae007c0c */ /* 0x000fe4000bf86270 */
[----:B--2---:R-:W-:Y:S01]  /*10e90*/  @!P3 LEA.HI.X R13, R177, R14, R194, 0x2, P5 ;  /* 0x0000000eb10db211 */ /* 0x004fe200028f14c2 */
[----:B------:R2:W-:Y:S01]  /*10ea0*/  @!P2 ST.E.64 desc[UR56][R10.64], R52 ;  /* 0x000000340a00a985 */ /* 0x0005e2000c101b38 */
[----:B0-----:R-:W-:-:S03]  /*10eb0*/  @!P0 LEA R2, P2, R176, R0, 0x2 ;  /* 0x00000000b0028211 */ /* 0x001fc600078410ff */
[----:B------:R-:W-:Y:S01]  /*10ec0*/  @!P3 ST.E.64 desc[UR56][R12.64], R54 ;  /* 0x000000360c00b985 */ /* 0x000fe2000c101b38 */
[----:B------:R-:W-:Y:S02]  /*10ed0*/  ISETP.GE.AND P3, PT, R173, UR4, PT ;  /* 0x00000004ad007c0c */ /* 0x000fe4000bf66270 */
[C---:B---3--:R-:W-:Y:S02]  /*10ee0*/  @!P1 LEA R4, P5, R175.reuse, R0, 0x2 ;  /* 0x00000000af049211 */ /* 0x048fe400078a10ff */
[----:B------:R-:W-:Y:S02]  /*10ef0*/  @!P0 LEA.HI.X R3, R176, R14, R193, 0x2, P2 ;  /* 0x0000000eb0038211 */ /* 0x000fe400010f14c1 */
[----:B------:R-:W-:Y:S02]  /*10f00*/  ISETP.GE.AND P2, PT, R172, UR4, PT ;  /* 0x00000004ac007c0c */ /* 0x000fe4000bf46270 */
[----:B----4-:R-:W-:Y:S01]  /*10f10*/  @!P4 LEA R6, P6, R174, R0, 0x2 ;  /* 0x00000000ae06c211 */ /* 0x010fe200078c10ff */
[----:B------:R0:W-:Y:S01]  /*10f20*/  @!P0 ST.E.64 desc[UR56][R2.64], R60 ;  /* 0x0000003c02008985 */ /* 0x0001e2000c101b38 */
[----:B------:R-:W-:-:S02]  /*10f30*/  @!P1 LEA.HI.X R5, R175, R14, R192, 0x2, P5 ;  /* 0x0000000eaf059211 */ /* 0x000fc400028f14c0 */
[----:B------:R-:W-:Y:S02]  /*10f40*/  @!P4 LEA.HI.X R7, R174, R14, R191, 0x2, P6 ;  /* 0x0000000eae07c211 */ /* 0x000fe400030f14bf */
[----:B------:R-:W-:Y:S01]  /*10f50*/  ISETP.GE.AND P0, PT, R171, UR4, PT ;  /* 0x00000004ab007c0c */ /* 0x000fe2000bf06270 */
[----:B------:R3:W-:Y:S01]  /*10f60*/  @!P1 ST.E.64 desc[UR56][R4.64], R62 ;  /* 0x0000003e04009985 */ /* 0x0007e2000c101b38 */
[C---:B-1----:R-:W-:Y:S02]  /*10f70*/  @!P3 LEA R8, P1, R173.reuse, R0, 0x2 ;  /* 0x00000000ad08b211 */ /* 0x042fe400078210ff */
[----:B------:R-:W-:Y:S01]  /*10f80*/  ISETP.GE.AND P5, PT, R170, UR4, PT ;  /* 0x00000004aa007c0c */ /* 0x000fe2000bfa6270 */
[----:B------:R1:W-:Y:S01]  /*10f90*/  @!P4 ST.E.64 desc[UR56][R6.64], R68 ;  /* 0x000000440600c985 */ /* 0x0003e2000c101b38 */
[----:B------:R-:W-:Y:S02]  /*10fa0*/  @!P3 LEA.HI.X R9, R173, R14, R190, 0x2, P1 ;  /* 0x0000000ead09b211 */ /* 0x000fe400008f14be */
[----:B------:R-:W-:-:S02]  /*10fb0*/  ISETP.GE.AND P4, PT, R169, UR4, PT ;  /* 0x00000004a9007c0c */ /* 0x000fc4000bf86270 */
[----:B------:R-:W-:Y:S01]  /*10fc0*/  ISETP.GE.AND P1, PT, R168, UR4, PT ;  /* 0x00000004a8007c0c */ /* 0x000fe2000bf26270 */
[----:B------:R4:W-:Y:S01]  /*10fd0*/  @!P3 ST.E.64 desc[UR56][R8.64], R70 ;  /* 0x000000460800b985 */ /* 0x0009e2000c101b38 */
[CC--:B--2---:R-:W-:Y:S02]  /*10fe0*/  @!P2 LEA R10, P6, R172.reuse, R0.reuse, 0x2 ;  /* 0x00000000ac0aa211 */ /* 0x0c4fe400078c10ff */
[C---:B0-----:R-:W-:Y:S02]  /*10ff0*/  @!P0 LEA R2, P3, R171.reuse, R0, 0x2 ;  /* 0x00000000ab028211 */ /* 0x041fe400078610ff */
[-C--:B------:R-:W-:Y:S02]  /*11000*/  @!P2 LEA.HI.X R11, R172, R14.reuse, R189, 0x2, P6 ;  /* 0x0000000eac0ba211 */ /* 0x080fe400030f14bd */
[----:B------:R-:W-:-:S03]  /*11010*/  @!P0 LEA.HI.X R3, R171, R14, R188, 0x2, P3 ;  /* 0x0000000eab038211 */ /* 0x000fc600018f14bc */
[----:B------:R4:W-:Y:S01]  /*11020*/  @!P2 ST.E.64 desc[UR56][R10.64], R76 ;  /* 0x0000004c0a00a985 */ /* 0x0009e2000c101b38 */
[-C--:B---3--:R-:W-:Y:S02]  /*11030*/  @!P5 LEA R4, P2, R170, R0.reuse, 0x2 ;  /* 0x00000000aa04d211 */ /* 0x088fe400078410ff */
[CC--:B-1----:R-:W-:Y:S01]  /*11040*/  @!P4 LEA R6, P3, R169.reuse, R0.reuse, 0x2 ;  /* 0x00000000a906c211 */ /* 0x0c2fe200078610ff */
        /* <DEDUP_REMOVED lines=10> */
[----:B----4-:R-:W-:-:S04]  /*110f0*/  LEA R2, P0, R23, R0, 0x2 ;  /* 0x0000000017027211 */ /* 0x010fc800078010ff */
[----:B------:R-:W-:-:S05]  /*11100*/  LEA.HI.X R3, R23, R14, R184, 0x2, P0 ;  /* 0x0000000e17037211 */ /* 0x000fca00000f14b8 */
[----:B------:R0:W-:Y:S01]  /*11110*/  ST.E.64 desc[UR56][R2.64], R30 ;  /* 0x0000001e02007985 */ /* 0x0001e2000c101b38 */
[----:B------:R-:W-:Y:S05]  /*11120*/  BRA `(.L_x_1376) ;  /* 0x0000000c00107947 */ /* 0x000fea0003800000 */
.L_x_1367:
        /* <DEDUP_REMOVED lines=9> */
[----:B------:R-:W-:Y:S01]  /*111c0*/  UISETP.NE.U32.AND UP1, UPT, UR8, URZ, UPT ;  /* 0x0000003f0800728c */ /* 0x000fe2000bf25070 */
[----:B------:R-:W-:Y:S02]  /*111d0*/  ULDC UR4, c[0x0][0xa88] ;  /* 0x0002a20000047ab9 */ /* 0x000fe40000000800 */
[----:B------:R-:W2:Y:S01]  /*111e0*/  @P1 LDG.E R6, desc[UR56][R2.64] ;  /* 0x0000003802061981 */ /* 0x000ea2000c1e1900 */
[----:B------:R-:W-:Y:S01]  /*111f0*/  UISETP.NE.AND.EX UP1, UPT, UR9, URZ, UPT, UP1 ;  /* 0x0000003f0900728c */ /* 0x000fe2000bf25310 */
[----:B------:R-:W-:-:S05]  /*11200*/  IMAD.U32 R0, RZ, RZ, UR4 ;  /* 0x00000004ff007e24 */ /* 0x000fca000f8e00ff */
        /* <DEDUP_REMOVED lines=8> */
[----:B--2---:R-:W-:Y:S01]  /*11290*/  @P1 R2UR UR4, R6 ;  /* 0x00000000060412ca */ /* 0x004fe200000e0000 */
[----:B0-----:R-:W-:-:S14]  /*112a0*/  @P2 BRA `(.L_x_1379) ;  /* 0x0000000000102947 */ /* 0x001fdc0003800000 */
[----:B------:R-:W-:Y:S05]  /*112b0*/  @!P1 BRA `(.L_x_1379) ;  /* 0x00000000000c9947 */ /* 0x000fea0003800000 */
[----:B------:R-:W2:Y:S04]  /*112c0*/  LDG.E R5, desc[UR56][R2.64] ;  /* 0x0000003802057981 */ /* 0x000ea8000c1e1900 */
[----:B-----5:R-:W2:Y:S02]  /*112d0*/  LDG.E R0, desc[UR56][R2.64+0x4] ;  /* 0x0000043802007981 */ /* 0x020ea4000c1e1900 */
[----:B--2---:R-:W-:-:S07]  /*112e0*/  IMAD.IADD R0, R0, 0x1, -R5 ;  /* 0x0000000100007824 */ /* 0x004fce00078e0a05 */
.L_x_1379:
[----:B------:R-:W-:Y:S01]  /*112f0*/  USHF.R.S32.HI UR12, URZ, 0x1f, UR44 ;  /* 0x0000001f3f0c7899 */ /* 0x000fe2000801142c */
[----:B------:R-:W-:Y:S01]  /*11300*/  BSSY B1, `(.L_x_1380) ;  /* 0x000003a000017945 */ /* 0x000fe20003800000 */
[----:B------:R-:W-:Y:S02]  /*11310*/  USHF.R.S32.HI UR18, URZ, 0x1f, UR4 ;  /* 0x0000001f3f127899 */ /* 0x000fe40008011404 */
[----:B------:R-:W-:Y:S02]  /*11320*/  USEL UR7, UR44, URZ, !UP0 ;  /* 0x0000003f2c077287 */ /* 0x000fe4000c000000 */
[----:B------:R-:W-:Y:S01]  /*11330*/  USEL UR12, UR12, URZ, !UP0 ;  /* 0x0000003f0c0c7287 */ /* 0x000fe2000c000000 */
[----:B------:R-:W-:Y:S11]  /*11340*/  @P0 BRA `(.L_x_1381) ;  /* 0x0000000000d40947 */ /* 0x000ff60003800000 */
[----:B------:R-:W0:Y:S01]  /*11350*/  S2R R3, SR_TID.X ;  /* 0x0000000000037919 */ /* 0x000e220000002100 */
[----:B------:R-:W1:Y:S01]  /*11360*/  LDC R9, c[0x0][0xbe8] ;  /* 0x0002fa00ff097b82 */ /* 0x000e620000000800 */
[----:B------:R-:W-:Y:S02]  /*11370*/  IMAD.U32 R4, RZ, RZ, UR42 ;  /* 0x0000002aff047e24 */ /* 0x000fe4000f8e00ff */
[----:B-1---5:R-:W-:-:S03]  /*11380*/  IMAD R2, R0, R9, RZ ;  /* 0x0000000900027224 */ /* 0x022fc600078e02ff */
[----:B0-----:R-:W-:-:S04]  /*11390*/  IADD3 R4, R4, -0x80, R3 ;  /* 0xffffff8004047810 */ /* 0x001fc80007ffe003 */
[----:B------:R-:W-:-:S13]  /*113a0*/  ISETP.GE.AND P0, PT, R4, R2, PT ;  /* 0x000000020400720c */ /* 0x000fda0003f06270 */
[----:B------:R-:W-:Y:S05]  /*113b0*/  @P0 BRA `(.L_x_1381) ;  /* 0x0000000000b80947 */ /* 0x000fea0003800000 */
[----:B------:R-:W-:Y:S01]  /*113c0*/  ISETP.NE.AND P0, PT, R9, 0x1, PT ;  /* 0x000000010900780c */ /* 0x000fe20003f05270 */
[----:B------:R-:W-:Y:S01]  /*113d0*/  UISETP.GT.AND UP2, UPT, UR47, 0x1, UPT ;  /* 0x000000012f00788c */ /* 0x000fe2000bf44270 */
[----:B------:R-:W-:Y:S01]  /*113e0*/  IMAD.MOV.U32 R5, RZ, RZ, R4 ;  /* 0x000000ffff057224 */ /* 0x000fe200078e0004 */
[----:B------:R-:W-:Y:S02]  /*113f0*/  UMOV UR8, 0x9b8 ;  /* 0x000009b800087882 */ /* 0x000fe40000000000 */
[----:B------:R-:W-:Y:S02]  /*11400*/  USEL UR19, UR8, 0x978, UP2 ;  /* 0x0000097808137887 */ /* 0x000fe40009000000 */
[----:B------:R-:W-:-:S06]  /*11410*/  USEL UR21, UR39, URZ, UP2 ;  /* 0x0000003f27157287 */ /* 0x000fcc0009000000 */
[----:B------:R-:W0:Y:S04]  /*11420*/  @P0 LDC R3, c[0x0][0xbec] ;  /* 0x0002fb00ff030b82 */ /* 0x000e280000000800 */
[----:B------:R-:W-:Y:S01]  /*11430*/  ULDC.64 UR8, c[0x0][UR19+0x218] ;  /* 0x0000860013087abb */ /* 0x000fe20008000a00 */
[----:B------:R-:W-:Y:S01]  /*11440*/  ULDC.64 UR14, c[0x0][UR19+0x220] ;  /* 0x00008800130e7abb */ /* 0x000fe20008000a00 */
[----:B------:R-:W-:Y:S01]  /*11450*/  ULDC.64 UR16, c[0x0][UR19+0x228] ;  /* 0x00008a0013107abb */ /* 0x000fe20008000a00 */
[----:B------:R-:W-:Y:S01]  /*11460*/  UIMAD.WIDE.U32 UR10, UR8, UR43, URZ ;  /* 0x0000002b080a72a5 */ /* 0x000fe2000f8e003f */
[----:B------:R-:W1:Y:S01]  /*11470*/  @P0 LDC R7, c[0x0][0xbf0] ;  /* 0x0002fc00ff070b82 */ /* 0x000e620000000800 */
[----:B------:R-:W-:Y:S02]  /*11480*/  UIMAD UR20, UR9, UR43, URZ ;  /* 0x0000002b091472a4 */ /* 0x000fe4000f8e023f */
        /* <DEDUP_REMOVED lines=10> */
[----:B------:R-:W-:Y:S02]  /*11530*/  IMAD.U32 R3, RZ, RZ, UR23 ;  /* 0x00000017ff037e24 */ /* 0x000fe4000f8e00ff */
[----:B------:R-:W-:Y:S01]  /*11540*/  IMAD.U32 R6, RZ, RZ, UR8 ;  /* 0x00000008ff067e24 */ /* 0x000fe2000f8e00ff */
[----:B------:R-:W-:Y:S01]  /*11550*/  ULDC.64 UR8, c[0x0][UR19+0x210] ;  /* 0x0000840013087abb */ /* 0x000fe20008000a00 */
[----:B-1----:R-:W-:Y:S01]  /*11560*/  @P0 SHF.R.U32.HI R5, RZ, R7, R2 ;  /* 0x00000007ff050219 */ /* 0x002fe20000011602 */
[----:B------:R-:W-:-:S04]  /*11570*/  IMAD.U32 R2, RZ, RZ, UR22 ;  /* 0x00000016ff027e24 */ /* 0x000fc8000f8e00ff */
[--C-:B------:R-:W-:Y:S01]  /*11580*/  IMAD.MOV R7, RZ, RZ, -R5.reuse ;  /* 0x000000ffff077224 */ /* 0x100fe200078e0a05 */
[----:B------:R-:W-:Y:S01]  /*11590*/  IADD3 R2, P0, P1, R5, UR10, R2 ;  /* 0x0000000a05027c10 */ /* 0x000fe2000f91e002 */
[----:B------:R-:W-:Y:S01]  /*115a0*/  UIADD3.X UR10, UR13, UR11, UR18, UP0, UP1 ;  /* 0x0000000b0d0a7290 */ /* 0x000fe200087e2412 */
[----:B------:R-:W-:Y:S01]  /*115b0*/  SHF.R.S32.HI R5, RZ, 0x1f, R5 ;  /* 0x0000001fff057819 */ /* 0x000fe20000011405 */
[----:B------:R-:W-:-:S04]  /*115c0*/  IMAD R7, R9, R7, R4 ;  /* 0x0000000709077224 */ /* 0x000fc800078e0204 */
[----:B------:R-:W-:Y:S01]  /*115d0*/  IADD3.X R3, R5, UR10, R6, P0, P1 ;  /* 0x0000000a05037c10 */ /* 0x000fe200087e2406 */
[C---:B------:R-:W-:Y:S01]  /*115e0*/  IMAD R9, R7.reuse, UR9, RZ ;  /* 0x0000000907097c24 */ /* 0x040fe2000f8e02ff */
[----:B------:R-:W-:Y:S01]  /*115f0*/  SHF.R.S32.HI R4, RZ, 0x1f, R7 ;  /* 0x0000001fff047819 */ /* 0x000fe20000011407 */
[----:B------:R-:W-:Y:S01]  /*11600*/  ULDC.64 UR10, c[0x0][0xba8] ;  /* 0x0002ea00000a7ab9 */ /* 0x000fe20000000a00 */
[----:B------:R-:W-:Y:S01]  /*11610*/  @!UP2 ULDC UR10, c[0x0][0xb50] ;  /* 0x0002d400000aaab9 */ /* 0x000fe20000000800 */
[----:B------:R-:W-:Y:S01]  /*11620*/  IMAD.WIDE.U32 R2, R7, UR8, R2 ;  /* 0x0000000807027c25 */ /* 0x000fe2000f8e0002 */
[----:B------:R-:W-:-:S03]  /*11630*/  @!UP2 ULDC UR11, c[0x0][0xb54] ;  /* 0x0002d500000baab9 */ /* 0x000fc60000000800 */
[----:B------:R-:W-:Y:S01]  /*11640*/  IMAD R9, R4, UR8, R9 ;  /* 0x0000000804097c24 */ /* 0x000fe2000f8e0209 */
[----:B------:R-:W-:-:S03]  /*11650*/  LEA R4, P0, R2, UR10, 0x2 ;  /* 0x0000000a02047c11 */ /* 0x000fc6000f8010ff */
[----:B------:R-:W-:-:S05]  /*11660*/  IMAD.IADD R3, R3, 0x1, R9 ;  /* 0x0000000103037824 */ /* 0x000fca00078e0209 */
[----:B------:R-:W-:Y:S01]  /*11670*/  LEA.HI.X R5, R2, UR11, R3, 0x2, P0 ;  /* 0x0000000b02057c11 */ /* 0x000fe200080f1403 */
[----:B------:R-:W-:-:S05]  /*11680*/  IMAD.MOV.U32 R3, RZ, RZ, -0x800000 ;  /* 0xff800000ff037424 */ /* 0x000fca00078e00ff */
[----:B------:R0:W-:Y:S02]  /*11690*/  STG.E desc[UR56][R4.64], R3 ;  /* 0x0000000304007986 */ /* 0x0001e4000c101938 */
.L_x_1381:
[----:B------:R-:W-:Y:S05]  /*116a0*/  BSYNC B1 ;  /* 0x0000000000017941 */ /* 0x000fea0003800000 */
.L_x_1380:
[----:B------:R-:W-:-:S06]  /*116b0*/  UISETP.GT.AND UP0, UPT, UR47, 0x1, UPT ;  /* 0x000000012f00788c */ /* 0x000fcc000bf04270 */
[----:B------:R-:W-:-:S13]  /*116c0*/  PLOP3.LUT P0, PT, PT, PT, UP0, 0x80, 0x0 ;  /* 0x000000000000781c */ /* 0x000fda0003f0f008 */
[----:B------:R-:W-:Y:S05]  /*116d0*/  @P0 BRA `(.L_x_1376) ;  /* 0x0000000400a40947 */ /* 0x000fea0003800000 */
[----:B------:R-:W1:Y:S01]  /*116e0*/  LDC R11, c[0x0][0xbe8] ;  /* 0x0002fa00ff0b7b82 */ /* 0x000e620000000800 */
[----:B------:R-:W-:Y:S01]  /*116f0*/  ULDC.64 UR14, c[0x0][0xaa0] ;  /* 0x0002a800000e7ab9 */ /* 0x000fe20000000a00 */
[----:B------:R-:W-:Y:S01]  /*11700*/  IMAD R2, R22, 0x20, R182 ;  /* 0x0000002016027824 */ /* 0x000fe200078e02b6 */
[----:B------:R-:W-:Y:S01]  /*11710*/  UIMAD UR10, UR18, UR14, URZ ;  /* 0x0000000e120a72a4 */ /* 0x000fe2000f8e023f */
[----:B------:R-:W-:Y:S01]  /*11720*/  BSSY B1, `(.L_x_1382) ;  /* 0x000003a000017945 */ /* 0x000fe20003800000 */
[----:B------:R-:W-:Y:S01]  /*11730*/  UIMAD.WIDE.U32 UR8, UR4, UR14, URZ ;  /* 0x0000000e040872a5 */ /* 0x000fe2000f8e003f */
[----:B------:R-:W-:Y:S01]  /*11740*/  VIADD R6, R2, UR42 ;  /* 0x0000002a02067c36 */ /* 0x000fe20008000000 */
[----:B------:R-:W-:-:S03]  /*11750*/  UIMAD UR10, UR4, UR15, UR10 ;  /* 0x0000000f040a72a4 */ /* 0x000fc6000f8e020a */
[----:B0-----:R-:W-:Y:S01]  /*11760*/  IMAD.MOV.U32 R5, RZ, RZ, R6 ;  /* 0x000000ffff057224 */ /* 0x001fe200078e0006 */
[----:B------:R-:W-:-:S03]  /*11770*/  UIADD3 UR9, UR9, UR10, URZ ;  /* 0x0000000a09097290 */ /* 0x000fc6000fffe03f */
[----:B------:R-:W-:Y:S02]  /*11780*/  ULDC.64 UR10, c[0x0][0xae8] ;  /* 0x0002ba00000a7ab9 */ /* 0x000fe40000000a00 */
[----:B------:R-:W-:-:S04]  /*11790*/  UIMAD.WIDE.U32 UR8, UR43, UR10, UR8 ;  /* 0x0000000a2b0872a5 */ /* 0x000fc8000f8e0008 */
[----:B------:R-:W-:-:S03]  /*117a0*/  UIMAD UR9, UR43, UR11, UR9 ;  /* 0x0000000b2b0972a4 */ /* 0x000fc6000f8e0209 */
[----:B------:R-:W-:Y:S01]  /*117b0*/  ULDC.64 UR10, c[0x0][0xaf0] ;  /* 0x0002bc00000a7ab9 */ /* 0x000fe20000000a00 */
[----:B-1----:R-:W-:Y:S01]  /*117c0*/  ISETP.NE.AND P0, PT, R11, 0x1, PT ;  /* 0x000000010b00780c */ /* 0x002fe20003f05270 */
[----:B------:R-:W-:Y:S02]  /*117d0*/  UIMAD UR12, UR12, UR10, URZ ;  /* 0x0000000a0c0c72a4 */ /* 0x000fe4000f8e023f */
[----:B------:R-:W-:Y:S02]  /*117e0*/  UIMAD.WIDE.U32 UR8, UR7, UR10, UR8 ;  /* 0x0000000a070872a5 */ /* 0x000fe4000f8e0008 */
[----:B------:R-:W-:-:S03]  /*117f0*/  UIMAD UR4, UR7, UR11, UR12 ;  /* 0x0000000b070472a4 */ /* 0x000fc6000f8e020c */
[----:B------:R-:W-:Y:S01]  /*11800*/  ULDC.64 UR10, c[0x0][0xae0] ;  /* 0x0002b800000a7ab9 */ /* 0x000fe20000000a00 */
[----:B------:R-:W-:-:S04]  /*11810*/  UIADD3 UR4, UR9, UR4, URZ ;  /* 0x0000000409047290 */ /* 0x000fc8000fffe03f */
        /* <DEDUP_REMOVED lines=9> */
[----:B------:R-:W-:Y:S02]  /*118b0*/  IMAD R7, R11, R7, R6 ;  /* 0x000000070b077224 */ /* 0x000fe400078e0206 */
[----:B------:R-:W-:Y:S01]  /*118c0*/  IMAD.U32 R2, RZ, RZ, UR8 ;  /* 0x00000008ff027e24 */ /* 0x000fe2000f8e00ff */
[----:B------:R-:W-:Y:S01]  /*118d0*/  ULDC.64 UR8, c[0x0][0xad8] ;  /* 0x0002b60000087ab9 */ /* 0x000fe20000000a00 */
[C---:B------:R-:W-:Y:S01]  /*118e0*/  IMAD R9, R5.reuse, UR11, R4 ;  /* 0x0000000b05097c24 */ /* 0x040fe2000f8e0204 */
[----:B------:R-:W-:Y:S01]  /*118f0*/  SHF.R.S32.HI R4, RZ, 0x1f, R7 ;  /* 0x0000001fff047819 */ /* 0x000fe20000011407 */
[----:B------:R-:W-:-:S04]  /*11900*/  IMAD.WIDE.U32 R2, R5, UR10, R2 ;  /* 0x0000000a05027c25 */ /* 0x000fc8000f8e0002 */
[----:B------:R-:W-:Y:S02]  /*11910*/  IMAD.IADD R3, R3, 0x1, R9 ;  /* 0x0000000103037824 */ /* 0x000fe400078e0209 */
[----:B------:R-:W-:Y:S02]  /*11920*/  IMAD R4, R4, UR8, RZ ;  /* 0x0000000804047c24 */ /* 0x000fe4000f8e02ff */
[----:B------:R-:W-:Y:S02]  /*11930*/  VIADD R6, R182, UR42 ;  /* 0x0000002ab6067c36 */ /* 0x000fe40008000000 */
[----:B-----5:R-:W-:Y:S02]  /*11940*/  IMAD R11, R0, R11, RZ ;  /* 0x0000000b000b7224 */ /* 0x020fe400078e02ff */
[C---:B------:R-:W-:Y:S02]  /*11950*/  IMAD R5, R7.reuse, UR9, R4 ;  /* 0x0000000907057c24 */ /* 0x040fe4000f8e0204 */
[----:B------:R-:W-:Y:S01]  /*11960*/  IMAD.WIDE.U32 R2, R7, UR8, R2 ;  /* 0x0000000807027c25 */ /* 0x000fe2000f8e0002 */
[----:B------:R-:W-:Y:S01]  /*11970*/  ISETP.GE.AND P2, PT, R6, R11, PT ;  /* 0x0000000b0600720c */ /* 0x000fe20003f46270 */
[----:B------:R-:W-:-:S02]  /*11980*/  ULDC.64 UR8, c[0x0][0xa80] ;  /* 0x0002a00000087ab9 */ /* 0x000fc40000000a00 */
[----:B------:R-:W-:Y:S01]  /*11990*/  VIADD R0, R6, 0x20 ;  /* 0x0000002006007836 */ /* 0x000fe20000000000 */
[----:B------:R-:W-:Y:S01]  /*119a0*/  LEA R4, P3, R2, UR8, 0x1 ;  /* 0x0000000802047c11 */ /* 0x000fe2000f8608ff */
[----:B------:R-:W-:-:S03]  /*119b0*/  IMAD.IADD R3, R3, 0x1, R5 ;  /* 0x0000000103037824 */ /* 0x000fc600078e0205 */
[-C--:B------:R-:W-:Y:S01]  /*119c0*/  ISETP.GE.AND P1, PT, R0, R11.reuse, PT ;  /* 0x0000000b0000720c */ /* 0x080fe20003f26270 */
[----:B------:R-:W-:Y:S01]  /*119d0*/  VIADD R0, R6, 0x40 ;  /* 0x0000004006007836 */ /* 0x000fe20000000000 */
[----:B------:R-:W-:Y:S02]  /*119e0*/  LEA.HI.X R5, R2, UR9, R3, 0x1, P3 ;  /* 0x0000000902057c11 */ /* 0x000fe400098f0c03 */
[----:B------:R0:W1:Y:S02]  /*119f0*/  SHFL.IDX PT, R2, R4, RZ, 0x181f ;  /* 0x00181fff04027589 */ /* 0x00006400000e0000 */
[----:B------:R-:W-:Y:S02]  /*11a00*/  ISETP.GE.AND P0, PT, R0, R11, PT ;  /* 0x0000000b0000720c */ /* 0x000fe40003f06270 */
[----:B------:R0:W2:Y:S01]  /*11a10*/  SHFL.IDX PT, R0, R5, RZ, 0x181f ;  /* 0x00181fff05007589 */ /* 0x0000a200000e0000 */
[----:B------:R-:W-:Y:S10]  /*11a20*/  @P2 BRA `(.L_x_1383) ;  /* 0x0000000000242947 */ /* 0x000ff40003800000 */
[----:B------:R-:W-:Y:S02]  /*11a30*/  ULDC UR4, c[0x0][0xac8] ;  /* 0x0002b20000047ab9 */ /* 0x000fe40000000800 */
[----:B------:R-:W-:Y:S02]  /*11a40*/  ISETP.GE.AND P4, PT, R18, UR4, PT ;  /* 0x0000000412007c0c */ /* 0x000fe4000bf86270 */
[----:B------:R-:W-:-:S11]  /*11a50*/  ISETP.GE.AND P5, PT, R19, UR4, PT ;  /* 0x0000000413007c0c */ /* 0x000fd6000bfa6270 */
[CC--:B-1----:R-:W-:Y:S02]  /*11a60*/  @!P4 LEA R8, P2, R18.reuse, R2.reuse, 0x1 ;  /* 0x000000021208c211 */ /* 0x0c2fe400078408ff */
[C---:B------:R-:W-:Y:S02]  /*11a70*/  @!P5 LEA R2, P3, R19.reuse, R2, 0x1 ;  /* 0x000000021302d211 */ /* 0x040fe400078608ff */
[-C--:B--2---:R-:W-:Y:S02]  /*11a80*/  @!P4 LEA.HI.X R9, R18, R0.reuse, R204, 0x1, P2 ;  /* 0x000000001209c211 */ /* 0x084fe400010f0ccc */
[----:B------:R-:W-:-:S03]  /*11a90*/  @!P5 LEA.HI.X R3, R19, R0, R203, 0x1, P3 ;  /* 0x000000001303d211 */ /* 0x000fc600018f0ccb */
[----:B------:R3:W-:Y:S04]  /*11aa0*/  @!P4 ST.E.128 desc[UR56][R8.64], RZ ;  /* 0x000000ff0800c985 */ /* 0x0007e8000c101d38 */
[----:B------:R3:W-:Y:S02]  /*11ab0*/  @!P5 ST.E.128 desc[UR56][R2.64], RZ ;  /* 0x000000ff0200d985 */ /* 0x0007e4000c101d38 */
.L_x_1383:
[----:B------:R-:W-:Y:S05]  /*11ac0*/  BSYNC B1 ;  /* 0x0000000000017941 */ /* 0x000fea0003800000 */
.L_x_1382:
[----:B--2---:R2:W4:Y:S01]  /*11ad0*/  SHFL.IDX PT, R0, R5, 0x1, 0x181f ;  /* 0x00381f0005007f89 */ /* 0x00452200000e0000 */
[----:B------:R-:W-:Y:S03]  /*11ae0*/  BSSY B1, `(.L_x_1384) ;  /* 0x000000c000017945 */ /* 0x000fe60003800000 */
[----:B-1-3--:R2:W1:Y:S01]  /*11af0*/  SHFL.IDX PT, R2, R4, 0x1, 0x181f ;  /* 0x00381f0004027f89 */ /* 0x00a46200000e0000 */
[----:B------:R-:W-:Y:S05]  /*11b00*/  @P1 BRA `(.L_x_1385) ;  /* 0x0000000000241947 */ /* 0x000fea0003800000 */
[----:B------:R-:W-:Y:S02]  /*11b10*/  ULDC UR4, c[0x0][0xac8] ;  /* 0x0002b20000047ab9 */ /* 0x000fe40000000800 */
[----:B------:R-:W-:Y:S02]  /*11b20*/  ISETP.GE.AND P3, PT, R18, UR4, PT ;  /* 0x0000000412007c0c */ /* 0x000fe4000bf66270 */
[----:B------:R-:W-:-:S11]  /*11b30*/  ISETP.GE.AND P4, PT, R19, UR4, PT ;  /* 0x0000000413007c0c */ /* 0x000fd6000bf86270 */
[CC--:B-1----:R-:W-:Y:S02]  /*11b40*/  @!P3 LEA R8, P1, R18.reuse, R2.reuse, 0x1 ;  /* 0x000000021208b211 */ /* 0x0c2fe400078208ff */
[C---:B------:R-:W-:Y:S02]  /*11b50*/  @!P4 LEA R2, P2, R19.reuse, R2, 0x1 ;  /* 0x000000021302c211 */ /* 0x040fe400078408ff */
[-C--:B----4-:R-:W-:Y:S02]  /*11b60*/  @!P3 LEA.HI.X R9, R18, R0.reuse, R204, 0x1, P1 ;  /* 0x000000001209b211 */ /* 0x090fe400008f0ccc */
[----:B------:R-:W-:-:S03]  /*11b70*/  @!P4 LEA.HI.X R3, R19, R0, R203, 0x1, P2 ;  /* 0x000000001303c211 */ /* 0x000fc600010f0ccb */
[----:B------:R3:W-:Y:S04]  /*11b80*/  @!P3 ST.E.128 desc[UR56][R8.64], RZ ;  /* 0x000000ff0800b985 */ /* 0x0007e8000c101d38 */
[----:B------:R3:W-:Y:S02]  /*11b90*/  @!P4 ST.E.128 desc[UR56][R2.64], RZ ;  /* 0x000000ff0200c985 */ /* 0x0007e4000c101d38 */
.L_x_1385:
[----:B------:R-:W-:Y:S05]  /*11ba0*/  BSYNC B1 ;  /* 0x0000000000017941 */ /* 0x000fea0003800000 */
.L_x_1384:
[----:B----4-:R4:W0:Y:S01]  /*11bb0*/  SHFL.IDX PT, R0, R5, 0x2, 0x181f ;  /* 0x00581f0005007f89 */ /* 0x01082200000e0000 */
        /* <DEDUP_REMOVED lines=8> */
[-C--:B0-----:R-:W-:Y:S02]  /*11c40*/  @!P2 LEA.HI.X R9, R18, R0.reuse, R204, 0x1, P0 ;  /* 0x000000001209a211 */ /* 0x081fe400000f0ccc */
[----:B------:R-:W-:-:S03]  /*11c50*/  @!P3 LEA.HI.X R3, R19, R0, R203, 0x1, P1 ;  /* 0x000000001303b211 */ /* 0x000fc600008f0ccb */
[----:B------:R3:W-:Y:S04]  /*11c60*/  @!P2 ST.E.128 desc[UR56][R8.64], RZ ;  /* 0x000000ff0800a985 */ /* 0x0007e8000c101d38 */
[----:B------:R3:W-:Y:S02]  /*11c70*/  @!P3 ST.E.128 desc[UR56][R2.64], RZ ;  /* 0x000000ff0200b985 */ /* 0x0007e4000c101d38 */
.L_x_1387:
[----:B------:R-:W-:Y:S05]  /*11c80*/  BSYNC B1 ;  /* 0x0000000000017941 */ /* 0x000fea0003800000 */
.L_x_1386:
[----:B0-----:R-:W-:Y:S01]  /*11c90*/  VIADD R0, R6, 0x60 ;  /* 0x0000006006007836 */ /* 0x001fe20000000000 */
[----:B--2-4-:R-:W0:Y:S04]  /*11ca0*/  SHFL.IDX PT, R5, R5, 0x3, 0x181f ;  /* 0x00781f0005057f89 */ /* 0x014e2800000e0000 */
[----:B------:R-:W-:Y:S01]  /*11cb0*/  ISETP.GE.AND P0, PT, R0, R11, PT ;  /* 0x0000000b0000720c */ /* 0x000fe20003f06270 */
[----:B-1-3--:R1:W2:-:S12]  /*11cc0*/  SHFL.IDX PT, R2, R4, 0x3, 0x181f ;  /* 0x00781f0004027f89 */ /* 0x00a29800000e0000 */
[----:B-1----:R-:W-:Y:S05]  /*11cd0*/  @P0 BRA `(.L_x_1376) ;  /* 0x0000000000240947 */ /* 0x002fea0003800000 */
[----:B------:R-:W-:Y:S02]  /*11ce0*/  ULDC UR4, c[0x0][0xac8] ;  /* 0x0002b20000047ab9 */ /* 0x000fe40000000800 */
[----:B------:R-:W-:Y:S02]  /*11cf0*/  ISETP.GE.AND P2, PT, R18, UR4, PT ;  /* 0x0000000412007c0c */ /* 0x000fe4000bf46270 */
[----:B------:R-:W-:-:S11]  /*11d00*/  ISETP.GE.AND P3, PT, R19, UR4, PT ;  /* 0x0000000413007c0c */ /* 0x000fd6000bf66270 */
[CC--:B--2---:R-:W-:Y:S02]  /*11d10*/  @!P2 LEA R6, P0, R18.reuse, R2.reuse, 0x1 ;  /* 0x000000021206a211 */ /* 0x0c4fe400078008ff */
[C---:B------:R-:W-:Y:S02]  /*11d20*/  @!P3 LEA R2, P1, R19.reuse, R2, 0x1 ;  /* 0x000000021302b211 */ /* 0x040fe400078208ff */
[-C--:B0-----:R-:W-:Y:S02]  /*11d30*/  @!P2 LEA.HI.X R7, R18, R5.reuse, R204, 0x1, P0 ;  /* 0x000000051207a211 */ /* 0x081fe400000f0ccc */
[----:B------:R-:W-:-:S03]  /*11d40*/  @!P3 LEA.HI.X R3, R19, R5, R203, 0x1, P1 ;  /* 0x000000051303b211 */ /* 0x000fc600008f0ccb */
[----:B------:R0:W-:Y:S04]  /*11d50*/  @!P2 ST.E.128 desc[UR56][R6.64], RZ ;  /* 0x000000ff0600a985 */ /* 0x0001e8000c101d38 */
[----:B------:R0:W-:Y:S02]  /*11d60*/  @!P3 ST.E.128 desc[UR56][R2.64], RZ ;  /* 0x000000ff0200b985 */ /* 0x0001e4000c101d38 */
.L_x_1376:
[----:B------:R-:W-:Y:S05]  /*11d70*/  BSYNC B0 ;  /* 0x0000000000007941 */ /* 0x000fea0003800000 */
.L_x_1366:
[----:B------:R-:W-:Y:S02]  /*11d80*/  ULDC UR4, c[0x0][0xc3c] ;  /* 0x00030f0000047ab9 */ /* 0x000fe40000000800 */
[----:B------:R-:W-:-:S06]  /*11d90*/  UISETP.GE.AND UP0, UPT, UR53, UR4, UPT ;  /* 0x000000043500728c */ /* 0x000fcc000bf06270 */
[----:B------:R-:W-:-:S13]  /*11da0*/  PLOP3.LUT P0, PT, PT, PT, UP0, 0x80, 0x0 ;  /* 0x000000000000781c */ /* 0x000fda0003f0f008 */
[----:B------:R-:W-:Y:S05]  /*11db0*/  @!P0 BRA `(.L_x_1388) ;  /* 0xfffffef000648947 */ /* 0x000fea000383ffff */
[----:B------:R-:W-:Y:S05]  /*11dc0*/  EXIT ;  /* 0x000000000000794d */ /* 0x000fea0003800000 */
.L_x_1275:
        /* <DEDUP_REMOVED lines=10> */
[----:B------:R-:W0:Y:S02]  /*11e70*/  @P0 LDS.128 R24, [R2+0x228d0] ;  /* 0x0228d00002180984 */ /* 0x000e240000000c00 */
[----:B0-----:R-:W-:Y:S01]  /*11e80*/  @P0 R2UR UR40, R27 ;  /* 0x000000001b2802ca */ /* 0x001fe200000e0000 */
[----:B------:R-:W-:Y:S06]  /*11e90*/  @P0 BAR.ARV 0x4, 0x180 ;  /* 0x0106000000000b1d */ /* 0x000fec0000002000 */
[----:B------:R-:W-:Y:S08]  /*11ea0*/  @P0 BRA `(.L_x_1389) ;  /* 0x0000000c00b80947 */ /* 0x000ff00003800000 */
[----:B------:R-:W0:Y:S01]  /*11eb0*/  S2R R4, SR_TID.X ;  /* 0x0000000000047919 */ /* 0x000e220000002100 */
[----:B------:R-:W-:Y:S01]  /*11ec0*/  ULDC UR4, c[0x0][0xc3c] ;  /* 0x00030f0000047ab9 */ /* 0x000fe20000000800 */
[----:B------:R-:W-:Y:S02]  /*11ed0*/  IMAD.MOV.U32 R0, RZ, RZ, RZ ;  /* 0x000000ffff007224 */ /* 0x000fe400078e00ff */
[----:B------:R-:W-:Y:S01]  /*11ee0*/  IMAD.MOV.U32 R9, RZ, RZ, RZ ;  /* 0x000000ffff097224 */ /* 0x000fe200078e00ff */
[----:B0-----:R-:W-:-:S04]  /*11ef0*/  LOP3.LUT R7, R4, 0x1f, RZ, 0xc0, !PT ;  /* 0x0000001f04077812 */ /* 0x001fc800078ec0ff */
[----:B------:R-:W-:-:S04]  /*11f00*/  ISETP.NE.AND P0, PT, R7, 0x1f, PT ;  /* 0x0000001f0700780c */ /* 0x000fc80003f05270 */
[----:B------:R-:W-:-:S13]  /*11f10*/  ISETP.GE.OR P1, PT, R7, UR4, !P0 ;  /* 0x0000000407007c0c */ /* 0x000fda000c726670 */
[----:B------:R-:W0:Y:S08]  /*11f20*/  @!P1 LDC.64 R4, c[0x0][0xc80] ;  /* 0x00032000ff049b82 */ /* 0x000e300000000a00 */
[----:B------:R-:W1:Y:S01]  /*11f30*/  @!P1 LDC.64 R2, c[0x0][0xc78] ;  /* 0x00031e00ff029b82 */ /* 0x000e620000000a00 */
[----:B0-----:R-:W-:-:S05]  /*11f40*/  @!P1 IMAD.WIDE.U32 R4, R7, 0x4, R4 ;  /* 0x0000000407049825 */ /* 0x001fca00078e0004 */
[----:B------:R-:W2:Y:S01]  /*11f50*/  @!P1 LDG.E R0, desc[UR56][R4.64] ;  /* 0x0000003804009981 */ /* 0x000ea2000c1e1900 */
[----:B-1----:R-:W-:-:S05]  /*11f60*/  @!P1 IMAD.WIDE.U32 R2, R7, 0x4, R2 ;  /* 0x0000000407029825 */ /* 0x002fca00078e0002 */
        /* <DEDUP_REMOVED lines=21> */
[----:B------:R-:W1:Y:S01]  /*120c0*/  S2R R11, SR_CTAID.X ;  /* 0x00000000000b7919 */ /* 0x000e620000002500 */
[----:B0-----:R-:W-:Y:S02]  /*120d0*/  SEL R5, R4, RZ, P5 ;  /* 0x000000ff04057207 */ /* 0x001fe40002800000 */
[----:B------:R-:W0:Y:S03]  /*120e0*/  LDC R4, c[0x0][0xc38] ;  /* 0x00030e00ff047b82 */ /* 0x000e260000000800 */
[----:B------:R-:W-:-:S05]  /*120f0*/  IMAD.IADD R13, R2, 0x1, R5 ;  /* 0x00000001020d7824 */ /* 0x000fca00078e0205 */
[----:B------:R-:W0:Y:S02]  /*12100*/  SHFL.IDX PT, R5, R13, 0x1f, 0x1f ;  /* 0x03e01f000d057f89 */ /* 0x000e2400000e0000 */
[----:B0-----:R-:W-:-:S05]  /*12110*/  IMAD R6, R5, R4, RZ ;  /* 0x0000000405067224 */ /* 0x001fca00078e02ff */
[----:B-1----:R-:W-:Y:S01]  /*12120*/  ISETP.GT.AND P6, PT, R6, R11, PT ;  /* 0x0000000b0600720c */ /* 0x002fe20003fc4270 */
[----:B------:R-:W-:-:S12]  /*12130*/  IMAD.MOV.U32 R3, RZ, RZ, R6 ;  /* 0x000000ffff037224 */ /* 0x000fd800078e0006 */
[----:B------:R-:W-:Y:S05]  /*12140*/  @P6 BRA `(.L_x_1390) ;  /* 0x0000000000a46947 */ /* 0x000fea0003800000 */
[----:B------:R-:W-:Y:S01]  /*12150*/  IMAD.MOV.U32 R6, RZ, RZ, R3 ;  /* 0x000000ffff067224 */ /* 0x000fe200078e0003 */
[----:B------:R-:W-:Y:S01]  /*12160*/  UMOV UR4, URZ ;  /* 0x0000003f00047c82 */ /* 0x000fe20008000000 */
[----:B------:R-:W-:-:S05]  /*12170*/  ULDC UR5, c[0x0][0xc3c] ;  /* 0x00030f0000057ab9 */ /* 0x000fca0000000800 */
.L_x_1392:
[----:B------:R-:W-:-:S04]  /*12180*/  UIADD3 UR4, UR4, 0x1f, URZ ;  /* 0x0000001f04047890 */ /* 0x000fc8000fffe03f */
[----:B------:R-:W-:-:S06]  /*12190*/  UISETP.GE.AND UP0, UPT, UR4, UR5, UPT ;  /* 0x000000050400728c */ /* 0x000fcc000bf06270 */
[----:B------:R-:W-:-:S13]  /*121a0*/  PLOP3.LUT P6, PT, PT, PT, UP0, 0x40, 0x0 ;  /* 0x000000000000781c */ /* 0x000fda0003fce808 */
[----:B------:R-:W-:Y:S05]  /*121b0*/  @!P6 BRA `(.L_x_1391) ;  /* 0x0000000800c8e947 */ /* 0x000fea0003800000 */
[----:B------:R-:W-:Y:S02]  /*121c0*/  VIADD R9, R7, UR4 ;  /* 0x0000000407097c36 */ /* 0x000fe40008000000 */
[----:B------:R-:W-:-:S03]  /*121d0*/  IMAD.MOV.U32 R0, RZ, RZ, RZ ;  /* 0x000000ffff007224 */ /* 0x000fc600078e00ff */
[----:B------:R-:W-:-:S13]  /*121e0*/  ISETP.GE.OR P6, PT, R9, UR5, !P0 ;  /* 0x0000000509007c0c */ /* 0x000fda000c7c6670 */
[----:B------:R-:W0:Y:S08]  /*121f0*/  @!P6 LDC.64 R4, c[0x0][0xc80] ;  /* 0x00032000ff04eb82 */ /* 0x000e300000000a00 */
[----:B------:R-:W1:Y:S01]  /*12200*/  @!P6 LDC.64 R2, c[0x0][0xc78] ;  /* 0x00031e00ff02eb82 */ /* 0x000e620000000a00 */
[----:B0-----:R-:W-:-:S05]  /*12210*/  @!P6 IMAD.WIDE R4, R9, 0x4, R4 ;  /* 0x000000040904e825 */ /* 0x001fca00078e0204 */
[----:B------:R0:W2:Y:S01]  /*12220*/  @!P6 LDG.E R0, desc[UR56][R4.64] ;  /* 0x000000380400e981 */ /* 0x0000a2000c1e1900 */
[----:B-1----:R-:W-:-:S04]  /*12230*/  @!P6 IMAD.WIDE R2, R9, 0x4, R2 ;  /* 0x000000040902e825 */ /* 0x002fc800078e0202 */
[----:B------:R-:W-:Y:S01]  /*12240*/  IMAD.MOV.U32 R9, RZ, RZ, RZ ;  /* 0x000000ffff097224 */ /* 0x000fe200078e00ff */
[----:B0-----:R-:W0:Y:S05]  /*12250*/  LDC R4, c[0x0][0xc38] ;  /* 0x00030e00ff047b82 */ /* 0x001e2a0000000800 */
[----:B------:R-:W2:Y:S02]  /*12260*/  @!P6 LDG.E R9, desc[UR56][R2.64] ;  /* 0x000000380209e981 */ /* 0x000ea4000c1e1900 */
[----:B--2---:R-:W-:-:S05]  /*12270*/  IMAD R15, R0, R9, RZ ;  /* 0x00000009000f7224 */ /* 0x004fca00078e02ff */
        /* <DEDUP_REMOVED lines=20> */
[----:B------:R-:W-:Y:S02]  /*123c0*/  IMAD.MOV.U32 R13, RZ, RZ, R2 ;  /* 0x000000ffff0d7224 */ /* 0x000fe400078e0002 */
[----:B------:R-:W-:-:S07]  /*123d0*/  IMAD.MOV.U32 R3, RZ, RZ, R5 ;  /* 0x000000ffff037224 */ /* 0x000fce00078e0005 */
.L_x_1390:
[----:B------:R-:W-:Y:S02]  /*123e0*/  IMAD.IADD R24, R6, 0x1, -R3 ;  /* 0x0000000106187824 */ /* 0x000fe400078e0a03 */
[----:B------:R-:W-:Y:S02]  /*123f0*/  IMAD.MOV.U32 R3, RZ, RZ, RZ ;  /* 0x000000ffff037224 */ /* 0x000fe400078e00ff */
[----:B------:R-:W-:-:S05]  /*12400*/  IMAD R2, R13, R4, R24 ;  /* 0x000000040d027224 */ /* 0x000fca00078e0218 */
[----:B------:R-:W-:-:S13]  /*12410*/  ISETP.GT.AND P0, PT, R2, R11, PT ;  /* 0x0000000b0200720c */ /* 0x000fda0003f04270 */
[----:B------:R-:W-:Y:S02]  /*12420*/  VOTEU.ANY UR6, UPT, !P0 ;  /* 0x0000000000067886 */ /* 0x000fe400040e0100 */
[----:B------:R-:W-:Y:S02]  /*12430*/  UPOPC UR5, UR6 ;  /* 0x00000006000572bf */ /* 0x000fe40008000000 */
[----:B------:R-:W-:Y:S02]  /*12440*/  ISETP.NE.AND P0, PT, RZ, UR6, PT ;  /* 0x00000006ff007c0c */ /* 0x000fe4000bf05270 */
[----:B------:R-:W-:Y:S02]  /*12450*/  UIADD3 UR40, UR5, UR4, URZ ;  /* 0x0000000405287290 */ /* 0x000fe4000fffe03f */
[----:B------:R-:W-:Y:S02]  /*12460*/  IMAD.U32 R2, RZ, RZ, UR5 ;  /* 0x00000005ff027e24 */ /* 0x000fe4000f8e00ff */
[----:B------:R-:W-:-:S03]  /*12470*/  IMAD.U32 R5, RZ, RZ, UR5 ;  /* 0x00000005ff057e24 */ /* 0x000fc6000f8e00ff */
[----:B------:R-:W0:Y:S04]  /*12480*/  SHFL.IDX PT, R9, R9, R2, 0x1f ;  /* 0x00001f0209097589 */ /* 0x000e2800000e0000 */
[----:B------:R1:W2:Y:S01]  /*12490*/  SHFL.IDX PT, R0, R0, R5, 0x1f ;  /* 0x00001f0500007589 */ /* 0x0002a200000e0000 */
[----:B0-----:R-:W-:Y:S01]  /*124a0*/  ISETP.NE.AND P1, PT, R9, 0x1, PT ;  /* 0x000000010900780c */ /* 0x001fe20003f25270 */
[----:B-1----:R-:W-:-:S12]  /*124b0*/  @!P0 BRA `(.L_x_1393) ;  /* 0x00000000000c8947 */ /* 0x002fd80003800000 */
[----:B------:R-:W-:-:S06]  /*124c0*/  UIADD3 UR4, UR5, -0x1, URZ ;  /* 0xffffffff05047890 */ /* 0x000fcc000fffe03f */
[----:B------:R-:W-:-:S05]  /*124d0*/  IMAD.U32 R2, RZ, RZ, UR4 ;  /* 0x00000004ff027e24 */ /* 0x000fca000f8e00ff */
[----:B------:R0:W1:Y:S02]  /*124e0*/  SHFL.IDX PT, R3, R13, R2, 0x1f ;  /* 0x00001f020d037589 */ /* 0x00006400000e0000 */
.L_x_1393:
[----:B-1----:R-:W-:-:S04]  /*124f0*/  IMAD R24, R3, R4, R24 ;  /* 0x0000000403187224 */ /* 0x002fc800078e0218 */
[----:B------:R-:W-:Y:S01]  /*12500*/  IMAD.IADD R5, R11, 0x1, -R24 ;  /* 0x000000010b057824 */ /* 0x000fe200078e0a18 */
[----:B------:R-:W-:Y:S06]  /*12510*/  @!P1 BRA `(.L_x_1394) ;  /* 0x0000000000e89947 */ /* 0x000fec0003800000 */
[-C--:B--2---:R-:W-:Y:S02]  /*12520*/  IABS R12, R0.reuse ;  /* 0x00000000000c7213 */ /* 0x084fe40000000000 */
[----:B------:R-:W-:Y:S02]  /*12530*/  IABS R4, R9 ;  /* 0x0000000900047213 */ /* 0x000fe40000000000 */
[----:B------:R-:W1:Y:S01]  /*12540*/  I2F.RP R6, R12 ;  /* 0x0000000c00067306 */ /* 0x000e620000209400 */
[----:B------:R-:W-:-:S07]  /*12550*/  IABS R10, R0 ;  /* 0x00000000000a7213 */ /* 0x000fce0000000000 */
[----:B------:R-:W2:Y:S08]  /*12560*/  I2F.RP R8, R4 ;  /* 0x0000000400087306 */ /* 0x000eb00000209400 */
[----:B-1----:R-:W0:Y:S08]  /*12570*/  MUFU.RCP R6, R6 ;  /* 0x0000000600067308 */ /* 0x002e300000001000 */
[----:B--2---:R-:W-:Y:S01]  /*12580*/  MUFU.RCP R8, R8 ;  /* 0x0000000800087308 */ /* 0x004fe20000001000 */
[----:B0-----:R-:W-:Y:S01]  /*12590*/  VIADD R2, R6, 0xffffffe ;  /* 0x0ffffffe06027836 */ /* 0x001fe20000000000 */
[----:B------:R-:W-:-:S06]  /*125a0*/  IABS R6, R5 ;  /* 0x0000000500067213 */ /* 0x000fcc0000000000 */
[----:B------:R0:W1:Y:S02]  /*125b0*/  F2I.FTZ.U32.TRUNC.NTZ R3, R2 ;  /* 0x0000000200037305 */ /* 0x000064000021f000 */
[----:B0-----:R-:W-:Y:S02]  /*125c0*/  IMAD.MOV.U32 R2, RZ, RZ, RZ ;  /* 0x000000ffff027224 */ /* 0x001fe400078e00ff */
[----:B-1----:R-:W-:-:S04]  /*125d0*/  IMAD.MOV R11, RZ, RZ, -R3 ;  /* 0x000000ffff0b7224 */ /* 0x002fc800078e0a03 */
[----:B------:R-:W-:-:S04]  /*125e0*/  IMAD R11, R11, R12, RZ ;  /* 0x0000000c0b0b7224 */ /* 0x000fc800078e02ff */
[----:B------:R-:W-:-:S04]  /*125f0*/  IMAD.HI.U32 R3, R3, R11, R2 ;  /* 0x0000000b03037227 */ /* 0x000fc800078e0002 */
[----:B------:R-:W-:Y:S02]  /*12600*/  IMAD.MOV R11, RZ, RZ, -R10 ;  /* 0x000000ffff0b7224 */ /* 0x000fe400078e0a0a */
[----:B------:R-:W-:-:S04]  /*12610*/  IMAD.HI.U32 R2, R3, R6, RZ ;  /* 0x0000000603027227 */ /* 0x000fc800078e00ff */
[----:B------:R-:W-:Y:S01]  /*12620*/  IMAD R3, R2, R11, R6 ;  /* 0x0000000b02037224 */ /* 0x000fe200078e0206 */
[----:B------:R-:W-:Y:S01]  /*12630*/  LOP3.LUT R6, R5, R0, RZ, 0x3c, !PT ;  /* 0x0000000005067212 */ /* 0x000fe200078e3cff */
[----:B------:R-:W-:-:S03]  /*12640*/  VIADD R10, R8, 0xffffffe ;  /* 0x0ffffffe080a7836 */ /* 0x000fc60000000000 */
[----:B------:R-:W-:Y:S02]  /*12650*/  ISETP.GT.U32.AND P1, PT, R12, R3, PT ;  /* 0x000000030c00720c */ /* 0x000fe40003f24070 */
[----:B------:R-:W-:-:S11]  /*12660*/  ISETP.GE.AND P2, PT, R6, RZ, PT ;  /* 0x000000ff0600720c */ /* 0x000fd60003f46270 */
[----:B------:R-:W-:Y:S02]  /*12670*/  @!P1 IMAD.IADD R3, R3, 0x1, -R12 ;  /* 0x0000000103039824 */ /* 0x000fe400078e0a0c */
[----:B------:R-:W-:Y:S01]  /*12680*/  @!P1 VIADD R2, R2, 0x1 ;  /* 0x0000000102029836 */ /* 0x000fe20000000000 */
[----:B------:R-:W-:Y:S02]  /*12690*/  ISETP.NE.AND P1, PT, R0, RZ, PT ;  /* 0x000000ff0000720c */ /* 0x000fe40003f25270 */
[----:B------:R-:W-:Y:S02]  /*126a0*/  ISETP.GE.U32.AND P0, PT, R3, R12, PT ;  /* 0x0000000c0300720c */ /* 0x000fe40003f06070 */
[----:B------:R-:W0:Y:S11]  /*126b0*/  F2I.FTZ.U32.TRUNC.NTZ R3, R10 ;  /* 0x0000000a00037305 */ /* 0x000e36000021f000 */
        /* <DEDUP_REMOVED lines=21> */
[----:B------:R-:W-:Y:S01]  /*12810*/  ISETP.GE.AND P2, PT, R3, RZ, PT ;  /* 0x000000ff0300720c */ /* 0x000fe20003f46270 */
[----:B------:R-:W-:-:S06]  /*12820*/  IMAD.MOV R3, RZ, RZ, -R8 ;  /* 0x000000ffff037224 */ /* 0x000fcc00078e0a08 */
[----:B------:R-:W-:-:S06]  /*12830*/  @P0 VIADD R2, R2, 0x1 ;  /* 0x0000000102020836 */ /* 0x000fcc0000000000 */
[----:B------:R-:W-:Y:S01]  /*12840*/  @!P2 IMAD.MOV R2, RZ, RZ, -R2 ;  /* 0x000000ffff02a224 */ /* 0x000fe200078e0a02 */
[----:B------:R-:W-:-:S05]  /*12850*/  @!P1 LOP3.LUT R2, RZ, R9, RZ, 0x33, !PT ;  /* 0x00000009ff029212 */ /* 0x000fca00078e33ff */
[----:B------:R-:W-:-:S04]  /*12860*/  IMAD.MOV R26, RZ, RZ, -R2 ;  /* 0x000000ffff1a7224 */ /* 0x000fc800078e0a02 */
[C---:B------:R-:W-:Y:S02]  /*12870*/  IMAD R26, R9.reuse, R26, R8 ;  /* 0x0000001a091a7224 */ /* 0x040fe400078e0208 */
[----:B------:R-:W-:Y:S02]  /*12880*/  IMAD R9, R9, 0x1000000, R2 ;  /* 0x0100000009097824 */ /* 0x000fe400078e0202 */
[----:B------:R-:W-:Y:S02]  /*12890*/  IMAD R2, R0, R3, R5 ;  /* 0x0000000300027224 */ /* 0x000fe400078e0205 */
[----:B------:R-:W-:Y:S01]  /*128a0*/  IMAD R26, R26, 0x10000, R9 ;  /* 0x000100001a1a7824 */ /* 0x000fe200078e0209 */
[----:B------:R-:W-:Y:S06]  /*128b0*/  BRA `(.L_x_1395) ;  /* 0x0000000000fc7947 */ /* 0x000fec0003800000 */
.L_x_1394:
[----:B------:R-:W-:Y:S02]  /*128c0*/  ULDC.64 UR4, c[0x0][0xc90] ;  /* 0x0003240000047ab9 */ /* 0x000fe40000000a00 */
[----:B------:R-:W-:-:S06]  /*128d0*/  UIMAD.WIDE UR4, UR40, 0x4, UR4 ;  /* 0x00000004280478a5 */ /* 0x000fcc000f8e0204 */
[----:B0-----:R-:W-:Y:S02]  /*128e0*/  IMAD.U32 R2, RZ, RZ, UR4 ;  /* 0x00000004ff027e24 */ /* 0x001fe4000f8e00ff */
[----:B------:R-:W-:-:S05]  /*128f0*/  IMAD.U32 R3, RZ, RZ, UR5 ;  /* 0x00000005ff037e24 */ /* 0x000fca000f8e00ff */
[----:B------:R0:W2:Y:S01]  /*12900*/  LDG.E R13, desc[UR56][R2.64] ;  /* 0x00000038020d7981 */ /* 0x0000a2000c1e1900 */
[----:B------:R-:W-:Y:S01]  /*12910*/  IABS R15, R5 ;  /* 0x00000005000f7213 */ /* 0x000fe20000000000 */
[----:B0-----:R-:W-:Y:S02]  /*12920*/  IMAD.MOV.U32 R2, RZ, RZ, RZ ;  /* 0x000000ffff027224 */ /* 0x001fe400078e00ff */
[----:B--2---:R-:W-:-:S05]  /*12930*/  IMAD R6, R0, R13, RZ ;  /* 0x0000000d00067224 */ /* 0x004fca00078e02ff */
[-C--:B------:R-:W-:Y:S02]  /*12940*/  IABS R10, R6.reuse ;  /* 0x00000006000a7213 */ /* 0x080fe40000000000 */
[----:B------:R-:W-:Y:S02]  /*12950*/  IABS R12, R6 ;  /* 0x00000006000c7213 */ /* 0x000fe40000000000 */
[----:B------:R-:W0:Y:S08]  /*12960*/  I2F.RP R8, R10 ;  /* 0x0000000a00087306 */ /* 0x000e300000209400 */
[----:B0-----:R-:W0:Y:S02]  /*12970*/  MUFU.RCP R8, R8 ;  /* 0x0000000800087308 */ /* 0x001e240000001000 */
[----:B0-----:R-:W-:-:S06]  /*12980*/  VIADD R9, R8, 0xffffffe ;  /* 0x0ffffffe08097836 */ /* 0x001fcc0000000000 */
[----:B------:R-:W0:Y:S02]  /*12990*/  F2I.FTZ.U32.TRUNC.NTZ R3, R9 ;  /* 0x0000000900037305 */ /* 0x000e24000021f000 */
[----:B0-----:R-:W-:-:S04]  /*129a0*/  IMAD.MOV R11, RZ, RZ, -R3 ;  /* 0x000000ffff0b7224 */ /* 0x001fc800078e0a03 */
[----:B------:R-:W-:-:S04]  /*129b0*/  IMAD R11, R11, R10, RZ ;  /* 0x0000000a0b0b7224 */ /* 0x000fc800078e02ff */
[----:B------:R-:W-:-:S04]  /*129c0*/  IMAD.HI.U32 R2, R3, R11, R2 ;  /* 0x0000000b03027227 */ /* 0x000fc800078e0002 */
[----:B------:R-:W-:Y:S02]  /*129d0*/  IMAD.MOV R3, RZ, RZ, -R12 ;  /* 0x000000ffff037224 */ /* 0x000fe400078e0a0c */
        /* <DEDUP_REMOVED lines=12> */
[----:B------:R-:W-:Y:S02]  /*12aa0*/  IMAD R11, R13, R2, RZ ;  /* 0x000000020d0b7224 */ /* 0x000fe400078e02ff */
[----:B------:R-:W-:Y:S02]  /*12ab0*/  IMAD.MOV R2, RZ, RZ, -R2 ;  /* 0x000000ffff027224 */ /* 0x000fe400078e0a02 */
[----:B------:R-:W-:Y:S02]  /*12ac0*/  IMAD.MOV R3, RZ, RZ, -R11 ;  /* 0x000000ffff037224 */ /* 0x000fe400078e0a0b */
[----:B------:R-:W-:Y:S02]  /*12ad0*/  IMAD R6, R6, R2, R5 ;  /* 0x0000000206067224 */ /* 0x000fe400078e0205 */
[----:B------:R-:W-:Y:S01]  /*12ae0*/  IMAD.MOV.U32 R2, RZ, RZ, RZ ;  /* 0x000000ffff027224 */ /* 0x000fe200078e00ff */
[----:B------:R-:W-:-:S04]  /*12af0*/  VIADDMNMX R13, R3, R4, R13, PT ;  /* 0x00000004030d7246 */ /* 0x000fc8000380010d */
[-C--:B------:R-:W-:Y:S01]  /*12b00*/  IABS R8, R13.reuse ;  /* 0x0000000d00087213 */ /* 0x080fe20000000000 */
[----:B------:R-:W-:Y:S01]  /*12b10*/  IMAD.MOV R26, RZ, RZ, -R13 ;  /* 0x000000ffff1a7224 */ /* 0x000fe200078e0a0d */
[----:B------:R-:W-:Y:S02]  /*12b20*/  IABS R10, R13 ;  /* 0x0000000d000a7213 */ /* 0x000fe40000000000 */
[----:B------:R-:W0:Y:S08]  /*12b30*/  I2F.RP R4, R8 ;  /* 0x0000000800047306 */ /* 0x000e300000209400 */
[----:B0-----:R-:W0:Y:S02]  /*12b40*/  MUFU.RCP R4, R4 ;  /* 0x0000000400047308 */ /* 0x001e240000001000 */
[----:B0-----:R-:W-:-:S06]  /*12b50*/  VIADD R3, R4, 0xffffffe ;  /* 0x0ffffffe04037836 */ /* 0x001fcc0000000000 */
[----:B------:R-:W0:Y:S02]  /*12b60*/  F2I.FTZ.U32.TRUNC.NTZ R3, R3 ;  /* 0x0000000300037305 */ /* 0x000e24000021f000 */
[----:B0-----:R-:W-:-:S04]  /*12b70*/  IMAD.MOV R9, RZ, RZ, -R3 ;  /* 0x000000ffff097224 */ /* 0x001fc800078e0a03 */
[----:B------:R-:W-:Y:S01]  /*12b80*/  IMAD.MOV.U32 R5, RZ, RZ, R9 ;  /* 0x000000ffff057224 */ /* 0x000fe200078e0009 */
[----:B------:R-:W-:-:S03]  /*12b90*/  IABS R9, R6 ;  /* 0x0000000600097213 */ /* 0x000fc60000000000 */
        /* <DEDUP_REMOVED lines=11> */
[----:B------:R-:W-:Y:S02]  /*12c50*/  ISETP.GE.AND P2, PT, R3, RZ, PT ;  /* 0x000000ff0300720c */ /* 0x000fe40003f46270 */
[----:B------:R-:W-:-:S05]  /*12c60*/  IADD3 R3, R11, 0x1000000, R6 ;  /* 0x010000000b037810 */ /* 0x000fca0007ffe006 */
[----:B------:R-:W-:-:S06]  /*12c70*/  @P0 VIADD R2, R2, 0x1 ;  /* 0x0000000102020836 */ /* 0x000fcc0000000000 */
[----:B------:R-:W-:Y:S01]  /*12c80*/  @!P2 IMAD.MOV R2, RZ, RZ, -R2 ;  /* 0x000000ffff02a224 */ /* 0x000fe200078e0a02 */
[----:B------:R-:W-:-:S05]  /*12c90*/  @!P1 LOP3.LUT R2, RZ, R13, RZ, 0x33, !PT ;  /* 0x0000000dff029212 */ /* 0x000fca00078e33ff */
[----:B------:R-:W-:-:S07]  /*12ca0*/  IMAD R26, R2, R26, R3 ;  /* 0x0000001a021a7224 */ /* 0x000fce00078e0203 */
.L_x_1395:
[----:B------:R-:W-:-:S05]  /*12cb0*/  LOP3.LUT R25, RZ, R2, RZ, 0x33, !PT ;  /* 0x00000002ff197212 */ /* 0x000fca00078e33ff */
[----:B------:R-:W-:Y:S01]  /*12cc0*/  IMAD.IADD R25, R0, 0x1, R25 ;  /* 0x0000000100197824 */ /* 0x000fe200078e0219 */
[----:B------:R-:W-:Y:S06]  /*12cd0*/  BRA `(.L_x_1396) ;  /* 0x0000000000107947 */ /* 0x000fec0003800000 */
.L_x_1391:
[----:B------:R-:W-:Y:S01]  /*12ce0*/  IMAD.MOV.U32 R24, RZ, RZ, R11 ;  /* 0x000000ffff187224 */ /* 0x000fe200078e000b */
[----:B------:R-:W-:Y:S01]  /*12cf0*/  ULDC UR40, c[0x0][0xc3c] ;  /* 0x00030f0000287ab9 */ /* 0x000fe20000000800 */
[----:B------:R-:W-:Y:S02]  /*12d00*/  IMAD.MOV.U32 R25, RZ, RZ, RZ ;  /* 0x000000ffff197224 */ /* 0x000fe400078e00ff */
[----:B------:R-:W-:-:S07]  /*12d10*/  IMAD.MOV.U32 R26, RZ, RZ, RZ ;  /* 0x000000ffff1a7224 */ /* 0x000fce00078e00ff */
.L_x_1396:
[----:B------:R-:W-:Y:S01]  /*12d20*/  ISETP.NE.AND P0, PT, R7, RZ, PT ;  /* 0x000000ff0700720c */ /* 0x000fe20003f05270 */
[----:B------:R-:W-:-:S12]  /*12d30*/  IMAD.U32 R27, RZ, RZ, UR40 ;  /* 0x00000028ff1b7e24 */ /* 0x000fd8000f8e00ff */
[----:B------:R-:W0:Y:S01]  /*12d40*/  @!P0 S2R R3, SR_CgaCtaId ;  /* 0x0000000000038919 */ /* 0x000e220000008800 */
[----:B------:R-:W-:-:S04]  /*12d50*/  @!P0 MOV R0, 0x400 ;  /* 0x0000040000008802 */ /* 0x000fc80000000f00 */
[----:B0-----:R-:W-:-:S05]  /*12d60*/  @!P0 LEA R0, R3, R0, 0x18 ;  /* 0x0000000003008211 */ /* 0x001fca00078ec0ff */
[----:B------:R0:W-:Y:S01]  /*12d70*/  @!P0 STS.128 [R0+0x228d0], R24 ;  /* 0x0228d01800008388 */ /* 0x0001e20000000c00 */
[----:B------:R-:W-:Y:S06]  /*12d80*/  BAR.ARV 0x5, 0x180 ;  /* 0x0146000000007b1d */ /* 0x000fec0000002000 */
.L_x_1389:
[----:B------:R-:W-:Y:S01]  /*12d90*/  ULDC UR4, c[0x0][0xc3c] ;  /* 0x00030f0000047ab9 */ /* 0x000fe20000000800 */
[----:B------:R1:W-:Y:S01]  /*12da0*/  STL [R1+0x10], RZ ;  /* 0x000010ff01007387 */ /* 0x0003e20000100800 */
[----:B------:R-:W-:Y:S01]  /*12db0*/  UISETP.GE.AND UP0, UPT, UR40, UR4, UPT ;  /* 0x000000042800728c */ /* 0x000fe2000bf06270 */
[----:B------:R-:W-:Y:S02]  /*12dc0*/  IMAD.MOV.U32 R23, RZ, RZ, 0x1 ;  /* 0x00000001ff177424 */ /* 0x000fe400078e00ff */
[----:B------:R-:W-:-:S03]  /*12dd0*/  IMAD.MOV.U32 R19, RZ, RZ, RZ ;  /* 0x000000ffff137224 */ /* 0x000fc600078e00ff */
[----:B------:R-:W-:-:S13]  /*12de0*/  PLOP3.LUT P0, PT, PT, PT, UP0, 0x80, 0x0 ;  /* 0x000000000000781c */ /* 0x000fda0003f0f008 */
[----:B-1----:R-:W-:Y:S05]  /*12df0*/  @P0 BRA `(.L_x_1397) ;  /* 0x0000005800780947 */ /* 0x002fea0003800000 */
[----:B------:R-:W1:Y:S01]  /*12e00*/  S2R R14, SR_TID.X ;  /* 0x00000000000e7919 */ /* 0x000e620000002100 */
[----:B------:R-:W2:Y:S01]  /*12e10*/  S2UR UR4, SR_CgaCtaId ;  /* 0x00000000000479c3 */ /* 0x000ea20000008800 */
[----:B------:R-:W-:Y:S01]  /*12e20*/  MOV R16, 0x400 ;  /* 0x0000040000107802 */ /* 0x000fe20000000f00 */
[----:B------:R-:W-:Y:S01]  /*12e30*/  IMAD.MOV.U32 R30, RZ, RZ, 0x40 ;  /* 0x00000040ff1e7424 */ /* 0x000fe200078e00ff */
[----:B------:R-:W-:Y:S01]  /*12e40*/  ULOP3.LUT UR43, UR45, 0x2, URZ, 0xfc, !UPT ;  /* 0x000000022d2b7892 */ /* 0x000fe2000f8efc3f */
[----:B------:R-:W-:Y:S01]  /*12e50*/  IMAD.MOV.U32 R28, RZ, RZ, 0x20 ;  /* 0x00000020ff1c7424 */ /* 0x000fe200078e00ff */
[----:B------:R-:W-:Y:S01]  /*12e60*/  ULOP3.LUT UR44, UR45, 0x1, URZ, 0xfc, !UPT ;  /* 0x000000012d2c7892 */ /* 0x000fe2000f8efc3f */
[----:B------:R-:W-:Y:S01]  /*12e70*/  IMAD.MOV.U32 R23, RZ, RZ, 0x1 ;  /* 0x00000001ff177424 */ /* 0x000fe200078e00ff */
[----:B------:R-:W-:Y:S01]  /*12e80*/  ULDC UR46, c[0x0][0xc] ;  /* 0x00000300002e7ab9 */ /* 0x000fe20000000800 */
[----:B------:R-:W-:Y:S02]  /*12e90*/  IMAD.MOV.U32 R19, RZ, RZ, RZ ;  /* 0x000000ffff137224 */ /* 0x000fe400078e00ff */
[----:B--2---:R-:W-:-:S05]  /*12ea0*/  IMAD.U32 R37, RZ, RZ, UR4 ;  /* 0x00000004ff257e24 */ /* 0x004fca000f8e00ff */
[----:B------:R-:W-:Y:S01]  /*12eb0*/  LEA R16, R37, R16, 0x18 ;  /* 0x0000001025107211 */ /* 0x000fe200078ec0ff */
[C---:B-1----:R-:W-:Y:S01]  /*12ec0*/  IMAD.SHL.U32 R7, R14.reuse, 0x10, RZ ;  /* 0x000000100e077824 */ /* 0x042fe200078e00ff */
[C---:B------:R-:W-:Y:S01]  /*12ed0*/  LOP3.LUT R13, R14.reuse, 0x7f, RZ, 0xc0, !PT ;  /* 0x0000007f0e0d7812 */ /* 0x040fe200078ec0ff */
[C---:B------:R-:W-:Y:S01]  /*12ee0*/  IMAD.SHL.U32 R3, R14.reuse, 0x2, RZ ;  /* 0x000000020e037824 */ /* 0x040fe200078e00ff */
[C---:B------:R-:W-:Y:S01]  /*12ef0*/  R2P PR, R14.reuse, 0x16 ;  /* 0x000000160e007804 */ /* 0x040fe20000000000 */
[----:B------:R-:W-:Y:S01]  /*12f00*/  IMAD.SHL.U32 R29, R14, 0x4, RZ ;  /* 0x000000040e1d7824 */ /* 0x000fe200078e00ff */
[C---:B0-----:R-:W-:Y:S02]  /*12f10*/  LOP3.LUT R0, R7.reuse, 0x1b0, RZ, 0xc0, !PT ;  /* 0x000001b007007812 */ /* 0x041fe400078ec0ff */
[----:B------:R-:W-:Y:S02]  /*12f20*/  SHF.R.U32.HI R2, RZ, 0x5, R13 ;  /* 0x00000005ff027819 */ /* 0x000fe4000001160d */
[----:B------:R-:W-:Y:S01]  /*12f30*/  LOP3.LUT R8, R0, 0x30, R3, 0x78, !PT ;  /* 0x0000003000087812 */ /* 0x000fe200078e7803 */
[C---:B------:R-:W-:Y:S01]  /*12f40*/  IMAD.SHL.U32 R3, R14.reuse, 0x80, RZ ;  /* 0x000000800e037824 */ /* 0x040fe200078e00ff */
[C---:B------:R-:W-:Y:S01]  /*12f50*/  LOP3.LUT R11, R7.reuse, 0x40, RZ, 0xc0, !PT ;  /* 0x00000040070b7812 */ /* 0x040fe200078ec0ff */
[----:B------:R-:W-:Y:S01]  /*12f60*/  IMAD.SHL.U32 R0, R14, 0x20, RZ ;  /* 0x000000200e007824 */ /* 0x000fe200078e00ff */
[----:B------:R-:W-:-:S02]  /*12f70*/  LOP3.LUT R36, R7, 0x30, RZ, 0xc0, !PT ;  /* 0x0000003007247812 */ /* 0x000fc400078ec0ff */
[C---:B------:R-:W-:Y:S01]  /*12f80*/  LOP3.LUT R5, R3.reuse, 0x380, RZ, 0xc0, !PT ;  /* 0x0000038003057812 */ /* 0x040fe200078ec0ff */
[C---:B------:R-:W-:Y:S01]  /*12f90*/  IMAD R11, R2.reuse, 0x200, R11 ;  /* 0x00000200020b7824 */ /* 0x040fe200078e020b */
[----:B------:R-:W-:Y:S02]  /*12fa0*/  LOP3.LUT R9, R3, 0x400, RZ, 0xc0, !PT ;  /* 0x0000040003097812 */ /* 0x000fe400078ec0ff */
[----:B------:R-:W-:Y:S01]  /*12fb0*/  LOP3.LUT R6, R5, 0x10, R14, 0xf8, !PT ;  /* 0x0000001005067812 */ /* 0x000fe200078ef80e */
[----:B------:R-:W-:Y:S01]  /*12fc0*/  IMAD R4, R2, 0x10, R5 ;  /* 0x0000001002047824 */ /* 0x000fe200078e0205 */
[----:B------:R-:W-:Y:S01]  /*12fd0*/  LOP3.LUT R10, R0, 0x380, RZ, 0xc0, !PT ;  /* 0x00000380000a7812 */ /* 0x000fe200078ec0ff */
[----:B------:R-:W-:Y:S01]  /*12fe0*/  IMAD R9, R2, 0x800, R9 ;  /* 0x0000080002097824 */ /* 0x000fe200078e0209 */
[----:B------:R-:W-:Y:S01]  /*12ff0*/  LOP3.LUT R6, R6, 0x70, R7, 0x78, !PT ;  /* 0x0000007006067812 */ /* 0x000fe200078e7807 */
[----:B------:R-:W-:Y:S01]  /*13000*/  IMAD.IADD R12, R8, 0x1, R11 ;  /* 0x00000001080c7824 */ /* 0x000fe200078e020b */
[--C-:B------:R-:W-:Y:S01]  /*13010*/  LOP3.LUT R4, R4, 0x70, R7.reuse, 0x78, !PT ;  /* 0x0000007004047812 */ /* 0x100fe200078e7807 */
[----:B------:R-:W-:Y:S01]  /*13020*/  IMAD.SHL.U32 R2, R2, 0x400, RZ ;  /* 0x0000040002027824 */ /* 0x000fe200078e00ff */
[----:B------:R-:W-:-:S02]  /*13030*/  LOP3.LUT R10, R10, 0x30, R7, 0xf8, !PT ;  /* 0x000000300a0a7812 */ /* 0x000fc400078ef807 */
[----:B------:R-:W-:Y:S01]  /*13040*/  LOP3.LUT R4, R4, 0xc00, R3, 0xf8, !PT ;  /* 0x00000c0004047812 */ /* 0x000fe200078ef803 */
[----:B------:R-:W-:Y:S01]  /*13050*/  IMAD.IADD R3, R9, 0x1, R6 ;  /* 0x0000000109037824 */ /* 0x000fe200078e0206 */
[----:B------:R-:W-:Y:S01]  /*13060*/  STL [R1], R12 ;  /* 0x0000000c01007387 */ /* 0x000fe20000100800 */
[----:B------:R-:W-:Y:S02]  /*13070*/  SEL R31, R30, 0xffffffc0, !P2 ;  /* 0xffffffc01e1f7807 */ /* 0x000fe40005000000 */
[----:B------:R-:W-:Y:S01]  /*13080*/  LOP3.LUT R29, R10, 0x70, R29, 0x78, !PT ;  /* 0x000000700a1d7812 */ /* 0x000fe200078e781d */
[----:B------:R-:W-:Y:S01]  /*13090*/  STL [R1+0x8], R4 ;  /* 0x0000080401007387 */ /* 0x000fe20000100800 */
[----:B------:R-:W-:Y:S02]  /*130a0*/  SEL R30, R30, 0xffffffc0, !P4 ;  /* 0xffffffc01e1e7807 */ /* 0x000fe40006000000 */
[----:B------:R-:W-:Y:S01]  /*130b0*/  SEL R28, R28, 0xffffffe0, !P1 ;  /* 0xffffffe01c1c7807 */ /* 0x000fe20004800000 */
[----:B------:R0:W-:Y:S01]  /*130c0*/  STL [R1+0x4], R3 ;  /* 0x0000040301007387 */ /* 0x0001e20000100800 */
[----:B------:R-:W-:-:S03]  /*130d0*/  LOP3.LUT R2, R36, 0x80, RZ, 0xfc, !PT ;  /* 0x0000008024027812 */ /* 0x000fc600078efcff */
[----:B------:R1:W-:Y:S01]  /*130e0*/  STL [R1+0x10], RZ ;  /* 0x000010ff01007387 */ /* 0x0003e20000100800 */
[----:B0-----:R-:W-:-:S04]  /*130f0*/  SHF.R.U32.HI R3, RZ, 0x2, R13 ;  /* 0x00000002ff037819 */ /* 0x001fc8000001160d */
[----:B------:R-:W-:Y:S01]  /*13100*/  LOP3.LUT R0, R3, 0x60, R0, 0xf8, !PT ;  /* 0x0000006003007812 */ /* 0x000fe200078ef800 */
[----:B------:R-:W-:Y:S01]  /*13110*/  IMAD.IADD R0, R16, 0x1, R12 ;  /* 0x0000000110007824 */ /* 0x000fe200078e020c */
[----:B------:R-:W-:-:S04]  /*13120*/  LOP3.LUT R3, R36, 0x40, RZ, 0xfc, !PT ;  /* 0x0000004024037812 */ /* 0x000fc800078efcff */
[----:B------:R1:W-:Y:S03]  /*13130*/  STL [R1+0xc], R0 ;  /* 0x00000c0001007387 */ /* 0x0003e60000100800 */
.L_x_1479:
[----:B------:R-:W-:Y:S01]  /*13140*/  ULDC.64 UR4, c[0x0][0xa28] ;  /* 0x00028a0000047ab9 */ /* 0x000fe20000000a00 */
[----:B------:R-:W-:Y:S01]  /*13150*/  ULDC.64 UR6, c[0x0][0xa18] ;  /* 0x0002860000067ab9 */ /* 0x000fe20000000a00 */
[----:B------:R-:W-:Y:S02]  /*13160*/  UISETP.NE.U32.AND UP0, UPT, UR4, URZ, UPT ;  /* 0x0000003f0400728c */ /* 0x000fe4000bf05070 */
[----:B------:R-:W-:Y:S02]  /*13170*/  UISETP.NE.U32.AND UP2, UPT, UR6, URZ, UPT ;  /* 0x0000003f0600728c */ /* 0x000fe4000bf45070 */
[----:B------:R-:W-:Y:S02]  /*13180*/  UISETP.NE.AND.EX UP0, UPT, UR5, URZ, UPT, UP0 ;  /* 0x0000003f0500728c */ /* 0x000fe4000bf05300 */
[----:B------:R-:W-:Y:S01]  /*13190*/  UISETP.NE.AND.EX UP2, UPT, UR7, URZ, UPT, UP2 ;  /* 0x0000003f0700728c */ /* 0x000fe2000bf45320 */
[----:B------:R-:W-:Y:S02]  /*131a0*/  ULDC.64 UR4, c[0x0][0xa00] ;  /* 0x0002800000047ab9 */ /* 0x000fe40000000a00 */
[----:B------:R-:W-:Y:S01]  /*131b0*/  ULDC.64 UR6, c[0x0][0xa00] ;  /* 0x0002800000067ab9 */ /* 0x000fe20000000a00 */
[----:B------:R-:W-:Y:S01]  /*131c0*/  UISETP.NE.U32.AND UP1, UPT, UR4, URZ, UPT ;  /* 0x0000003f0400728c */ /* 0x000fe2000bf25070 */
[----:B------:R-:W-:Y:S01]  /*131d0*/  PLOP3.LUT P0, PT, PT, PT, UP0, 0x80, 0x0 ;  /* 0x000000000000781c */ /* 0x000fe20003f0f008 */
[----:B------:R-:W-:-:S02]  /*131e0*/  UIMAD.WIDE UR6, UR40, 0x4, UR6 ;  /* 0x00000004280678a5 */ /* 0x000fc4000f8e0206 */
[----:B------:R-:W-:Y:S01]  /*131f0*/  UISETP.NE.AND.EX UP3, UPT, UR5, URZ, UPT, UP1 ;  /* 0x0000003f0500728c */ /* 0x000fe2000bf65310 */
[----:B------:R-:W-:Y:S02]  /*13200*/  UMOV UR38, URZ ;  /* 0x0000003f00267c82 */ /* 0x000fe40008000000 */
[----:B------:R-:W-:Y:S01]  /*13210*/  @UP0 ULDC.64 UR4, c[0x0][0xa28] ;  /* 0x00028a0000040ab9 */ /* 0x000fe20000000a00 */
[----:B------:R-:W-:Y:S01]  /*13220*/  ULDC.64 UR8, c[0x0][0xa20] ;  /* 0x0002880000087ab9 */ /* 0x000fe20000000a00 */
[----:B------:R-:W-:Y:S01]  /*13230*/  @UP0 UIMAD.WIDE UR4, UR40, 0x4, UR4 ;  /* 0x00000004280408a5 */ /* 0x000fe2000f8e0204 */
[----:B------:R-:W-:Y:S01]  /*13240*/  PLOP3.LUT P1, PT, PT, PT, UP3, 0x80, 0x0 ;  /* 0x000000000000781c */ /* 0x000fe20003f2f038 */
[----:B------:R-:W-:Y:S01]  /*13250*/  ULDC UR36, c[0x0][0x2f0] ;  /* 0x0000bc0000247ab9 */ /* 0x000fe20000000800 */
[----:B------:R-:W-:Y:S01]  /*13260*/  PLOP3.LUT P2, PT, PT, PT, UP3, 0x80, 0x0 ;  /* 0x000000000000781c */ /* 0x000fe20003f4f038 */
[----:B------:R-:W-:Y:S01]  /*13270*/  UMOV UR39, URZ ;  /* 0x0000003f00277c82 */ /* 0x000fe20008000000 */
[----:B------:R-:W-:Y:S01]  /*13280*/  UP2UR UR47, UPR, URZ, 0x8 ;  /* 0x000000083f2f7883 */ /* 0x000fe20008000000 */
[----:B--2---:R-:W-:-:S02]  /*13290*/  IMAD.U32 R2, RZ, RZ, UR4 ;  /* 0x00000004ff027e24 */ /* 0x004fc4000f8e00ff */
[----:B------:R-:W-:Y:S01]  /*132a0*/  IMAD.U32 R3, RZ, RZ, UR5 ;  /* 0x00000005ff037e24 */ /* 0x000fe2000f8e00ff */
[----:B------:R-:W-:-:S04]  /*132b0*/  @UP2 ULDC.64 UR4, c[0x0][0xa18] ;  /* 0x0002860000042ab9 */ /* 0x000fc80000000a00 */
[----:B01----:R0:W2:Y:S01]  /*132c0*/  @P0 LDG.E R0, desc[UR56][R2.64] ;  /* 0x0000003802000981 */ /* 0x0030a2000c1e1900 */
[----:B------:R-:W-:Y:S01]  /*132d0*/  @UP2 UIMAD.WIDE UR4, UR40, 0x4, UR4 ;  /* 0x00000004280428a5 */ /* 0x000fe2000f8e0204 */
[----:B0-----:R-:W-:Y:S02]  /*132e0*/  IMAD.U32 R2, RZ, RZ, UR6 ;  /* 0x00000006ff027e24 */ /* 0x001fe4000f8e00ff */
[----:B------:R-:W-:-:S05]  /*132f0*/  IMAD.U32 R3, RZ, RZ, UR7 ;  /* 0x00000007ff037e24 */ /* 0x000fca000f8e00ff */
[----:B------:R0:W3:Y:S01]  /*13300*/  @P1 LDG.E R4, desc[UR56][R2.64] ;  /* 0x0000003802041981 */ /* 0x0000e2000c1e1900 */
[----:B------:R-:W-:Y:S01]  /*13310*/  PLOP3.LUT P1, PT, PT, PT, UP2, 0x80, 0x0 ;  /* 0x000000000000781c */ /* 0x000fe20003f2f028 */
[----:B0-----:R-:W-:Y:S02]  /*13320*/  IMAD.U32 R2, RZ, RZ, UR4 ;  /* 0x00000004ff027e24 */ /* 0x001fe4000f8e00ff */
[----:B------:R-:W-:Y:S01]  /*13330*/  IMAD.U32 R3, RZ, RZ, UR5 ;  /* 0x00000005ff037e24 */ /* 0x000fe2000f8e00ff */
[----:B------:R-:W-:-:S09]  /*13340*/  ULDC.64 UR4, c[0x0][0x418] ;  /* 0x0001060000047ab9 */ /* 0x000fd20000000a00 */
[----:B------:R-:W4:Y:S01]  /*13350*/  @P1 LDG.E R5, desc[UR56][R2.64] ;  /* 0x0000003802051981 */ /* 0x000f22000c1e1900 */
[----:B------:R-:W-:-:S03]  /*13360*/  UISETP.NE.U32.AND UP0, UPT, UR4, URZ, UPT ;  /* 0x0000003f0400728c */ /* 0x000fc6000bf05070 */
[----:B------:R-:W-:Y:S01]  /*13370*/  ULDC UR4, c[0x0][0x424] ;  /* 0x0001090000047ab9 */ /* 0x000fe20000000800 */
[----:B------:R-:W-:-:S04]  /*13380*/  UISETP.NE.AND.EX UP0, UPT, UR5, URZ, UPT, UP0 ;  /* 0x0000003f0500728c */ /* 0x000fc8000bf05300 */
[----:B------:R-:W-:-:S04]  /*13390*/  USEL UR4, UR4, 0x1, UP0 ;  /* 0x0000000104047887 */ /* 0x000fc80008000000 */
[----:B------:R-:W-:Y:S01]  /*133a0*/  UIMAD UR36, UR4, UR36, URZ ;  /* 0x00000024042472a4 */ /* 0x000fe2000f8e023f */
[----:B--2---:R-:W-:Y:S02]  /*133b0*/  @P0 R2UR UR38, R0 ;  /* 0x00000000002602ca */ /* 0x004fe400000e0000 */
[----:B------:R-:W-:-:S04]  /*133c0*/  ISETP.NE.U32.AND P0, PT, RZ, UR8, PT ;  /* 0x00000008ff007c0c */ /* 0x000fc8000bf05070 */
[----:B------:R-:W-:Y:S02]  /*133d0*/  ISETP.NE.AND.EX P0, PT, RZ, UR9, PT, P0 ;  /* 0x00000009ff007c0c */ /* 0x000fe4000bf05300 */
[----:B---3--:R-:W-:Y:S02]  /*133e0*/  @P2 R2UR UR39, R4 ;  /* 0x00000000042722ca */ /* 0x008fe400000e0000 */
[----:B----4-:R-:W-:Y:S01]  /*133f0*/  @P1 R2UR UR41, R5 ;  /* 0x00000000052912ca */ /* 0x010fe200000e0000 */
[----:B------:R-:W-:-:S14]  /*13400*/  @P1 BRA `(.L_x_1398) ;  /* 0x00000000002c1947 */ /* 0x000fdc0003800000 */
[----:B------:R-:W-:Y:S01]  /*13410*/  UISETP.NE.AND UP0, UPT, UR47, URZ, UPT ;  /* 0x0000003f2f00728c */ /* 0x000fe2000bf05270 */
[----:B------:R-:W-:-:S05]  /*13420*/  ULDC UR41, c[0x0][0x288] ;  /* 0x0000a20000297ab9 */ /* 0x000fca0000000800 */
[----:B------:R-:W-:-:S13]  /*13430*/  PLOP3.LUT P1, PT, PT, PT, UP0, 0x40, 0x0 ;  /* 0x000000000000781c */ /* 0x000fda0003f2e808 */
[----:B------:R-:W-:Y:S05]  /*13440*/  @P1 BRA `(.L_x_1398) ;  /* 0x00000000001c1947 */ /* 0x000fea0003800000 */
[----:B------:R-:W-:Y:S02]  /*13450*/  IMAD.U32 R2, RZ, RZ, UR6 ;  /* 0x00000006ff027e24 */ /* 0x000fe4000f8e00ff */
[----:B------:R-:W-:-:S05]  /*13460*/  IMAD.U32 R3, RZ, RZ, UR7 ;  /* 0x00000007ff037e24 */ /* 0x000fca000f8e00ff */
[----:B------:R-:W2:Y:S04]  /*13470*/  LDG.E R0, desc[UR56][R2.64] ;  /* 0x0000003802007981 */ /* 0x000ea8000c1e1900 */
[----:B------:R-:W3:Y:S01]  /*13480*/  LDG.E R4, desc[UR56][R2.64+0x4] ;  /* 0x0000043802047981 */ /* 0x000ee2000c1e1900 */
[----:B--2---:R-:W-:Y:S02]  /*13490*/  R2UR UR4, R0 ;  /* 0x00000000000472ca */ /* 0x004fe400000e0000 */
[----:B---3--:R-:W-:-:S13]  /*134a0*/  R2UR UR41, R4 ;  /* 0x00000000042972ca */ /* 0x008fda00000e0000 */
[----:B------:R-:W-:-:S12]  /*134b0*/  UIADD3 UR41, -UR4, UR41, URZ ;  /* 0x0000002904297290 */ /* 0x000fd8000fffe13f */
.L_x_1398:
        /* <DEDUP_REMOVED lines=8> */
.L_x_1399:
        /* <DEDUP_REMOVED lines=13> */
.L_x_1400:
[----:B------:R-:W-:Y:S01]  /*13610*/  ULDC UR4, c[0x0][0x448] ;  /* 0x0001120000047ab9 */ /* 0x000fe20000000800 */
[----:B------:R-:W-:Y:S01]  /*13620*/  IMAD.SHL.U32 R18, R25, 0x80, RZ ;  /* 0x0000008019127824 */ /* 0x000fe200078e00ff */
[----:B------:R-:W-:Y:S02]  /*13630*/  UISETP.NE.AND UP0, UPT, UR4, 0x1, UPT ;  /* 0x000000010400788c */ /* 0x000fe4000bf05270 */
[----:B------:R-:W-:Y:S01]  /*13640*/  UIADD3 UR36, -UR38, UR36, URZ ;  /* 0x0000002426247290 */ /* 0x000fe2000fffe13f */
[----:B------:R-:W-:Y:S01]  /*13650*/  VIADD R0, R18, 0x7f ;  /* 0x0000007f12007836 */ /* 0x000fe20000000000 */
[----:B------:R-:W-:Y:S02]  /*13660*/  UP2UR UR48, UPR, URZ, 0x1 ;  /* 0x000000013f307883 */ /* 0x000fe40008000000 */
[----:B------:R-:W-:Y:S01]  /*13670*/  PLOP3.LUT P0, PT, PT, PT, UP0, 0x80, 0x0 ;  /* 0x000000000000781c */ /* 0x000fe20003f0f008 */
[----:B------:R-:W-:Y:S01]  /*13680*/  UIADD3 UR6, UR36, 0x1, -UR41 ;  /* 0x0000000124067890 */ /* 0x000fe2000fffe829 */
[----:B------:R-:W-:-:S03]  /*13690*/  PLOP3.LUT P1, PT, PT, PT, UP0, 0x80, 0x0 ;  /* 0x000000000000781c */ /* 0x000fc60003f2f008 */
[----:B------:R-:W-:-:S08]  /*136a0*/  @UP0 ULDC UR4, c[0x0][0x44c] ;  /* 0x0001130000040ab9 */ /* 0x000fd00000000800 */
[----:B------:R-:W-:Y:S01]  /*136b0*/  @P0 IMAD.HI.U32 R2, R0, UR4, RZ ;  /* 0x0000000400020c27 */ /* 0x000fe2000f8e00ff */
[----:B------:R-:W-:-:S04]  /*136c0*/  @UP0 ULDC UR4, c[0x0][0x450] ;  /* 0x0001140000040ab9 */ /* 0x000fc80000000800 */
[----:B------:R-:W-:Y:S01]  /*136d0*/  @P1 SHF.R.U32.HI R0, RZ, UR4, R2 ;  /* 0x00000004ff001c19 */ /* 0x000fe20008011602 */
[----:B------:R-:W-:Y:S02]  /*136e0*/  ULDC.64 UR4, c[0x0][0x9e0] ;  /* 0x0002780000047ab9 */ /* 0x000fe40000000a00 */
[----:B------:R-:W-:Y:S01]  /*136f0*/  UISETP.GE.AND UP0, UPT, UR5, 0x1, UPT ;  /* 0x000000010500788c */ /* 0x000fe2000bf06270 */
[----:B------:R-:W-:-:S05]  /*13700*/  R2UR UR7, R0 ;  /* 0x00000000000772ca */ /* 0x000fca00000e0000 */
[----:B------:R-:W-:-:S08]  /*13710*/  PLOP3.LUT P1, PT, PT, PT, UP0, 0x80, 0x0 ;  /* 0x000000000000781c */ /* 0x000fd00003f2f008 */
[----:B------:R-:W-:-:S04]  /*13720*/  UIADD3 UR6, UR6, UR7, URZ ;  /* 0x0000000706067290 */ /* 0x000fc8000fffe03f */
[----:B------:R-:W-:-:S06]  /*13730*/  UIADD3 UR4, UR6, UR4, URZ ;  /* 0x0000000406047290 */ /* 0x000fcc000fffe03f */
[----:B------:R-:W-:Y:S01]  /*13740*/  IMAD.U32 R0, RZ, RZ, UR4 ;  /* 0x00000004ff007e24 */ /* 0x000fe2000f8e00ff */
[----:B------:R-:W-:Y:S06]  /*13750*/  @!P1 BRA `(.L_x_1401) ;  /* 0x0000000000409947 */ /* 0x000fec0003800000 */
        /* <DEDUP_REMOVED lines=10> */
.L_x_1402:
[----:B------:R-:W-:-:S11]  /*13800*/  UISETP.NE.AND UP0, UPT, UR5, 0x1, UPT ;  /* 0x000000010500788c */ /* 0x000fd6000bf05270 */
[----:B------:R-:W-:Y:S02]  /*13810*/  @UP0 ULDC.64 UR8, c[0x0][0x9e8] ;  /* 0x00027a0000080ab9 */ /* 0x000fe40000000a00 */
[----:B------:R-:W-:-:S04]  /*13820*/  UIMAD.WIDE.U32 UR6, UR4, UR8, URZ ;  /* 0x00000008040672a5 */ /* 0x000fc8000f8e003f */
[----:B------:R-:W-:-:S12]  /*13830*/  @UP0 USHF.R.U32.HI UR4, URZ, UR9, UR7 ;  /* 0x000000093f040299 */ /* 0x000fd80008011607 */
.L_x_1403:
[----:B------:R-:W-:-:S06]  /*13840*/  UIMAD UR4, UR4, UR5, UR5 ;  /* 0x00000005040472a4 */ /* 0x000fcc000f8e0205 */
[----:B------:R-:W-:-:S07]  /*13850*/  VIMNMX R0, R0, UR4, PT ;  /* 0x0000000400007c48 */ /* 0x000fce000bfe0100 */
.L_x_1401:
[----:B------:R-:W-:Y:S01]  /*13860*/  UISETP.NE.AND UP0, UPT, UR48, URZ, UPT ;  /* 0x0000003f3000728c */ /* 0x000fe2000bf05270 */
[----:B------:R-:W-:Y:S01]  /*13870*/  R2UR UR9, R18 ;  /* 0x00000000120972ca */ /* 0x000fe200000e0000 */
[----:B------:R-:W-:Y:S01]  /*13880*/  UIADD3 UR4, UR36, 0x7f, URZ ;  /* 0x0000007f24047890 */ /* 0x000fe2000fffe03f */
[----:B------:R-:W-:-:S03]  /*13890*/  VIADD R0, R0, 0x7f ;  /* 0x0000007f00007836 */ /* 0x000fc60000000000 */
[----:B------:R-:W-:Y:S02]  /*138a0*/  USHF.R.S32.HI UR8, URZ, 0x1f, UR4 ;  /* 0x0000001f3f087899 */ /* 0x000fe40008011404 */
[----:B------:R-:W-:Y:S02]  /*138b0*/  SHF.R.S32.HI R3, RZ, 0x1f, R0 ;  /* 0x0000001fff037819 */ /* 0x000fe40000011400 */
[----:B------:R-:W-:Y:S01]  /*138c0*/  ULEA.HI UR8, UR8, UR4, URZ, 0x7 ;  /* 0x0000000408087291 */ /* 0x000fe2000f8f383f */
[----:B------:R-:W-:Y:S01]  /*138d0*/  @UP0 ULDC UR6, c[0x0][0x44c] ;  /* 0x0001130000060ab9 */ /* 0x000fe20000000800 */
[----:B------:R-:W-:Y:S02]  /*138e0*/  @UP0 ULDC UR10, c[0x0][0x450] ;  /* 0x00011400000a0ab9 */ /* 0x000fe40000000800 */
[----:B------:R-:W-:Y:S01]  /*138f0*/  UIMAD.WIDE.U32 UR6, UR9, UR6, URZ ;  /* 0x00000006090672a5 */ /* 0x000fe2000f8e003f */
[----:B------:R-:W-:Y:S01]  /*13900*/  LEA.HI R3, R3, R0, RZ, 0x7 ;  /* 0x0000000003037211 */ /* 0x000fe200078f38ff */
[----:B------:R-:W-:-:S02]  /*13910*/  USHF.R.S32.HI UR8, URZ, 0x7, UR8 ;  /* 0x000000073f087899 */ /* 0x000fc40008011408 */
[----:B------:R-:W-:Y:S01]  /*13920*/  @UP0 USHF.R.U32.HI UR9, URZ, UR10, UR7 ;  /* 0x0000000a3f090299 */ /* 0x000fe20008011607 */
[----:B------:R-:W-:Y:S01]  /*13930*/  SHF.R.S32.HI R3, RZ, 0x7, R3 ;  /* 0x00000007ff037819 */ /* 0x000fe20000011403 */
[----:B------:R-:W-:Y:S02]  /*13940*/  ULDC UR4, c[0x0][0x9dc] ;  /* 0x0002770000047ab9 */ /* 0x000fe40000000800 */
[----:B------:R-:W-:Y:S01]  /*13950*/  UIADD3 UR9, UR9, UR36, -UR41 ;  /* 0x0000002409097290 */ /* 0x000fe2000fffe829 */
[----:B------:R-:W-:-:S03]  /*13960*/  VIMNMX R27, R3, UR8, PT ;  /* 0x00000008031b7c48 */ /* 0x000fc6000bfe0100 */
        /* <DEDUP_REMOVED lines=12> */
.L_x_1405:
[----:B------:R-:W-:-:S11]  /*13a30*/  UISETP.NE.AND UP0, UPT, UR5, 0x1, UPT ;  /* 0x000000010500788c */ /* 0x000fd6000bf05270 */
[----:B------:R-:W-:Y:S02]  /*13a40*/  @UP0 ULDC.64 UR10, c[0x0][0x9e8] ;  /* 0x00027a00000a0ab9 */ /* 0x000fe40000000a00 */
[----:B------:R-:W-:-:S04]  /*13a50*/  UIMAD.WIDE.U32 UR6, UR9, UR10, URZ ;  /* 0x0000000a090672a5 */ /* 0x000fc8000f8e003f */
[----:B------:R-:W-:-:S12]  /*13a60*/  @UP0 USHF.R.U32.HI UR9, URZ, UR11, UR7 ;  /* 0x0000000b3f090299 */ /* 0x000fd80008011607 */
.L_x_1406:
[----:B------:R-:W-:-:S04]  /*13a70*/  UIMAD UR5, UR9, UR5, URZ ;  /* 0x00000005090572a4 */ /* 0x000fc8000f8e023f */
[----:B------:R-:W-:-:S04]  /*13a80*/  UISETP.LT.AND UP0, UPT, UR4, UR5, UPT ;  /* 0x000000050400728c */ /* 0x000fc8000bf01270 */
[----:B------:R-:W-:-:S12]  /*13a90*/  USEL UR4, UR4, UR5, !UP0 ;  /* 0x0000000504047287 */ /* 0x000fd8000c000000 */
.L_x_1404:
[----:B------:R-:W-:Y:S01]  /*13aa0*/  USHF.R.S32.HI UR5, URZ, 0x1f, UR4 ;  /* 0x0000001f3f057899 */ /* 0x000fe20008011404 */
[----:B------:R-:W-:-:S03]  /*13ab0*/  R2UR UR7, R26 ;  /* 0x000000001a0772ca */ /* 0x000fc600000e0000 */
[----:B------:R-:W-:-:S04]  /*13ac0*/  ULEA.HI UR5, UR5, UR4, URZ, 0x7 ;  /* 0x0000000405057291 */ /* 0x000fc8000f8f383f */
[----:B------:R-:W-:-:S04]  /*13ad0*/  USHF.R.S32.HI UR6, URZ, 0x7, UR5 ;  /* 0x000000073f067899 */ /* 0x000fc80008011405 */
[----:B------:R-:W-:Y:S02]  /*13ae0*/  UISETP.LT.AND UP0, UPT, URZ, UR6, UPT ;  /* 0x000000063f00728c */ /* 0x000fe4000bf01270 */
[----:B------:R-:W-:Y:S02]  /*13af0*/  ULOP3.LUT UR5, UR7, 0xff000000, URZ, 0xc0, !UPT ;  /* 0xff00000007057892 */ /* 0x000fe4000f8ec03f */
[----:B------:R-:W-:Y:S02]  /*13b00*/  USEL UR11, URZ, UR6, !UP0 ;  /* 0x000000063f0b7287 */ /* 0x000fe4000c000000 */
[----:B------:R-:W-:Y:S02]  /*13b10*/  ULOP3.LUT UR4, UR7, 0xff0000, URZ, 0xc0, !UPT ;  /* 0x00ff000007047892 */ /* 0x000fe4000f8ec03f */
[----:B------:R-:W-:Y:S02]  /*13b20*/  USHF.R.U32.HI UR5, URZ, 0x8, UR5 ;  /* 0x000000083f057899 */ /* 0x000fe40008011605 */
[----:B------:R-:W-:-:S02]  /*13b30*/  ISETP.GT.AND P0, PT, R27, UR11, PT ;  /* 0x0000000b1b007c0c */ /* 0x000fc4000bf04270 */
[----:B------:R-:W-:-:S03]  /*13b40*/  ULEA.HI UR5, UR4, UR5, URZ, 0x10 ;  /* 0x0000000504057291 */ /* 0x000fc6000f8f803f */
[----:B------:R-:W-:Y:S01]  /*13b50*/  UMOV UR4, URZ ;  /* 0x0000003f00047c82 */ /* 0x000fe20008000000 */
[----:B------:R-:W-:-:S07]  /*13b60*/  ULOP3.LUT UR42, UR5, 0xff, URZ, 0xc0, !UPT ;  /* 0x000000ff052a7892 */ /* 0x000fce000f8ec03f */
[----:B------:R-:W-:Y:S05]  /*13b70*/  @!P0 BRA `(.L_x_1407) ;  /* 0x0000000000908947 */ /* 0x000fea0003800000 */
[----:B------:R-:W-:Y:S01]  /*13b80*/  USHF.R.U32.HI UR6, URZ, 0x10, UR5 ;  /* 0x000000103f067899 */ /* 0x000fe20008011605 */
[----:B------:R-:W-:-:S03]  /*13b90*/  UMOV UR4, URZ ;  /* 0x0000003f00047c82 */ /* 0x000fc60008000000 */
[----:B------:R-:W-:-:S11]  /*13ba0*/  UISETP.NE.AND UP0, UPT, UR6, URZ, UPT ;  /* 0x0000003f0600728c */ /* 0x000fd6000bf05270 */
[----:B------:R-:W-:Y:S02]  /*13bb0*/  @!UP0 ULDC UR6, c[0x0][0x9f0] ;  /* 0x00027c0000068ab9 */ /* 0x000fe40000000800 */
[----:B------:R-:W-:-:S04]  /*13bc0*/  IABS R0, UR6 ;  /* 0x0000000600007c13 */ /* 0x000fc80008000000 */
[----:B------:R-:W-:Y:S01]  /*13bd0*/  R2UR UR12, R0 ;  /* 0x00000000000c72ca */ /* 0x000fe200000e0000 */
[----:B------:R-:W-:-:S05]  /*13be0*/  IMAD.U32 R0, RZ, RZ, UR6 ;  /* 0x00000006ff007e24 */ /* 0x000fca000f8e00ff */
[----:B------:R-:W-:-:S04]  /*13bf0*/  IADD3 R0, R0, -0x1, R27 ;  /* 0xffffffff00007810 */ /* 0x000fc80007ffe01b */
[----:B------:R-:W-:Y:S02]  /*13c00*/  R2UR UR7, R0 ;  /* 0x00000000000772ca */ /* 0x000fe400000e0000 */
[----:B------:R-:W-:Y:S01]  /*13c10*/  IABS R0, UR6 ;  /* 0x0000000600007c13 */ /* 0x000fe20008000000 */
[----:B------:R-:W0:Y:S10]  /*13c20*/  I2F.RP R2, UR12 ;  /* 0x0000000c00027d06 */ /* 0x000e340008209400 */
[----:B------:R-:W-:Y:S01]  /*13c30*/  UIADD3 UR7, -UR11, UR7, URZ ;  /* 0x000000070b077290 */ /* 0x000fe2000fffe13f */
[----:B0-----:R-:W0:Y:S02]  /*13c40*/  MUFU.RCP R2, R2 ;  /* 0x0000000200027308 */ /* 0x001e240000001000 */
[----:B0-----:R-:W-:-:S02]  /*13c50*/  VIADD R3, R2, 0xffffffe ;  /* 0x0ffffffe02037836 */ /* 0x001fc40000000000 */
[----:B------:R-:W-:Y:S01]  /*13c60*/  IMAD.MOV R2, RZ, RZ, -R0 ;  /* 0x000000ffff027224 */ /* 0x000fe200078e0a00 */
[----:B------:R-:W-:Y:S01]  /*13c70*/  IABS R0, UR7 ;  /* 0x0000000700007c13 */ /* 0x000fe20008000000 */
[----:B------:R-:W-:Y:S02]  /*13c80*/  ULOP3.LUT UR7, UR7, UR6, URZ, 0x3c, !UPT ;  /* 0x0000000607077292 */ /* 0x000fe4000f8e3c3f */
[----:B------:R-:W0:Y:S01]  /*13c90*/  F2I.FTZ.U32.TRUNC.NTZ R3, R3 ;  /* 0x0000000300037305 */ /* 0x000e22000021f000 */
[----:B------:R-:W-:Y:S02]  /*13ca0*/  R2UR UR9, R0 ;  /* 0x00000000000972ca */ /* 0x000fe400000e0000 */
[----:B------:R-:W-:Y:S02]  /*13cb0*/  R2UR UR10, R2 ;  /* 0x00000000020a72ca */ /* 0x000fe400000e0000 */
[----:B0-----:R-:W-:-:S13]  /*13cc0*/  R2UR UR5, R3 ;  /* 0x00000000030572ca */ /* 0x001fda00000e0000 */
[----:B------:R-:W-:-:S04]  /*13cd0*/  UIADD3 UR8, URZ, -UR5, URZ ;  /* 0x800000053f087290 */ /* 0x000fc8000fffe03f */
[----:B------:R-:W-:-:S04]  /*13ce0*/  UIMAD UR8, UR8, UR12, URZ ;  /* 0x0000000c080872a4 */ /* 0x000fc8000f8e023f */
[----:B------:R-:W-:-:S04]  /*13cf0*/  UIMAD.WIDE.U32 UR4, UR5, UR8, UR4 ;  /* 0x00000008050472a5 */ /* 0x000fc8000f8e0004 */
[----:B------:R-:W-:-:S04]  /*13d00*/  UIMAD.WIDE.U32 UR4, UR5, UR9, URZ ;  /* 0x00000009050472a5 */ /* 0x000fc8000f8e003f */
        /* <DEDUP_REMOVED lines=11> */
.L_x_1407:
[----:B------:R-:W-:Y:S01]  /*13dc0*/  UIMAD UR42, UR42, UR4, UR11 ;  /* 0x000000042a2a72a4 */ /* 0x000fe2000f8e020b */
[----:B------:R-:W-:Y:S05]  /*13dd0*/  BSSY B7, `(.L_x_1408) ;  /* 0x00003a5000077945 */ /* 0x000fea0003800000 */
[----:B------:R-:W-:-:S05]  /*13de0*/  IMAD.U32 R0, RZ, RZ, UR42 ;  /* 0x0000002aff007e24 */ /* 0x000fca000f8e00ff */
[----:B------:R-:W-:-:S04]  /*13df0*/  VIADDMNMX R27, R0, UR4, R27, PT ;  /* 0x00000004001b7c46 */ /* 0x000fc8000b80011b */
[----:B------:R-:W-:-:S13]  /*13e00*/  ISETP.GT.AND P0, PT, R27, UR42, PT ;  /* 0x0000002a1b007c0c */ /* 0x000fda000bf04270 */
[----:B------:R-:W-:Y:S05]  /*13e10*/  @P0 BRA `(.L_x_1409) ;  /* 0x0000000000440947 */ /* 0x000fea0003800000 */
        /* <DEDUP_REMOVED lines=15> */
[----:B0-----:R-:W-:Y:S01]  /*13f10*/  IADD3 R24, R0, UR46, R7 ;  /* 0x0000002e00187c10 */ /* 0x001fe2000fffe007 */
[----:B------:R-:W-:Y:S06]  /*13f20*/  BRA `(.L_x_1410) ;  /* 0x00000038003c7947 */ /* 0x000fec0003800000 */
.L_x_1409:
        /* <DEDUP_REMOVED lines=20> */
.L_x_1412:
[----:B------:R-:W-:Y:S05]  /*14070*/  BSYNC B6 ;  /* 0x0000000000067941 */ /* 0x000fea0003800000 */
.L_x_1411:
        /* <DEDUP_REMOVED lines=22> */
.L_x_1414:
[----:B------:R-:W-:Y:S05]  /*141e0*/  BSYNC B6 ;  /* 0x0000000000067941 */ /* 0x000fea0003800000 */
.L_x_1413:
        /* <DEDUP_REMOVED lines=20> */
.L_x_1416:
[----:B------:R-:W-:Y:S05]  /*14330*/  BSYNC B6 ;  /* 0x0000000000067941 */ /* 0x000fea0003800000 */
.L_x_1415:
        /* <DEDUP_REMOVED lines=19> */
.L_x_1418:
[----:B------:R-:W-:Y:S05]  /*14470*/  BSYNC B6 ;  /* 0x0000000000067941 */ /* 0x000fea0003800000 */
.L_x_1417:
[----:B------:R-:W0:Y:S01]  /*14480*/  S2R R2, SR_TID.X ;  /* 0x0000000000027919 */ /* 0x000e220000002100 */
[----:B------:R-:W-:Y:S01]  /*14490*/  ULDC.64 UR4, c[0x0][0x9f8] ;  /* 0x00027e0000047ab9 */ /* 0x000fe20000000a00 */
[----:B------:R-:W-:Y:S01]  /*144a0*/  IMAD.U32 R25, RZ, RZ, UR40 ;  /* 0x00000028ff197e24 */ /* 0x000fe2000f8e00ff */
[----:B------:R-:W-:Y:S01]  /*144b0*/  UISETP.NE.U32.AND UP0, UPT, UR4, URZ, UPT ;  /* 0x0000003f0400728c */ /* 0x000fe2000bf05070 */
[----:B------:R-:W1:Y:S01]  /*144c0*/  S2R R20, SR_TID.X ;  /* 0x0000000000147919 */ /* 0x000e620000002100 */
[----:B------:R-:W2:Y:S02]  /*144d0*/  LDC R33, c[0x0][0x430] ;  /* 0x00010c00ff217b82 */ /* 0x000ea40000000800 */
[----:B------:R-:W-:-:S06]  /*144e0*/  UISETP.NE.AND.EX UP0, UPT, UR5, URZ, UPT, UP0 ;  /* 0x0000003f0500728c */ /* 0x000fcc000bf05300 */
[----:B------:R-:W-:-:S05]  /*144f0*/  PLOP3.LUT P0, PT, PT, PT, UP0, 0x80, 0x0 ;  /* 0x000000000000781c */ /* 0x000fca0003f0f008 */
[----:B------:R-:W-:Y:S02]  /*14500*/  @UP0 ULDC.64 UR4, c[0x0][0x9f8] ;  /* 0x00027e0000040ab9 */ /* 0x000fe40000000a00 */
[----:B------:R-:W-:-:S06]  /*14510*/  @UP0 UIMAD.WIDE UR4, UR40, 0x4, UR4 ;  /* 0x00000004280408a5 */ /* 0x000fcc000f8e0204 */
[----:B------:R-:W-:Y:S01]  /*14520*/  IMAD.U32 R3, RZ, RZ, UR5 ;  /* 0x00000005ff037e24 */ /* 0x000fe2000f8e00ff */
[----:B------:R-:W-:Y:S01]  /*14530*/  LEA R8, R27, 0xffffff80, 0x7 ;  /* 0xffffff801b087811 */ /* 0x000fe200078e38ff */
[----:B------:R-:W-:Y:S01]  /*14540*/  ULDC UR5, c[0x0][0x320] ;  /* 0x0000c80000057ab9 */ /* 0x000fe20000000800 */
[----:B0-----:R-:W-:-:S04]  /*14550*/  LOP3.LUT R2, R2, 0x7f, RZ, 0xc0, !PT ;  /* 0x0000007f02027812 */ /* 0x001fc800078ec0ff */
[----:B------:R-:W-:Y:S01]  /*14560*/  SHF.R.U32.HI R21, RZ, 0x2, R2 ;  /* 0x00000002ff157819 */ /* 0x000fe20000011602 */
[----:B------:R-:W-:Y:S02]  /*14570*/  IMAD.U32 R2, RZ, RZ, UR4 ;  /* 0x00000004ff027e24 */ /* 0x000fe4000f8e00ff */
[----:B-1----:R-:W-:Y:S01]  /*14580*/  IMAD.SHL.U32 R20, R20, 0x20, RZ ;  /* 0x0000002014147824 */ /* 0x002fe200078e00ff */
[----:B--2---:R-:W-:Y:S01]  /*14590*/  ISETP.NE.AND P1, PT, R33, 0x1, PT ;  /* 0x000000012100780c */ /* 0x004fe20003f25270 */
[----:B------:R-:W-:Y:S01]  /*145a0*/  ULDC UR4, c[0x0][0x2f4] ;  /* 0x0000bd0000047ab9 */ /* 0x000fe20000000800 */
[----:B------:R0:W2:Y:S01]  /*145b0*/  @P0 LDG.E R25, desc[UR56][R2.64] ;  /* 0x0000003802190981 */ /* 0x0000a2000c1e1900 */
[----:B------:R-:W-:Y:S02]  /*145c0*/  LOP3.LUT R17, R17, 0xffffffbf, RZ, 0xc0, !PT ;  /* 0xffffffbf11117812 */ /* 0x000fe400078ec0ff */
[----:B------:R-:W-:-:S04]  /*145d0*/  LOP3.LUT R20, R21, 0x60, R20, 0xf8, !PT ;  /* 0x0000006015147812 */ /* 0x000fc800078ef814 */
[----:B------:R-:W-:-:S04]  /*145e0*/  LOP3.LUT R0, R20, R8, RZ, 0xfc, !PT ;  /* 0x0000000814007212 */ /* 0x000fc800078efcff */
[C---:B------:R-:W-:Y:S01]  /*145f0*/  ISETP.GE.AND P0, PT, R0.reuse, UR36, PT ;  /* 0x0000002400007c0c */ /* 0x040fe2000bf06270 */
[----:B------:R-:W1:Y:S01]  /*14600*/  @P1 LDC R5, c[0x0][0x434] ;  /* 0x00010d00ff051b82 */ /* 0x000e620000000800 */
[----:B------:R-:W-:Y:S01]  /*14610*/  VIADD R0, R0, UR38 ;  /* 0x0000002600007c36 */ /* 0x000fe20008000000 */
[----:B------:R-:W-:-:S03]  /*14620*/  @P1 LOP3.LUT R17, R17, 0x40, RZ, 0xfc, !PT ;  /* 0x0000004011111812 */ /* 0x000fc600078efcff */
[----:B------:R-:W-:-:S03]  /*14630*/  IMAD.MOV.U32 R6, RZ, RZ, R0 ;  /* 0x000000ffff067224 */ /* 0x000fc600078e0000 */
[----:B------:R-:W3:Y:S08]  /*14640*/  @P1 LDC R4, c[0x0][0x438] ;  /* 0x00010e00ff041b82 */ /* 0x000ef00000000800 */
[----:B0-----:R-:W0:Y:S01]  /*14650*/  @!P0 LDC.64 R2, c[0x0][0x428] ;  /* 0x00010a00ff028b82 */ /* 0x001e220000000a00 */
[----:B-1----:R-:W-:-:S05]  /*14660*/  @P1 IMAD.HI.U32 R5, R0, R5, RZ ;  /* 0x0000000500051227 */ /* 0x002fca00078e00ff */
[----:B---3--:R-:W-:-:S04]  /*14670*/  @P1 SHF.R.U32.HI R6, RZ, R4, R5 ;  /* 0x00000004ff061219 */ /* 0x008fc80000011605 */
[--C-:B------:R-:W-:Y:S01]  /*14680*/  @!P0 SHF.R.S32.HI R5, RZ, 0x1f, R6.reuse ;  /* 0x0000001fff058819 */ /* 0x100fe20000011406 */
[----:B------:R-:W-:Y:S01]  /*14690*/  @!P0 IMAD.MOV.U32 R4, RZ, RZ, R6 ;  /* 0x000000ffff048224 */ /* 0x000fe200078e0006 */
[C---:B------:R-:W-:Y:S02]  /*146a0*/  LOP3.LUT R9, R36.reuse, 0x40, RZ, 0xfc, !PT ;  /* 0x0000004024097812 */ /* 0x040fe400078efcff */
[----:B------:R-:W-:Y:S02]  /*146b0*/  LOP3.LUT R17, R17, 0xffffffef, RZ, 0xc0, !PT ;  /* 0xffffffef11117812 */ /* 0x000fe400078ec0ff */
[----:B------:R-:W-:-:S04]  /*146c0*/  LOP3.LUT R10, R36, 0x80, RZ, 0xfc, !PT ;  /* 0x00000080240a7812 */ /* 0x000fc800078efcff */
[----:B------:R-:W-:Y:S01]  /*146d0*/  ISETP.GE.AND P2, PT, R10, UR4, PT ;  /* 0x000000040a007c0c */ /* 0x000fe2000bf46270 */
[----:B------:R-:W-:Y:S01]  /*146e0*/  UMOV UR6, 0xffffffff ;  /* 0xffffffff00067882 */ /* 0x000fe20000000000 */
[----:B------:R-:W-:Y:S02]  /*146f0*/  LOP3.LUT R22, R26, 0xffff, RZ, 0xc0, !PT ;  /* 0x0000ffff1a167812 */ /* 0x000fe400078ec0ff */
[----:B--2---:R-:W-:Y:S01]  /*14700*/  SHF.R.S32.HI R32, RZ, 0x1f, R25 ;  /* 0x0000001fff207819 */ /* 0x004fe20000011419 */
[----:B0-----:R-:W-:-:S04]  /*14710*/  @!P0 IMAD.WIDE.U32 R4, R25, R2, R4 ;  /* 0x0000000219048225 */ /* 0x001fc800078e0004 */
[----:B------:R-:W-:-:S04]  /*14720*/  @!P0 IMAD R7, R32, R2, RZ ;  /* 0x0000000220078224 */ /* 0x000fc800078e02ff */
[----:B------:R-:W-:Y:S02]  /*14730*/  @!P0 IMAD R7, R25, R3, R7 ;  /* 0x0000000319078224 */ /* 0x000fe400078e0207 */
[----:B------:R-:W0:Y:S02]  /*14740*/  @!P0 LDC.64 R2, c[0x0][0x418] ;  /* 0x00010600ff028b82 */ /* 0x000e240000000a00 */
[----:B------:R-:W-:Y:S01]  /*14750*/  @!P0 IMAD.IADD R7, R5, 0x1, R7 ;  /* 0x0000000105078824 */ /* 0x000fe200078e0207 */
[----:B0-----:R-:W-:-:S04]  /*14760*/  @!P0 LEA R2, P1, R4, R2, 0x2 ;  /* 0x0000000204028211 */ /* 0x001fc800078210ff */
[----:B------:R-:W-:Y:S01]  /*14770*/  @!P0 LEA.HI.X R3, R4, R3, R7, 0x2, P1 ;  /* 0x0000000304038211 */ /* 0x000fe200008f1407 */
[----:B------:R-:W-:Y:S01]  /*14780*/  IMAD.MOV.U32 R4, RZ, RZ, RZ ;  /* 0x000000ffff047224 */ /* 0x000fe200078e00ff */
[----:B------:R-:W-:-:S05]  /*14790*/  ISETP.GE.AND P1, PT, R36, UR4, PT ;  /* 0x0000000424007c0c */ /* 0x000fca000bf26270 */
[----:B------:R0:W5:Y:S01]  /*147a0*/  @!P0 LDG.E R4, desc[UR56][R2.64] ;  /* 0x0000003802048981 */ /* 0x000162000c1e1900 */
[----:B------:R-:W-:Y:S01]  /*147b0*/  ISETP.GE.AND P0, PT, R9, UR4, PT ;  /* 0x0000000409007c0c */ /* 0x000fe2000bf06270 */
[----:B------:R-:W-:-:S04]  /*147c0*/  IMAD.MOV R5, RZ, RZ, -R6 ;  /* 0x000000ffff057224 */ /* 0x000fc800078e0a06 */
[----:B------:R-:W-:Y:S02]  /*147d0*/  IMAD R5, R33, R5, R0 ;  /* 0x0000000521057224 */ /* 0x000fe400078e0200 */
[----:B------:R-:W-:Y:S01]  /*147e0*/  @P1 LOP3.LUT R17, R17, 0x10, RZ, 0xfc, !PT ;  /* 0x0000001011111812 */ /* 0x000fe200078efcff */
[----:B------:R-:W-:Y:S01]  /*147f0*/  IMAD.U32 R0, RZ, RZ, UR43 ;  /* 0x0000002bff007e24 */ /* 0x000fe2000f8e00ff */
[----:B------:R-:W-:Y:S02]  /*14800*/  ISETP.GE.AND P1, PT, R36, UR5, PT ;  /* 0x0000000524007c0c */ /* 0x000fe4000bf26270 */
[----:B------:R-:W-:-:S04]  /*14810*/  LOP3.LUT R17, R17, 0xfffffff7, RZ, 0xc0, !PT ;  /* 0xfffffff711117812 */ /* 0x000fc800078ec0ff */
[----:B------:R-:W-:Y:S02]  /*14820*/  @P0 LOP3.LUT R17, R17, 0x8, RZ, 0xfc, !PT ;  /* 0x0000000811110812 */ /* 0x000fe400078efcff */
[----:B------:R-:W-:Y:S02]  /*14830*/  ISETP.GE.AND P0, PT, R9, UR5, PT ;  /* 0x0000000509007c0c */ /* 0x000fe4000bf06270 */
[----:B------:R-:W-:-:S04]  /*14840*/  LOP3.LUT R17, R17, 0xfffffffb, RZ, 0xc0, !PT ;  /* 0xfffffffb11117812 */ /* 0x000fc800078ec0ff */
[----:B------:R-:W-:-:S04]  /*14850*/  @P2 LOP3.LUT R17, R17, 0x4, RZ, 0xfc, !PT ;  /* 0x0000000411112812 */ /* 0x000fc800078efcff */
[----:B------:R-:W-:-:S04]  /*14860*/  LOP3.LUT R17, R17, 0xfffffffd, RZ, 0xc0, !PT ;  /* 0xfffffffd11117812 */ /* 0x000fc800078ec0ff */
[----:B------:R-:W-:-:S04]  /*14870*/  @P1 LOP3.LUT R17, R17, 0x2, RZ, 0xfc, !PT ;  /* 0x0000000211111812 */ /* 0x000fc800078efcff */
[----:B------:R-:W-:-:S04]  /*14880*/  LOP3.LUT R17, R17, 0xfffffffe, RZ, 0xc0, !PT ;  /* 0xfffffffe11117812 */ /* 0x000fc800078ec0ff */
[----:B------:R-:W-:Y:S01]  /*14890*/  @P0 LOP3.LUT R17, R17, 0x1, RZ, 0xfc, !PT ;  /* 0x0000000111110812 */ /* 0x000fe200078efcff */
[----:B0-----:R-:W-:Y:S06]  /*148a0*/  BRA.DIV UR6, `(.L_x_1419) ;  /* 0x0000004606a87947 */ /* 0x001fec000b800000 */
.L_x_1499:
[----:B------:R-:W-:Y:S02]  /*148b0*/  ISETP.NE.AND P0, PT, R0, 0x3, PT ;  /* 0x000000030000780c */ /* 0x000fe40003f05270 */
[----:B------:R-:W-:-:S11]  /*148c0*/  LOP3.LUT R17, R17, 0xffffffdf, RZ, 0xc0, !PT ;  /* 0xffffffdf11117812 */ /* 0x000fd600078ec0ff */
[----:B------:R-:W-:Y:S01]  /*148d0*/  @P0 LOP3.LUT R17, R17, 0x20, RZ, 0xfc, !PT ;  /* 0x0000002011110812 */ /* 0x000fe200078efcff */
[----:B------:R-:W-:Y:S06]  /*148e0*/  @!P0 BRA `(.L_x_1420) ;  /* 0x0000000000048947 */ /* 0x000fec0003800000 */
[----:B------:R-:W-:Y:S01]  /*148f0*/  BPT.TRAP 0x1 ;  /* 0x000000040000795c */ /* 0x000fe20000300000 */
.L_x_1420:
[----:B------:R-:W-:Y:S01]  /*14900*/  IMAD R0, R19, 0x8, R16 ;  /* 0x0000000813007824 */ /* 0x000fe200078e0210 */
[----:B------:R-:W-:Y:S01]  /*14910*/  SHF.L.U32 R26, R23, 0x1f, RZ ;  /* 0x0000001f171a7819 */ /* 0x000fe200000006ff */
[----:B------:R-:W-:Y:S01]  /*14920*/  BSSY B0, `(.L_x_1421) ;  /* 0x0000004000007945 */ /* 0x000fe20003800000 */
[----:B------:R-:W-:Y:S02]  /*14930*/  SHF.R.S32.HI R20, RZ, 0x1f, R5 ;  /* 0x0000001fff147819 */ /* 0x000fe40000011405 */
[----:B------:R-:W0:Y:S02]  /*14940*/  SYNCS.PHASECHK.TRANS64.TRYWAIT P0, [R0+URZ+0x22880], R26 ;  /* 0x0228801a000075a7 */ /* 0x000e24000800017f */
[----:B0-----:R-:W-:Y:S05]  /*14950*/  @!P0 BRA `(.L_x_1422) ;  /* 0x0000004400a88947 */ /* 0x001fea0003800000 */
.L_x_1500:
[----:B------:R-:W-:Y:S05]  /*14960*/  BSYNC B0 ;  /* 0x0000000000007941 */ /* 0x000fea0003800000 */
.L_x_1421:
[----:B------:R-:W1:Y:S01]  /*14970*/  S2R R7, SR_TID.X ;  /* 0x0000000000077919 */ /* 0x000e620000002100 */
[----:B------:R-:W-:Y:S01]  /*14980*/  ULDC.64 UR4, c[0x0][0x328] ;  /* 0x0000ca0000047ab9 */ /* 0x000fe20000000a00 */
[----:B-----5:R-:W-:Y:S01]  /*14990*/  SHF.R.S32.HI R21, RZ, 0x1f, R4 ;  /* 0x0000001fff157819 */ /* 0x020fe20000011404 */
[----:B------:R-:W-:Y:S01]  /*149a0*/  IMAD R6, R20, UR4, RZ ;  /* 0x0000000414067c24 */ /* 0x000fe2000f8e02ff */
[----:B------:R-:W-:Y:S01]  /*149b0*/  ULDC.64 UR6, c[0x0][0x318] ;  /* 0x0000c60000067ab9 */ /* 0x000fe20000000a00 */
[----:B------:R-:W-:Y:S01]  /*149c0*/  IMAD.WIDE.U32 R2, R5, UR4, RZ ;  /* 0x0000000405027c25 */ /* 0x000fe2000f8e00ff */
[----:B------:R-:W-:-:S03]  /*149d0*/  LOP3.LUT P1, RZ, R17, 0x1, RZ, 0xc0, !PT ;  /* 0x0000000111ff7812 */ /* 0x000fc6000782c0ff */
[----:B------:R-:W-:Y:S01]  /*149e0*/  IMAD R6, R5, UR5, R6 ;  /* 0x0000000505067c24 */ /* 0x000fe2000f8e0206 */
[----:B------:R-:W-:-:S03]  /*149f0*/  ULDC.64 UR4, c[0x0][0x338] ;  /* 0x0000ce0000047ab9 */ /* 0x000fc60000000a00 */
[----:B------:R-:W-:Y:S02]  /*14a00*/  IMAD.IADD R3, R3, 0x1, R6 ;  /* 0x0000000103037824 */ /* 0x000fe400078e0206 */
[----:B------:R-:W-:Y:S02]  /*14a10*/  IMAD R6, R21, UR4, RZ ;  /* 0x0000000415067c24 */ /* 0x000fe4000f8e02ff */
[----:B------:R-:W-:-:S04]  /*14a20*/  IMAD.WIDE.U32 R2, R4, UR4, R2 ;  /* 0x0000000404027c25 */ /* 0x000fc8000f8e0002 */
[----:B------:R-:W-:Y:S01]  /*14a30*/  IMAD R6, R4, UR5, R6 ;  /* 0x0000000504067c24 */ /* 0x000fe2000f8e0206 */
[----:B------:R-:W-:-:S03]  /*14a40*/  ULDC.64 UR4, c[0x0][0x330] ;  /* 0x0000cc0000047ab9 */ /* 0x000fc60000000a00 */
[----:B------:R-:W-:Y:S02]  /*14a50*/  IMAD.IADD R3, R3, 0x1, R6 ;  /* 0x0000000103037824 */ /* 0x000fe400078e0206 */
[C---:B------:R-:W-:Y:S01]  /*14a60*/  IMAD.WIDE.U32 R2, R22.reuse, UR4, R2 ;  /* 0x0000000416027c25 */ /* 0x040fe2000f8e0002 */
[----:B------:R-:W-:Y:S01]  /*14a70*/  UMOV UR4, 0xffffffff ;  /* 0xffffffff00047882 */ /* 0x000fe20000000000 */
[----:B-1----:R-:W-:Y:S02]  /*14a80*/  LOP3.LUT R7, R7, 0x7f, RZ, 0xc0, !PT ;  /* 0x0000007f07077812 */ /* 0x002fe400078ec0ff */
[----:B------:R-:W-:Y:S01]  /*14a90*/  IMAD R9, R22, UR5, R3 ;  /* 0x0000000516097c24 */ /* 0x000fe2000f8e0203 */
[----:B------:R-:W-:Y:S02]  /*14aa0*/  IADD3 R10, P0, R2, UR6, RZ ;  /* 0x00000006020a7c10 */ /* 0x000fe4000ff1e0ff */
[--C-:B------:R-:W-:Y:S02]  /*14ab0*/  SHF.R.U32.HI R11, RZ, 0x2, R7.reuse ;  /* 0x00000002ff0b7819 */ /* 0x100fe40000011607 */
[----:B------:R-:W-:-:S02]  /*14ac0*/  SHF.R.U32.HI R7, RZ, 0x5, R7 ;  /* 0x00000005ff077819 */ /* 0x000fc40000011607 */
[----:B------:R-:W-:Y:S02]  /*14ad0*/  IADD3 R8, -R11, UR36, -R8 ;  /* 0x000000240b087c10 */ /* 0x000fe4000fffe908 */
[----:B------:R-:W-:Y:S01]  /*14ae0*/  IADD3.X R9, R9, UR7, RZ, P0, !PT ;  /* 0x0000000709097c10 */ /* 0x000fe200087fe4ff */
[----:B------:R-:W-:Y:S01]  /*14af0*/  IMAD.SHL.U32 R7, R7, 0x400, RZ ;  /* 0x0000040007077824 */ /* 0x000fe200078e00ff */
[----:B------:R-:W-:-:S03]  /*14b00*/  ISETP.GE.AND P4, PT, R8, 0x1, PT ;  /* 0x000000010800780c */ /* 0x000fc60003f86270 */
[----:B------:R-:W-:Y:S01]  /*14b10*/  IMAD R6, R19, 0x4000, R7 ;  /* 0x0000400013067824 */ /* 0x000fe200078e0207 */
[----:B------:R-:W-:Y:S09]  /*14b20*/  BRA.DIV UR4, `(.L_x_1423) ;  /* 0x0000004604487947 */ /* 0x000ff2000b800000 */
[----:B------:R-:W1:Y:S01]  /*14b30*/  SHFL.IDX PT, R2, R10, RZ, 0x1c1f ;  /* 0x001c1fff0a027589 */ /* 0x000e6200000e0000 */
[----:B------:R-:W-:Y:S02]  /*14b40*/  LOP3.LUT P6, RZ, R17, 0x2, RZ, 0xc0, !PT ;  /* 0x0000000211ff7812 */ /* 0x000fe400078cc0ff */
[----:B------:R-:W-:Y:S01]  /*14b50*/  IADD3 R6, R16, R6, R29 ;  /* 0x0000000610067210 */ /* 0x000fe20007ffe01d */
[----:B------:R-:W2:Y:S01]  /*14b60*/  SHFL.IDX PT, R3, R9, RZ, 0x1c1f ;  /* 0x001c1fff09037589 */ /* 0x000ea200000e0000 */
[C---:B------:R-:W-:Y:S02]  /*14b70*/  ISETP.GE.AND P3, PT, R8.reuse, 0x21, PT ;  /* 0x000000210800780c */ /* 0x040fe40003f66270 */
[----:B------:R-:W-:Y:S01]  /*14b80*/  ISETP.GE.AND P2, PT, R8, 0x41, PT ;  /* 0x000000410800780c */ /* 0x000fe20003f46270 */
[----:B------:R-:W-:Y:S01]  /*14b90*/  IMAD.IADD R7, R30, 0x1, R6 ;  /* 0x000000011e077824 */ /* 0x000fe200078e0206 */
[----:B------:R-:W-:Y:S02]  /*14ba0*/  ISETP.GE.AND P5, PT, R8, 0x61, PT ;  /* 0x000000610800780c */ /* 0x000fe40003fa6270 */
[----:B-1----:R-:W-:-:S05]  /*14bb0*/  IADD3 R2, P0, R36, R2, RZ ;  /* 0x0000000224027210 */ /* 0x002fca0007f1e0ff */
[----:B--2---:R-:W-:Y:S01]  /*14bc0*/  IMAD.X R3, RZ, RZ, R3, P0 ;  /* 0x000000ffff037224 */ /* 0x004fe200000e0603 */
[----:B------:R-:W-:-:S13]  /*14bd0*/  ISETP.LT.OR P0, PT, R8, 0x1, P6 ;  /* 0x000000010800780c */ /* 0x000fda0003701670 */
[----:B------:R-:W-:Y:S01]  /*14be0*/  @!PT LDS RZ, [RZ] ;  /* 0x00000000fffff984 */ /* 0x000fe20000000800 */
[----:B------:R-:W-:Y:S01]  /*14bf0*/  LDGSTS.E.BYPASS.LTC128B.128 [R6+0x8400], desc[UR56][R2.64], !P0 ;  /* 0x0840000002067fae */ /* 0x000fe2000c101d78 */
[----:B------:R-:W-:-:S13]  /*14c00*/  ISETP.LT.OR P0, PT, R8, 0x1, P1 ;  /* 0x000000010800780c */ /* 0x000fda0000f01670 */
[----:B------:R1:W-:Y:S04]  /*14c10*/  LDGSTS.E.BYPASS.LTC128B.128 [R7+0x8400], desc[UR56][R2.64+0x40], !P0 ;  /* 0x0840004002077fae */ /* 0x0003e8000c101d78 */
[----:B-1----:R-:W1:Y:S04]  /*14c20*/  SHFL.IDX PT, R2, R10, 0x1, 0x1c1f ;  /* 0x003c1f000a027f89 */ /* 0x002e6800000e0000 */
[----:B------:R-:W2:Y:S01]  /*14c30*/  SHFL.IDX PT, R3, R9, 0x1, 0x1c1f ;  /* 0x003c1f0009037f89 */ /* 0x000ea200000e0000 */
[----:B-1----:R-:W-:-:S05]  /*14c40*/  IADD3 R2, P0, R36, R2, RZ ;  /* 0x0000000224027210 */ /* 0x002fca0007f1e0ff */
[----:B--2---:R-:W-:Y:S01]  /*14c50*/  IMAD.X R3, RZ, RZ, R3, P0 ;  /* 0x000000ffff037224 */ /* 0x004fe200000e0603 */
[----:B------:R-:W-:-:S13]  /*14c60*/  ISETP.LT.OR P0, PT, R8, 0x21, P6 ;  /* 0x000000210800780c */ /* 0x000fda0003701670 */
[----:B------:R-:W-:Y:S01]  /*14c70*/  LDGSTS.E.BYPASS.LTC128B.128 [R6+0x9400], desc[UR56][R2.64], !P0 ;  /* 0x0940000002067fae */ /* 0x000fe2000c101d78 */
[----:B------:R-:W-:-:S13]  /*14c80*/  ISETP.LT.OR P0, PT, R8, 0x21, P1 ;  /* 0x000000210800780c */ /* 0x000fda0000f01670 */
[----:B------:R1:W-:Y:S04]  /*14c90*/  LDGSTS.E.BYPASS.LTC128B.128 [R7+0x9400], desc[UR56][R2.64+0x40], !P0 ;  /* 0x0940004002077fae */ /* 0x0003e8000c101d78 */
[----:B-1----:R-:W1:Y:S04]  /*14ca0*/  SHFL.IDX PT, R2, R10, 0x2, 0x1c1f ;  /* 0x005c1f000a027f89 */ /* 0x002e6800000e0000 */
[----:B------:R-:W2:Y:S04]  /*14cb0*/  SHFL.IDX PT, R3, R9, 0x2, 0x1c1f ;  /* 0x005c1f0009037f89 */ /* 0x000ea800000e0000 */
[----:B------:R-:W3:Y:S01]  /*14cc0*/  SHFL.IDX PT, R9, R9, 0x3, 0x1c1f ;  /* 0x007c1f0009097f89 */ /* 0x000ee200000e0000 */
[----:B-1----:R-:W-:-:S05]  /*14cd0*/  IADD3 R2, P0, R36, R2, RZ ;  /* 0x0000000224027210 */ /* 0x002fca0007f1e0ff */
[----:B--2---:R-:W-:Y:S01]  /*14ce0*/  IMAD.X R3, RZ, RZ, R3, P0 ;  /* 0x000000ffff037224 */ /* 0x004fe200000e0603 */
[----:B------:R-:W-:-:S13]  /*14cf0*/  ISETP.LT.OR P0, PT, R8, 0x41, P6 ;  /* 0x000000410800780c */ /* 0x000fda0003701670 */
[----:B------:R-:W-:Y:S01]  /*14d00*/  LDGSTS.E.BYPASS.LTC128B.128 [R6+0xa400], desc[UR56][R2.64], !P0 ;  /* 0x0a40000002067fae */ /* 0x000fe2000c101d78 */
[----:B------:R-:W-:-:S13]  /*14d10*/  ISETP.LT.OR P0, PT, R8, 0x41, P1 ;  /* 0x000000410800780c */ /* 0x000fda0000f01670 */
[----:B------:R1:W-:Y:S04]  /*14d20*/  LDGSTS.E.BYPASS.LTC128B.128 [R7+0xa400], desc[UR56][R2.64+0x40], !P0 ;  /* 0x0a40004002077fae */ /* 0x0003e8000c101d78 */
[----:B-1-3--:R1:W2:Y:S02]  /*14d30*/  SHFL.IDX PT, R2, R10, 0x3, 0x1c1f ;  /* 0x007c1f000a027f89 */ /* 0x00a2a400000e0000 */
.L_x_1510:
[----:B--2---:R-:W-:Y:S02]  /*14d40*/  IADD3 R2, P0, R36, R2, RZ ;  /* 0x0000000224027210 */ /* 0x004fe40007f1e0ff */
        /* <DEDUP_REMOVED lines=11> */
.L_x_1424:
        /* <DEDUP_REMOVED lines=11> */
.L_x_1425:
[----:B------:R2:W-:Y:S01]  /*14eb0*/  SYNCS.ARRIVE.TRANS64.A1T0 RZ, [R0+URZ+0x22870], RZ ;  /* 0x022870ff00ff79a7 */ /* 0x0005e2000810003f */
[----:B------:R-:W-:Y:S05]  /*14ec0*/  @!P6 BRA `(.L_x_1426) ;  /* 0x000000000004e947 */ /* 0x000fea0003800000 */
[----:B------:R-:W-:Y:S01]  /*14ed0*/  BPT.TRAP 0x1 ;  /* 0x000000040000795c */ /* 0x000fe20000300000 */
.L_x_1426:
[----:B------:R-:W3:Y:S01]  /*14ee0*/  SYNCS.PHASECHK.TRANS64.TRYWAIT P0, [R0+URZ+0x22840], R26 ;  /* 0x0228401a000075a7 */ /* 0x000ee2000800017f */
[----:B------:R-:W-:Y:S04]  /*14ef0*/  BSSY B0, `(.L_x_1427) ;  /* 0x0000002000007945 */ /* 0x000fe80003800000 */
[----:B---3--:R-:W-:Y:S05]  /*14f00*/  @!P0 BRA `(.L_x_1428) ;  /* 0x0000004400b08947 */ /* 0x008fea0003800000 */
.L_x_1511:
[----:B------:R-:W-:Y:S05]  /*14f10*/  BSYNC B0 ;  /* 0x0000000000007941 */ /* 0x000fea0003800000 */
.L_x_1427:
[----:B------:R-:W4:Y:S01]  /*14f20*/  LDL R7, [R1] ;  /* 0x0000000001077983 */ /* 0x000f220000100800 */
[----:B------:R-:W-:Y:S01]  /*14f30*/  ULDC.64 UR4, c[0x0][0x300] ;  /* 0x0000c00000047ab9 */ /* 0x000fe20000000a00 */
[----:B------:R-:W-:Y:S01]  /*14f40*/  ULDC.64 UR6, c[0x0][0x2e8] ;  /* 0x0000ba0000067ab9 */ /* 0x000fe20000000a00 */
[----:B------:R-:W-:Y:S01]  /*14f50*/  IMAD R6, R20, UR4, RZ ;  /* 0x0000000414067c24 */ /* 0x000fe2000f8e02ff */
[----:B------:R-:W-:Y:S01]  /*14f60*/  LOP3.LUT P1, RZ, R17, 0x4, RZ, 0xc0, !PT ;  /* 0x0000000411ff7812 */ /* 0x000fe2000782c0ff */
[----:B------:R-:W-:-:S04]  /*14f70*/  IMAD.WIDE.U32 R2, R5, UR4, RZ ;  /* 0x0000000405027c25 */ /* 0x000fc8000f8e00ff */
[----:B------:R-:W-:Y:S01]  /*14f80*/  IMAD R6, R5, UR5, R6 ;  /* 0x0000000505067c24 */ /* 0x000fe2000f8e0206 */
[----:B------:R-:W-:Y:S02]  /*14f90*/  ULDC.64 UR4, c[0x0][0x310] ;  /* 0x0000c40000047ab9 */ /* 0x000fe40000000a00 */
[----:B------:R-:W-:Y:S02]  /*14fa0*/  IMAD R5, R21, UR4, RZ ;  /* 0x0000000415057c24 */ /* 0x000fe4000f8e02ff */
[----:B------:R-:W-:Y:S02]  /*14fb0*/  IMAD.IADD R3, R3, 0x1, R6 ;  /* 0x0000000103037824 */ /* 0x000fe400078e0206 */
[C---:B------:R-:W-:Y:S02]  /*14fc0*/  IMAD R5, R4.reuse, UR5, R5 ;  /* 0x0000000504057c24 */ /* 0x040fe4000f8e0205 */
[----:B------:R-:W-:Y:S01]  /*14fd0*/  IMAD.WIDE.U32 R2, R4, UR4, R2 ;  /* 0x0000000404027c25 */ /* 0x000fe2000f8e0002 */
[----:B------:R-:W-:-:S03]  /*14fe0*/  ULDC.64 UR4, c[0x0][0x308] ;  /* 0x0000c20000047ab9 */ /* 0x000fc60000000a00 */
[----:B------:R-:W-:Y:S02]  /*14ff0*/  IMAD.IADD R3, R3, 0x1, R5 ;  /* 0x0000000103037824 */ /* 0x000fe400078e0205 */
[----:B------:R-:W-:Y:S01]  /*15000*/  IMAD.WIDE.U32 R2, R22, UR4, R2 ;  /* 0x0000000416027c25 */ /* 0x000fe2000f8e0002 */
[----:B------:R-:W-:-:S03]  /*15010*/  UMOV UR4, 0xffffffff ;  /* 0xffffffff00047882 */ /* 0x000fc60000000000 */
[----:B------:R-:W-:Y:S01]  /*15020*/  IMAD R5, R22, UR5, R3 ;  /* 0x0000000516057c24 */ /* 0x000fe2000f8e0203 */
[----:B------:R-:W-:-:S04]  /*15030*/  IADD3 R4, P0, R2, UR6, RZ ;  /* 0x0000000602047c10 */ /* 0x000fc8000ff1e0ff */
[----:B------:R-:W-:Y:S01]  /*15040*/  IADD3.X R5, R5, UR7, RZ, P0, !PT ;  /* 0x0000000705057c10 */ /* 0x000fe200087fe4ff */
[----:B----4-:R-:W-:Y:S01]  /*15050*/  IMAD R6, R19, 0x6000, R7 ;  /* 0x0000600013067824 */ /* 0x010fe200078e0207 */
[----:B------:R-:W-:Y:S07]  /*15060*/  BRA.DIV UR4, `(.L_x_1429) ;  /* 0x00000046046c7947 */ /* 0x000fee000b800000 */
[----:B------:R-:W4:Y:S01]  /*15070*/  SHFL.IDX PT, R3, R4, RZ, 0x1c1f ;  /* 0x001c1fff04037589 */ /* 0x000f2200000e0000 */
[----:B------:R-:W-:Y:S01]  /*15080*/  LOP3.LUT P6, RZ, R17, 0x8, RZ, 0xc0, !PT ;  /* 0x0000000811ff7812 */ /* 0x000fe200078cc0ff */
[C-C-:B------:R-:W-:Y:S02]  /*15090*/  @P4 IMAD.IADD R7, R16.reuse, 0x1, R6.reuse ;  /* 0x0000000110074824 */ /* 0x140fe400078e0206 */
[----:B------:R-:W5:Y:S01]  /*150a0*/  SHFL.IDX PT, R2, R5, RZ, 0x1c1f ;  /* 0x001c1fff05027589 */ /* 0x000f6200000e0000 */
[----:B------:R-:W-:-:S03]  /*150b0*/  @P3 IMAD.IADD R9, R16, 0x1, R6 ;  /* 0x0000000110093824 */ /* 0x000fc600078e0206 */
[----:B------:R-:W-:Y:S01]  /*150c0*/  SHFL.IDX PT, R14, R4, 0x3, 0x1c1f ;  /* 0x007c1f00040e7f89 */ /* 0x000fe200000e0000 */
        /* <DEDUP_REMOVED lines=21> */
[----:B----4-:R-:W4:Y:S04]  /*15220*/  SHFL.IDX PT, R3, R4, 0x2, 0x1c1f ;  /* 0x005c1f0004037f89 */ /* 0x010f2800000e0000 */
[----:B------:R-:W5:Y:S04]  /*15230*/  SHFL.IDX PT, R2, R5, 0x2, 0x1c1f ;  /* 0x005c1f0005027f89 */ /* 0x000f6800000e0000 */
[----:B------:R-:W0:Y:S01]  /*15240*/  SHFL.IDX PT, R5, R5, 0x3, 0x1c1f ;  /* 0x007c1f0005057f89 */ /* 0x000e2200000e0000 */
[----:B----4-:R-:W-:-:S05]  /*15250*/  @P2 IADD3 R3, P0, R36, R3, RZ ;  /* 0x0000000324032210 */ /* 0x010fca0007f1e0ff */
[----:B-----5:R-:W-:-:S05]  /*15260*/  @P2 IMAD.X R2, RZ, RZ, R2, P0 ;  /* 0x000000ffff022224 */ /* 0x020fca00000e0602 */
[----:B------:R-:W-:-:S04]  /*15270*/  @P2 LOP3.LUT R3, R3, R2, RZ, 0x3c, !PT ;  /* 0x0000000203032212 */ /* 0x000fc800078e3cff */
[----:B------:R-:W-:-:S04]  /*15280*/  @P2 LOP3.LUT R2, R3, R2, RZ, 0x3c, !PT ;  /* 0x0000000203022212 */ /* 0x000fc800078e3cff */
[----:B------:R-:W-:-:S05]  /*15290*/  @P2 LOP3.LUT R3, R3, R2, RZ, 0x3c, !PT ;  /* 0x0000000203032212 */ /* 0x000fca00078e3cff */
[----:B------:R4:W-:Y:S04]  /*152a0*/  @P2 LDGSTS.E.BYPASS.LTC128B.128 [R7+0x17400], desc[UR56][R2.64], !P4 ;  /* 0x1740000002072fae */ /* 0x0009e8000e101d78 */
[----:B------:R4:W-:Y:S04]  /*152b0*/  @P2 LDGSTS.E.BYPASS.LTC128B.128 [R7+0x19400], desc[UR56][R2.64+0x40], !P6 ;  /* 0x1940004002072fae */ /* 0x0009e8000f101d78 */
[----:B0-----:R4:W-:Y:S02]  /*152c0*/  @P2 LDGSTS.E.BYPASS.LTC128B.128 [R7+0x1b400], desc[UR56][R2.64+0x80], !P1 ;  /* 0x1b40008002072fae */ /* 0x0019e4000c901d78 */
.L_x_1521:
[C---:B------:R-:W-:Y:S02]  /*152d0*/  LOP3.LUT P3, RZ, R17.reuse, 0x10, RZ, 0xc0, !PT ;  /* 0x0000001011ff7812 */ /* 0x040fe4000786c0ff */
[----:B------:R-:W-:Y:S02]  /*152e0*/  LOP3.LUT P2, RZ, R17, 0x8, RZ, 0xc0, !PT ;  /* 0x0000000811ff7812 */ /* 0x000fe4000784c0ff */
[----:B----4-:R-:W-:-:S05]  /*152f0*/  @P5 IADD3 R2, P0, R36, R14, RZ ;  /* 0x0000000e24025210 */ /* 0x010fca0007f1e0ff */
[----:B------:R-:W-:Y:S01]  /*15300*/  @P5 IMAD.X R3, RZ, RZ, R5, P0 ;  /* 0x000000ffff035224 */ /* 0x000fe200000e0605 */
[----:B------:R-:W-:Y:S01]  /*15310*/  PLOP3.LUT P0, PT, PT, PT, PT, 0x80, 0x0 ;  /* 0x000000000000781c */ /* 0x000fe20003f0f070 */
[----:B------:R-:W-:-:S05]  /*15320*/  @P5 IMAD.IADD R5, R16, 0x1, R6 ;  /* 0x0000000110055824 */ /* 0x000fca00078e0206 */
[----:B------:R-:W-:Y:S01]  /*15330*/  @!PT LDS RZ, [RZ] ;  /* 0x00000000fffff984 */ /* 0x000fe20000000800 */
[----:B------:R-:W-:Y:S01]  /*15340*/  @!PT LDS RZ, [RZ] ;  /* 0x00000000fffff984 */ /* 0x000fe20000000800 */
[----:B------:R-:W-:Y:S01]  /*15350*/  @!PT LDS RZ, [RZ] ;  /* 0x00000000fffff984 */ /* 0x000fe20000000800 */
[----:B------:R0:W-:Y:S04]  /*15360*/  @P5 LDGSTS.E.BYPASS.LTC128B.128 [R5+0x17c00], desc[UR56][R2.64], !P3 ;  /* 0x17c0000002055fae */ /* 0x0001e8000d901d78 */
[----:B------:R0:W-:Y:S04]  /*15370*/  @P5 LDGSTS.E.BYPASS.LTC128B.128 [R5+0x19c00], desc[UR56][R2.64+0x40], !P2 ;  /* 0x19c0004002055fae */ /* 0x0001e8000d101d78 */
[----:B------:R0:W-:Y:S01]  /*15380*/  @P5 LDGSTS.E.BYPASS.LTC128B.128 [R5+0x1bc00], desc[UR56][R2.64+0x80], !P1 ;  /* 0x1bc0008002055fae */ /* 0x0001e2000c901d78 */
[----:B------:R-:W-:Y:S01]  /*15390*/  NOP ;  /* 0x0000000000007918 */ /* 0x000fe20000000000 */
.L_x_1430:
        /* <DEDUP_REMOVED lines=11> */
.L_x_1431:
[----:B------:R0:W-:Y:S02]  /*15450*/  SYNCS.ARRIVE.TRANS64.A1T0 RZ, [R0+URZ+0x22830], RZ ;  /* 0x022830ff00ff79a7 */ /* 0x0001e4000810003f */
[----:B------:R-:W-:Y:S05]  /*15460*/  WARPSYNC.ALL ;  /* 0x0000000000007948 */ /* 0x000fea0003800000 */
[----:B0-23--:R-:W-:Y:S01]  /*15470*/  VIADD R0, R16, 0x10400 ;  /* 0x0001040010007836 */ /* 0x00dfe20000000000 */
[----:B------:R-:W-:Y:S01]  /*15480*/  USHF.R.S32.HI UR4, URZ, 0x1f, UR39 ;  /* 0x0000001f3f047899 */ /* 0x000fe20008011427 */
[----:B------:R-:W-:Y:S03]  /*15490*/  BAR.SYNC.DEFER_BLOCKING 0x8, 0x180 ;  /* 0x0206000000007b1d */ /* 0x000fe60000010000 */
[----:B------:R-:W-:-:S03]  /*154a0*/  LOP3.LUT P0, RZ, R0, 0x1bf, RZ, 0xc0, !PT ;  /* 0x000001bf00ff7812 */ /* 0x000fc6000780c0ff */
[----:B------:R-:W-:Y:S01]  /*154b0*/  ULDC.64 UR6, c[0x0][0x298] ;  /* 0x0000a60000067ab9 */ /* 0x000fe20000000a00 */
[----:B------:R-:W-:Y:S01]  /*154c0*/  BSSY B6, `(.L_x_1432) ;  /* 0x0000016000067945 */ /* 0x000fe20003800000 */
        /* <DEDUP_REMOVED lines=14> */
[----:B-1----:R-:W-:Y:S02]  /*155b0*/  IMAD.U32 R10, RZ, RZ, UR4 ;  /* 0x00000004ff0a7e24 */ /* 0x002fe4000f8e00ff */
[----:B------:R-:W-:Y:S02]  /*155c0*/  IMAD.U32 R11, RZ, RZ, UR5 ;  /* 0x00000005ff0b7e24 */ /* 0x000fe4000f8e00ff */
[----:B------:R-:W-:Y:S02]  /*155d0*/  IMAD.MOV.U32 R8, RZ, RZ, 0x70 ;  /* 0x00000070ff087424 */ /* 0x000fe400078e00ff */
[----:B------:R-:W-:Y:S02]  /*155e0*/  IMAD.MOV.U32 R12, RZ, RZ, 0x1 ;  /* 0x00000001ff0c7424 */ /* 0x000fe400078e00ff */
[----:B------:R-:W-:-:S07]  /*155f0*/  IMAD.MOV.U32 R13, RZ, RZ, RZ ;  /* 0x000000ffff0d7224 */ /* 0x000fce00078e00ff */
[----:B------:R-:W-:-:S07]  /*15600*/  LEPC R20, `(.L_x_1433) ;  /* 0x000000001014794e */ /* 0x000fce0000000000 */
[----:B0-----:R-:W-:Y:S05]  /*15610*/  CALL.ABS.NOINC R2 ;  /* 0x0000000002007343 */ /* 0x001fea0003c00000 */
.L_x_1433:
[----:B------:R-:W-:Y:S05]  /*15620*/  BSYNC B6 ;  /* 0x0000000000067941 */ /* 0x000fea0003800000 */
.L_x_1432:
[----:B------:R0:W5:Y:S01]  /*15630*/  LDL R8, [R1+0xc] ;  /* 0x00000c0001087983 */ /* 0x0001620000100800 */
[----:B------:R-:W-:Y:S01]  /*15640*/  UISETP.NE.AND UP1, UPT, UR48, URZ, UPT ;  /* 0x0000003f3000728c */ /* 0x000fe2000bf25270 */
[----:B------:R-:W2:Y:S01]  /*15650*/  S2R R2, SR_TID.X ;  /* 0x0000000000027919 */ /* 0x000ea20000002100 */
[----:B------:R-:W-:Y:S01]  /*15660*/  R2UR UR7, R22 ;  /* 0x00000000160772ca */ /* 0x000fe200000e0000 */
[----:B------:R-:W3:Y:S03]  /*15670*/  LDC R7, c[0x0][0x448] ;  /* 0x00011200ff077b82 */ /* 0x000ee60000000800 */
[----:B------:R-:W-:Y:S01]  /*15680*/  PLOP3.LUT P0, PT, PT, PT, UP1, 0x80, 0x0 ;  /* 0x000000000000781c */ /* 0x000fe20003f0f018 */
[----:B------:R-:W-:Y:S01]  /*15690*/  ULDC.64 UR8, c[0x0][0x2d8] ;  /* 0x0000b60000087ab9 */ /* 0x000fe20000000a00 */
[----:B------:R-:W-:-:S03]  /*156a0*/  UISETP.NE.AND UP0, UPT, UR47, URZ, UPT ;  /* 0x0000003f2f00728c */ /* 0x000fc6000bf05270 */
[----:B------:R-:W-:Y:S01]  /*156b0*/  @UP1 ULDC UR4, c[0x0][0x44c] ;  /* 0x0001130000041ab9 */ /* 0x000fe20000000800 */
[C---:B--2---:R-:W-:Y:S01]  /*156c0*/  LOP3.LUT R20, R2.reuse, 0x7f, RZ, 0xc0, !PT ;  /* 0x0000007f02147812 */ /* 0x044fe200078ec0ff */
[----:B------:R-:W-:-:S03]  /*156d0*/  IMAD.SHL.U32 R2, R2, 0x20, RZ ;  /* 0x0000002002027824 */ /* 0x000fc600078e00ff */
[----:B------:R-:W-:-:S04]  /*156e0*/  SHF.R.U32.HI R20, RZ, 0x2, R20 ;  /* 0x00000002ff147819 */ /* 0x000fc80000011614 */
[----:B------:R-:W-:-:S05]  /*156f0*/  LOP3.LUT R2, R20, 0x60, R2, 0xf8, !PT ;  /* 0x0000006014027812 */ /* 0x000fca00078ef802 */
[----:B------:R-:W-:-:S04]  /*15700*/  IMAD.IADD R2, R2, 0x1, R18 ;  /* 0x0000000102027824 */ /* 0x000fc800078e0212 */
[----:B------:R-:W-:Y:S01]  /*15710*/  @P0 IMAD.HI.U32 R0, R2, UR4, RZ ;  /* 0x0000000402000c27 */ /* 0x000fe2000f8e00ff */
[----:B------:R-:W-:Y:S01]  /*15720*/  PLOP3.LUT P0, PT, PT, PT, UP1, 0x80, 0x0 ;  /* 0x000000000000781c */ /* 0x000fe20003f0f018 */
[----:B------:R-:W-:Y:S01]  /*15730*/  @UP1 ULDC UR4, c[0x0][0x450] ;  /* 0x0001140000041ab9 */ /* 0x000fe20000000800 */
[----:B------:R-:W-:Y:S01]  /*15740*/  R2UR UR10, R22 ;  /* 0x00000000160a72ca */ /* 0x000fe200000e0000 */
[----:B------:R-:W-:Y:S01]  /*15750*/  IMAD.MOV.U32 R6, RZ, RZ, R2 ;  /* 0x000000ffff067224 */ /* 0x000fe200078e0002 */
[----:B------:R-:W-:Y:S01]  /*15760*/  UMOV UR5, UR39 ;  /* 0x0000002700057c82 */ /* 0x000fe20008000000 */
[----:B------:R-:W-:-:S08]  /*15770*/  USHF.R.S32.HI UR6, URZ, 0x1f, UR40 ;  /* 0x0000001f3f067899 */ /* 0x000fd00008011428 */
[----:B------:R-:W-:Y:S01]  /*15780*/  @P0 SHF.R.U32.HI R6, RZ, UR4, R0 ;  /* 0x00000004ff060c19 */ /* 0x000fe20008011600 */
[----:B------:R-:W-:Y:S02]  /*15790*/  UMOV UR4, UR36 ;  /* 0x0000002400047c82 */ /* 0x000fe40008000000 */
[----:B------:R-:W-:Y:S02]  /*157a0*/  UIMAD.WIDE.U32 UR4, UR7, UR8, UR4 ;  /* 0x00000008070472a5 */ /* 0x000fe4000f8e0004 */
[----:B------:R-:W-:Y:S02]  /*157b0*/  USEL UR7, UR6, URZ, !UP0 ;  /* 0x0000003f06077287 */ /* 0x000fe4000c000000 */
[----:B------:R-:W-:Y:S02]  /*157c0*/  UIMAD UR5, UR10, UR9, UR5 ;  /* 0x000000090a0572a4 */ /* 0x000fe4000f8e0205 */
[----:B------:R-:W-:Y:S01]  /*157d0*/  USEL UR6, UR40, URZ, !UP0 ;  /* 0x0000003f28067287 */ /* 0x000fe2000c000000 */
[----:B------:R-:W-:-:S03]  /*157e0*/  ULDC.64 UR8, c[0x0][0x2e0] ;  /* 0x0000b80000087ab9 */ /* 0x000fc60000000a00 */
[----:B------:R-:W-:Y:S02]  /*157f0*/  UIMAD.WIDE.U32 UR4, UR6, UR8, UR4 ;  /* 0x00000008060472a5 */ /* 0x000fe4000f8e0004 */
[----:B------:R-:W-:Y:S01]  /*15800*/  UIMAD UR7, UR7, UR8, URZ ;  /* 0x00000008070772a4 */ /* 0x000fe2000f8e023f */
[----:B------:R-:W-:Y:S01]  /*15810*/  IMAD.MOV R0, RZ, RZ, -R6 ;  /* 0x000000ffff007224 */ /* 0x000fe200078e0a06 */
[----:B------:R-:W2:Y:S02]  /*15820*/  S2R R20, SR_TID.X ;  /* 0x0000000000147919 */ /* 0x000ea40000002100 */
[----:B------:R-:W-:Y:S01]  /*15830*/  UIMAD UR7, UR6, UR9, UR7 ;  /* 0x00000009060772a4 */ /* 0x000fe2000f8e0207 */
[----:B------:R-:W-:Y:S02]  /*15840*/  IMAD.U32 R4, RZ, RZ, UR4 ;  /* 0x00000004ff047e24 */ /* 0x000fe4000f8e00ff */
[----:B---3--:R-:W-:Y:S01]  /*15850*/  IMAD R0, R7, R0, R2 ;  /* 0x0000000007007224 */ /* 0x008fe200078e0202 */
[----:B------:R-:W-:Y:S01]  /*15860*/  UIADD3 UR6, UR5, UR7, URZ ;  /* 0x0000000705067290 */ /* 0x000fe2000fffe03f */
[----:B------:R-:W-:Y:S01]  /*15870*/  IMAD.MOV.U32 R2, RZ, RZ, R4 ;  /* 0x000000ffff027224 */ /* 0x000fe200078e0004 */
[----:B------:R-:W-:Y:S01]  /*15880*/  SHF.R.S32.HI R4, RZ, 0x1f, R6 ;  /* 0x0000001fff047819 */ /* 0x000fe20000011406 */
[----:B------:R-:W-:Y:S01]  /*15890*/  IMAD.U32 R5, RZ, RZ, UR5 ;  /* 0x00000005ff057e24 */ /* 0x000fe2000f8e00ff */
[----:B------:R-:W-:-:S02]  /*158a0*/  ULDC.64 UR4, c[0x0][0x2d0] ;  /* 0x0000b40000047ab9 */ /* 0x000fc40000000a00 */
[----:B------:R-:W-:Y:S02]  /*158b0*/  IMAD.U32 R3, RZ, RZ, UR6 ;  /* 0x00000006ff037e24 */ /* 0x000fe4000f8e00ff */
[----:B------:R-:W-:Y:S02]  /*158c0*/  IMAD R4, R4, UR4, RZ ;  /* 0x0000000404047c24 */ /* 0x000fe4000f8e02ff */
[----:B------:R-:W-:-:S04]  /*158d0*/  IMAD.WIDE.U32 R2, R6, UR4, R2 ;  /* 0x0000000406027c25 */ /* 0x000fc8000f8e0002 */
[----:B------:R-:W-:Y:S01]  /*158e0*/  IMAD R5, R6, UR5, R4 ;  /* 0x0000000506057c24 */ /* 0x000fe2000f8e0204 */
[----:B------:R-:W-:Y:S01]  /*158f0*/  SHF.R.S32.HI R4, RZ, 0x1f, R0 ;  /* 0x0000001fff047819 */ /* 0x000fe20000011400 */
[----:B------:R-:W-:Y:S02]  /*15900*/  ULDC.64 UR4, c[0x0][0x2c8] ;  /* 0x0000b20000047ab9 */ /* 0x000fe40000000a00 */
[----:B------:R-:W-:Y:S02]  /*15910*/  IMAD.IADD R3, R3, 0x1, R5 ;  /* 0x0000000103037824 */ /* 0x000fe400078e0205 */
[----:B------:R-:W-:Y:S02]  /*15920*/  IMAD R4, R4, UR4, RZ ;  /* 0x0000000404047c24 */ /* 0x000fe4000f8e02ff */
[----:B------:R-:W-:-:S04]  /*15930*/  IMAD.WIDE.U32 R2, R0, UR4, R2 ;  /* 0x0000000400027c25 */ /* 0x000fc8000f8e0002 */
[----:B------:R-:W-:Y:S01]  /*15940*/  IMAD R5, R0, UR5, R4 ;  /* 0x0000000500057c24 */ /* 0x000fe2000f8e0204 */
[----:B------:R-:W-:Y:S02]  /*15950*/  ULDC.64 UR4, c[0x0][0x280] ;  /* 0x0000a00000047ab9 */ /* 0x000fe40000000a00 */
[----:B------:R-:W-:Y:S01]  /*15960*/  IADD3 R0, P0, R2, UR4, RZ ;  /* 0x0000000402007c10 */ /* 0x000fe2000ff1e0ff */
[----:B------:R-:W-:Y:S01]  /*15970*/  ULDC UR4, c[0x0][0x2b8] ;  /* 0x0000ae0000047ab9 */ /* 0x000fe20000000800 */
[C---:B------:R-:W-:Y:S02]  /*15980*/  LOP3.LUT R9, R36.reuse, 0x40, RZ, 0xfc, !PT ;  /* 0x0000004024097812 */ /* 0x040fe400078efcff */
[----:B-1----:R-:W-:Y:S02]  /*15990*/  LOP3.LUT R10, R36, 0x80, RZ, 0xfc, !PT ;  /* 0x00000080240a7812 */ /* 0x002fe400078efcff */
[----:B------:R-:W-:Y:S01]  /*159a0*/  IADD3.X R5, R3, UR5, R5, P0, !PT ;  /* 0x0000000503057c10 */ /* 0x000fe200087fe405 */
[----:B------:R-:W-:Y:S01]  /*159b0*/  UMOV UR5, 0xffffffff ;  /* 0xffffffff00057882 */ /* 0x000fe20000000000 */
[----:B--2---:R-:W-:-:S02]  /*159c0*/  LOP3.LUT R20, R20, 0x7f, RZ, 0xc0, !PT ;  /* 0x0000007f14147812 */ /* 0x004fc400078ec0ff */
[----:B------:R-:W-:Y:S02]  /*159d0*/  ISETP.GE.AND P3, PT, R36, UR4, PT ;  /* 0x0000000424007c0c */ /* 0x000fe4000bf66270 */
[----:B------:R-:W-:Y:S02]  /*159e0*/  ISETP.GE.AND P2, PT, R9, UR4, PT ;  /* 0x0000000409007c0c */ /* 0x000fe4000bf46270 */
[----:B------:R-:W-:Y:S02]  /*159f0*/  ISETP.GE.AND P1, PT, R10, UR4, PT ;  /* 0x000000040a007c0c */ /* 0x000fe4000bf26270 */
[----:B------:R-:W-:Y:S01]  /*15a00*/  SHF.R.U32.HI R9, RZ, 0x2, R20 ;  /* 0x00000002ff097819 */ /* 0x000fe20000011614 */
[----:B0-----:R-:W-:Y:S10]  /*15a10*/  BRA.DIV UR5, `(.L_x_1434) ;  /* 0x0000004205807947 */ /* 0x001ff4000b800000 */
[----:B------:R-:W0:Y:S01]  /*15a20*/  SHFL.IDX PT, R3, R0, RZ, 0x1c1f ;  /* 0x001c1fff00037589 */ /* 0x000e2200000e0000 */
[----:B------:R-:W-:Y:S02]  /*15a30*/  IMAD R4, R7, UR41, RZ ;  /* 0x0000002907047c24 */ /* 0x000fe4000f8e02ff */
[----:B------:R-:W-:Y:S01]  /*15a40*/  IMAD.IADD R18, R9, 0x1, R18 ;  /* 0x0000000109127824 */ /* 0x000fe200078e0212 */
[----:B------:R-:W1:Y:S03]  /*15a50*/  SHFL.IDX PT, R2, R5, RZ, 0x1c1f ;  /* 0x001c1fff05027589 */ /* 0x000e6600000e0000 */
[C---:B------:R-:W-:Y:S01]  /*15a60*/  VIADD R7, R18.reuse, 0x20 ;  /* 0x0000002012077836 */ /* 0x040fe20000000000 */
[----:B------:R-:W-:Y:S01]  /*15a70*/  ISETP.GE.AND P0, PT, R18, R4, PT ;  /* 0x000000041200720c */ /* 0x000fe20003f06270 */
[----:B------:R-:W2:-:S12]  /*15a80*/  SHFL.IDX PT, R14, R0, 0x1, 0x1c1f ;  /* 0x003c1f00000e7f89 */ /* 0x000e9800000e0000 */
[----:B0-----:R-:W-:-:S05]  /*15a90*/  @!P0 IADD3 R6, P4, R36, R3, RZ ;  /* 0x0000000324068210 */ /* 0x001fca0007f9e0ff */
[----:B-1----:R-:W-:Y:S02]  /*15aa0*/  @!P0 IMAD.X R3, RZ, RZ, R2, P4 ;  /* 0x000000ffff038224 */ /* 0x002fe400020e0602 */
[----:B------:R-:W-:-:S05]  /*15ab0*/  @!P0 IMAD.MOV.U32 R2, RZ, RZ, R6 ;  /* 0x000000ffff028224 */ /* 0x000fca00078e0006 */
[----:B-----5:R-:W-:Y:S04]  /*15ac0*/  @!P0 LDGSTS.E.BYPASS.LTC128B.128 [R8+0x10400], desc[UR56][R2.64], !P3 ;  /* 0x1040000002088fae */ /* 0x020fe8000d901d78 */
[----:B------:R-:W-:Y:S04]  /*15ad0*/  @!P0 LDGSTS.E.BYPASS.LTC128B.128 [R8+0x12400], desc[UR56][R2.64+0x40], !P2 ;  /* 0x1240004002088fae */ /* 0x000fe8000d101d78 */
[----:B------:R0:W-:Y:S01]  /*15ae0*/  @!P0 LDGSTS.E.BYPASS.LTC128B.128 [R8+0x14400], desc[UR56][R2.64+0x80], !P1 ;  /* 0x1440008002088fae */ /* 0x0001e2000c901d78 */
[----:B------:R-:W-:-:S03]  /*15af0*/  ISETP.GE.AND P0, PT, R7, R4, PT ;  /* 0x000000040700720c */ /* 0x000fc60003f06270 */
[----:B0-----:R-:W0:Y:S10]  /*15b00*/  SHFL.IDX PT, R2, R5, 0x1, 0x1c1f ;  /* 0x003c1f0005027f89 */ /* 0x001e3400000e0000 */
[----:B--2---:R-:W-:-:S02]  /*15b10*/  @!P0 IADD3 R6, P4, R36, R14, RZ ;  /* 0x0000000e24068210 */ /* 0x004fc40007f9e0ff */
[----:B------:R-:W1:Y:S03]  /*15b20*/  SHFL.IDX PT, R14, R0, 0x2, 0x1c1f ;  /* 0x005c1f00000e7f89 */ /* 0x000e6600000e0000 */
        /* <DEDUP_REMOVED lines=9> */
[----:B-1----:R-:W-:-:S02]  /*15bc0*/  @!P0 IADD3 R6, P4, R36, R14, RZ ;  /* 0x0000000e24068210 */ /* 0x002fc40007f9e0ff */
[----:B------:R1:W2:Y:S04]  /*15bd0*/  SHFL.IDX PT, R14, R0, 0x3, 0x1c1f ;  /* 0x007c1f00000e7f89 */ /* 0x0002a800000e0000 */
[----:B------:R-:W3:Y:S01]  /*15be0*/  SHFL.IDX PT, R5, R5, 0x3, 0x1c1f ;  /* 0x007c1f0005057f89 */ /* 0x000ee200000e0000 */
[----:B0-----:R-:W-:Y:S02]  /*15bf0*/  @!P0 IMAD.X R7, RZ, RZ, R2, P4 ;  /* 0x000000ffff078224 */ /* 0x001fe400020e0602 */
[----:B------:R-:W-:Y:S02]  /*15c00*/  @!P0 IMAD.MOV.U32 R2, RZ, RZ, R6 ;  /* 0x000000ffff028224 */ /* 0x000fe400078e0006 */
[----:B------:R-:W-:-:S05]  /*15c10*/  @!P0 IMAD.MOV.U32 R3, RZ, RZ, R7 ;  /* 0x000000ffff038224 */ /* 0x000fca00078e0007 */
[----:B------:R1:W-:Y:S04]  /*15c20*/  @!P0 LDGSTS.E.BYPASS.LTC128B.128 [R8+0x11400], desc[UR56][R2.64], !P3 ;  /* 0x1140000002088fae */ /* 0x0003e8000d901d78 */
[----:B------:R1:W-:Y:S04]  /*15c30*/  @!P0 LDGSTS.E.BYPASS.LTC128B.128 [R8+0x13400], desc[UR56][R2.64+0x40], !P2 ;  /* 0x1340004002088fae */ /* 0x0003e8000d101d78 */
[----:B--23--:R1:W-:Y:S02]  /*15c40*/  @!P0 LDGSTS.E.BYPASS.LTC128B.128 [R8+0x15400], desc[UR56][R2.64+0x80], !P1 ;  /* 0x1540008002088fae */ /* 0x00c3e4000c901d78 */
.L_x_1530:
[----:B-1----:R-:W-:Y:S01]  /*15c50*/  VIADD R3, R18, 0x60 ;  /* 0x0000006012037836 */ /* 0x002fe20000000000 */
[----:B------:R-:W-:Y:S04]  /*15c60*/  BSSY B0, `(.L_x_1435) ;  /* 0x000000b000007945 */ /* 0x000fe80003800000 */
[----:B------:R-:W-:-:S13]  /*15c70*/  ISETP.GE.AND P0, PT, R3, R4, PT ;  /* 0x000000040300720c */ /* 0x000fda0003f06270 */
[----:B------:R-:W-:Y:S05]  /*15c80*/  @P0 BRA `(.L_x_1436) ;  /* 0x0000000000200947 */ /* 0x000fea0003800000 */
[----:B------:R-:W-:-:S05]  /*15c90*/  IADD3 R2, P0, R36, R14, RZ ;  /* 0x0000000e24027210 */ /* 0x000fca0007f1e0ff */
[----:B------:R-:W-:-:S05]  /*15ca0*/  IMAD.X R3, RZ, RZ, R5, P0 ;  /* 0x000000ffff037224 */ /* 0x000fca00000e0605 */
[----:B------:R-:W-:Y:S01]  /*15cb0*/  @!PT LDS RZ, [RZ] ;  /* 0x00000000fffff984 */ /* 0x000fe20000000800 */
[----:B------:R-:W-:Y:S01]  /*15cc0*/  @!PT LDS RZ, [RZ] ;  /* 0x00000000fffff984 */ /* 0x000fe20000000800 */
[----:B------:R-:W-:Y:S01]  /*15cd0*/  @!PT LDS RZ, [RZ] ;  /* 0x00000000fffff984 */ /* 0x000fe20000000800 */
[----:B------:R0:W-:Y:S04]  /*15ce0*/  LDGSTS.E.BYPASS.LTC128B.128 [R8+0x11c00], desc[UR56][R2.64], !P3 ;  /* 0x11c0000002087fae */ /* 0x0001e8000d901d78 */
[----:B------:R0:W-:Y:S04]  /*15cf0*/  LDGSTS.E.BYPASS.LTC128B.128 [R8+0x13c00], desc[UR56][R2.64+0x40], !P2 ;  /* 0x13c0004002087fae */ /* 0x0001e8000d101d78 */
[----:B------:R0:W-:Y:S02]  /*15d00*/  LDGSTS.E.BYPASS.LTC128B.128 [R8+0x15c00], desc[UR56][R2.64+0x80], !P1 ;  /* 0x15c0008002087fae */ /* 0x0001e4000c901d78 */
.L_x_1436:
[----:B------:R-:W-:Y:S05]  /*15d10*/  BSYNC B0 ;  /* 0x0000000000007941 */ /* 0x000fea0003800000 */
.L_x_1435:
[----:B------:R-:W-:Y:S01]  /*15d20*/  NOP ;  /* 0x0000000000007918 */ /* 0x000fe20000000000 */
[----:B------:R-:W-:-:S13]  /*15d30*/  PLOP3.LUT P0, PT, PT, PT, PT, 0x80, 0x0 ;  /* 0x000000000000781c */ /* 0x000fda0003f0f070 */
.L_x_1437:
[----:B------:R-:W-:Y:S02]  /*15d40*/  PLOP3.LUT P1, PT, P1, P0, PT, 0xa2, 0x0 ;  /* 0x000000000000781c */ /* 0x000fe40000f21472 */
[----:B------:R-:W-:-:S08]  /*15d50*/  @P0 R2UR P1, UR4, R16 ;  /* 0x00000000100402ca */ /* 0x000fd00000020000 */
[----:B------:R-:W-:-:S05]  /*15d60*/  @P0 PLOP3.LUT P0, PT, P1, PT, PT, 0x80, 0x0 ;  /* 0x000000000000081c */ /* 0x000fca0000f0f070 */
[----:B------:R-:W-:Y:S01]  /*15d70*/  @!P1 SYNCS.ARRIVE.TRANS64.RED.A0T1 RZ, [UR4+0x22800], RZ ;  /* 0x022800ffffff99a7 */ /* 0x000fe20008200404 */
[----:B------:R-:W-:Y:S07]  /*15d80*/  @!P1 ARRIVES.LDGSTSBAR.64.TRANSCNT [UR4+0x22800] ;  /* 0x02280000ff0099b0 */ /* 0x000fee0008000a84 */
[----:B------:R-:W-:Y:S05]  /*15d90*/  @P0 BRA.U.ANY `(.L_x_1437) ;  /* 0xfffffffd00e80947 */ /* 0x000fea000393ffff */
[----:B0-----:R-:W2:Y:S01]  /*15da0*/  LDL.LU R2, [R1+0x10] ;  /* 0x0000100001027983 */ /* 0x001ea20000300800 */
[----:B------:R-:W-:Y:S02]  /*15db0*/  VIADD R20, R27, 0xfffffffe ;  /* 0xfffffffe1b147836 */ /* 0x000fe40000000000 */
        /* <DEDUP_REMOVED lines=9> */
[----:B------:R-:W1:Y:S03]  /*15e50*/  SYNCS.PHASECHK.TRANS64.TRYWAIT P0, [R16+URZ+0x22820], R3 ;  /* 0x02282003100075a7 */ /* 0x000e66000800017f */
[----:B01----:R-:W-:Y:S05]  /*15e60*/  @!P0 BRA `(.L_x_1439) ;  /* 0x0000004000ac8947 */ /* 0x003fea0003800000 */
.L_x_1531:
[----:B------:R-:W-:Y:S05]  /*15e70*/  BSYNC B0 ;  /* 0x0000000000007941 */ /* 0x000fea0003800000 */
.L_x_1438:
[----:B------:R-:W-:-:S13]  /*15e80*/  ISETP.GE.AND P0, PT, R20, UR42, PT ;  /* 0x0000002a14007c0c */ /* 0x000fda000bf06270 */
[----:B------:R-:W-:Y:S05]  /*15e90*/  @!P0 BRA `(.L_x_1440) ;  /* 0x00000010008c8947 */ /* 0x000fea0003800000 */
[----:B------:R-:W-:Y:S02]  /*15ea0*/  IMAD.MOV.U32 R4, RZ, RZ, R19 ;  /* 0x000000ffff047224 */ /* 0x000fe400078e0013 */
[----:B------:R-:W-:-:S07]  /*15eb0*/  IMAD.MOV.U32 R5, RZ, RZ, R23 ;  /* 0x000000ffff057224 */ /* 0x000fce00078e0017 */
.L_x_1460:
[----:B-1----:R-:W1:Y:S01]  /*15ec0*/  S2R R2, SR_TID.X ;  /* 0x0000000000027919 */ /* 0x002e620000002100 */
[----:B------:R-:W-:Y:S01]  /*15ed0*/  ISETP.NE.AND P0, PT, R33, 0x1, PT ;  /* 0x000000012100780c */ /* 0x000fe20003f05270 */
[----:B------:R-:W-:Y:S05]  /*15ee0*/  YIELD ;  /* 0x0000000000007946 */ /* 0x000fea0003800000 */
[----:B------:R-:W-:Y:S01]  /*15ef0*/  ULDC.64 UR4, c[0x0][0x428] ;  /* 0x00010a0000047ab9 */ /* 0x000fe20000000a00 */
[----:B------:R-:W-:Y:S02]  /*15f00*/  VIADD R19, R4, 0x1 ;  /* 0x0000000104137836 */ /* 0x000fe40000000000 */
[----:B------:R-:W-:-:S04]  /*15f10*/  IMAD R6, R32, UR4, RZ ;  /* 0x0000000420067c24 */ /* 0x000fc8000f8e02ff */
[----:B0-----:R-:W0:Y:S01]  /*15f20*/  @P0 LDC R3, c[0x0][0x434] ;  /* 0x00010d00ff030b82 */ /* 0x001e220000000800 */
[----:B------:R-:W-:-:S07]  /*15f30*/  IMAD R6, R25, UR5, R6 ;  /* 0x0000000519067c24 */ /* 0x000fce000f8e0206 */
[----:B--2---:R-:W2:Y:S01]  /*15f40*/  @P0 LDC R7, c[0x0][0x438] ;  /* 0x00010e00ff070b82 */ /* 0x004ea20000000800 */
[C---:B-1-3--:R-:W-:Y:S01]  /*15f50*/  LOP3.LUT R0, R2.reuse, 0x7f, RZ, 0xc0, !PT ;  /* 0x0000007f02007812 */ /* 0x04afe200078ec0ff */
[----:B------:R-:W-:-:S03]  /*15f60*/  IMAD.SHL.U32 R2, R2, 0x20, RZ ;  /* 0x0000002002027824 */ /* 0x000fc600078e00ff */
[----:B------:R-:W-:Y:S02]  /*15f70*/  SHF.R.U32.HI R0, RZ, 0x2, R0 ;  /* 0x00000002ff007819 */ /* 0x000fe40000011600 */
[----:B------:R-:W-:-:S03]  /*15f80*/  LOP3.LUT R2, R2, 0x60, RZ, 0xc0, !PT ;  /* 0x0000006002027812 */ /* 0x000fc600078ec0ff */
[----:B------:R-:W-:-:S05]  /*15f90*/  IMAD R0, R20, 0x80, R0 ;  /* 0x0000008014007824 */ /* 0x000fca00078e0200 */
[----:B------:R-:W-:-:S05]  /*15fa0*/  IADD3 R0, R2, UR38, R0 ;  /* 0x0000002602007c10 */ /* 0x000fca000fffe000 */
[----:B0-----:R-:W-:-:S04]  /*15fb0*/  @P0 IMAD.HI.U32 R2, R0, R3, RZ ;  /* 0x0000000300020227 */ /* 0x001fc800078e00ff */
[----:B------:R-:W-:Y:S01]  /*15fc0*/  IMAD.MOV.U32 R8, RZ, RZ, R0 ;  /* 0x000000ffff087224 */ /* 0x000fe200078e0000 */
[----:B--2---:R-:W-:-:S04]  /*15fd0*/  @P0 SHF.R.U32.HI R8, RZ, R7, R2 ;  /* 0x00000007ff080219 */ /* 0x004fc80000011602 */
[--C-:B------:R-:W-:Y:S01]  /*15fe0*/  SHF.R.S32.HI R3, RZ, 0x1f, R8.reuse ;  /* 0x0000001fff037819 */ /* 0x100fe20000011408 */
[----:B------:R-:W-:-:S04]  /*15ff0*/  IMAD.MOV.U32 R2, RZ, RZ, R8 ;  /* 0x000000ffff027224 */ /* 0x000fc800078e0008 */
[----:B------:R-:W-:Y:S01]  /*16000*/  IMAD.WIDE.U32 R2, R25, UR4, R2 ;  /* 0x0000000419027c25 */ /* 0x000fe2000f8e0002 */
[----:B------:R-:W-:-:S03]  /*16010*/  ULDC.64 UR4, c[0x0][0x418] ;  /* 0x0001060000047ab9 */ /* 0x000fc60000000a00 */
[----:B------:R-:W-:Y:S01]  /*16020*/  IMAD.IADD R3, R6, 0x1, R3 ;  /* 0x0000000106037824 */ /* 0x000fe200078e0203 */
[C---:B------:R-:W-:Y:S01]  /*16030*/  LEA R6, P0, R2.reuse, UR4, 0x2 ;  /* 0x0000000402067c11 */ /* 0x040fe2000f8010ff */
[----:B------:R-:W-:Y:S01]  /*16040*/  IMAD.U32 R9, RZ, RZ, UR43 ;  /* 0x0000002bff097e24 */ /* 0x000fe2000f8e00ff */
[----:B------:R-:W-:Y:S02]  /*16050*/  ULDC UR4, c[0x0][0x430] ;  /* 0x00010c0000047ab9 */ /* 0x000fe40000000800 */
[----:B------:R-:W-:Y:S02]  /*16060*/  LEA.HI.X R7, R2, UR5, R3, 0x2, P0 ;  /* 0x0000000502077c11 */ /* 0x000fe400080f1403 */
[----:B------:R-:W-:Y:S01]  /*16070*/  ISETP.NE.AND P1, PT, R9, 0x3, PT ;  /* 0x000000030900780c */ /* 0x000fe20003f25270 */
[----:B------:R-:W-:Y:S01]  /*16080*/  IMAD.MOV R3, RZ, RZ, -R8 ;  /* 0x000000ffff037224 */ /* 0x000fe200078e0a08 */
[----:B------:R-:W-:Y:S01]  /*16090*/  ISETP.NE.AND P0, PT, R19, 0x2, PT ;  /* 0x000000021300780c */ /* 0x000fe20003f05270 */
[----:B------:R0:W2:Y:S03]  /*160a0*/  LDG.E R6, desc[UR56][R6.64] ;  /* 0x0000003806067981 */ /* 0x0000a6000c1e1900 */
[----:B------:R-:W-:-:S02]  /*160b0*/  SEL R23, RZ, 0x1, P0 ;  /* 0x00000001ff177807 */ /* 0x000fc40000000000 */
[----:B------:R-:W-:Y:S01]  /*160c0*/  SEL R19, R19, RZ, P0 ;  /* 0x000000ff13137207 */ /* 0x000fe20000000000 */
[----:B0-----:R-:W-:Y:S02]  /*160d0*/  IMAD R7, R3, UR4, R0 ;  /* 0x0000000403077c24 */ /* 0x001fe4000f8e0200 */
[----:B------:R-:W-:Y:S01]  /*160e0*/  IMAD.MOV.U32 R0, RZ, RZ, R20 ;  /* 0x000000ffff007224 */ /* 0x000fe200078e0014 */
[----:B------:R-:W-:Y:S01]  /*160f0*/  LOP3.LUT R23, R5, R23, RZ, 0x3c, !PT ;  /* 0x0000001705177212 */ /* 0x000fe200078e3cff */
[----:B------:R-:W-:-:S03]  /*16100*/  VIADD R20, R20, 0xffffffff ;  /* 0xffffffff14147836 */ /* 0x000fc60000000000 */
[----:B------:R-:W-:Y:S02]  /*16110*/  ISETP.GT.AND P2, PT, R0, UR42, PT ;  /* 0x0000002a00007c0c */ /* 0x000fe4000bf44270 */
[----:B--2---:R-:W-:Y:S01]  /*16120*/  SHF.R.S32.HI R9, RZ, 0x1f, R6 ;  /* 0x0000001fff097819 */ /* 0x004fe20000011406 */
[----:B------:R-:W-:Y:S10]  /*16130*/  @!P1 BRA `(.L_x_1441) ;  /* 0x0000000000049947 */ /* 0x000ff40003800000 */
[----:B------:R-:W-:Y:S01]  /*16140*/  BPT.TRAP 0x1 ;  /* 0x000000040000795c */ /* 0x000fe20000300000 */
.L_x_1441:
[----:B------:R-:W-:Y:S01]  /*16150*/  IMAD R0, R19, 0x8, R16 ;  /* 0x0000000813007824 */ /* 0x000fe200078e0210 */
[----:B------:R-:W-:Y:S01]  /*16160*/  SHF.L.U32 R10, R23, 0x1f, RZ ;  /* 0x0000001f170a7819 */ /* 0x000fe200000006ff */
[----:B------:R-:W-:Y:S01]  /*16170*/  BSSY B0, `(.L_x_1442) ;  /* 0x0000004000007945 */ /* 0x000fe20003800000 */
[----:B------:R-:W-:Y:S02]  /*16180*/  SHF.R.S32.HI R8, RZ, 0x1f, R7 ;  /* 0x0000001fff087819 */ /* 0x000fe40000011407 */
[----:B------:R-:W0:Y:S02]  /*16190*/  SYNCS.PHASECHK.TRANS64.TRYWAIT P0, [R0+URZ+0x22880], R10 ;  /* 0x0228800a000075a7 */ /* 0x000e24000800017f */
[----:B0-----:R-:W-:Y:S05]  /*161a0*/  @!P0 BRA `(.L_x_1443) ;  /* 0x0000003c00f08947 */ /* 0x001fea0003800000 */
.L_x_1532:
[----:B------:R-:W-:Y:S05]  /*161b0*/  BSYNC B0 ;  /* 0x0000000000007941 */ /* 0x000fea0003800000 */
.L_x_1442:
[----:B------:R-:W1:Y:S01]  /*161c0*/  S2R R12, SR_TID.X ;  /* 0x00000000000c7919 */ /* 0x000e620000002100 */
[----:B------:R-:W-:Y:S01]  /*161d0*/  ULDC.64 UR4, c[0x0][0x328] ;  /* 0x0000ca0000047ab9 */ /* 0x000fe20000000a00 */
[----:B------:R-:W-:Y:S01]  /*161e0*/  ULDC.64 UR6, c[0x0][0x318] ;  /* 0x0000c60000067ab9 */ /* 0x000fe20000000a00 */
[----:B------:R-:W-:Y:S01]  /*161f0*/  IMAD R11, R8, UR4, RZ ;  /* 0x00000004080b7c24 */ /* 0x000fe2000f8e02ff */
[----:B------:R-:W-:Y:S01]  /*16200*/  LOP3.LUT P3, RZ, R17, 0x2, RZ, 0xc0, !PT ;  /* 0x0000000211ff7812 */ /* 0x000fe2000786c0ff */
        /* <DEDUP_REMOVED lines=10> */
[----:B------:R-:W-:Y:S01]  /*162b0*/  IMAD.WIDE.U32 R2, R22, UR4, R2 ;  /* 0x0000000416027c25 */ /* 0x000fe2000f8e0002 */
[----:B------:R-:W-:Y:S01]  /*162c0*/  UMOV UR4, 0xffffffff ;  /* 0xffffffff00047882 */ /* 0x000fe20000000000 */
[----:B-1----:R-:W-:Y:S02]  /*162d0*/  LOP3.LUT R12, R12, 0x7f, RZ, 0xc0, !PT ;  /* 0x0000007f0c0c7812 */ /* 0x002fe400078ec0ff */
[----:B------:R-:W-:Y:S01]  /*162e0*/  IMAD R27, R22, UR5, R3 ;  /* 0x00000005161b7c24 */ /* 0x000fe2000f8e0203 */
[----:B------:R-:W-:Y:S02]  /*162f0*/  IADD3 R26, P0, R2, UR6, RZ ;  /* 0x00000006021a7c10 */ /* 0x000fe4000ff1e0ff */
[----:B------:R-:W-:Y:S02]  /*16300*/  SHF.R.U32.HI R12, RZ, 0x5, R12 ;  /* 0x00000005ff0c7819 */ /* 0x000fe4000001160c */
[----:B------:R-:W-:-:S03]  /*16310*/  IADD3.X R27, R27, UR7, RZ, P0, !PT ;  /* 0x000000071b1b7c10 */ /* 0x000fc600087fe4ff */
[----:B------:R-:W-:-:S04]  /*16320*/  IMAD.SHL.U32 R12, R12, 0x400, RZ ;  /* 0x000004000c0c7824 */ /* 0x000fc800078e00ff */
[----:B------:R-:W-:Y:S01]  /*16330*/  IMAD R18, R19, 0x4000, R12 ;  /* 0x0000400013127824 */ /* 0x000fe200078e020c */
[----:B------:R-:W-:Y:S06]  /*16340*/  BRA.DIV UR4, `(.L_x_1444) ;  /* 0x0000003e049c7947 */ /* 0x000fec000b800000 */
[----:B------:R-:W1:Y:S01]  /*16350*/  SHFL.IDX PT, R2, R26, RZ, 0x1c1f ;  /* 0x001c1fff1a027589 */ /* 0x000e6200000e0000 */
[----:B------:R-:W-:-:S03]  /*16360*/  IADD3 R18, R16, R18, R29 ;  /* 0x0000001210127210 */ /* 0x000fc60007ffe01d */
[----:B------:R-:W2:Y:S02]  /*16370*/  SHFL.IDX PT, R3, R27, RZ, 0x1c1f ;  /* 0x001c1fff1b037589 */ /* 0x000ea400000e0000 */
[----:B------:R-:W-:Y:S01]  /*16380*/  IMAD.IADD R21, R30, 0x1, R18 ;  /* 0x000000011e157824 */ /* 0x000fe200078e0212 */
[----:B-1----:R-:W-:-:S05]  /*16390*/  IADD3 R2, P0, R36, R2, RZ ;  /* 0x0000000224027210 */ /* 0x002fca0007f1e0ff */
[----:B--2---:R-:W-:-:S05]  /*163a0*/  IMAD.X R3, RZ, RZ, R3, P0 ;  /* 0x000000ffff037224 */ /* 0x004fca00000e0603 */
[----:B------:R-:W-:Y:S01]  /*163b0*/  @!PT LDS RZ, [RZ] ;  /* 0x00000000fffff984 */ /* 0x000fe20000000800 */
        /* <DEDUP_REMOVED lines=10> */
[----:B------:R-:W3:Y:S01]  /*16460*/  SHFL.IDX PT, R27, R27, 0x3, 0x1c1f ;  /* 0x007c1f001b1b7f89 */ /* 0x000ee200000e0000 */
[----:B-1----:R-:W-:-:S05]  /*16470*/  IADD3 R2, P0, R36, R2, RZ ;  /* 0x0000000224027210 */ /* 0x002fca0007f1e0ff */
[----:B--2---:R-:W-:-:S05]  /*16480*/  IMAD.X R3, RZ, RZ, R3, P0 ;  /* 0x000000ffff037224 */ /* 0x004fca00000e0603 */
[----:B------:R-:W-:Y:S04]  /*16490*/  LDGSTS.E.BYPASS.LTC128B.128 [R18+0xa400], desc[UR56][R2.64], !P3 ;  /* 0x0a40000002127fae */ /* 0x000fe8000d901d78 */
[----:B------:R1:W-:Y:S04]  /*164a0*/  LDGSTS.E.BYPASS.LTC128B.128 [R21+0xa400], desc[UR56][R2.64+0x40], !P1 ;  /* 0x0a40004002157fae */ /* 0x0003e8000c901d78 */
[----:B-1-3--:R1:W2:Y:S02]  /*164b0*/  SHFL.IDX PT, R2, R26, 0x3, 0x1c1f ;  /* 0x007c1f001a027f89 */ /* 0x00a2a400000e0000 */
.L_x_1542:
        /* <DEDUP_REMOVED lines=9> */
.L_x_1445:
        /* <DEDUP_REMOVED lines=11> */
.L_x_1446:
[----:B------:R2:W-:Y:S01]  /*16600*/  SYNCS.ARRIVE.TRANS64.A1T0 RZ, [R0+URZ+0x22870], RZ ;  /* 0x022870ff00ff79a7 */ /* 0x0005e2000810003f */
[----:B------:R-:W-:Y:S05]  /*16610*/  @!P3 BRA `(.L_x_1447) ;  /* 0x000000000004b947 */ /* 0x000fea0003800000 */
[----:B------:R-:W-:Y:S01]  /*16620*/  BPT.TRAP 0x1 ;  /* 0x000000040000795c */ /* 0x000fe20000300000 */
.L_x_1447:
[----:B------:R-:W3:Y:S01]  /*16630*/  SYNCS.PHASECHK.TRANS64.TRYWAIT P0, [R0+URZ+0x22840], R10 ;  /* 0x0228400a000075a7 */ /* 0x000ee2000800017f */
[----:B------:R-:W-:Y:S04]  /*16640*/  BSSY B0, `(.L_x_1448) ;  /* 0x0000002000007945 */ /* 0x000fe80003800000 */
[----:B---3--:R-:W-:Y:S05]  /*16650*/  @!P0 BRA `(.L_x_1449) ;  /* 0x0000004000048947 */ /* 0x008fea0003800000 */
.L_x_1543:
[----:B------:R-:W-:Y:S05]  /*16660*/  BSYNC B0 ;  /* 0x0000000000007941 */ /* 0x000fea0003800000 */
.L_x_1448:
[----:B------:R-:W4:Y:S01]  /*16670*/  LDL R11, [R1] ;  /* 0x00000000010b7983 */ /* 0x000f220000100800 */
[----:B------:R-:W-:Y:S01]  /*16680*/  ULDC.64 UR4, c[0x0][0x300] ;  /* 0x0000c00000047ab9 */ /* 0x000fe20000000a00 */
[----:B------:R-:W-:Y:S01]  /*16690*/  ULDC.64 UR6, c[0x0][0x2e8] ;  /* 0x0000ba0000067ab9 */ /* 0x000fe20000000a00 */
[----:B------:R-:W-:Y:S01]  /*166a0*/  IMAD R8, R8, UR4, RZ ;  /* 0x0000000408087c24 */ /* 0x000fe2000f8e02ff */
[----:B------:R-:W-:Y:S01]  /*166b0*/  LOP3.LUT P4, RZ, R17, 0x10, RZ, 0xc0, !PT ;  /* 0x0000001011ff7812 */ /* 0x000fe2000788c0ff */
[----:B------:R-:W-:Y:S01]  /*166c0*/  IMAD.WIDE.U32 R2, R7, UR4, RZ ;  /* 0x0000000407027c25 */ /* 0x000fe2000f8e00ff */
[C---:B------:R-:W-:Y:S02]  /*166d0*/  LOP3.LUT P3, RZ, R17.reuse, 0x8, RZ, 0xc0, !PT ;  /* 0x0000000811ff7812 */ /* 0x040fe4000786c0ff */
[----:B------:R-:W-:Y:S01]  /*166e0*/  LOP3.LUT P1, RZ, R17, 0x4, RZ, 0xc0, !PT ;  /* 0x0000000411ff7812 */ /* 0x000fe2000782c0ff */
[----:B------:R-:W-:Y:S01]  /*166f0*/  IMAD R8, R7, UR5, R8 ;  /* 0x0000000507087c24 */ /* 0x000fe2000f8e0208 */
[----:B------:R-:W-:-:S02]  /*16700*/  ULDC.64 UR4, c[0x0][0x310] ;  /* 0x0000c40000047ab9 */ /* 0x000fc40000000a00 */
        /* <DEDUP_REMOVED lines=14> */
[----:B------:R-:W-:-:S03]  /*167f0*/  IMAD.IADD R6, R16, 0x1, R6 ;  /* 0x0000000110067824 */ /* 0x000fc600078e0206 */
[----:B------:R-:W5:Y:S04]  /*16800*/  SHFL.IDX PT, R3, R8, RZ, 0x1c1f ;  /* 0x001c1fff08037589 */ /* 0x000f6800000e0000 */
[----:B------:R-:W-:Y:S01]  /*16810*/  SHFL.IDX PT, R9, R8, 0x2, 0x1c1f ;  /* 0x005c1f0008097f89 */ /* 0x000fe200000e0000 */
        /* <DEDUP_REMOVED lines=15> */
[----:B------:R4:W0:Y:S04]  /*16910*/  SHFL.IDX PT, R9, R8, 0x3, 0x1c1f ;  /* 0x007c1f0008097f89 */ /* 0x00082800000e0000 */
[----:B------:R-:W-:Y:S04]  /*16920*/  LDGSTS.E.BYPASS.LTC128B.128 [R6+0x17400], desc[UR56][R2.64], !P4 ;  /* 0x1740000002067fae */ /* 0x000fe8000e101d78 */
[----:B------:R-:W-:Y:S04]  /*16930*/  LDGSTS.E.BYPASS.LTC128B.128 [R6+0x19400], desc[UR56][R2.64+0x40], !P3 ;  /* 0x1940004002067fae */ /* 0x000fe8000d901d78 */
[----:B------:R5:W-:Y:S04]  /*16940*/  LDGSTS.E.BYPASS.LTC128B.128 [R6+0x1b400], desc[UR56][R2.64+0x80], !P1 ;  /* 0x1b40008002067fae */ /* 0x000be8000c901d78 */
[----:B-----5:R4:W0:Y:S02]  /*16950*/  SHFL.IDX PT, R2, R7, 0x3, 0x1c1f ;  /* 0x007c1f0007027f89 */ /* 0x02082400000e0000 */
.L_x_1553:
        /* <DEDUP_REMOVED lines=10> */
.L_x_1451:
        /* <DEDUP_REMOVED lines=11> */
.L_x_1452:
[----:B------:R2:W-:Y:S02]  /*16ab0*/  SYNCS.ARRIVE.TRANS64.A1T0 RZ, [R0+URZ+0x22830], RZ ;  /* 0x022830ff00ff79a7 */ /* 0x0005e4000810003f */
[----:B--23--:R-:W-:-:S05]  /*16ac0*/  IMAD.U32 R0, RZ, RZ, UR44 ;  /* 0x0000002cff007e24 */ /* 0x00cfca000f8e00ff */
[----:B------:R-:W-:-:S13]  /*16ad0*/  ISETP.NE.AND P0, PT, R0, 0x3, PT ;  /* 0x000000030000780c */ /* 0x000fda0003f05270 */
[----:B------:R-:W-:Y:S05]  /*16ae0*/  @!P0 BRA `(.L_x_1453) ;  /* 0x0000000000048947 */ /* 0x000fea0003800000 */
[----:B------:R-:W-:Y:S01]  /*16af0*/  BPT.TRAP 0x1 ;  /* 0x000000040000795c */ /* 0x000fe20000300000 */
.L_x_1453:
[----:B------:R-:W-:Y:S01]  /*16b00*/  LOP3.LUT R3, R5, 0x1, RZ, 0x3c, !PT ;  /* 0x0000000105037812 */ /* 0x000fe200078e3cff */
[----:B------:R-:W-:Y:S01]  /*16b10*/  IMAD R0, R4, 0x8, R16 ;  /* 0x0000000804007824 */ /* 0x000fe200078e0210 */
[----:B------:R-:W-:Y:S02]  /*16b20*/  BSSY B0, `(.L_x_1454) ;  /* 0x0000004000007945 */ /* 0x000fe40003800000 */
[----:B------:R-:W-:-:S04]  /*16b30*/  SHF.L.U32 R3, R3, 0x1f, RZ ;  /* 0x0000001f03037819 */ /* 0x000fc800000006ff */
[----:B------:R-:W0:Y:S02]  /*16b40*/  SYNCS.PHASECHK.TRANS64.TRYWAIT P1, [R0+URZ+0x22870], R3 ;  /* 0x02287003000075a7 */ /* 0x000e24000802017f */
[----:B0-----:R-:W-:Y:S05]  /*16b50*/  @!P1 BRA `(.L_x_1455) ;  /* 0x00000040000c9947 */ /* 0x001fea0003800000 */
.L_x_1554:
[----:B------:R-:W-:Y:S05]  /*16b60*/  BSYNC B0 ;  /* 0x0000000000007941 */ /* 0x000fea0003800000 */
.L_x_1454:
[----:B------:R-:W-:-:S05]  /*16b70*/  IMAD.U32 R2, RZ, RZ, UR43 ;  /* 0x0000002bff027e24 */ /* 0x000fca000f8e00ff */
[----:B------:R-:W-:-:S13]  /*16b80*/  ISETP.NE.AND P1, PT, R2, 0x3, PT ;  /* 0x000000030200780c */ /* 0x000fda0003f25270 */
[----:B------:R-:W-:Y:S05]  /*16b90*/  @!P1 BRA `(.L_x_1456) ;  /* 0x0000000000049947 */ /* 0x000fea0003800000 */
[----:B------:R-:W-:Y:S01]  /*16ba0*/  BPT.TRAP 0x1 ;  /* 0x000000040000795c */ /* 0x000fe20000300000 */
.L_x_1456:
[----:B0-----:R-:W-:Y:S01]  /*16bb0*/  SHF.L.U32 R3, R5, 0x1f, RZ ;  /* 0x0000001f05037819 */ /* 0x001fe200000006ff */
[----:B------:R-:W-:-:S03]  /*16bc0*/  IMAD.SHL.U32 R18, R4, 0x4000, RZ ;  /* 0x0000400004127824 */ /* 0x000fc600078e00ff */
[----:B------:R-:W0:Y:S02]  /*16bd0*/  SYNCS.PHASECHK.TRANS64.TRYWAIT P1, [R0+URZ+0x22860], R3 ;  /* 0x02286003000075a7 */ /* 0x000e24000802017f */
[----:B0-----:R-:W-:Y:S05]  /*16be0*/  @!P1 BRA `(.L_x_1457) ;  /* 0x0000003c00fc9947 */ /* 0x001fea0003800000 */
.L_x_1555:
[----:B------:R-:W0:Y:S04]  /*16bf0*/  LDL R2, [R1+0x8] ;  /* 0x0000080001027983 */ /* 0x000e280000100800 */
[----:B------:R-:W2:Y:S01]  /*16c00*/  LDL R12, [R1+0x4] ;  /* 0x00000400010c7983 */ /* 0x000ea20000100800 */
[----:B------:R-:W-:Y:S05]  /*16c10*/  WARPSYNC.ALL ;  /* 0x0000000000007948 */ /* 0x000fea0003800000 */
[----:B------:R-:W-:-:S05]  /*16c20*/  IMAD.U32 R21, RZ, RZ, UR43 ;  /* 0x0000002bff157e24 */ /* 0x000fca000f8e00ff */
[----:B------:R-:W-:Y:S02]  /*16c30*/  ISETP.NE.AND P1, PT, R21, 0x3, PT ;  /* 0x000000031500780c */ /* 0x000fe40003f25270 */
[----:B0-----:R-:W-:Y:S02]  /*16c40*/  LOP3.LUT R3, R18, R2, RZ, 0xfc, !PT ;  /* 0x0000000212037212 */ /* 0x001fe400078efcff */
[----:B--2---:R-:W-:-:S03]  /*16c50*/  IADD3 R18, R16, R18, R12 ;  /* 0x0000001210127210 */ /* 0x004fc60007ffe00c */
[----:B------:R-:W-:-:S04]  /*16c60*/  IMAD.IADD R3, R16, 0x1, R3 ;  /* 0x0000000110037824 */ /* 0x000fc800078e0203 */
[----:B------:R-:W-:Y:S01]  /*16c70*/  IMAD.IADD R2, R31, 0x1, R3 ;  /* 0x000000011f027824 */ /* 0x000fe200078e0203 */
[----:B----4-:R-:W0:Y:S02]  /*16c80*/  LDSM.16.MT88.4 R4, [R3+0x8400] ;  /* 0x008400000304783b */ /* 0x010e240000004200 */
        /* <DEDUP_REMOVED lines=10> */
[----:B------:R0:W-:Y:S04]  /*16d30*/  STSM.16.M88.4 [R18+0x2400], R12 ;  /* 0x0024000c12007844 */ /* 0x0001e80000000200 */
[----:B------:R-:W2:Y:S01]  /*16d40*/  LDSM.16.MT88.4 R8, [R3+0x9400] ;  /* 0x009400000308783b */ /* 0x000ea20000004200 */
[--C-:B0-----:R-:W-:Y:S02]  /*16d50*/  IADD3 R12, R28, 0x400, R18.reuse ;  /* 0x000004001c0c7810 */ /* 0x101fe40007ffe012 */
[----:B------:R-:W-:Y:S02]  /*16d60*/  IADD3 R18, R31, 0x400, R18 ;  /* 0x000004001f127810 */ /* 0x000fe40007ffe012 */
[C-C-:B--2---:R-:W-:Y:S02]  /*16d70*/  PRMT R4, R8.reuse, 0x6420, R9.reuse ;  /* 0x0000642008047816 */ /* 0x144fe40000000009 */
[----:B------:R-:W-:-:S02]  /*16d80*/  PRMT R5, R8, 0x7531, R9 ;  /* 0x0000753108057816 */ /* 0x000fc40000000009 */
[C-C-:B------:R-:W-:Y:S02]  /*16d90*/  PRMT R6, R10.reuse, 0x6420, R11.reuse ;  /* 0x000064200a067816 */ /* 0x140fe4000000000b */
[----:B------:R-:W-:Y:S02]  /*16da0*/  PRMT R7, R10, 0x7531, R11 ;  /* 0x000075310a077816 */ /* 0x000fe4000000000b */
[----:B------:R-:W0:Y:S04]  /*16db0*/  LDSM.16.MT88.4 R8, [R2+0x9400] ;  /* 0x009400000208783b */ /* 0x000e280000004200 */
[----:B------:R0:W-:Y:S02]  /*16dc0*/  STSM.16.M88.4 [R12], R4 ;  /* 0x000000040c007844 */ /* 0x0001e40000000200 */
[----:B0-----:R-:W-:-:S02]  /*16dd0*/  PRMT R4, R8, 0x6420, R9 ;  /* 0x0000642008047816 */ /* 0x001fc40000000009 */
[----:B------:R-:W-:Y:S02]  /*16de0*/  PRMT R5, R8, 0x7531, R9 ;  /* 0x0000753108057816 */ /* 0x000fe40000000009 */
[C-C-:B------:R-:W-:Y:S02]  /*16df0*/  PRMT R6, R10.reuse, 0x6420, R11.reuse ;  /* 0x000064200a067816 */ /* 0x140fe4000000000b */
[----:B------:R-:W-:-:S05]  /*16e00*/  PRMT R7, R10, 0x7531, R11 ;  /* 0x000075310a077816 */ /* 0x000fca000000000b */
[----:B------:R-:W-:Y:S04]  /*16e10*/  STSM.16.M88.4 [R12+0x2000], R4 ;  /* 0x002000040c007844 */ /* 0x000fe80000000200 */
[----:B------:R-:W0:Y:S04]  /*16e20*/  LDSM.16.MT88.4 R12, [R3+0xa400] ;  /* 0x00a40000030c783b */ /* 0x000e280000004200 */
[----:B------:R-:W2:Y:S01]  /*16e30*/  LDSM.16.MT88.4 R4, [R2+0xa400] ;  /* 0x00a400000204783b */ /* 0x000ea20000004200 */
[C-C-:B0-----:R-:W-:Y:S02]  /*16e40*/  PRMT R8, R12.reuse, 0x6420, R13.reuse ;  /* 0x000064200c087816 */ /* 0x141fe4000000000d */
[----:B------:R-:W-:-:S02]  /*16e50*/  PRMT R9, R12, 0x7531, R13 ;  /* 0x000075310c097816 */ /* 0x000fc4000000000d */
[C-C-:B------:R-:W-:Y:S02]  /*16e60*/  PRMT R10, R14.reuse, 0x6420, R15.reuse ;  /* 0x000064200e0a7816 */ /* 0x140fe4000000000f */
[----:B------:R-:W-:-:S05]  /*16e70*/  PRMT R11, R14, 0x7531, R15 ;  /* 0x000075310e0b7816 */ /* 0x000fca000000000f */
[----:B------:R2:W-:Y:S02]  /*16e80*/  STSM.16.M88.4 [R18], R8 ;  /* 0x0000000812007844 */ /* 0x0005e40000000200 */
[C-C-:B--2---:R-:W-:Y:S02]  /*16e90*/  PRMT R8, R4.reuse, 0x6420, R5.reuse ;  /* 0x0000642004087816 */ /* 0x144fe40000000005 */
[----:B------:R-:W-:Y:S02]  /*16ea0*/  PRMT R9, R4, 0x7531, R5 ;  /* 0x0000753104097816 */ /* 0x000fe40000000005 */
[C-C-:B------:R-:W-:Y:S02]  /*16eb0*/  PRMT R10, R6.reuse, 0x6420, R7.reuse ;  /* 0x00006420060a7816 */ /* 0x140fe40000000007 */
[----:B------:R-:W-:-:S05]  /*16ec0*/  PRMT R11, R6, 0x7531, R7 ;  /* 0x00007531060b7816 */ /* 0x000fca0000000007 */
[----:B------:R0:W-:Y:S04]  /*16ed0*/  STSM.16.M88.4 [R18+0x2000], R8 ;  /* 0x0020000812007844 */ /* 0x0001e80000000200 */
[----:B------:R-:W2:Y:S01]  /*16ee0*/  LDSM.16.MT88.4 R4, [R3+0xb400] ;  /* 0x00b400000304783b */ /* 0x000ea20000004200 */
[----:B0-----:R-:W-:Y:S01]  /*16ef0*/  IMAD.IADD R18, R28, 0x1, R18 ;  /* 0x000000011c127824 */ /* 0x001fe200078e0212 */
[C-C-:B--2---:R-:W-:Y:S02]  /*16f00*/  PRMT R12, R4.reuse, 0x6420, R5.reuse ;  /* 0x00006420040c7816 */ /* 0x144fe40000000005 */
[----:B------:R-:W-:Y:S02]  /*16f10*/  PRMT R13, R4, 0x7531, R5 ;  /* 0x00007531040d7816 */ /* 0x000fe40000000005 */
[----:B------:R-:W-:-:S02]  /*16f20*/  PRMT R14, R6, 0x6420, R7 ;  /* 0x00006420060e7816 */ /* 0x000fc40000000007 */
[----:B------:R-:W-:Y:S02]  /*16f30*/  PRMT R15, R6, 0x7531, R7 ;  /* 0x00007531060f7816 */ /* 0x000fe40000000007 */
[----:B------:R-:W0:Y:S04]  /*16f40*/  LDSM.16.MT88.4 R4, [R2+0xb400] ;  /* 0x00b400000204783b */ /* 0x000e280000004200 */
[----:B------:R2:W-:Y:S01]  /*16f50*/  STSM.16.M88.4 [R18], R12 ;  /* 0x0000000c12007844 */ /* 0x0005e20000000200 */
        /* <DEDUP_REMOVED lines=13> */
.L_x_1458:
[----:B0-----:R0:W-:Y:S01]  /*17030*/  SYNCS.ARRIVE.TRANS64.A1T0 RZ, [R0+URZ+0x22850], RZ ;  /* 0x022850ff00ff79a7 */ /* 0x0011e2000810003f */
[----:B------:R-:W-:Y:S06]  /*17040*/  BAR.SYNC.DEFER_BLOCKING 0x2, 0x80 ;  /* 0x0082000000007b1d */ /* 0x000fec0000010000 */
[----:B------:R-:W-:Y:S05]  /*17050*/  @!P0 BRA `(.L_x_1459) ;  /* 0x0000000000048947 */ /* 0x000fea0003800000 */
[----:B------:R-:W-:Y:S01]  /*17060*/  BPT.TRAP 0x1 ;  /* 0x000000040000795c */ /* 0x000fe20000300000 */
.L_x_1459:
[----:B0-----:R-:W-:Y:S02]  /*17070*/  VIADD R0, R0, 0x22880 ;  /* 0x0002288000007836 */ /* 0x001fe40000000000 */
[----:B------:R-:W-:Y:S02]  /*17080*/  IMAD.MOV.U32 R4, RZ, RZ, R19 ;  /* 0x000000ffff047224 */ /* 0x000fe400078e0013 */
[----:B------:R-:W-:Y:S01]  /*17090*/  IMAD.MOV.U32 R5, RZ, RZ, R23 ;  /* 0x000000ffff057224 */ /* 0x000fe200078e0017 */
[----:B------:R-:W-:-:S04]  /*170a0*/  PRMT R0, R37, 0x654, R0 ;  /* 0x0000065425007816 */ /* 0x000fc80000000000 */
[----:B------:R3:W-:Y:S01]  /*170b0*/  SYNCS.ARRIVE.TRANS64.RED.A1T0 RZ, [R0+URZ], RZ ;  /* 0x000000ff00ff79a7 */ /* 0x0007e2000810043f */
[----:B------:R-:W-:Y:S05]  /*170c0*/  @P2 BRA `(.L_x_1460) ;  /* 0xffffffec007c2947 */ /* 0x000fea000383ffff */
.L_x_1440:
[----:B---3--:R-:W3:Y:S01]  /*170d0*/  S2R R0, SR_TID.X ;  /* 0x0000000000007919 */ /* 0x008ee20000002100 */
[----:B------:R-:W-:Y:S01]  /*170e0*/  BSSY B0, `(.L_x_1461) ;  /* 0x0000012000007945 */ /* 0x000fe20003800000 */
[----:B---3--:R-:W-:Y:S01]  /*170f0*/  LOP3.LUT R2, R0, 0x7f, RZ, 0xc0, !PT ;  /* 0x0000007f00027812 */ /* 0x008fe200078ec0ff */
[----:B------:R-:W-:-:S03]  /*17100*/  IMAD.U32 R0, RZ, RZ, UR44 ;  /* 0x0000002cff007e24 */ /* 0x000fc6000f8e00ff */
[----:B------:R-:W-:Y:S02]  /*17110*/  ISETP.NE.AND P1, PT, R2, RZ, PT ;  /* 0x000000ff0200720c */ /* 0x000fe40003f25270 */
[----:B------:R-:W-:-:S11]  /*17120*/  ISETP.NE.AND P0, PT, R0, 0x3, PT ;  /* 0x000000030000780c */ /* 0x000fd60003f05270 */
[----:B------:R-:W-:Y:S05]  /*17130*/  @P1 BRA `(.L_x_1462) ;  /* 0x0000000000301947 */ /* 0x000fea0003800000 */
[----:B------:R-:W3:Y:S01]  /*17140*/  S2R R5, SR_LANEID ;  /* 0x0000000000057919 */ /* 0x000ee20000000000 */
[----:B------:R-:W-:Y:S01]  /*17150*/  VOTEU.ANY UR4, UPT, PT ;  /* 0x0000000000047886 */ /* 0x000fe200038e0100 */
[----:B0-----:R-:W0:Y:S01]  /*17160*/  LDC.64 R2, c[0x0][0xc60] ;  /* 0x00031800ff027b82 */ /* 0x001e220000000a00 */
[----:B------:R-:W3:Y:S02]  /*17170*/  FLO.U32 R0, UR4 ;  /* 0x0000000400007d00 */ /* 0x000ee400080e0000 */
[----:B---3--:R-:W-:-:S06]  /*17180*/  ISETP.EQ.U32.AND P1, PT, R0, R5, PT ;  /* 0x000000050000720c */ /* 0x008fcc0003f22070 */
[----:B------:R-:W0:Y:S07]  /*17190*/  POPC R5, UR4 ;  /* 0x0000000400057d09 */ /* 0x000e2e0008000000 */
[----:B0-----:R-:W3:Y:S01]  /*171a0*/  @P1 ATOMG.E.ADD.STRONG.GPU PT, R3, desc[UR56][R2.64], R5 ;  /* 0x00000005020319a8 */ /* 0x001ee200081ee1f8 */
[----:B------:R-:W0:Y:S02]  /*171b0*/  S2R R4, SR_LTMASK ;  /* 0x0000000000047919 */ /* 0x000e240000003900 */
[----:B0-----:R-:W-:-:S04]  /*171c0*/  LOP3.LUT R4, R4, UR4, RZ, 0xc0, !PT ;  /* 0x0000000404047c12 */ /* 0x001fc8000f8ec0ff */
[----:B------:R-:W0:Y:S01]  /*171d0*/  POPC R7, R4 ;  /* 0x0000000400077309 */ /* 0x000e220000000000 */
[----:B---3--:R-:W0:Y:S02]  /*171e0*/  SHFL.IDX PT, R0, R3, R0, 0x1f ;  /* 0x00001f0003007589 */ /* 0x008e2400000e0000 */
[----:B0-----:R-:W-:-:S07]  /*171f0*/  IADD3 R24, R0, UR46, R7 ;  /* 0x0000002e00187c10 */ /* 0x001fce000fffe007 */
.L_x_1462:
[----:B------:R-:W-:Y:S05]  /*17200*/  BSYNC B0 ;  /* 0x0000000000007941 */ /* 0x000fea0003800000 */
.L_x_1461:
[----:B------:R-:W-:Y:S05]  /*17210*/  @!P0 BRA `(.L_x_1463) ;  /* 0x0000000000048947 */ /* 0x000fea0003800000 */
[----:B------:R-:W-:Y:S01]  /*17220*/  BPT.TRAP 0x1 ;  /* 0x000000040000795c */ /* 0x000fe20000300000 */
.L_x_1463:
[----:B0-----:R-:W-:Y:S01]  /*17230*/  LOP3.LUT R3, R23, 0x1, RZ, 0x3c, !PT ;  /* 0x0000000117037812 */ /* 0x001fe200078e3cff */
[----:B--2---:R-:W-:Y:S01]  /*17240*/  IMAD R18, R19, 0x8, R16 ;  /* 0x0000000813127824 */ /* 0x004fe200078e0210 */
[----:B------:R-:W-:Y:S02]  /*17250*/  BSSY B0, `(.L_x_1464) ;  /* 0x0000004000007945 */ /* 0x000fe40003800000 */
[----:B------:R-:W-:-:S04]  /*17260*/  SHF.L.U32 R3, R3, 0x1f, RZ ;  /* 0x0000001f03037819 */ /* 0x000fc800000006ff */
[----:B------:R-:W0:Y:S02]  /*17270*/  SYNCS.PHASECHK.TRANS64.TRYWAIT P1, [R18+URZ+0x22870], R3 ;  /* 0x02287003120075a7 */ /* 0x000e24000802017f */
[----:B0-----:R-:W-:Y:S05]  /*17280*/  @!P1 BRA `(.L_x_1465) ;  /* 0x0000003800689947 */ /* 0x001fea0003800000 */
.L_x_1556:
[----:B------:R-:W-:Y:S05]  /*17290*/  BSYNC B0 ;  /* 0x0000000000007941 */ /* 0x000fea0003800000 */
.L_x_1464:
[----:B------:R-:W-:-:S05]  /*172a0*/  IMAD.U32 R0, RZ, RZ, UR43 ;  /* 0x0000002bff007e24 */ /* 0x000fca000f8e00ff */
[----:B------:R-:W-:-:S13]  /*172b0*/  ISETP.NE.AND P1, PT, R0, 0x3, PT ;  /* 0x000000030000780c */ /* 0x000fda0003f25270 */
[----:B------:R-:W-:Y:S05]  /*172c0*/  @!P1 BRA `(.L_x_1466) ;  /* 0x0000000000049947 */ /* 0x000fea0003800000 */
[----:B------:R-:W-:Y:S01]  /*172d0*/  BPT.TRAP 0x1 ;  /* 0x000000040000795c */ /* 0x000fe20000300000 */
.L_x_1466:
[----:B0-----:R-:W-:-:S04]  /*172e0*/  SHF.L.U32 R3, R23, 0x1f, RZ ;  /* 0x0000001f17037819 */ /* 0x001fc800000006ff */
[----:B------:R-:W0:Y:S02]  /*172f0*/  SYNCS.PHASECHK.TRANS64.TRYWAIT P1, [R18+URZ+0x22860], R3 ;  /* 0x02286003120075a7 */ /* 0x000e24000802017f */
[----:B0-----:R-:W-:Y:S05]  /*17300*/  @!P1 BRA `(.L_x_1467) ;  /* 0x00000038005c9947 */ /* 0x001fea0003800000 */
.L_x_1557:
[----:B------:R-:W0:Y:S04]  /*17310*/  LDL R0, [R1+0x8] ;  /* 0x0000080001007983 */ /* 0x000e280000100800 */
[----:B------:R-:W2:Y:S01]  /*17320*/  LDL R12, [R1+0x4] ;  /* 0x00000400010c7983 */ /* 0x000ea20000100800 */
[----:B------:R-:W-:Y:S01]  /*17330*/  IMAD.SHL.U32 R2, R19, 0x4000, RZ ;  /* 0x0000400013027824 */ /* 0x000fe200078e00ff */
[----:B------:R-:W-:Y:S05]  /*17340*/  WARPSYNC.ALL ;  /* 0x0000000000007948 */ /* 0x000fea0003800000 */
[----:B------:R-:W-:-:S05]  /*17350*/  IMAD.U32 R21, RZ, RZ, UR43 ;  /* 0x0000002bff157e24 */ /* 0x000fca000f8e00ff */
[----:B------:R-:W-:Y:S02]  /*17360*/  ISETP.NE.AND P1, PT, R21, 0x3, PT ;  /* 0x000000031500780c */ /* 0x000fe40003f25270 */
[----:B0-----:R-:W-:Y:S02]  /*17370*/  LOP3.LUT R3, R2, R0, RZ, 0xfc, !PT ;  /* 0x0000000002037212 */ /* 0x001fe400078efcff */
[----:B--2---:R-:W-:-:S03]  /*17380*/  IADD3 R2, R16, R2, R12 ;  /* 0x0000000210027210 */ /* 0x004fc60007ffe00c */
[----:B------:R-:W-:Y:S01]  /*17390*/  IMAD.IADD R0, R16, 0x1, R3 ;  /* 0x0000000110007824 */ /* 0x000fe200078e0203 */
[----:B------:R-:W-:-:S03]  /*173a0*/  IADD3 R20, R28, 0x400, R2 ;  /* 0x000004001c147810 */ /* 0x000fc60007ffe002 */
[----:B------:R-:W-:Y:S01]  /*173b0*/  IMAD.IADD R3, R31, 0x1, R0 ;  /* 0x000000011f037824 */ /* 0x000fe200078e0200 */
[----:B------:R-:W0:Y:S02]  /*173c0*/  LDSM.16.MT88.4 R4, [R0+0x8400] ;  /* 0x008400000004783b */ /* 0x000e240000004200 */
        /* <DEDUP_REMOVED lines=10> */
[----:B------:R0:W-:Y:S04]  /*17470*/  STSM.16.M88.4 [R2+0x2400], R8 ;  /* 0x0024000802007844 */ /* 0x0001e80000000200 */
[----:B------:R-:W2:Y:S01]  /*17480*/  LDSM.16.MT88.4 R4, [R0+0x9400] ;  /* 0x009400000004783b */ /* 0x000ea20000004200 */
[----:B0-----:R-:W-:Y:S02]  /*17490*/  IADD3 R2, R31, 0x400, R2 ;  /* 0x000004001f027810 */ /* 0x001fe40007ffe002 */
[C-C-:B--2---:R-:W-:Y:S02]  /*174a0*/  PRMT R12, R4.reuse, 0x6420, R5.reuse ;  /* 0x00006420040c7816 */ /* 0x144fe40000000005 */
[----:B------:R-:W-:Y:S02]  /*174b0*/  PRMT R13, R4, 0x7531, R5 ;  /* 0x00007531040d7816 */ /* 0x000fe40000000005 */
[----:B------:R-:W-:-:S02]  /*174c0*/  PRMT R14, R6, 0x6420, R7 ;  /* 0x00006420060e7816 */ /* 0x000fc40000000007 */
[----:B------:R-:W-:Y:S02]  /*174d0*/  PRMT R15, R6, 0x7531, R7 ;  /* 0x00007531060f7816 */ /* 0x000fe40000000007 */
[----:B------:R-:W0:Y:S04]  /*174e0*/  LDSM.16.MT88.4 R4, [R3+0x9400] ;  /* 0x009400000304783b */ /* 0x000e280000004200 */
[----:B------:R-:W-:Y:S01]  /*174f0*/  STSM.16.M88.4 [R20], R12 ;  /* 0x0000000c14007844 */ /* 0x000fe20000000200 */
        /* <DEDUP_REMOVED lines=38> */
.L_x_1468:
[----:B0-----:R0:W-:Y:S01]  /*17760*/  SYNCS.ARRIVE.TRANS64.A1T0 RZ, [R18+URZ+0x22850], RZ ;  /* 0x022850ff12ff79a7 */ /* 0x0011e2000810003f */
[----:B------:R-:W-:Y:S06]  /*17770*/  BAR.SYNC.DEFER_BLOCKING 0x2, 0x80 ;  /* 0x0082000000007b1d */ /* 0x000fec0000010000 */
[----:B------:R-:W-:Y:S05]  /*17780*/  @!P0 BRA `(.L_x_1469) ;  /* 0x0000000000048947 */ /* 0x000fea0003800000 */
[----:B------:R-:W-:Y:S01]  /*17790*/  BPT.TRAP 0x1 ;  /* 0x000000040000795c */ /* 0x000fe20000300000 */
.L_x_1469:
[----:B0-----:R-:W-:Y:S02]  /*177a0*/  VIADD R18, R18, 0x22880 ;  /* 0x0002288012127836 */ /* 0x001fe40000000000 */
[----:B------:R-:W-:-:S03]  /*177b0*/  VIADD R19, R19, 0x1 ;  /* 0x0000000113137836 */ /* 0x000fc60000000000 */
[----:B------:R-:W-:Y:S02]  /*177c0*/  PRMT R18, R37, 0x654, R18 ;  /* 0x0000065425127816 */ /* 0x000fe40000000012 */
[C---:B------:R-:W-:Y:S02]  /*177d0*/  ISETP.NE.AND P0, PT, R19.reuse, 0x2, PT ;  /* 0x000000021300780c */ /* 0x040fe40003f05270 */
[----:B------:R0:W-:Y:S02]  /*177e0*/  SYNCS.ARRIVE.TRANS64.RED.A1T0 RZ, [R18+URZ], RZ ;  /* 0x000000ff12ff79a7 */ /* 0x0001e4000810043f */
[----:B------:R-:W-:Y:S02]  /*177f0*/  SEL R0, RZ, 0x1, P0 ;  /* 0x00000001ff007807 */ /* 0x000fe40000000000 */
[----:B------:R-:W-:Y:S02]  /*17800*/  SEL R19, R19, RZ, P0 ;  /* 0x000000ff13137207 */ /* 0x000fe40000000000 */
[----:B------:R-:W-:-:S07]  /*17810*/  LOP3.LUT R23, R23, R0, RZ, 0x3c, !PT ;  /* 0x0000000017177212 */ /* 0x000fce00078e3cff */
.L_x_1410:
[----:B------:R-:W-:Y:S05]  /*17820*/  BSYNC B7 ;  /* 0x0000000000077941 */ /* 0x000fea0003800000 */
.L_x_1408:
[----:B------:R-:W-:-:S13]  /*17830*/  LOP3.LUT P0, RZ, R17, 0x80, RZ, 0xc0, !PT ;  /* 0x0000008011ff7812 */ /* 0x000fda000780c0ff */
[----:B------:R-:W-:Y:S05]  /*17840*/  @!P0 BRA `(.L_x_1470) ;  /* 0x0000000000248947 */ /* 0x000fea0003800000 */
[----:B------:R-:W3:Y:S08]  /*17850*/  S2UR UR4, SR_CgaCtaId ;  /* 0x00000000000479c3 */ /* 0x000ef00000008800 */
[----:B------:R-:W-:Y:S01]  /*17860*/  BAR.SYNC.DEFER_BLOCKING 0x5, 0x180 ;  /* 0x0146000000007b1d */ /* 0x000fe20000010000 */
[----:B------:R-:W-:Y:S01]  /*17870*/  MOV R16, 0x400 ;  /* 0x0000040000107802 */ /* 0x000fe20000000f00 */
[----:B---3--:R-:W-:-:S05]  /*17880*/  IMAD.U32 R37, RZ, RZ, UR4 ;  /* 0x00000004ff257e24 */ /* 0x008fca000f8e00ff */
[----:B------:R-:W-:-:S05]  /*17890*/  LEA R16, R37, R16, 0x18 ;  /* 0x0000001025107211 */ /* 0x000fca00078ec0ff */
[----:B-1----:R-:W1:Y:S02]  /*178a0*/  LDS.128 R24, [R16+0x228d0] ;  /* 0x0228d00010187984 */ /* 0x002e640000000c00 */
[----:B-1----:R-:W-:Y:S01]  /*178b0*/  R2UR UR40, R27 ;  /* 0x000000001b2872ca */ /* 0x002fe200000e0000 */
[----:B------:R-:W-:Y:S06]  /*178c0*/  BAR.ARV 0x4, 0x180 ;  /* 0x0106000000007b1d */ /* 0x000fec0000002000 */
[----:B------:R-:W-:Y:S08]  /*178d0*/  BRA `(.L_x_1471) ;  /* 0x0000000c00b07947 */ /* 0x000ff00003800000 */
.L_x_1470:
[----:B------:R-:W2:Y:S01]  /*178e0*/  S2R R0, SR_TID.X ;  /* 0x0000000000007919 */ /* 0x000ea20000002100 */
[----:B------:R-:W-:Y:S01]  /*178f0*/  ULDC UR4, c[0x0][0xc3c] ;  /* 0x00030f0000047ab9 */ /* 0x000fe20000000800 */
[----:B--2---:R-:W-:Y:S01]  /*17900*/  LOP3.LUT R9, R0, 0x1f, RZ, 0xc0, !PT ;  /* 0x0000001f00097812 */ /* 0x004fe200078ec0ff */
[----:B------:R-:W-:-:S03]  /*17910*/  IMAD.MOV.U32 R0, RZ, RZ, RZ ;  /* 0x000000ffff007224 */ /* 0x000fc600078e00ff */
[C---:B------:R-:W-:Y:S01]  /*17920*/  ISETP.NE.AND P0, PT, R9.reuse, 0x1f, PT ;  /* 0x0000001f0900780c */ /* 0x040fe20003f05270 */
[----:B------:R-:W-:-:S05]  /*17930*/  VIADD R7, R9, UR40 ;  /* 0x0000002809077c36 */ /* 0x000fca0008000000 */
[----:B------:R-:W-:Y:S01]  /*17940*/  ISETP.GE.OR P1, PT, R7, UR4, !P0 ;  /* 0x0000000407007c0c */ /* 0x000fe2000c726670 */
[----:B------:R-:W-:-:S12]  /*17950*/  ULDC UR4, c[0x0][0xc3c] ;  /* 0x00030f0000047ab9 */ /* 0x000fd80000000800 */
[----:B------:R-:W2:Y:S08]  /*17960*/  @!P1 LDC.64 R2, c[0x0][0xc80] ;  /* 0x00032000ff029b82 */ /* 0x000eb00000000a00 */
[----:B------:R-:W3:Y:S01]  /*17970*/  @!P1 LDC.64 R4, c[0x0][0xc78] ;  /* 0x00031e00ff049b82 */ /* 0x000ee20000000a00 */
[----:B--2---:R-:W-:-:S05]  /*17980*/  @!P1 IMAD.WIDE R2, R7, 0x4, R2 ;  /* 0x0000000407029825 */ /* 0x004fca00078e0202 */
[----:B------:R3:W2:Y:S02]  /*17990*/  @!P1 LDG.E R0, desc[UR56][R2.64] ;  /* 0x0000003802009981 */ /* 0x0006a4000c1e1900 */
[----:B---3--:R-:W-:-:S04]  /*179a0*/  @!P1 IMAD.WIDE R2, R7, 0x4, R4 ;  /* 0x0000000407029825 */ /* 0x008fc800078e0204 */
[----:B------:R-:W-:-:S06]  /*179b0*/  IMAD.MOV.U32 R5, RZ, RZ, RZ ;  /* 0x000000ffff057224 */ /* 0x000fcc00078e00ff */
[----:B------:R-:W2:Y:S01]  /*179c0*/  @!P1 LDG.E R5, desc[UR56][R2.64] ;  /* 0x0000003802059981 */ /* 0x000ea2000c1e1900 */
[C---:B------:R-:W-:Y:S02]  /*179d0*/  ISETP.NE.AND P1, PT, R9.reuse, RZ, PT ;  /* 0x000000ff0900720c */ /* 0x040fe40003f25270 */
[C---:B------:R-:W-:Y:S02]  /*179e0*/  ISETP.GE.U32.AND P2, PT, R9.reuse, 0x2, PT ;  /* 0x000000020900780c */ /* 0x040fe40003f46070 */
[C---:B------:R-:W-:Y:S02]  /*179f0*/  ISETP.GE.U32.AND P3, PT, R9.reuse, 0x4, PT ;  /* 0x000000040900780c */ /* 0x040fe40003f66070 */
[C---:B------:R-:W-:Y:S02]  /*17a00*/  ISETP.GE.U32.AND P4, PT, R9.reuse, 0x8, PT ;  /* 0x000000080900780c */ /* 0x040fe40003f86070 */
[----:B------:R-:W-:Y:S02]  /*17a10*/  ISETP.GE.U32.AND P5, PT, R9, 0x10, PT ;  /* 0x000000100900780c */ /* 0x000fe40003fa6070 */
[----:B------:R-:W3:Y:S01]  /*17a20*/  LDC R9, c[0x0][0xc38] ;  /* 0x00030e00ff097b82 */ /* 0x000ee20000000800 */
[----:B--2---:R-:W-:-:S05]  /*17a30*/  IMAD R4, R5, R0, RZ ;  /* 0x0000000005047224 */ /* 0x004fca00078e02ff */
[----:B------:R-:W2:Y:S02]  /*17a40*/  SHFL.UP PT, R6, R4, 0x1, RZ ;  /* 0x0420000004067989 */ /* 0x000ea400000e00ff */
[----:B--2---:R-:W-:-:S05]  /*17a50*/  SEL R7, R6, RZ, P1 ;  /* 0x000000ff06077207 */ /* 0x004fca0000800000 */
[----:B------:R-:W-:-:S05]  /*17a60*/  IMAD.IADD R7, R4, 0x1, R7 ;  /* 0x0000000104077824 */ /* 0x000fca00078e0207 */
[----:B------:R-:W2:Y:S02]  /*17a70*/  SHFL.UP PT, R6, R7, 0x2, RZ ;  /* 0x0440000007067989 */ /* 0x000ea400000e00ff */
[----:B--2---:R-:W-:-:S05]  /*17a80*/  SEL R6, R6, RZ, P2 ;  /* 0x000000ff06067207 */ /* 0x004fca0001000000 */
[----:B------:R-:W-:-:S05]  /*17a90*/  IMAD.IADD R6, R7, 0x1, R6 ;  /* 0x0000000107067824 */ /* 0x000fca00078e0206 */
[----:B------:R-:W2:Y:S02]  /*17aa0*/  SHFL.UP PT, R8, R6, 0x4, RZ ;  /* 0x0480000006087989 */ /* 0x000ea400000e00ff */
[----:B--2---:R-:W-:Y:S02]  /*17ab0*/  SEL R3, R8, RZ, P3 ;  /* 0x000000ff08037207 */ /* 0x004fe40001800000 */
[----:B------:R-:W-:Y:S03]  /*17ac0*/  SHFL.IDX PT, R8, R24, 0x1, 0x1f ;  /* 0x00201f0018087f89 */ /* 0x000fe600000e0000 */
[----:B------:R-:W-:-:S05]  /*17ad0*/  IMAD.IADD R3, R6, 0x1, R3 ;  /* 0x0000000106037824 */ /* 0x000fca00078e0203 */
[----:B------:R-:W2:Y:S02]  /*17ae0*/  SHFL.UP PT, R2, R3, 0x8, RZ ;  /* 0x0500000003027989 */ /* 0x000ea400000e00ff */
[----:B--2---:R-:W-:-:S05]  /*17af0*/  SEL R2, R2, RZ, P4 ;  /* 0x000000ff02027207 */ /* 0x004fca0002000000 */
[----:B------:R-:W-:-:S05]  /*17b00*/  IMAD.IADD R4, R3, 0x1, R2 ;  /* 0x0000000103047824 */ /* 0x000fca00078e0202 */
[----:B------:R-:W2:Y:S02]  /*17b10*/  SHFL.UP PT, R2, R4, 0x10, RZ ;  /* 0x0600000004027989 */ /* 0x000ea400000e00ff */
[----:B--2---:R-:W-:-:S05]  /*17b20*/  SEL R7, R2, RZ, P5 ;  /* 0x000000ff02077207 */ /* 0x004fca0002800000 */
[----:B------:R-:W-:Y:S02]  /*17b30*/  IMAD.IADD R2, R4, 0x1, R7 ;  /* 0x0000000104027824 */ /* 0x000fe400078e0207 */
[----:B------:R-:W-:Y:S04]  /*17b40*/  SHFL.IDX PT, R7, R24, RZ, 0x1f ;  /* 0x00001fff18077589 */ /* 0x000fe800000e0000 */
[----:B------:R-:W3:Y:S02]  /*17b50*/  SHFL.IDX PT, R6, R2, 0x1f, 0x1f ;  /* 0x03e01f0002067f89 */ /* 0x000ee400000e0000 */
[----:B---3--:R-:W-:Y:S02]  /*17b60*/  IMAD R3, R6, R9, RZ ;  /* 0x0000000906037224 */ /* 0x008fe400078e02ff */
[----:B------:R-:W-:-:S02]  /*17b70*/  IMAD.MOV.U32 R6, RZ, RZ, RZ ;  /* 0x000000ffff067224 */ /* 0x000fc400078e00ff */
[----:B------:R-:W-:-:S05]  /*17b80*/  IMAD.IADD R8, R8, 0x1, R3 ;  /* 0x0000000108087824 */ /* 0x000fca00078e0203 */
[----:B------:R-:W-:-:S13]  /*17b90*/  ISETP.GT.AND P6, PT, R8, R7, PT ;  /* 0x000000070800720c */ /* 0x000fda0003fc4270 */
[----:B------:R-:W-:Y:S05]  /*17ba0*/  @P6 BRA `(.L_x_1472) ;  /* 0x0000000000986947 */ /* 0x000fea0003800000 */
.L_x_1474:
[----:B------:R-:W-:-:S04]  /*17bb0*/  UIADD3 UR40, UR40, 0x1f, URZ ;  /* 0x0000001f28287890 */ /* 0x000fc8000fffe03f */
[----:B------:R-:W-:-:S06]  /*17bc0*/  UISETP.GE.AND UP0, UPT, UR40, UR4, UPT ;  /* 0x000000042800728c */ /* 0x000fcc000bf06270 */
[----:B------:R-:W-:-:S13]  /*17bd0*/  PLOP3.LUT P6, PT, PT, PT, UP0, 0x40, 0x0 ;  /* 0x000000000000781c */ /* 0x000fda0003fce808 */
[----:B------:R-:W-:Y:S05]  /*17be0*/  @!P6 BRA `(.L_x_1473) ;  /* 0x0000000800b4e947 */ /* 0x000fea0003800000 */
[----:B------:R-:W2:Y:S02]  /*17bf0*/  S2R R0, SR_TID.X ;  /* 0x0000000000007919 */ /* 0x000ea40000002100 */
[----:B--2---:R-:W-:-:S05]  /*17c00*/  LOP3.LUT R0, R0, 0x1f, RZ, 0xc0, !PT ;  /* 0x0000001f00007812 */ /* 0x004fca00078ec0ff */
[----:B------:R-:W-:Y:S02]  /*17c10*/  VIADD R9, R0, UR40 ;  /* 0x0000002800097c36 */ /* 0x000fe40008000000 */
[----:B------:R-:W-:-:S03]  /*17c20*/  IMAD.MOV.U32 R0, RZ, RZ, RZ ;  /* 0x000000ffff007224 */ /* 0x000fc600078e00ff */
[----:B------:R-:W-:-:S13]  /*17c30*/  ISETP.GE.OR P6, PT, R9, UR4, !P0 ;  /* 0x0000000409007c0c */ /* 0x000fda000c7c6670 */
[----:B------:R-:W2:Y:S08]  /*17c40*/  @!P6 LDC.64 R2, c[0x0][0xc80] ;  /* 0x00032000ff02eb82 */ /* 0x000eb00000000a00 */
[----:B------:R-:W3:Y:S01]  /*17c50*/  @!P6 LDC.64 R4, c[0x0][0xc78] ;  /* 0x00031e00ff04eb82 */ /* 0x000ee20000000a00 */
[----:B--2---:R-:W-:-:S05]  /*17c60*/  @!P6 IMAD.WIDE R2, R9, 0x4, R2 ;  /* 0x000000040902e825 */ /* 0x004fca00078e0202 */
[----:B------:R3:W2:Y:S02]  /*17c70*/  @!P6 LDG.E R0, desc[UR56][R2.64] ;  /* 0x000000380200e981 */ /* 0x0006a4000c1e1900 */
[----:B---3--:R-:W-:-:S04]  /*17c80*/  @!P6 IMAD.WIDE R2, R9, 0x4, R4 ;  /* 0x000000040902e825 */ /* 0x008fc800078e0204 */
[----:B------:R-:W-:-:S06]  /*17c90*/  IMAD.MOV.U32 R5, RZ, RZ, RZ ;  /* 0x000000ffff057224 */ /* 0x000fcc00078e00ff */
[----:B------:R-:W2:Y:S02]  /*17ca0*/  @!P6 LDG.E R5, desc[UR56][R2.64] ;  /* 0x000000380205e981 */ /* 0x000ea4000c1e1900 */
        /* <DEDUP_REMOVED lines=8> */
[----:B--2---:R-:W-:-:S05]  /*17d30*/  SEL R9, R9, RZ, P3 ;  /* 0x000000ff09097207 */ /* 0x004fca0001800000 */
[----:B------:R-:W-:Y:S02]  /*17d40*/  IMAD.IADD R11, R10, 0x1, R9 ;  /* 0x000000010a0b7824 */ /* 0x000fe400078e0209 */
[----:B------:R-:W2:Y:S03]  /*17d50*/  LDC R9, c[0x0][0xc38] ;  /* 0x00030e00ff097b82 */ /* 0x000ea60000000800 */
[----:B------:R-:W3:Y:S02]  /*17d60*/  SHFL.UP PT, R2, R11, 0x8, RZ ;  /* 0x050000000b027989 */ /* 0x000ee400000e00ff */
[----:B---3--:R-:W-:-:S05]  /*17d70*/  SEL R2, R2, RZ, P4 ;  /* 0x000000ff02027207 */ /* 0x008fca0002000000 */
[----:B------:R-:W-:-:S05]  /*17d80*/  IMAD.IADD R2, R11, 0x1, R2 ;  /* 0x000000010b027824 */ /* 0x000fca00078e0202 */
[----:B------:R-:W3:Y:S02]  /*17d90*/  SHFL.UP PT, R3, R2, 0x10, RZ ;  /* 0x0600000002037989 */ /* 0x000ee400000e00ff */
[----:B---3--:R-:W-:-:S05]  /*17da0*/  SEL R3, R3, RZ, P5 ;  /* 0x000000ff03037207 */ /* 0x008fca0002800000 */
[----:B------:R-:W-:-:S05]  /*17db0*/  IMAD.IADD R2, R2, 0x1, R3 ;  /* 0x0000000102027824 */ /* 0x000fca00078e0203 */
[----:B------:R-:W2:Y:S02]  /*17dc0*/  SHFL.IDX PT, R4, R2, 0x1f, 0x1f ;  /* 0x03e01f0002047f89 */ /* 0x000ea400000e0000 */
[----:B--2---:R-:W-:-:S04]  /*17dd0*/  IMAD R3, R4, R9, RZ ;  /* 0x0000000904037224 */ /* 0x004fc800078e02ff */
[----:B------:R-:W-:-:S05]  /*17de0*/  IMAD.IADD R8, R3, 0x1, R8 ;  /* 0x0000000103087824 */ /* 0x000fca00078e0208 */
[----:B------:R-:W-:-:S13]  /*17df0*/  ISETP.GT.AND P6, PT, R8, R7, PT ;  /* 0x000000070800720c */ /* 0x000fda0003fc4270 */
[----:B------:R-:W-:Y:S05]  /*17e00*/  @!P6 BRA `(.L_x_1474) ;  /* 0xfffffffc0068e947 */ /* 0x000fea000383ffff */
.L_x_1472:
[----:B------:R-:W-:-:S04]  /*17e10*/  IMAD.IADD R3, R8, 0x1, -R3 ;  /* 0x0000000108037824 */ /* 0x000fc800078e0a03 */
[----:B------:R-:W-:-:S05]  /*17e20*/  IMAD R4, R2, R9, R3 ;  /* 0x0000000902047224 */ /* 0x000fca00078e0203 */
[----:B------:R-:W-:-:S13]  /*17e30*/  ISETP.GT.AND P0, PT, R4, R7, PT ;  /* 0x000000070400720c */ /* 0x000fda0003f04270 */
[----:B------:R-:W-:Y:S02]  /*17e40*/  VOTEU.ANY UR5, UPT, !P0 ;  /* 0x0000000000057886 */ /* 0x000fe400040e0100 */
[----:B------:R-:W-:Y:S02]  /*17e50*/  UPOPC UR4, UR5 ;  /* 0x00000005000472bf */ /* 0x000fe40008000000 */
[----:B------:R-:W-:-:S04]  /*17e60*/  ISETP.NE.AND P0, PT, RZ, UR5, PT ;  /* 0x00000005ff007c0c */ /* 0x000fc8000bf05270 */
[----:B------:R-:W-:Y:S02]  /*17e70*/  IMAD.U32 R4, RZ, RZ, UR4 ;  /* 0x00000004ff047e24 */ /* 0x000fe4000f8e00ff */
[----:B------:R-:W-:-:S04]  /*17e80*/  IMAD.U32 R11, RZ, RZ, UR4 ;  /* 0x00000004ff0b7e24 */ /* 0x000fc8000f8e00ff */
[----:B------:R2:W3:Y:S04]  /*17e90*/  SHFL.IDX PT, R4, R5, R4, 0x1f ;  /* 0x00001f0405047589 */ /* 0x0004e800000e0000 */
[----:B------:R2:W4:Y:S01]  /*17ea0*/  SHFL.IDX PT, R0, R0, R11, 0x1f ;  /* 0x00001f0b00007589 */ /* 0x00052200000e0000 */
[----:B------:R-:W-:Y:S05]  /*17eb0*/  @!P0 BRA `(.L_x_1475) ;  /* 0x00000000000c8947 */ /* 0x000fea0003800000 */
[----:B------:R-:W-:-:S06]  /*17ec0*/  UIADD3 UR5, UR4, -0x1, URZ ;  /* 0xffffffff04057890 */ /* 0x000fcc000fffe03f */
[----:B--2---:R-:W-:-:S05]  /*17ed0*/  IMAD.U32 R5, RZ, RZ, UR5 ;  /* 0x00000005ff057e24 */ /* 0x004fca000f8e00ff */
[----:B------:R2:W0:Y:S02]  /*17ee0*/  SHFL.IDX PT, R6, R2, R5, 0x1f ;  /* 0x00001f0502067589 */ /* 0x00042400000e0000 */
.L_x_1475:
[----:B---3--:R-:W-:Y:S01]  /*17ef0*/  ISETP.NE.AND P0, PT, R4, 0x1, PT ;  /* 0x000000010400780c */ /* 0x008fe20003f05270 */
[----:B0-----:R-:W-:Y:S01]  /*17f00*/  IMAD R24, R6, R9, R3 ;  /* 0x0000000906187224 */ /* 0x001fe200078e0203 */
[----:B------:R-:W-:-:S03]  /*17f10*/  UIADD3 UR40, UR4, UR40, URZ ;  /* 0x0000002804287290 */ /* 0x000fc6000fffe03f */
[----:B--2---:R-:W-:-:S08]  /*17f20*/  IMAD.IADD R5, R7, 0x1, -R24 ;  /* 0x0000000107057824 */ /* 0x004fd000078e0a18 */
[----:B------:R-:W-:Y:S05]  /*17f30*/  @!P0 BRA `(.L_x_1476) ;  /* 0x0000000000dc8947 */ /* 0x000fea0003800000 */
[----:B----4-:R-:W-:Y:S02]  /*17f40*/  IABS R7, R0 ;  /* 0x0000000000077213 */ /* 0x010fe40000000000 */
[----:B------:R-:W-:Y:S02]  /*17f50*/  IABS R6, R4 ;  /* 0x0000000400067213 */ /* 0x000fe40000000000 */
[----:B------:R-:W0:Y:S01]  /*17f60*/  I2F.RP R8, R7 ;  /* 0x0000000700087306 */ /* 0x000e220000209400 */
[----:B------:R-:W-:-:S07]  /*17f70*/  IABS R10, R5 ;  /* 0x00000005000a7213 */ /* 0x000fce0000000000 */
[----:B------:R-:W-:Y:S08]  /*17f80*/  I2F.RP R11, R6 ;  /* 0x00000006000b7306 */ /* 0x000ff00000209400 */
[----:B0-----:R-:W0:Y:S02]  /*17f90*/  MUFU.RCP R8, R8 ;  /* 0x0000000800087308 */ /* 0x001e240000001000 */
[----:B0-----:R-:W-:Y:S01]  /*17fa0*/  VIADD R9, R8, 0xffffffe ;  /* 0x0ffffffe08097836 */ /* 0x001fe20000000000 */
[----:B------:R-:W-:-:S05]  /*17fb0*/  IABS R8, R0 ;  /* 0x0000000000087213 */ /* 0x000fca0000000000 */
[----:B------:R0:W2:Y:S02]  /*17fc0*/  F2I.FTZ.U32.TRUNC.NTZ R3, R9 ;  /* 0x0000000900037305 */ /* 0x0000a4000021f000 */
[----:B0-----:R-:W-:Y:S02]  /*17fd0*/  IMAD.MOV R9, RZ, RZ, -R8 ;  /* 0x000000ffff097224 */ /* 0x001fe400078e0a08 */
[----:B--2---:R-:W-:-:S04]  /*17fe0*/  IMAD.MOV R2, RZ, RZ, -R3 ;  /* 0x000000ffff027224 */ /* 0x004fc800078e0a03 */
[----:B------:R-:W-:Y:S02]  /*17ff0*/  IMAD R13, R2, R7, RZ ;  /* 0x00000007020d7224 */ /* 0x000fe400078e02ff */
[----:B------:R-:W-:-:S04]  /*18000*/  IMAD.MOV.U32 R2, RZ, RZ, RZ ;  /* 0x000000ffff027224 */ /* 0x000fc800078e00ff */
[----:B------:R-:W-:Y:S02]  /*18010*/  IMAD.HI.U32 R3, R3, R13, R2 ;  /* 0x0000000d03037227 */ /* 0x000fe400078e0002 */
[----:B------:R-:W0:Y:S04]  /*18020*/  MUFU.RCP R2, R11 ;  /* 0x0000000b00027308 */ /* 0x000e280000001000 */
[----:B------:R-:W-:-:S04]  /*18030*/  IMAD.HI.U32 R8, R3, R10, RZ ;  /* 0x0000000a03087227 */ /* 0x000fc800078e00ff */
[----:B------:R-:W-:-:S05]  /*18040*/  IMAD R10, R8, R9, R10 ;  /* 0x00000009080a7224 */ /* 0x000fca00078e020a */
[----:B------:R-:W-:Y:S01]  /*18050*/  ISETP.GT.U32.AND P1, PT, R7, R10, PT ;  /* 0x0000000a0700720c */ /* 0x000fe20003f24070 */
[----:B0-----:R-:W-:Y:S02]  /*18060*/  VIADD R9, R2, 0xffffffe ;  /* 0x0ffffffe02097836 */ /* 0x001fe40000000000 */
[----:B------:R-:W-:Y:S02]  /*18070*/  IMAD.MOV.U32 R2, RZ, RZ, RZ ;  /* 0x000000ffff027224 */ /* 0x000fe400078e00ff */
[----:B------:R-:W0:Y:S08]  /*18080*/  F2I.FTZ.U32.TRUNC.NTZ R3, R9 ;  /* 0x0000000900037305 */ /* 0x000e30000021f000 */
[----:B------:R-:W-:-:S02]  /*18090*/  @!P1 IMAD.IADD R10, R10, 0x1, -R7 ;  /* 0x000000010a0a9824 */ /* 0x000fc400078e0a07 */
[----:B------:R-:W-:Y:S01]  /*180a0*/  @!P1 VIADD R8, R8, 0x1 ;  /* 0x0000000108089836 */ /* 0x000fe20000000000 */
[----:B------:R-:W-:Y:S02]  /*180b0*/  ISETP.NE.AND P1, PT, R0, RZ, PT ;  /* 0x000000ff0000720c */ /* 0x000fe40003f25270 */
[----:B------:R-:W-:Y:S01]  /*180c0*/  ISETP.GE.U32.AND P0, PT, R10, R7, PT ;  /* 0x000000070a00720c */ /* 0x000fe20003f06070 */
[----:B0-----:R-:W-:-:S04]  /*180d0*/  IMAD.MOV R7, RZ, RZ, -R3 ;  /* 0x000000ffff077224 */ /* 0x001fc800078e0a03 */
[----:B------:R-:W-:-:S04]  /*180e0*/  IMAD R7, R7, R6, RZ ;  /* 0x0000000607077224 */ /* 0x000fc800078e02ff */
[----:B------:R-:W-:Y:S01]  /*180f0*/  IMAD.HI.U32 R2, R3, R7, R2 ;  /* 0x0000000703027227 */ /* 0x000fe200078e0002 */
[----:B------:R-:W-:Y:S02]  /*18100*/  LOP3.LUT R3, R5, R0, RZ, 0x3c, !PT ;  /* 0x0000000005037212 */ /* 0x000fe400078e3cff */
[----:B------:R-:W-:Y:S01]  /*18110*/  IABS R7, R4 ;  /* 0x0000000400077213 */ /* 0x000fe20000000000 */
[----:B------:R-:W-:Y:S01]  /*18120*/  @P0 VIADD R8, R8, 0x1 ;  /* 0x0000000108080836 */ /* 0x000fe20000000000 */
[----:B------:R-:W-:-:S03]  /*18130*/  ISETP.GE.AND P2, PT, R3, RZ, PT ;  /* 0x000000ff0300720c */ /* 0x000fc60003f46270 */
[----:B------:R-:W-:-:S10]  /*18140*/  IMAD.MOV R7, RZ, RZ, -R7 ;  /* 0x000000ffff077224 */ /* 0x000fd400078e0a07 */
[----:B------:R-:W-:Y:S01]  /*18150*/  @!P2 IMAD.MOV R8, RZ, RZ, -R8 ;  /* 0x000000ffff08a224 */ /* 0x000fe200078e0a08 */
[----:B------:R-:W-:-:S04]  /*18160*/  @!P1 LOP3.LUT R8, RZ, R0, RZ, 0x33, !PT ;  /* 0x00000000ff089212 */ /* 0x000fc800078e33ff */
[----:B------:R-:W-:-:S05]  /*18170*/  IABS R3, R8 ;  /* 0x0000000800037213 */ /* 0x000fca0000000000 */
        /* <DEDUP_REMOVED lines=12> */
[--C-:B------:R-:W-:Y:S02]  /*18240*/  IMAD.MOV R3, RZ, RZ, -R2.reuse ;  /* 0x000000ffff037224 */ /* 0x100fe400078e0a02 */
[C---:B------:R-:W-:Y:S02]  /*18250*/  IMAD R7, R4.reuse, 0x1000000, R2 ;  /* 0x0100000004077824 */ /* 0x040fe400078e0202 */
[--C-:B------:R-:W-:Y:S02]  /*18260*/  IMAD R4, R4, R3, R8.reuse ;  /* 0x0000000304047224 */ /* 0x100fe400078e0208 */
[----:B------:R-:W-:Y:S02]  /*18270*/  IMAD.MOV R3, RZ, RZ, -R8 ;  /* 0x000000ffff037224 */ /* 0x000fe400078e0a08 */
[----:B-1----:R-:W-:Y:S02]  /*18280*/  IMAD R26, R4, 0x10000, R7 ;  /* 0x00010000041a7824 */ /* 0x002fe400078e0207 */
[----:B------:R-:W-:Y:S01]  /*18290*/  IMAD R3, R0, R3, R5 ;  /* 0x0000000300037224 */ /* 0x000fe200078e0205 */
[----:B------:R-:W-:Y:S06]  /*182a0*/  BRA `(.L_x_1477) ;  /* 0x0000000000f87947 */ /* 0x000fec0003800000 */
.L_x_1476:
[----:B------:R-:W-:Y:S02]  /*182b0*/  ULDC.64 UR4, c[0x0][0xc90] ;  /* 0x0003240000047ab9 */ /* 0x000fe40000000a00 */
[----:B------:R-:W-:-:S06]  /*182c0*/  UIMAD.WIDE UR4, UR40, 0x4, UR4 ;  /* 0x00000004280478a5 */ /* 0x000fcc000f8e0204 */
[----:B------:R-:W-:Y:S02]  /*182d0*/  IMAD.U32 R2, RZ, RZ, UR4 ;  /* 0x00000004ff027e24 */ /* 0x000fe4000f8e00ff */
[----:B------:R-:W-:-:S05]  /*182e0*/  IMAD.U32 R3, RZ, RZ, UR5 ;  /* 0x00000005ff037e24 */ /* 0x000fca000f8e00ff */
[----:B------:R0:W4:Y:S02]  /*182f0*/  LDG.E R6, desc[UR56][R2.64] ;  /* 0x0000003802067981 */ /* 0x000124000c1e1900 */
[----:B0-----:R-:W-:Y:S02]  /*18300*/  IMAD.MOV.U32 R2, RZ, RZ, RZ ;  /* 0x000000ffff027224 */ /* 0x001fe400078e00ff */
[----:B----4-:R-:W-:-:S05]  /*18310*/  IMAD R4, R0, R6, RZ ;  /* 0x0000000600047224 */ /* 0x010fca00078e02ff */
[----:B------:R-:W-:-:S04]  /*18320*/  IABS R7, R4 ;  /* 0x0000000400077213 */ /* 0x000fc80000000000 */
[----:B------:R-:W0:Y:S08]  /*18330*/  I2F.RP R8, R7 ;  /* 0x0000000700087306 */ /* 0x000e300000209400 */
[----:B0-----:R-:W0:Y:S02]  /*18340*/  MUFU.RCP R8, R8 ;  /* 0x0000000800087308 */ /* 0x001e240000001000 */
[----:B0-----:R-:W-:-:S06]  /*18350*/  VIADD R10, R8, 0xffffffe ;  /* 0x0ffffffe080a7836 */ /* 0x001fcc0000000000 */
[----:B------:R-:W0:Y:S02]  /*18360*/  F2I.FTZ.U32.TRUNC.NTZ R3, R10 ;  /* 0x0000000a00037305 */ /* 0x000e24000021f000 */
[----:B0-----:R-:W-:-:S04]  /*18370*/  IMAD.MOV R12, RZ, RZ, -R3 ;  /* 0x000000ffff0c7224 */ /* 0x001fc800078e0a03 */
[----:B------:R-:W-:-:S04]  /*18380*/  IMAD R11, R12, R7, RZ ;  /* 0x000000070c0b7224 */ /* 0x000fc800078e02ff */
[----:B------:R-:W-:Y:S01]  /*18390*/  IMAD.HI.U32 R2, R3, R11, R2 ;  /* 0x0000000b03027227 */ /* 0x000fe200078e0002 */
[----:B------:R-:W-:Y:S02]  /*183a0*/  IABS R11, R4 ;  /* 0x00000004000b7213 */ /* 0x000fe40000000000 */
[----:B------:R-:W-:-:S03]  /*183b0*/  IABS R3, R5 ;  /* 0x0000000500037213 */ /* 0x000fc60000000000 */
        /* <DEDUP_REMOVED lines=16> */
[----:B------:R-:W-:-:S03]  /*184c0*/  IMAD R4, R4, R11, R5 ;  /* 0x0000000b04047224 */ /* 0x000fc600078e0205 */
[----:B------:R-:W-:Y:S02]  /*184d0*/  VIADDMNMX R6, R2, R9, R6, PT ;  /* 0x0000000902067246 */ /* 0x000fe40003800106 */
[----:B------:R-:W-:Y:S02]  /*184e0*/  IABS R10, R4 ;  /* 0x00000004000a7213 */ /* 0x000fe40000000000 */
[----:B------:R-:W-:-:S04]  /*184f0*/  IABS R8, R6 ;  /* 0x0000000600087213 */ /* 0x000fc80000000000 */
[----:B------:R-:W0:Y:S08]  /*18500*/  I2F.RP R9, R8 ;  /* 0x0000000800097306 */ /* 0x000e300000209400 */
[----:B0-----:R-:W0:Y:S02]  /*18510*/  MUFU.RCP R9, R9 ;  /* 0x0000000900097308 */ /* 0x001e240000001000 */
[----:B0-----:R-:W-:-:S06]  /*18520*/  VIADD R2, R9, 0xffffffe ;  /* 0x0ffffffe09027836 */ /* 0x001fcc0000000000 */
[----:B------:R0:W2:Y:S02]  /*18530*/  F2I.FTZ.U32.TRUNC.NTZ R3, R2 ;  /* 0x0000000200037305 */ /* 0x0000a4000021f000 */
[----:B0-----:R-:W-:Y:S02]  /*18540*/  IMAD.MOV.U32 R2, RZ, RZ, RZ ;  /* 0x000000ffff027224 */ /* 0x001fe400078e00ff */
[----:B--2---:R-:W-:-:S04]  /*18550*/  IMAD.MOV R5, RZ, RZ, -R3 ;  /* 0x000000ffff057224 */ /* 0x004fc800078e0a03 */
[----:B------:R-:W-:-:S04]  /*18560*/  IMAD R5, R5, R8, RZ ;  /* 0x0000000805057224 */ /* 0x000fc800078e02ff */
[----:B------:R-:W-:Y:S01]  /*18570*/  IMAD.HI.U32 R3, R3, R5, R2 ;  /* 0x0000000503037227 */ /* 0x000fe200078e0002 */
[-C--:B------:R-:W-:Y:S02]  /*18580*/  IABS R5, R6.reuse ;  /* 0x0000000600057213 */ /* 0x080fe40000000000 */
[----:B------:R-:W-:Y:S02]  /*18590*/  LOP3.LUT R2, R4, R6, RZ, 0x3c, !PT ;  /* 0x0000000604027212 */ /* 0x000fe400078e3cff */
[----:B------:R-:W-:Y:S01]  /*185a0*/  IADD3 R4, R7, 0x1000000, R4 ;  /* 0x0100000007047810 */ /* 0x000fe20007ffe004 */
[----:B------:R-:W-:Y:S01]  /*185b0*/  IMAD.MOV R5, RZ, RZ, -R5 ;  /* 0x000000ffff057224 */ /* 0x000fe200078e0a05 */
[----:B------:R-:W-:Y:S01]  /*185c0*/  ISETP.GE.AND P2, PT, R2, RZ, PT ;  /* 0x000000ff0200720c */ /* 0x000fe20003f46270 */
        /* <DEDUP_REMOVED lines=9> */
[----:B------:R-:W-:Y:S01]  /*18660*/  @!P1 LOP3.LUT R3, RZ, R6, RZ, 0x33, !PT ;  /* 0x00000006ff039212 */ /* 0x000fe200078e33ff */
[----:B------:R-:W-:-:S04]  /*18670*/  IMAD.MOV R6, RZ, RZ, -R6 ;  /* 0x000000ffff067224 */ /* 0x000fc800078e0a06 */
[----:B-1----:R-:W-:-:S07]  /*18680*/  IMAD R26, R3, R6, R4 ;  /* 0x00000006031a7224 */ /* 0x002fce00078e0204 */
.L_x_1477:
[----:B------:R-:W-:-:S05]  /*18690*/  LOP3.LUT R3, RZ, R3, RZ, 0x33, !PT ;  /* 0x00000003ff037212 */ /* 0x000fca00078e33ff */
[----:B------:R-:W-:Y:S01]  /*186a0*/  IMAD.IADD R25, R0, 0x1, R3 ;  /* 0x0000000100197824 */ /* 0x000fe200078e0203 */
[----:B------:R-:W-:Y:S06]  /*186b0*/  BRA `(.L_x_1478) ;  /* 0x0000000000107947 */ /* 0x000fec0003800000 */
.L_x_1473:
[----:B------:R-:W-:Y:S01]  /*186c0*/  IMAD.MOV.U32 R24, RZ, RZ, R7 ;  /* 0x000000ffff187224 */ /* 0x000fe200078e0007 */
[----:B------:R-:W-:Y:S01]  /*186d0*/  ULDC UR40, c[0x0][0xc3c] ;  /* 0x00030f0000287ab9 */ /* 0x000fe20000000800 */
[----:B------:R-:W-:Y:S02]  /*186e0*/  IMAD.MOV.U32 R25, RZ, RZ, RZ ;  /* 0x000000ffff197224 */ /* 0x000fe400078e00ff */
[----:B-1----:R-:W-:-:S07]  /*186f0*/  IMAD.MOV.U32 R26, RZ, RZ, RZ ;  /* 0x000000ffff1a7224 */ /* 0x002fce00078e00ff */
.L_x_1478:
[----:B------:R-:W1:Y:S01]  /*18700*/  S2R R0, SR_TID.X ;  /* 0x0000000000007919 */ /* 0x000e620000002100 */
[----:B------:R-:W-:Y:S01]  /*18710*/  IMAD.U32 R27, RZ, RZ, UR40 ;  /* 0x00000028ff1b7e24 */ /* 0x000fe2000f8e00ff */
[----:B------:R-:W-:Y:S01]  /*18720*/  BAR.SYNC.DEFER_BLOCKING 0x4, 0x180 ;  /* 0x0106000000007b1d */ /* 0x000fe20000010000 */
[----:B-1----:R-:W-:-:S04]  /*18730*/  LOP3.LUT R0, R0, 0x1f, RZ, 0xc0, !PT ;  /* 0x0000001f00007812 */ /* 0x002fc800078ec0ff */
[----:B------:R-:W-:-:S13]  /*18740*/  ISETP.NE.AND P0, PT, R0, RZ, PT ;  /* 0x000000ff0000720c */ /* 0x000fda0003f05270 */
[----:B------:R-:W1:Y:S01]  /*18750*/  @!P0 S2R R37, SR_CgaCtaId ;  /* 0x0000000000258919 */ /* 0x000e620000008800 */
[----:B------:R-:W-:-:S04]  /*18760*/  @!P0 MOV R0, 0x400 ;  /* 0x0000040000008802 */ /* 0x000fc80000000f00 */
[----:B-1----:R-:W-:-:S05]  /*18770*/  @!P0 LEA R16, R37, R0, 0x18 ;  /* 0x0000000025108211 */ /* 0x002fca00078ec0ff */
[----:B------:R1:W-:Y:S01]  /*18780*/  @!P0 STS.128 [R16+0x228d0], R24 ;  /* 0x0228d01810008388 */ /* 0x0003e20000000c00 */
[----:B------:R-:W-:Y:S06]  /*18790*/  BAR.ARV 0x5, 0x180 ;  /* 0x0146000000007b1d */ /* 0x000fec0000002000 */
.L_x_1471:
[----:B------:R-:W-:Y:S02]  /*187a0*/  ULDC UR4, c[0x0][0xc3c] ;  /* 0x00030f0000047ab9 */ /* 0x000fe40000000800 */
[----:B------:R-:W-:-:S06]  /*187b0*/  UISETP.GE.AND UP0, UPT, UR40, UR4, UPT ;  /* 0x000000042800728c */ /* 0x000fcc000bf06270 */
[----:B------:R-:W-:-:S13]  /*187c0*/  PLOP3.LUT P0, PT, PT, PT, UP0, 0x80, 0x0 ;  /* 0x000000000000781c */ /* 0x000fda0003f0f008 */
[----:B------:R-:W-:Y:S05]  /*187d0*/  @!P0 BRA `(.L_x_1479) ;  /* 0xffffffa800588947 */ /* 0x000fea000383ffff */
.L_x_1397:
[----:B0-----:R-:W3:Y:S01]  /*187e0*/  LDL.LU R0, [R1+0x10] ;  /* 0x0000100001007983 */ /* 0x001ee20000300800 */
[----:B------:R-:W-:Y:S01]  /*187f0*/  BSSY B0, `(.L_x_1480) ;  /* 0x000000b000007945 */ /* 0x000fe20003800000 */
[----:B------:R-:W0:Y:S01]  /*18800*/  S2R R5, SR_CgaCtaId ;  /* 0x0000000000057919 */ /* 0x000e220000008800 */
[----:B---3--:R-:W-:-:S05]  /*18810*/  VIADD R0, R0, 0x1 ;  /* 0x0000000100007836 */ /* 0x008fca0000000000 */
[----:B--2---:R-:W-:-:S04]  /*18820*/  LEA.HI R2, R0, R0, RZ, 0x1 ;  /* 0x0000000000027211 */ /* 0x004fc800078f08ff */
[----:B------:R-:W-:Y:S02]  /*18830*/  LOP3.LUT R3, R2, 0xfffffffe, RZ, 0xc0, !PT ;  /* 0xfffffffe02037812 */ /* 0x000fe400078ec0ff */
[----:B------:R-:W-:-:S03]  /*18840*/  MOV R2, 0x400 ;  /* 0x0000040000027802 */ /* 0x000fc60000000f00 */
[----:B------:R-:W-:Y:S01]  /*18850*/  IMAD.IADD R0, R0, 0x1, -R3 ;  /* 0x0000000100007824 */ /* 0x000fe200078e0a03 */
[----:B0-----:R-:W-:-:S04]  /*18860*/  LEA R5, R5, R2, 0x18 ;  /* 0x0000000205057211 */ /* 0x001fc800078ec0ff */
[----:B------:R-:W-:-:S04]  /*18870*/  SHF.L.U32 R0, R0, 0x1f, RZ ;  /* 0x0000001f00007819 */ /* 0x000fc800000006ff */
[----:B------:R-:W0:Y:S02]  /*18880*/  SYNCS.PHASECHK.TRANS64.TRYWAIT P0, [R5+URZ+0x22820], R0 ;  /* 0x02282000050075a7 */ /* 0x000e24000800017f */
[----:B0-----:R-:W-:Y:S05]  /*18890*/  @!P0 BRA `(.L_x_1481) ;  /* 0x00000024000c8947 */ /* 0x001fea0003800000 */
.L_x_1558:
[----:B------:R-:W-:Y:S05]  /*188a0*/  BSYNC B0 ;  /* 0x0000000000007941 */ /* 0x000fea0003800000 */
.L_x_1480:
[----:B------:R-:W-:-:S03]  /*188b0*/  UMOV UR4, 0xffffffff ;  /* 0xffffffff00047882 */ /* 0x000fc60000000000 */
[----:B------:R-:W-:Y:S05]  /*188c0*/  BRA.DIV UR4, `(.L_x_1482) ;  /* 0x0000002604147947 */ /* 0x000fea000b800000 */
[----:B0-----:R-:W0:Y:S02]  /*188d0*/  S2R R0, SR_TID.X ;  /* 0x0000000000007919 */ /* 0x001e240000002100 */
[----:B0-----:R-:W-:-:S04]  /*188e0*/  SHF.R.U32.HI R0, RZ, 0x5, R0 ;  /* 0x00000005ff007819 */ /* 0x001fc80000011600 */
[----:B------:R-:W-:-:S05]  /*188f0*/  LOP3.LUT R0, R0, 0x3, RZ, 0xc0, !PT ;  /* 0x0000000300007812 */ /* 0x000fca00078ec0ff */
[----:B------:R0:W2:Y:S02]  /*18900*/  SHFL.IDX PT, R14, R0, RZ, 0x1f ;  /* 0x00001fff000e7589 */ /* 0x0000a400000e0000 */
.L_x_1561:
[----:B--2---:R-:W-:Y:S01]  /*18910*/  ISETP.NE.AND P0, PT, R14, RZ, PT ;  /* 0x000000ff0e00720c */ /* 0x004fe20003f05270 */
[----:B------:R-:W-:-:S12]  /*18920*/  BSSY B0, `(.L_x_1483) ;  /* 0x000002c000007945 */ /* 0x000fd80003800000 */
[----:B------:R-:W-:Y:S05]  /*18930*/  @P0 BRA `(.L_x_1484) ;  /* 0x0000000000a80947 */ /* 0x000fea0003800000 */
[----:B------:R-:W-:-:S03]  /*18940*/  UMOV UR4, 0xffffffff ;  /* 0xffffffff00047882 */ /* 0x000fc60000000000 */
[----:B------:R-:W-:Y:S05]  /*18950*/  BRA.DIV UR4, `(.L_x_1485) ;  /* 0x0000002604247947 */ /* 0x000fea000b800000 */
[----:B------:R-:W-:-:S13]  /*18960*/  ELECT P6, URZ, PT ;  /* 0x00000000003f782f */ /* 0x000fda00038c0000 */
.L_x_1564:
[----:B------:R-:W-:Y:S05]  /*18970*/  @!P6 BRA `(.L_x_1484) ;  /* 0x000000000098e947 */ /* 0x000fea0003800000 */
[----:B------:R-:W-:-:S06]  /*18980*/  ULOP3.LUT UR4, UR45, 0x2, URZ, 0xfc, !UPT ;  /* 0x000000022d047892 */ /* 0x000fcc000f8efc3f */
[----:B0-----:R-:W-:-:S05]  /*18990*/  IMAD.U32 R0, RZ, RZ, UR4 ;  /* 0x00000004ff007e24 */ /* 0x001fca000f8e00ff */
[----:B------:R-:W-:-:S13]  /*189a0*/  ISETP.NE.AND P0, PT, R0, 0x3, PT ;  /* 0x000000030000780c */ /* 0x000fda0003f05270 */
[----:B------:R-:W-:Y:S05]  /*189b0*/  @!P0 BRA `(.L_x_1486) ;  /* 0x0000000000048947 */ /* 0x000fea0003800000 */
[----:B------:R-:W-:Y:S01]  /*189c0*/  BPT.TRAP 0x1 ;  /* 0x000000040000795c */ /* 0x000fe20000300000 */
.L_x_1486:
[----:B------:R-:W-:Y:S01]  /*189d0*/  IMAD R3, R19, 0x8, R5 ;  /* 0x0000000813037824 */ /* 0x000fe200078e0205 */
[----:B------:R-:W-:Y:S01]  /*189e0*/  SHF.L.U32 R2, R23, 0x1f, RZ ;  /* 0x0000001f17027819 */ /* 0x000fe200000006ff */
[----:B------:R-:W-:-:S03]  /*189f0*/  VIADD R19, R19, 0x1 ;  /* 0x0000000113137836 */ /* 0x000fc60000000000 */
[----:B------:R-:W0:Y:S02]  /*18a00*/  SYNCS.PHASECHK.TRANS64.TRYWAIT P1, [R3+URZ+0x22840], R2 ;  /* 0x02284002030075a7 */ /* 0x000e24000802017f */
[----:B------:R-:W-:-:S04]  /*18a10*/  ISETP.NE.AND P2, PT, R19, 0x2, PT ;  /* 0x000000021300780c */ /* 0x000fc80003f45270 */
[----:B------:R-:W-:Y:S01]  /*18a20*/  SEL R0, RZ, 0x1, P2 ;  /* 0x00000001ff007807 */ /* 0x000fe20001000000 */
[----:B0-----:R-:W-:Y:S08]  /*18a30*/  @!P1 BRA `(.L_x_1487) ;  /* 0x00000024000c9947 */ /* 0x001ff00003800000 */
.L_x_1565:
[----:B------:R-:W-:Y:S02]  /*18a40*/  SEL R19, R19, RZ, P2 ;  /* 0x000000ff13137207 */ /* 0x000fe40001000000 */
[----:B------:R-:W-:Y:S01]  /*18a50*/  LOP3.LUT R0, R23, R0, RZ, 0x3c, !PT ;  /* 0x0000000017007212 */ /* 0x000fe200078e3cff */
[----:B------:R-:W-:Y:S06]  /*18a60*/  @!P0 BRA `(.L_x_1488) ;  /* 0x0000000000048947 */ /* 0x000fec0003800000 */
[----:B------:R-:W-:Y:S01]  /*18a70*/  BPT.TRAP 0x1 ;  /* 0x000000040000795c */ /* 0x000fe20000300000 */
.L_x_1488:
[----:B------:R-:W-:Y:S01]  /*18a80*/  IMAD R19, R19, 0x8, R5 ;  /* 0x0000000813137824 */ /* 0x000fe200078e0205 */
[----:B------:R-:W-:-:S04]  /*18a90*/  SHF.L.U32 R0, R0, 0x1f, RZ ;  /* 0x0000001f00007819 */ /* 0x000fc800000006ff */
[----:B------:R-:W2:Y:S02]  /*18aa0*/  SYNCS.PHASECHK.TRANS64.TRYWAIT P1, [R19+URZ+0x22840], R0 ;  /* 0x02284000130075a7 */ /* 0x000ea4000802017f */
[----:B--2---:R-:W-:Y:S05]  /*18ab0*/  @!P1 BRA `(.L_x_1489) ;  /* 0x0000002400009947 */ /* 0x004fea0003800000 */
.L_x_1566:
[----:B------:R-:W-:Y:S05]  /*18ac0*/  @!P0 BRA `(.L_x_1490) ;  /* 0x0000000000048947 */ /* 0x000fea0003800000 */
[----:B------:R-:W-:Y:S01]  /*18ad0*/  BPT.TRAP 0x1 ;  /* 0x000000040000795c */ /* 0x000fe20000300000 */
.L_x_1490:
[----:B------:R-:W3:Y:S02]  /*18ae0*/  SYNCS.PHASECHK.TRANS64.TRYWAIT P1, [R3+URZ+0x22860], R2 ;  /* 0x02286002030075a7 */ /* 0x000ee4000802017f */
[----:B---3--:R-:W-:Y:S05]  /*18af0*/  @!P1 BRA `(.L_x_1491) ;  /* 0x0000002400049947 */ /* 0x008fea0003800000 */
.L_x_1567:
[----:B------:R-:W-:Y:S05]  /*18b00*/  @!P0 BRA `(.L_x_1492) ;  /* 0x0000000000048947 */ /* 0x000fea0003800000 */
[----:B------:R-:W-:Y:S01]  /*18b10*/  BPT.TRAP 0x1 ;  /* 0x000000040000795c */ /* 0x000fe20000300000 */
.L_x_1492:
[----:B------:R-:W4:Y:S02]  /*18b20*/  SYNCS.PHASECHK.TRANS64.TRYWAIT P1, [R19+URZ+0x22860], R0 ;  /* 0x02286000130075a7 */ /* 0x000f24000802017f */
[----:B----4-:R-:W-:Y:S05]  /*18b30*/  @!P1 BRA `(.L_x_1493) ;  /* 0x0000002400089947 */ /* 0x010fea0003800000 */
.L_x_1568:
[----:B------:R-:W-:Y:S05]  /*18b40*/  @!P0 BRA `(.L_x_1494) ;  /* 0x0000000000048947 */ /* 0x000fea0003800000 */
[----:B------:R-:W-:Y:S01]  /*18b50*/  BPT.TRAP 0x1 ;  /* 0x000000040000795c */ /* 0x000fe20000300000 */
.L_x_1494:
[----:B------:R-:W5:Y:S02]  /*18b60*/  SYNCS.PHASECHK.TRANS64.TRYWAIT P1, [R3+URZ+0x22880], R2 ;  /* 0x02288002030075a7 */ /* 0x000f64000802017f */
[----:B-----5:R-:W-:Y:S05]  /*18b70*/  @!P1 BRA `(.L_x_1495) ;  /* 0x00000024000c9947 */ /* 0x020fea0003800000 */
.L_x_1569:
[----:B------:R-:W-:Y:S05]  /*18b80*/  @!P0 BRA `(.L_x_1496) ;  /* 0x0000000000048947 */ /* 0x000fea0003800000 */
[----:B------:R-:W-:Y:S01]  /*18b90*/  BPT.TRAP 0x1 ;  /* 0x000000040000795c */ /* 0x000fe20000300000 */
.L_x_1496:
[----:B------:R0:W0:Y:S02]  /*18ba0*/  SYNCS.PHASECHK.TRANS64.TRYWAIT P0, [R19+URZ+0x22880], R0 ;  /* 0x02288000130075a7 */ /* 0x000024000800017f */
[----:B0-----:R-:W-:Y:S05]  /*18bb0*/  @!P0 NANOSLEEP.SYNCS 0x989680 ;  /* 0x009896800000895d */ /* 0x001fea0003900000 */
[----:B------:R-:W0:Y:S02]  /*18bc0*/  @!P0 SYNCS.PHASECHK.TRANS64 P0, [R19+URZ+0x22880], R0 ;  /* 0x02288000130085a7 */ /* 0x000e24000800007f */
[----:B0-----:R-:W-:Y:S05]  /*18bd0*/  @!P0 BRA `(.L_x_1496) ;  /* 0xfffffffc00f08947 */ /* 0x001fea000383ffff */
.L_x_1484:
[----:B------:R-:W-:Y:S05]  /*18be0*/  BSYNC B0 ;  /* 0x0000000000007941 */ /* 0x000fea0003800000 */
.L_x_1483:
[----:B------:R-:W-:Y:S05]  /*18bf0*/  EXIT ;  /* 0x000000000000794d */ /* 0x000fea0003800000 */
.L_x_1289:
[----:B0-----:R-:W-:-:S04]  /*18c00*/  IMAD.U32 R3, RZ, RZ, UR36 ;  /* 0x00000024ff037e24 */ /* 0x001fc8000f8e00ff */
[----:B------:R0:W1:Y:S03]  /*18c10*/  SYNCS.PHASECHK.TRANS64.TRYWAIT P1, [R3+URZ+0x22800], R0 ;  /* 0x02280000030075a7 */ /* 0x000066000802017f */
[----:B-1----:R-:W-:Y:S05]  /*18c20*/  @!P1 NANOSLEEP.SYNCS 0x989680 ;  /* 0x009896800000995d */ /* 0x002fea0003900000 */
[----:B------:R-:W1:Y:S02]  /*18c30*/  @!P1 SYNCS.PHASECHK.TRANS64 P1, [R3+URZ+0x22800], R0 ;  /* 0x02280000030095a7 */ /* 0x000e64000802007f */
[----:B-1----:R-:W-:Y:S05]  /*18c40*/  @!P1 BRA `(.L_x_1289) ;  /* 0xfffffffc00ec9947 */ /* 0x002fea000383ffff */
[----:B------:R-:W-:Y:S05]  /*18c50*/  BRA `(.L_x_1497) ;  /* 0xfffffe9400dc7947 */ /* 0x000fea000383ffff */
.L_x_1293:
[----:B-1----:R1:W2:Y:S02]  /*18c60*/  SYNCS.PHASECHK.TRANS64.TRYWAIT P1, [R3+URZ+0x22830], R0 ;  /* 0x02283000030075a7 */ /* 0x0022a4000802017f */
[----:B--2---:R-:W-:Y:S05]  /*18c70*/  @!P1 NANOSLEEP.SYNCS 0x989680 ;  /* 0x009896800000995d */ /* 0x004fea0003900000 */
[----:B------:R-:W2:Y:S02]  /*18c80*/  @!P1 SYNCS.PHASECHK.TRANS64 P1, [R3+URZ+0x22830], R0 ;  /* 0x02283000030095a7 */ /* 0x000ea4000802007f */
[----:B--2---:R-:W-:Y:S05]  /*18c90*/  @!P1 BRA `(.L_x_1293) ;  /* 0xfffffffc00f09947 */ /* 0x004fea000383ffff */
[----:B------:R-:W-:Y:S05]  /*18ca0*/  BRA `(.L_x_1292) ;  /* 0xfffffe9400f87947 */ /* 0x000fea000383ffff */
.L_x_1310:
[----:B-1----:R-:W-:-:S04]  /*18cb0*/  IMAD.U32 R4, RZ, RZ, UR6 ;  /* 0x00000006ff047e24 */ /* 0x002fc8000f8e00ff */
[----:B------:R1:W2:Y:S03]  /*18cc0*/  SYNCS.PHASECHK.TRANS64.TRYWAIT P1, [R4+URZ+0x22830], R3 ;  /* 0x02283003040075a7 */ /* 0x0002a6000802017f */
[----:B--2---:R-:W-:Y:S05]  /*18cd0*/  @!P1 NANOSLEEP.SYNCS 0x989680 ;  /* 0x009896800000995d */ /* 0x004fea0003900000 */
[----:B------:R-:W2:Y:S02]  /*18ce0*/  @!P1 SYNCS.PHASECHK.TRANS64 P1, [R4+URZ+0x22830], R3 ;  /* 0x02283003040095a7 */ /* 0x000ea4000802007f */
[----:B--2---:R-:W-:Y:S05]  /*18cf0*/  @!P1 BRA `(.L_x_1310) ;  /* 0xfffffffc00ec9947 */ /* 0x004fea000383ffff */
[----:B------:R-:W-:Y:S05]  /*18d00*/  BRA `(.L_x_1307) ;  /* 0xfffffecc00047947 */ /* 0x000fea000383ffff */
.L_x_1314:
[----:B-1----:R-:W-:-:S04]  /*18d10*/  IMAD.U32 R4, RZ, RZ, UR6 ;  /* 0x00000006ff047e24 */ /* 0x002fc8000f8e00ff */
[----:B------:R1:W2:Y:S03]  /*18d20*/  SYNCS.PHASECHK.TRANS64.TRYWAIT P1, [R4+URZ+0x22850], R3 ;  /* 0x02285003040075a7 */ /* 0x0002a6000802017f */
[----:B--2---:R-:W-:Y:S05]  /*18d30*/  @!P1 NANOSLEEP.SYNCS 0x989680 ;  /* 0x009896800000995d */ /* 0x004fea0003900000 */
[----:B------:R-:W2:Y:S02]  /*18d40*/  @!P1 SYNCS.PHASECHK.TRANS64 P1, [R4+URZ+0x22850], R3 ;  /* 0x02285003040095a7 */ /* 0x000ea4000802007f */
[----:B--2---:R-:W-:Y:S05]  /*18d50*/  @!P1 BRA `(.L_x_1314) ;  /* 0xfffffffc00ec9947 */ /* 0x004fea000383ffff */
[----:B------:R-:W-:Y:S05]  /*18d60*/  BRA `(.L_x_1311) ;  /* 0xfffffecc00b07947 */ /* 0x000fea000383ffff */
.L_x_1333:
[----:B-1----:R-:W-:-:S04]  /*18d70*/  IMAD.U32 R4, RZ, RZ, UR6 ;  /* 0x00000006ff047e24 */ /* 0x002fc8000f8e00ff */
[----:B------:R1:W2:Y:S03]  /*18d80*/  SYNCS.PHASECHK.TRANS64.TRYWAIT P1, [R4+URZ+0x22830], R3 ;  /* 0x02283003040075a7 */ /* 0x0002a6000802017f */
[----:B--2---:R-:W-:Y:S05]  /*18d90*/  @!P1 NANOSLEEP.SYNCS 0x989680 ;  /* 0x009896800000995d */ /* 0x004fea0003900000 */
[----:B------:R-:W2:Y:S02]  /*18da0*/  @!P1 SYNCS.PHASECHK.TRANS64 P1, [R4+URZ+0x22830], R3 ;  /* 0x02283003040095a7 */ /* 0x000ea4000802007f */
[----:B--2---:R-:W-:Y:S05]  /*18db0*/  @!P1 BRA `(.L_x_1333) ;  /* 0xfffffffc00ec9947 */ /* 0x004fea000383ffff */
[----:B------:R-:W-:Y:S05]  /*18dc0*/  BRA `(.L_x_1330) ;  /* 0xfffffefc005c7947 */ /* 0x000fea000383ffff */
.L_x_1337:
[----:B-1----:R-:W-:-:S04]  /*18dd0*/  IMAD.U32 R4, RZ, RZ, UR6 ;  /* 0x00000006ff047e24 */ /* 0x002fc8000f8e00ff */
[----:B------:R1:W2:Y:S03]  /*18de0*/  SYNCS.PHASECHK.TRANS64.TRYWAIT P1, [R4+URZ+0x22850], R3 ;  /* 0x02285003040075a7 */ /* 0x0002a6000802017f */
[----:B--2---:R-:W-:Y:S05]  /*18df0*/  @!P1 NANOSLEEP.SYNCS 0x989680 ;  /* 0x009896800000995d */ /* 0x004fea0003900000 */
[----:B------:R-:W2:Y:S02]  /*18e00*/  @!P1 SYNCS.PHASECHK.TRANS64 P1, [R4+URZ+0x22850], R3 ;  /* 0x02285003040095a7 */ /* 0x000ea4000802007f */
[----:B--2---:R-:W-:Y:S05]  /*18e10*/  @!P1 BRA `(.L_x_1337) ;  /* 0xfffffffc00ec9947 */ /* 0x004fea000383ffff */
[----:B------:R-:W-:Y:S05]  /*18e20*/  BRA `(.L_x_1334) ;  /* 0xffffff0000087947 */ /* 0x000fea000383ffff */
.L_x_1345:
[----:B-1----:R-:W-:-:S04]  /*18e30*/  IMAD.U32 R4, RZ, RZ, UR6 ;  /* 0x00000006ff047e24 */ /* 0x002fc8000f8e00ff */
[----:B------:R1:W2:Y:S03]  /*18e40*/  SYNCS.PHASECHK.TRANS64.TRYWAIT P1, [R4+URZ+0x22830], R3 ;  /* 0x02283003040075a7 */ /* 0x0002a6000802017f */
[----:B--2---:R-:W-:Y:S05]  /*18e50*/  @!P1 NANOSLEEP.SYNCS 0x989680 ;  /* 0x009896800000995d */ /* 0x004fea0003900000 */
[----:B------:R-:W2:Y:S02]  /*18e60*/  @!P1 SYNCS.PHASECHK.TRANS64 P1, [R4+URZ+0x22830], R3 ;  /* 0x02283003040095a7 */ /* 0x000ea4000802007f */
[----:B--2---:R-:W-:Y:S05]  /*18e70*/  @!P1 BRA `(.L_x_1345) ;  /* 0xfffffffc00ec9947 */ /* 0x004fea000383ffff */
[----:B------:R-:W-:Y:S05]  /*18e80*/  BRA `(.L_x_1342) ;  /* 0xffffff1800e47947 */ /* 0x000fea000383ffff */
.L_x_1349:
[----:B-1----:R-:W-:-:S04]  /*18e90*/  IMAD.U32 R4, RZ, RZ, UR6 ;  /* 0x00000006ff047e24 */ /* 0x002fc8000f8e00ff */
[----:B------:R1:W2:Y:S03]  /*18ea0*/  SYNCS.PHASECHK.TRANS64.TRYWAIT P1, [R4+URZ+0x22850], R3 ;  /* 0x02285003040075a7 */ /* 0x0002a6000802017f */
[----:B--2---:R-:W-:Y:S05]  /*18eb0*/  @!P1 NANOSLEEP.SYNCS 0x989680 ;  /* 0x009896800000995d */ /* 0x004fea0003900000 */
[----:B------:R-:W2:Y:S02]  /*18ec0*/  @!P1 SYNCS.PHASECHK.TRANS64 P1, [R4+URZ+0x22850], R3 ;  /* 0x02285003040095a7 */ /* 0x000ea4000802007f */
[----:B--2---:R-:W-:Y:S05]  /*18ed0*/  @!P1 BRA `(.L_x_1349) ;  /* 0xfffffffc00ec9947 */ /* 0x004fea000383ffff */
[----:B------:R-:W-:Y:S05]  /*18ee0*/  BRA `(.L_x_1346) ;  /* 0xffffff1c00847947 */ /* 0x000fea000383ffff */
.L_x_1364:
[----:B-1----:R-:W-:-:S04]  /*18ef0*/  IMAD.U32 R6, RZ, RZ, UR9 ;  /* 0x00000009ff067e24 */ /* 0x002fc8000f8e00ff */
[----:B------:R1:W2:Y:S03]  /*18f00*/  SYNCS.PHASECHK.TRANS64.TRYWAIT P1, [R6+URZ+0x22850], R5 ;  /* 0x02285005060075a7 */ /* 0x0002a6000802017f */
[----:B--2---:R-:W-:Y:S05]  /*18f10*/  @!P1 NANOSLEEP.SYNCS 0x989680 ;  /* 0x009896800000995d */ /* 0x004fea0003900000 */
[----:B------:R-:W2:Y:S02]  /*18f20*/  @!P1 SYNCS.PHASECHK.TRANS64 P1, [R6+URZ+0x22850], R5 ;  /* 0x02285005060095a7 */ /* 0x000ea4000802007f */
[----:B--2---:R-:W-:Y:S05]  /*18f30*/  @!P1 BRA `(.L_x_1364) ;  /* 0xfffffffc00ec9947 */ /* 0x004fea000383ffff */
[----:B------:R-:W-:Y:S05]  /*18f40*/  BRA `(.L_x_1363) ;  /* 0xffffff4800647947 */ /* 0x000fea000383ffff */
.L_x_1419:
        /* <DEDUP_REMOVED lines=10> */
.L_x_1498:
[----:B------:R-:W-:Y:S05]  /*18ff0*/  BRA `(.L_x_1499) ;  /* 0xffffffb8002c7947 */ /* 0x000fea000383ffff */
.L_x_1422:
[----:B0-----:R0:W1:Y:S02]  /*19000*/  SYNCS.PHASECHK.TRANS64.TRYWAIT P0, [R0+URZ+0x22880], R26 ;  /* 0x0228801a000075a7 */ /* 0x001064000800017f */
[----:B-1----:R-:W-:Y:S05]  /*19010*/  @!P0 NANOSLEEP.SYNCS 0x989680 ;  /* 0x009896800000895d */ /* 0x002fea0003900000 */
[----:B------:R-:W1:Y:S02]  /*19020*/  @!P0 SYNCS.PHASECHK.TRANS64 P0, [R0+URZ+0x22880], R26 ;  /* 0x0228801a000085a7 */ /* 0x000e64000800007f */
[----:B-1----:R-:W-:Y:S05]  /*19030*/  @!P0 BRA `(.L_x_1422) ;  /* 0xfffffffc00f08947 */ /* 0x002fea000383ffff */
[----:B------:R-:W-:Y:S05]  /*19040*/  BRA `(.L_x_1500) ;  /* 0xffffffb800447947 */ /* 0x000fea000383ffff */
.L_x_1423:
        /* <DEDUP_REMOVED lines=8> */
.L_x_1502:
[----:B------:R-:W-:Y:S05]  /*190d0*/  BSYNC B0 ;  /* 0x0000000000007941 */ /* 0x000fea0003800000 */
.L_x_1501:
[----:B------:R-:W-:Y:S01]  /*190e0*/  IMAD.MOV.U32 R13, RZ, RZ, R10 ;  /* 0x000000ffff0d7224 */ /* 0x000fe200078e000a */
[----:B------:R-:W-:Y:S01]  /*190f0*/  LOP3.LUT P2, RZ, R17, 0x2, RZ, 0xc0, !PT ;  /* 0x0000000211ff7812 */ /* 0x000fe2000784c0ff */
[----:B------:R-:W-:Y:S01]  /*19100*/  IMAD.MOV.U32 R12, RZ, RZ, RZ ;  /* 0x000000ffff0c7224 */ /* 0x000fe200078e00ff */
[----:B------:R-:W-:Y:S01]  /*19110*/  IADD3 R6, R16, R6, R29 ;  /* 0x0000000610067210 */ /* 0x000fe20007ffe01d */
[----:B------:R-:W-:Y:S01]  /*19120*/  IMAD.MOV.U32 R11, RZ, RZ, 0x1c1f ;  /* 0x00001c1fff0b7424 */ /* 0x000fe200078e00ff */
[C---:B------:R-:W-:Y:S01]  /*19130*/  ISETP.GE.AND P3, PT, R8.reuse, 0x21, PT ;  /* 0x000000210800780c */ /* 0x040fe20003f66270 */
[----:B------:R-:W-:Y:S01]  /*19140*/  IMAD.MOV.U32 R15, RZ, RZ, -0x1 ;  /* 0xffffffffff0f7424 */ /* 0x000fe200078e00ff */
[----:B------:R-:W-:Y:S01]  /*19150*/  ISETP.GE.AND P5, PT, R8, 0x61, PT ;  /* 0x000000610800780c */ /* 0x000fe20003fa6270 */
[----:B------:R-:W-:Y:S02]  /*19160*/  IMAD.MOV.U32 R3, RZ, RZ, R14 ;  /* 0x000000ffff037224 */ /* 0x000fe400078e000e */
[----:B------:R-:W-:-:S10]  /*19170*/  IMAD.IADD R7, R30, 0x1, R6 ;  /* 0x000000011e077824 */ /* 0x000fd400078e0206 */
[----:B------:R-:W-:Y:S05]  /*19180*/  WARPSYNC.COLLECTIVE R15, `(.L_x_1503) ;  /* 0x000000000f087348 */ /* 0x000fea0003c00000 */
[----:B------:R0:W1:Y:S02]  /*19190*/  SHFL.IDX P6, R14, R13, R12, R11 ;  /* 0x0000000c0d0e7389 */ /* 0x00006400000c000b */
[----:B01----:R-:W-:Y:S01]  /*191a0*/  ENDCOLLECTIVE ;  /* 0x000000000000791b */ /* 0x003fe20003800000 */
.L_x_1503:
[----:B------:R-:W-:Y:S02]  /*191b0*/  IMAD.MOV.U32 R13, RZ, RZ, R9 ;  /* 0x000000ffff0d7224 */ /* 0x000fe400078e0009 */
[----:B------:R-:W-:Y:S02]  /*191c0*/  IMAD.MOV.U32 R12, RZ, RZ, 0x1 ;  /* 0x00000001ff0c7424 */ /* 0x000fe400078e00ff */
[----:B------:R-:W-:-:S07]  /*191d0*/  IMAD.MOV.U32 R2, RZ, RZ, R14 ;  /* 0x000000ffff027224 */ /* 0x000fce00078e000e */
[----:B------:R-:W-:Y:S05]  /*191e0*/  WARPSYNC.COLLECTIVE R15, `(.L_x_1504) ;  /* 0x000000000f087348 */ /* 0x000fea0003c00000 */
[----:B------:R0:W1:Y:S02]  /*191f0*/  SHFL.IDX P6, R14, R13, R12, R11 ;  /* 0x0000000c0d0e7389 */ /* 0x00006400000c000b */
[----:B01----:R-:W-:Y:S01]  /*19200*/  ENDCOLLECTIVE ;  /* 0x000000000000791b */ /* 0x003fe20003800000 */
.L_x_1504:
        /* <DEDUP_REMOVED lines=14> */
.L_x_1505:
[----:B------:R-:W-:Y:S02]  /*192f0*/  IMAD.MOV.U32 R13, RZ, RZ, R9 ;  /* 0x000000ffff0d7224 */ /* 0x000fe400078e0009 */
[----:B------:R-:W-:Y:S02]  /*19300*/  IMAD.MOV.U32 R12, RZ, RZ, 0x2 ;  /* 0x00000002ff0c7424 */ /* 0x000fe400078e00ff */
[----:B------:R-:W-:-:S07]  /*19310*/  IMAD.MOV.U32 R2, RZ, RZ, R14 ;  /* 0x000000ffff027224 */ /* 0x000fce00078e000e */
[----:B------:R-:W-:Y:S05]  /*19320*/  WARPSYNC.COLLECTIVE R15, `(.L_x_1506) ;  /* 0x000000000f087348 */ /* 0x000fea0003c00000 */
[----:B------:R0:W1:Y:S02]  /*19330*/  SHFL.IDX P6, R14, R13, R12, R11 ;  /* 0x0000000c0d0e7389 */ /* 0x00006400000c000b */
[----:B01----:R-:W-:Y:S01]  /*19340*/  ENDCOLLECTIVE ;  /* 0x000000000000791b */ /* 0x003fe20003800000 */
.L_x_1506:
        /* <DEDUP_REMOVED lines=14> */
.L_x_1507:
[----:B------:R-:W-:Y:S02]  /*19430*/  IMAD.MOV.U32 R13, RZ, RZ, R9 ;  /* 0x000000ffff0d7224 */ /* 0x000fe400078e0009 */
[----:B------:R-:W-:Y:S02]  /*19440*/  IMAD.MOV.U32 R12, RZ, RZ, 0x3 ;  /* 0x00000003ff0c7424 */ /* 0x000fe400078e00ff */
[----:B------:R-:W-:-:S07]  /*19450*/  IMAD.MOV.U32 R2, RZ, RZ, R14 ;  /* 0x000000ffff027224 */ /* 0x000fce00078e000e */
[----:B------:R-:W-:Y:S05]  /*19460*/  WARPSYNC.COLLECTIVE R15, `(.L_x_1508) ;  /* 0x000000000f087348 */ /* 0x000fea0003c00000 */
[----:B------:R0:W1:Y:S02]  /*19470*/  SHFL.IDX P6, R14, R13, R12, R11 ;  /* 0x0000000c0d0e7389 */ /* 0x00006400000c000b */
[----:B01----:R-:W-:Y:S01]  /*19480*/  ENDCOLLECTIVE ;  /* 0x000000000000791b */ /* 0x003fe20003800000 */
.L_x_1508:
        /* <DEDUP_REMOVED lines=14> */
.L_x_1509:
[----:B------:R-:W-:Y:S01]  /*19570*/  @!PT LDS RZ, [RZ] ;  /* 0x00000000fffff984 */ /* 0x000fe20000000800 */
[----:B------:R-:W-:Y:S01]  /*19580*/  @!PT LDS RZ, [RZ] ;  /* 0x00000000fffff984 */ /* 0x000fe20000000800 */
[----:B------:R-:W-:Y:S01]  /*19590*/  @!PT LDS RZ, [RZ] ;  /* 0x00000000fffff984 */ /* 0x000fe20000000800 */
[----:B------:R0:W-:Y:S02]  /*195a0*/  LDGSTS.E.BYPASS.LTC128B.128 [R7+0xa400], desc[UR56][R2.64+0x40], !P0 ;  /* 0x0a40004002077fae */ /* 0x0001e4000c101d78 */
[----:B0-----:R-:W-:Y:S01]  /*195b0*/  IMAD.MOV.U32 R2, RZ, RZ, R14 ;  /* 0x000000ffff027224 */ /* 0x001fe200078e000e */
[----:B------:R-:W-:Y:S06]  /*195c0*/  BRA `(.L_x_1510) ;  /* 0xffffffb400dc7947 */ /* 0x000fec000383ffff */
.L_x_1428:
[----:B---3--:R3:W4:Y:S02]  /*195d0*/  SYNCS.PHASECHK.TRANS64.TRYWAIT P0, [R0+URZ+0x22840], R26 ;  /* 0x0228401a000075a7 */ /* 0x008724000800017f */
[----:B----4-:R-:W-:Y:S05]  /*195e0*/  @!P0 NANOSLEEP.SYNCS 0x989680 ;  /* 0x009896800000895d */ /* 0x010fea0003900000 */
[----:B------:R-:W4:Y:S02]  /*195f0*/  @!P0 SYNCS.PHASECHK.TRANS64 P0, [R0+URZ+0x22840], R26 ;  /* 0x0228401a000085a7 */ /* 0x000f24000800007f */
[----:B----4-:R-:W-:Y:S05]  /*19600*/  @!P0 BRA `(.L_x_1428) ;  /* 0xfffffffc00f08947 */ /* 0x010fea000383ffff */
[----:B------:R-:W-:Y:S05]  /*19610*/  BRA `(.L_x_1511) ;  /* 0xffffffb8003c7947 */ /* 0x000fea000383ffff */
.L_x_1429:
        /* <DEDUP_REMOVED lines=8> */
.L_x_1513:
[----:B------:R-:W-:Y:S05]  /*196a0*/  BSYNC B0 ;  /* 0x0000000000007941 */ /* 0x000fea0003800000 */
.L_x_1512:
[----:B------:R-:W-:Y:S01]  /*196b0*/  IMAD.MOV.U32 R13, RZ, RZ, R4 ;  /* 0x000000ffff0d7224 */ /* 0x000fe200078e0004 */
[----:B------:R-:W-:Y:S01]  /*196c0*/  LOP3.LUT R17, R17, 0xf7ffffff, RZ, 0xc0, !PT ;  /* 0xf7ffffff11117812 */ /* 0x000fe200078ec0ff */
[----:B------:R-:W-:Y:S02]  /*196d0*/  IMAD.MOV.U32 R12, RZ, RZ, RZ ;  /* 0x000000ffff0c7224 */ /* 0x000fe400078e00ff */
[----:B------:R-:W-:Y:S01]  /*196e0*/  IMAD.MOV.U32 R11, RZ, RZ, 0x1c1f ;  /* 0x00001c1fff0b7424 */ /* 0x000fe200078e00ff */
[----:B------:R-:W-:Y:S01]  /*196f0*/  @P5 LOP3.LUT R17, R17, 0x8000000, RZ, 0xfc, !PT ;  /* 0x0800000011115812 */ /* 0x000fe200078efcff */
[----:B------:R-:W-:Y:S02]  /*19700*/  IMAD.MOV.U32 R15, RZ, RZ, -0x1 ;  /* 0xffffffffff0f7424 */ /* 0x000fe400078e00ff */
[----:B------:R-:W-:Y:S01]  /*19710*/  IMAD.MOV.U32 R2, RZ, RZ, R14 ;  /* 0x000000ffff027224 */ /* 0x000fe200078e000e */
[----:B------:R-:W-:Y:S01]  /*19720*/  LOP3.LUT P5, RZ, R17, 0x8, RZ, 0xc0, !PT ;  /* 0x0000000811ff7812 */ /* 0x000fe200078ac0ff */
[----:B------:R-:W-:-:S12]  /*19730*/  @P4 IMAD.IADD R7, R16, 0x1, R6 ;  /* 0x0000000110074824 */ /* 0x000fd800078e0206 */
[----:B------:R-:W-:Y:S05]  /*19740*/  WARPSYNC.COLLECTIVE R15, `(.L_x_1514) ;  /* 0x000000000f087348 */ /* 0x000fea0003c00000 */
[----:B------:R0:W1:Y:S02]  /*19750*/  SHFL.IDX P6, R14, R13, R12, R11 ;  /* 0x0000000c0d0e7389 */ /* 0x00006400000c000b */
[----:B01----:R-:W-:Y:S01]  /*19760*/  ENDCOLLECTIVE ;  /* 0x000000000000791b */ /* 0x003fe20003800000 */
.L_x_1514:
[----:B------:R-:W-:Y:S02]  /*19770*/  @P3 IMAD.IADD R9, R16, 0x1, R6 ;  /* 0x0000000110093824 */ /* 0x000fe400078e0206 */
        /* <DEDUP_REMOVED lines=16> */
.L_x_1515:
        /* <DEDUP_REMOVED lines=12> */
.L_x_1516:
[----:B------:R-:W-:Y:S02]  /*19940*/  IMAD.MOV.U32 R13, RZ, RZ, R5 ;  /* 0x000000ffff0d7224 */ /* 0x000fe400078e0005 */
[----:B------:R-:W-:Y:S02]  /*19950*/  IMAD.MOV.U32 R12, RZ, RZ, 0x2 ;  /* 0x00000002ff0c7424 */ /* 0x000fe400078e00ff */
[----:B------:R-:W-:-:S07]  /*19960*/  IMAD.MOV.U32 R3, RZ, RZ, R14 ;  /* 0x000000ffff037224 */ /* 0x000fce00078e000e */
[----:B------:R-:W-:Y:S05]  /*19970*/  WARPSYNC.COLLECTIVE R15, `(.L_x_1517) ;  /* 0x000000000f087348 */ /* 0x000fea0003c00000 */
[----:B------:R0:W1:Y:S02]  /*19980*/  SHFL.IDX P6, R14, R13, R12, R11 ;  /* 0x0000000c0d0e7389 */ /* 0x00006400000c000b */
[----:B01----:R-:W-:Y:S01]  /*19990*/  ENDCOLLECTIVE ;  /* 0x000000000000791b */ /* 0x003fe20003800000 */
.L_x_1517:
[----:B------:R-:W-:-:S05]  /*199a0*/  @P3 IADD3 R3, P0, R36, R3, RZ ;  /* 0x0000000324033210 */ /* 0x000fca0007f1e0ff */
[----:B------:R-:W-:-:S05]  /*199b0*/  @P3 IMAD.X R2, RZ, RZ, R2, P0 ;  /* 0x000000ffff023224 */ /* 0x000fca00000e0602 */
[----:B------:R-:W-:Y:S01]  /*199c0*/  @P3 LOP3.LUT R3, R3, R2, RZ, 0x3c, !PT ;  /* 0x0000000203033212 */ /* 0x000fe200078e3cff */
[----:B------:R-:W-:-:S03]  /*199d0*/  IMAD.MOV.U32 R13, RZ, RZ, R4 ;  /* 0x000000ffff0d7224 */ /* 0x000fc600078e0004 */
[----:B------:R-:W-:-:S04]  /*199e0*/  @P3 LOP3.LUT R2, R3, R2, RZ, 0x3c, !PT ;  /* 0x0000000203023212 */ /* 0x000fc800078e3cff */
[----:B------:R-:W-:-:S05]  /*199f0*/  @P3 LOP3.LUT R3, R3, R2, RZ, 0x3c, !PT ;  /* 0x0000000203033212 */ /* 0x000fca00078e3cff */
[----:B------:R-:W-:Y:S01]  /*19a00*/  @!PT LDS RZ, [RZ] ;  /* 0x00000000fffff984 */ /* 0x000fe20000000800 */
[----:B------:R-:W-:Y:S01]  /*19a10*/  @!PT LDS RZ, [RZ] ;  /* 0x00000000fffff984 */ /* 0x000fe20000000800 */
[----:B------:R-:W-:Y:S01]  /*19a20*/  @!PT LDS RZ, [RZ] ;  /* 0x00000000fffff984 */ /* 0x000fe20000000800 */
[----:B------:R-:W-:Y:S04]  /*19a30*/  @P3 LDGSTS.E.BYPASS.LTC128B.128 [R9+0x16c00], desc[UR56][R2.64], !P4 ;  /* 0x16c0000002093fae */ /* 0x000fe8000e101d78 */
[----:B------:R-:W-:Y:S04]  /*19a40*/  @P3 LDGSTS.E.BYPASS.LTC128B.128 [R9+0x18c00], desc[UR56][R2.64+0x40], !P5 ;  /* 0x18c0004002093fae */ /* 0x000fe8000e901d78 */
[----:B------:R0:W-:Y:S02]  /*19a50*/  @P3 LDGSTS.E.BYPASS.LTC128B.128 [R9+0x1ac00], desc[UR56][R2.64+0x80], !P1 ;  /* 0x1ac0008002093fae */ /* 0x0001e4000c901d78 */
[----:B0-----:R-:W-:-:S07]  /*19a60*/  IMAD.MOV.U32 R2, RZ, RZ, R14 ;  /* 0x000000ffff027224 */ /* 0x001fce00078e000e */
[----:B------:R-:W-:Y:S05]  /*19a70*/  WARPSYNC.COLLECTIVE R15, `(.L_x_1518) ;  /* 0x000000000f087348 */ /* 0x000fea0003c00000 */
[----:B------:R0:W1:Y:S02]  /*19a80*/  SHFL.IDX P6, R14, R13, R12, R11 ;  /* 0x0000000c0d0e7389 */ /* 0x00006400000c000b */
[----:B01----:R-:W-:Y:S01]  /*19a90*/  ENDCOLLECTIVE ;  /* 0x000000000000791b */ /* 0x003fe20003800000 */
.L_x_1518:
[----:B------:R-:W-:Y:S02]  /*19aa0*/  IMAD.MOV.U32 R13, RZ, RZ, R5 ;  /* 0x000000ffff0d7224 */ /* 0x000fe400078e0005 */
[----:B------:R-:W-:Y:S02]  /*19ab0*/  IMAD.MOV.U32 R12, RZ, RZ, 0x3 ;  /* 0x00000003ff0c7424 */ /* 0x000fe400078e00ff */
[----:B------:R-:W-:-:S07]  /*19ac0*/  IMAD.MOV.U32 R3, RZ, RZ, R14 ;  /* 0x000000ffff037224 */ /* 0x000fce00078e000e */
[----:B------:R-:W-:Y:S05]  /*19ad0*/  WARPSYNC.COLLECTIVE R15, `(.L_x_1519) ;  /* 0x000000000f087348 */ /* 0x000fea0003c00000 */
[----:B------:R0:W1:Y:S02]  /*19ae0*/  SHFL.IDX P6, R14, R13, R12, R11 ;  /* 0x0000000c0d0e7389 */ /* 0x00006400000c000b */
[----:B01----:R-:W-:Y:S01]  /*19af0*/  ENDCOLLECTIVE ;  /* 0x000000000000791b */ /* 0x003fe20003800000 */
.L_x_1519:
[----:B------:R-:W-:-:S05]  /*19b00*/  @P2 IADD3 R3, P0, R36, R3, RZ ;  /* 0x0000000324032210 */ /* 0x000fca0007f1e0ff */
[----:B------:R-:W-:-:S05]  /*19b10*/  @P2 IMAD.X R2, RZ, RZ, R2, P0 ;  /* 0x000000ffff022224 */ /* 0x000fca00000e0602 */
[----:B------:R-:W-:Y:S01]  /*19b20*/  @P2 LOP3.LUT R3, R3, R2, RZ, 0x3c, !PT ;  /* 0x0000000203032212 */ /* 0x000fe200078e3cff */
[----:B------:R-:W-:-:S03]  /*19b30*/  IMAD.MOV.U32 R13, RZ, RZ, R4 ;  /* 0x000000ffff0d7224 */ /* 0x000fc600078e0004 */
[----:B------:R-:W-:-:S04]  /*19b40*/  @P2 LOP3.LUT R2, R3, R2, RZ, 0x3c, !PT ;  /* 0x0000000203022212 */ /* 0x000fc800078e3cff */
[----:B------:R-:W-:Y:S01]  /*19b50*/  @P2 LOP3.LUT R3, R3, R2, RZ, 0x3c, !PT ;  /* 0x0000000203032212 */ /* 0x000fe200078e3cff */
[----:B------:R-:W-:-:S04]  /*19b60*/  IMAD.MOV.U32 R5, RZ, RZ, R14 ;  /* 0x000000ffff057224 */ /* 0x000fc800078e000e */
[----:B------:R-:W-:Y:S01]  /*19b70*/  @!PT LDS RZ, [RZ] ;  /* 0x00000000fffff984 */ /* 0x000fe20000000800 */
[----:B------:R-:W-:Y:S01]  /*19b80*/  @!PT LDS RZ, [RZ] ;  /* 0x00000000fffff984 */ /* 0x000fe20000000800 */
[----:B------:R-:W-:Y:S01]  /*19b90*/  @!PT LDS RZ, [RZ] ;  /* 0x00000000fffff984 */ /* 0x000fe20000000800 */
[----:B------:R0:W-:Y:S04]  /*19ba0*/  @P2 LDGSTS.E.BYPASS.LTC128B.128 [R7+0x17400], desc[UR56][R2.64], !P4 ;  /* 0x1740000002072fae */ /* 0x0001e8000e101d78 */
[----:B------:R0:W-:Y:S01]  /*19bb0*/  @P2 LDGSTS.E.BYPASS.LTC128B.128 [R7+0x19400], desc[UR56][R2.64+0x40], !P5 ;  /* 0x1940004002072fae */ /* 0x0001e2000e901d78 */
[----:B------:R-:W-:-:S03]  /*19bc0*/  LOP3.LUT P5, RZ, R17, 0x8000000, RZ, 0xc0, !PT ;  /* 0x0800000011ff7812 */ /* 0x000fc600078ac0ff */
[----:B------:R0:W-:Y:S10]  /*19bd0*/  @P2 LDGSTS.E.BYPASS.LTC128B.128 [R7+0x1b400], desc[UR56][R2.64+0x80], !P1 ;  /* 0x1b40008002072fae */ /* 0x0001f4000c901d78 */
[----:B0-----:R-:W-:Y:S05]  /*19be0*/  WARPSYNC.COLLECTIVE R15, `(.L_x_1520) ;  /* 0x000000000f087348 */ /* 0x001fea0003c00000 */
[----:B------:R1:W2:Y:S02]  /*19bf0*/  SHFL.IDX P6, R14, R13, R12, R11 ;  /* 0x0000000c0d0e7389 */ /* 0x0002a400000c000b */
[----:B012---:R-:W-:Y:S01]  /*19c00*/  ENDCOLLECTIVE ;  /* 0x000000000000791b */ /* 0x007fe20003800000 */
.L_x_1520:
[----:B------:R-:W-:Y:S05]  /*19c10*/  BRA `(.L_x_1521) ;  /* 0xffffffb400ac7947 */ /* 0x000fea000383ffff */
.L_x_1434:
[----:B------:R-:W-:Y:S02]  /*19c20*/  IMAD.MOV.U32 R13, RZ, RZ, R5 ;  /* 0x000000ffff0d7224 */ /* 0x000fe400078e0005 */
[----:B------:R-:W-:Y:S02]  /*19c30*/  IMAD.MOV.U32 R12, RZ, RZ, RZ ;  /* 0x000000ffff0c7224 */ /* 0x000fe400078e00ff */
[----:B------:R-:W-:Y:S02]  /*19c40*/  IMAD.MOV.U32 R11, RZ, RZ, 0x1c1f ;  /* 0x00001c1fff0b7424 */ /* 0x000fe400078e00ff */
[----:B------:R-:W-:Y:S02]  /*19c50*/  IMAD.MOV.U32 R15, RZ, RZ, -0x1 ;  /* 0xffffffffff0f7424 */ /* 0x000fe400078e00ff */
[----:B------:R-:W-:Y:S02]  /*19c60*/  IMAD R4, R7, UR41, RZ ;  /* 0x0000002907047c24 */ /* 0x000fe4000f8e02ff */
[----:B------:R-:W-:-:S07]  /*19c70*/  IMAD.IADD R18, R9, 0x1, R18 ;  /* 0x0000000109127824 */ /* 0x000fce00078e0212 */
[----:B-----5:R-:W-:Y:S05]  /*19c80*/  WARPSYNC.COLLECTIVE R15, `(.L_x_1522) ;  /* 0x000000000f087348 */ /* 0x020fea0003c00000 */
[----:B------:R0:W1:Y:S02]  /*19c90*/  SHFL.IDX P6, R14, R13, R12, R11 ;  /* 0x0000000c0d0e7389 */ /* 0x00006400000c000b */
[----:B01---5:R-:W-:Y:S01]  /*19ca0*/  ENDCOLLECTIVE ;  /* 0x000000000000791b */ /* 0x023fe20003800000 */
.L_x_1522:
[C---:B------:R-:W-:Y:S01]  /*19cb0*/  VIADD R7, R18.reuse, 0x20 ;  /* 0x0000002012077836 */ /* 0x040fe20000000000 */
[----:B------:R-:W-:Y:S01]  /*19cc0*/  ISETP.GE.AND P0, PT, R18, R4, PT ;  /* 0x000000041200720c */ /* 0x000fe20003f06270 */
[----:B------:R-:W-:Y:S02]  /*19cd0*/  IMAD.MOV.U32 R13, RZ, RZ, R0 ;  /* 0x000000ffff0d7224 */ /* 0x000fe400078e0000 */
[----:B------:R-:W-:-:S10]  /*19ce0*/  IMAD.MOV.U32 R2, RZ, RZ, R14 ;  /* 0x000000ffff027224 */ /* 0x000fd400078e000e */
[----:B------:R-:W-:Y:S05]  /*19cf0*/  WARPSYNC.COLLECTIVE R15, `(.L_x_1523) ;  /* 0x000000000f087348 */ /* 0x000fea0003c00000 */
[----:B------:R0:W1:Y:S02]  /*19d00*/  SHFL.IDX P6, R14, R13, R12, R11 ;  /* 0x0000000c0d0e7389 */ /* 0x00006400000c000b */
[----:B01----:R-:W-:Y:S01]  /*19d10*/  ENDCOLLECTIVE ;  /* 0x000000000000791b */ /* 0x003fe20003800000 */
.L_x_1523:
[----:B------:R-:W-:Y:S02]  /*19d20*/  IMAD.MOV.U32 R13, RZ, RZ, R5 ;  /* 0x000000ffff0d7224 */ /* 0x000fe400078e0005 */
[----:B------:R-:W-:Y:S02]  /*19d30*/  IMAD.MOV.U32 R12, RZ, RZ, 0x1 ;  /* 0x00000001ff0c7424 */ /* 0x000fe400078e00ff */
[----:B------:R-:W-:-:S07]  /*19d40*/  IMAD.MOV.U32 R3, RZ, RZ, R14 ;  /* 0x000000ffff037224 */ /* 0x000fce00078e000e */
[----:B------:R-:W-:Y:S05]  /*19d50*/  WARPSYNC.COLLECTIVE R15, `(.L_x_1524) ;  /* 0x000000000f087348 */ /* 0x000fea0003c00000 */
[----:B------:R0:W1:Y:S02]  /*19d60*/  SHFL.IDX P6, R14, R13, R12, R11 ;  /* 0x0000000c0d0e7389 */ /* 0x00006400000c000b */
[----:B01----:R-:W-:Y:S01]  /*19d70*/  ENDCOLLECTIVE ;  /* 0x000000000000791b */ /* 0x003fe20003800000 */
.L_x_1524:
        /* <DEDUP_REMOVED lines=15> */
.L_x_1525:
[----:B------:R-:W-:Y:S02]  /*19e70*/  IMAD.MOV.U32 R13, RZ, RZ, R5 ;  /* 0x000000ffff0d7224 */ /* 0x000fe400078e0005 */
[----:B------:R-:W-:Y:S01]  /*19e80*/  IMAD.MOV.U32 R12, RZ, RZ, 0x2 ;  /* 0x00000002ff0c7424 */ /* 0x000fe200078e00ff */
[----:B------:R-:W-:-:S13]  /*19e90*/  @!P0 IADD3 R6, P4, R36, R14, RZ ;  /* 0x0000000e24068210 */ /* 0x000fda0007f9e0ff */
[----:B------:R-:W-:Y:S05]  /*19ea0*/  WARPSYNC.COLLECTIVE R15, `(.L_x_1526) ;  /* 0x000000000f087348 */ /* 0x000fea0003c00000 */
[----:B------:R0:W1:Y:S02]  /*19eb0*/  SHFL.IDX P6, R14, R13, R12, R11 ;  /* 0x0000000c0d0e7389 */ /* 0x00006400000c000b */
[----:B01----:R-:W-:Y:S01]  /*19ec0*/  ENDCOLLECTIVE ;  /* 0x000000000000791b */ /* 0x003fe20003800000 */
.L_x_1526:
        /* <DEDUP_REMOVED lines=16> */
.L_x_1527:
[----:B------:R-:W-:Y:S02]  /*19fd0*/  IMAD.MOV.U32 R13, RZ, RZ, R5 ;  /* 0x000000ffff0d7224 */ /* 0x000fe400078e0005 */
[----:B------:R-:W-:Y:S01]  /*19fe0*/  IMAD.MOV.U32 R12, RZ, RZ, 0x3 ;  /* 0x00000003ff0c7424 */ /* 0x000fe200078e00ff */
[----:B------:R-:W-:-:S13]  /*19ff0*/  @!P0 IADD3 R6, P4, R36, R14, RZ ;  /* 0x0000000e24068210 */ /* 0x000fda0007f9e0ff */
[----:B------:R-:W-:Y:S05]  /*1a000*/  WARPSYNC.COLLECTIVE R15, `(.L_x_1528) ;  /* 0x000000000f087348 */ /* 0x000fea0003c00000 */
[----:B------:R0:W1:Y:S02]  /*1a010*/  SHFL.IDX P6, R14, R13, R12, R11 ;  /* 0x0000000c0d0e7389 */ /* 0x00006400000c000b */
[----:B01----:R-:W-:Y:S01]  /*1a020*/  ENDCOLLECTIVE ;  /* 0x000000000000791b */ /* 0x003fe20003800000 */
.L_x_1528:
        /* <DEDUP_REMOVED lines=14> */
.L_x_1529:
[----:B------:R-:W-:Y:S05]  /*1a110*/  BRA `(.L_x_1530) ;  /* 0xffffffb800cc7947 */ /* 0x000fea000383ffff */
.L_x_1439:
[----:B0-----:R0:W1:Y:S02]  /*1a120*/  SYNCS.PHASECHK.TRANS64.TRYWAIT P0, [R16+URZ+0x22820], R3 ;  /* 0x02282003100075a7 */ /* 0x001064000800017f */
[----:B-1----:R-:W-:Y:S05]  /*1a130*/  @!P0 NANOSLEEP.SYNCS 0x989680 ;  /* 0x009896800000895d */ /* 0x002fea0003900000 */
[----:B------:R-:W1:Y:S02]  /*1a140*/  @!P0 SYNCS.PHASECHK.TRANS64 P0, [R16+URZ+0x22820], R3 ;  /* 0x02282003100085a7 */ /* 0x000e64000800007f */
[----:B-1----:R-:W-:Y:S05]  /*1a150*/  @!P0 BRA `(.L_x_1439) ;  /* 0xfffffffc00f08947 */ /* 0x002fea000383ffff */
[----:B------:R-:W-:Y:S05]  /*1a160*/  BRA `(.L_x_1531) ;  /* 0xffffffbc00407947 */ /* 0x000fea000383ffff */
.L_x_1443:
[----:B0-----:R0:W1:Y:S02]  /*1a170*/  SYNCS.PHASECHK.TRANS64.TRYWAIT P0, [R0+URZ+0x22880], R10 ;  /* 0x0228800a000075a7 */ /* 0x001064000800017f */
[----:B-1----:R-:W-:Y:S05]  /*1a180*/  @!P0 NANOSLEEP.SYNCS 0x989680 ;  /* 0x009896800000895d */ /* 0x002fea0003900000 */
[----:B------:R-:W1:Y:S02]  /*1a190*/  @!P0 SYNCS.PHASECHK.TRANS64 P0, [R0+URZ+0x22880], R10 ;  /* 0x0228800a000085a7 */ /* 0x000e64000800007f */
[----:B-1----:R-:W-:Y:S05]  /*1a1a0*/  @!P0 BRA `(.L_x_1443) ;  /* 0xfffffffc00f08947 */ /* 0x002fea000383ffff */
[----:B------:R-:W-:Y:S05]  /*1a1b0*/  BRA `(.L_x_1532) ;  /* 0xffffffbc00fc7947 */ /* 0x000fea000383ffff */
.L_x_1444:
        /* <DEDUP_REMOVED lines=8> */
.L_x_1534:
[----:B------:R-:W-:Y:S05]  /*1a240*/  BSYNC B0 ;  /* 0x0000000000007941 */ /* 0x000fea0003800000 */
.L_x_1533:
        /* <DEDUP_REMOVED lines=10> */
.L_x_1535:
[----:B------:R-:W-:Y:S02]  /*1a2f0*/  IMAD.MOV.U32 R13, RZ, RZ, R27 ;  /* 0x000000ffff0d7224 */ /* 0x000fe400078e001b */
[----:B------:R-:W-:Y:S02]  /*1a300*/  IMAD.MOV.U32 R12, RZ, RZ, 0x1 ;  /* 0x00000001ff0c7424 */ /* 0x000fe400078e00ff */
[----:B------:R-:W-:-:S07]  /*1a310*/  IMAD.MOV.U32 R2, RZ, RZ, R14 ;  /* 0x000000ffff027224 */ /* 0x000fce00078e000e */
[----:B------:R-:W-:Y:S05]  /*1a320*/  WARPSYNC.COLLECTIVE R15, `(.L_x_1536) ;  /* 0x000000000f087348 */ /* 0x000fea0003c00000 */
[----:B------:R0:W1:Y:S02]  /*1a330*/  SHFL.IDX P6, R14, R13, R12, R11 ;  /* 0x0000000c0d0e7389 */ /* 0x00006400000c000b */
[----:B01----:R-:W-:Y:S01]  /*1a340*/  ENDCOLLECTIVE ;  /* 0x000000000000791b */ /* 0x003fe20003800000 */
.L_x_1536:
        /* <DEDUP_REMOVED lines=12> */
.L_x_1537:
[----:B------:R-:W-:Y:S02]  /*1a410*/  IMAD.MOV.U32 R13, RZ, RZ, R27 ;  /* 0x000000ffff0d7224 */ /* 0x000fe400078e001b */
[----:B------:R-:W-:Y:S02]  /*1a420*/  IMAD.MOV.U32 R12, RZ, RZ, 0x2 ;  /* 0x00000002ff0c7424 */ /* 0x000fe400078e00ff */
[----:B------:R-:W-:-:S07]  /*1a430*/  IMAD.MOV.U32 R2, RZ, RZ, R14 ;  /* 0x000000ffff027224 */ /* 0x000fce00078e000e */
[----:B------:R-:W-:Y:S05]  /*1a440*/  WARPSYNC.COLLECTIVE R15, `(.L_x_1538) ;  /* 0x000000000f087348 */ /* 0x000fea0003c00000 */
[----:B------:R0:W1:Y:S02]  /*1a450*/  SHFL.IDX P6, R14, R13, R12, R11 ;  /* 0x0000000c0d0e7389 */ /* 0x00006400000c000b */
[----:B01----:R-:W-:Y:S01]  /*1a460*/  ENDCOLLECTIVE ;  /* 0x000000000000791b */ /* 0x003fe20003800000 */
.L_x_1538:
        /* <DEDUP_REMOVED lines=12> */
.L_x_1539:
[----:B------:R-:W-:Y:S02]  /*1a530*/  IMAD.MOV.U32 R13, RZ, RZ, R27 ;  /* 0x000000ffff0d7224 */ /* 0x000fe400078e001b */
[----:B------:R-:W-:Y:S02]  /*1a540*/  IMAD.MOV.U32 R12, RZ, RZ, 0x3 ;  /* 0x00000003ff0c7424 */ /* 0x000fe400078e00ff */
[----:B------:R-:W-:-:S07]  /*1a550*/  IMAD.MOV.U32 R2, RZ, RZ, R14 ;  /* 0x000000ffff027224 */ /* 0x000fce00078e000e */
[----:B------:R-:W-:Y:S05]  /*1a560*/  WARPSYNC.COLLECTIVE R15, `(.L_x_1540) ;  /* 0x000000000f087348 */ /* 0x000fea0003c00000 */
[----:B------:R0:W1:Y:S02]  /*1a570*/  SHFL.IDX P6, R14, R13, R12, R11 ;  /* 0x0000000c0d0e7389 */ /* 0x00006400000c000b */
[----:B01----:R-:W-:Y:S01]  /*1a580*/  ENDCOLLECTIVE ;  /* 0x000000000000791b */ /* 0x003fe20003800000 */
.L_x_1540:
        /* <DEDUP_REMOVED lines=12> */
.L_x_1541:
[----:B------:R-:W-:Y:S01]  /*1a650*/  IMAD.MOV.U32 R2, RZ, RZ, R14 ;  /* 0x000000ffff027224 */ /* 0x000fe200078e000e */
[----:B------:R-:W-:Y:S06]  /*1a660*/  BRA `(.L_x_1542) ;  /* 0xffffffbc00947947 */ /* 0x000fec000383ffff */
.L_x_1449:
[----:B---3--:R3:W4:Y:S02]  /*1a670*/  SYNCS.PHASECHK.TRANS64.TRYWAIT P0, [R0+URZ+0x22840], R10 ;  /* 0x0228400a000075a7 */ /* 0x008724000800017f */
[----:B----4-:R-:W-:Y:S05]  /*1a680*/  @!P0 NANOSLEEP.SYNCS 0x989680 ;  /* 0x009896800000895d */ /* 0x010fea0003900000 */
[----:B------:R-:W4:Y:S02]  /*1a690*/  @!P0 SYNCS.PHASECHK.TRANS64 P0, [R0+URZ+0x22840], R10 ;  /* 0x0228400a000085a7 */ /* 0x000f24000800007f */
[----:B----4-:R-:W-:Y:S05]  /*1a6a0*/  @!P0 BRA `(.L_x_1449) ;  /* 0xfffffffc00f08947 */ /* 0x010fea000383ffff */
[----:B------:R-:W-:Y:S05]  /*1a6b0*/  BRA `(.L_x_1543) ;  /* 0xffffffbc00e87947 */ /* 0x000fea000383ffff */
.L_x_1450:
        /* <DEDUP_REMOVED lines=8> */
.L_x_1545:
[----:B------:R-:W-:Y:S05]  /*1a740*/  BSYNC B0 ;  /* 0x0000000000007941 */ /* 0x000fea0003800000 */
.L_x_1544:
        /* <DEDUP_REMOVED lines=9> */
.L_x_1546:
[----:B------:R-:W-:Y:S02]  /*1a7e0*/  IMAD.MOV.U32 R13, RZ, RZ, R8 ;  /* 0x000000ffff0d7224 */ /* 0x000fe400078e0008 */
[----:B------:R-:W-:Y:S02]  /*1a7f0*/  IMAD.MOV.U32 R12, RZ, RZ, 0x1 ;  /* 0x00000001ff0c7424 */ /* 0x000fe400078e00ff */
[----:B------:R-:W-:-:S07]  /*1a800*/  IMAD.MOV.U32 R2, RZ, RZ, R14 ;  /* 0x000000ffff027224 */ /* 0x000fce00078e000e */
[----:B------:R-:W-:Y:S05]  /*1a810*/  WARPSYNC.COLLECTIVE R15, `(.L_x_1547) ;  /* 0x000000000f087348 */ /* 0x000fea0003c00000 */
[----:B------:R0:W1:Y:S02]  /*1a820*/  SHFL.IDX P6, R14, R13, R12, R11 ;  /* 0x0000000c0d0e7389 */ /* 0x00006400000c000b */
[----:B01----:R-:W-:Y:S01]  /*1a830*/  ENDCOLLECTIVE ;  /* 0x000000000000791b */ /* 0x003fe20003800000 */
.L_x_1547:
        /* <DEDUP_REMOVED lines=13> */
.L_x_1548:
[----:B------:R-:W-:Y:S02]  /*1a910*/  IMAD.MOV.U32 R13, RZ, RZ, R8 ;  /* 0x000000ffff0d7224 */ /* 0x000fe400078e0008 */
[----:B------:R-:W-:Y:S02]  /*1a920*/  IMAD.MOV.U32 R12, RZ, RZ, 0x2 ;  /* 0x00000002ff0c7424 */ /* 0x000fe400078e00ff */
[----:B------:R-:W-:-:S07]  /*1a930*/  IMAD.MOV.U32 R2, RZ, RZ, R14 ;  /* 0x000000ffff027224 */ /* 0x000fce00078e000e */
[----:B------:R-:W-:Y:S05]  /*1a940*/  WARPSYNC.COLLECTIVE R15, `(.L_x_1549) ;  /* 0x000000000f087348 */ /* 0x000fea0003c00000 */
[----:B------:R0:W1:Y:S02]  /*1a950*/  SHFL.IDX P6, R14, R13, R12, R11 ;  /* 0x0000000c0d0e7389 */ /* 0x00006400000c000b */
[----:B01----:R-:W-:Y:S01]  /*1a960*/  ENDCOLLECTIVE ;  /* 0x000000000000791b */ /* 0x003fe20003800000 */
.L_x_1549:
        /* <DEDUP_REMOVED lines=13> */
.L_x_1550:
[----:B------:R-:W-:Y:S02]  /*1aa40*/  IMAD.MOV.U32 R13, RZ, RZ, R8 ;  /* 0x000000ffff0d7224 */ /* 0x000fe400078e0008 */
[----:B------:R-:W-:Y:S02]  /*1aa50*/  IMAD.MOV.U32 R12, RZ, RZ, 0x3 ;  /* 0x00000003ff0c7424 */ /* 0x000fe400078e00ff */
[----:B------:R-:W-:-:S07]  /*1aa60*/  IMAD.MOV.U32 R2, RZ, RZ, R14 ;  /* 0x000000ffff027224 */ /* 0x000fce00078e000e */
[----:B------:R-:W-:Y:S05]  /*1aa70*/  WARPSYNC.COLLECTIVE R15, `(.L_x_1551) ;  /* 0x000000000f087348 */ /* 0x000fea0003c00000 */
[----:B------:R0:W1:Y:S02]  /*1aa80*/  SHFL.IDX P6, R14, R13, R12, R11 ;  /* 0x0000000c0d0e7389 */ /* 0x00006400000c000b */
[----:B01----:R-:W-:Y:S01]  /*1aa90*/  ENDCOLLECTIVE ;  /* 0x000000000000791b */ /* 0x003fe20003800000 */
.L_x_1551:
        /* <DEDUP_REMOVED lines=13> */
.L_x_1552:
[----:B------:R-:W-:Y:S01]  /*1ab70*/  IMAD.MOV.U32 R2, RZ, RZ, R14 ;  /* 0x000000ffff027224 */ /* 0x000fe200078e000e */
[----:B------:R-:W-:Y:S06]  /*1ab80*/  BRA `(.L_x_1553) ;  /* 0xffffffbc00747947 */ /* 0x000fec000383ffff */
.L_x_1455:
[----:B0-----:R0:W2:Y:S02]  /*1ab90*/  SYNCS.PHASECHK.TRANS64.TRYWAIT P1, [R0+URZ+0x22870], R3 ;  /* 0x02287003000075a7 */ /* 0x0010a4000802017f */
[----:B--2---:R-:W-:Y:S05]  /*1aba0*/  @!P1 NANOSLEEP.SYNCS 0x989680 ;  /* 0x009896800000995d */ /* 0x004fea0003900000 */
[----:B------:R-:W2:Y:S02]  /*1abb0*/  @!P1 SYNCS.PHASECHK.TRANS64 P1, [R0+URZ+0x22870], R3 ;  /* 0x02287003000095a7 */ /* 0x000ea4000802007f */
[----:B--2---:R-:W-:Y:S05]  /*1abc0*/  @!P1 BRA `(.L_x_1455) ;  /* 0xfffffffc00f09947 */ /* 0x004fea000383ffff */
[----:B------:R-:W-:Y:S05]  /*1abd0*/  BRA `(.L_x_1554) ;  /* 0xffffffbc00e07947 */ /* 0x000fea000383ffff */
.L_x_1457:
[----:B0-----:R0:W2:Y:S02]  /*1abe0*/  SYNCS.PHASECHK.TRANS64.TRYWAIT P1, [R0+URZ+0x22860], R3 ;  /* 0x02286003000075a7 */ /* 0x0010a4000802017f */
[----:B--2---:R-:W-:Y:S05]  /*1abf0*/  @!P1 NANOSLEEP.SYNCS 0x989680 ;  /* 0x009896800000995d */ /* 0x004fea0003900000 */
[----:B------:R-:W2:Y:S02]  /*1ac00*/  @!P1 SYNCS.PHASECHK.TRANS64 P1, [R0+URZ+0x22860], R3 ;  /* 0x02286003000095a7 */ /* 0x000ea4000802007f */
[----:B--2---:R-:W-:Y:S05]  /*1ac10*/  @!P1 BRA `(.L_x_1457) ;  /* 0xfffffffc00f09947 */ /* 0x004fea000383ffff */
[----:B------:R-:W-:Y:S05]  /*1ac20*/  BRA `(.L_x_1555) ;  /* 0xffffffbc00f07947 */ /* 0x000fea000383ffff */
.L_x_1465:
[----:B0-----:R0:W2:Y:S02]  /*1ac30*/  SYNCS.PHASECHK.TRANS64.TRYWAIT P1, [R18+URZ+0x22870], R3 ;  /* 0x02287003120075a7 */ /* 0x0010a4000802017f */
[----:B--2---:R-:W-:Y:S05]  /*1ac40*/  @!P1 NANOSLEEP.SYNCS 0x989680 ;  /* 0x009896800000995d */ /* 0x004fea0003900000 */
[----:B------:R-:W2:Y:S02]  /*1ac50*/  @!P1 SYNCS.PHASECHK.TRANS64 P1, [R18+URZ+0x22870], R3 ;  /* 0x02287003120095a7 */ /* 0x000ea4000802007f */
[----:B--2---:R-:W-:Y:S05]  /*1ac60*/  @!P1 BRA `(.L_x_1465) ;  /* 0xfffffffc00f09947 */ /* 0x004fea000383ffff */
[----:B------:R-:W-:Y:S05]  /*1ac70*/  BRA `(.L_x_1556) ;  /* 0xffffffc400847947 */ /* 0x000fea000383ffff */
.L_x_1467:
[----:B0-----:R0:W2:Y:S02]  /*1ac80*/  SYNCS.PHASECHK.TRANS64.TRYWAIT P1, [R18+URZ+0x22860], R3 ;  /* 0x02286003120075a7 */ /* 0x0010a4000802017f */
[----:B--2---:R-:W-:Y:S05]  /*1ac90*/  @!P1 NANOSLEEP.SYNCS 0x989680 ;  /* 0x009896800000995d */ /* 0x004fea0003900000 */
[----:B------:R-:W2:Y:S02]  /*1aca0*/  @!P1 SYNCS.PHASECHK.TRANS64 P1, [R18+URZ+0x22860], R3 ;  /* 0x02286003120095a7 */ /* 0x000ea4000802007f */
[----:B--2---:R-:W-:Y:S05]  /*1acb0*/  @!P1 BRA `(.L_x_1467) ;  /* 0xfffffffc00f09947 */ /* 0x004fea000383ffff */
[----:B------:R-:W-:Y:S05]  /*1acc0*/  BRA `(.L_x_1557) ;  /* 0xffffffc400907947 */ /* 0x000fea000383ffff */
.L_x_1481:
[----:B0-----:R0:W2:Y:S02]  /*1acd0*/  SYNCS.PHASECHK.TRANS64.TRYWAIT P0, [R5+URZ+0x22820], R0 ;  /* 0x02282000050075a7 */ /* 0x0010a4000800017f */
[----:B--2---:R-:W-:Y:S05]  /*1ace0*/  @!P0 NANOSLEEP.SYNCS 0x989680 ;  /* 0x009896800000895d */ /* 0x004fea0003900000 */
[----:B------:R-:W2:Y:S02]  /*1acf0*/  @!P0 SYNCS.PHASECHK.TRANS64 P0, [R5+URZ+0x22820], R0 ;  /* 0x02282000050085a7 */ /* 0x000ea4000800007f */
[----:B--2---:R-:W-:Y:S05]  /*1ad00*/  @!P0 BRA `(.L_x_1481) ;  /* 0xfffffffc00f08947 */ /* 0x004fea000383ffff */
[----:B------:R-:W-:Y:S05]  /*1ad10*/  BRA `(.L_x_1558) ;  /* 0xffffffd800e07947 */ /* 0x000fea000383ffff */
.L_x_1482:
        /* <DEDUP_REMOVED lines=11> */
.L_x_1560:
[----:B------:R-:W-:Y:S05]  /*1add0*/  BSYNC B0 ;  /* 0x0000000000007941 */ /* 0x000fea0003800000 */
.L_x_1559:
[----:B------:R-:W-:Y:S05]  /*1ade0*/  BRA `(.L_x_1561) ;  /* 0xffffffd800c87947 */ /* 0x000fea000383ffff */
.L_x_1485:
[----:B------:R-:W-:Y:S01]  /*1adf0*/  BSSY B1, `(.L_x_1562) ;  /* 0x0000006000017945 */ /* 0x000fe20003800000 */
[----:B------:R-:W-:-:S07]  /*1ae00*/  IMAD.MOV.U32 R15, RZ, RZ, -0x1 ;  /* 0xffffffffff0f7424 */ /* 0x000fce00078e00ff */
[----:B01----:R-:W-:Y:S05]  /*1ae10*/  WARPSYNC.COLLECTIVE R15, `(.L_x_1563) ;  /* 0x000000000f0c7348 */ /* 0x003fea0003c00000 */
[----:B------:R-:W-:Y:S02]  /*1ae20*/  ELECT P6, UR62, PT ;  /* 0x00000000003e782f */ /* 0x000fe400038c0000 */
[----:B------:R-:W-:Y:S01]  /*1ae30*/  MOV R14, UR62 ;  /* 0x0000003e000e7c02 */ /* 0x000fe20008000f00 */
[----:B01----:R-:W-:Y:S10]  /*1ae40*/  ENDCOLLECTIVE ;  /* 0x000000000000791b */ /* 0x003ff40003800000 */
.L_x_1563:
[----:B------:R-:W-:Y:S05]  /*1ae50*/  BSYNC B1 ;  /* 0x0000000000017941 */ /* 0x000fea0003800000 */
.L_x_1562:
[----:B------:R-:W-:Y:S05]  /*1ae60*/  BRA `(.L_x_1564) ;  /* 0xffffffd800c07947 */ /* 0x000fea000383ffff */
.L_x_1487:
[----:B0-----:R0:W2:Y:S02]  /*1ae70*/  SYNCS.PHASECHK.TRANS64.TRYWAIT P1, [R3+URZ+0x22840], R2 ;  /* 0x02284002030075a7 */ /* 0x0010a4000802017f */
[----:B--2---:R-:W-:Y:S05]  /*1ae80*/  @!P1 NANOSLEEP.SYNCS 0x989680 ;  /* 0x009896800000995d */ /* 0x004fea0003900000 */
[----:B------:R-:W2:Y:S02]  /*1ae90*/  @!P1 SYNCS.PHASECHK.TRANS64 P1, [R3+URZ+0x22840], R2 ;  /* 0x02284002030095a7 */ /* 0x000ea4000802007f */
[----:B--2---:R-:W-:Y:S05]  /*1aea0*/  @!P1 BRA `(.L_x_1487) ;  /* 0xfffffffc00f09947 */ /* 0x004fea000383ffff */
[----:B------:R-:W-:Y:S05]  /*1aeb0*/  BRA `(.L_x_1565) ;  /* 0xffffffd800e07947 */ /* 0x000fea000383ffff */
.L_x_1489:
[----:B--2---:R2:W3:Y:S02]  /*1aec0*/  SYNCS.PHASECHK.TRANS64.TRYWAIT P1, [R19+URZ+0x22840], R0 ;  /* 0x02284000130075a7 */ /* 0x0044e4000802017f */
[----:B---3--:R-:W-:Y:S05]  /*1aed0*/  @!P1 NANOSLEEP.SYNCS 0x989680 ;  /* 0x009896800000995d */ /* 0x008fea0003900000 */
[----:B------:R-:W3:Y:S02]  /*1aee0*/  @!P1 SYNCS.PHASECHK.TRANS64 P1, [R19+URZ+0x22840], R0 ;  /* 0x02284000130095a7 */ /* 0x000ee4000802007f */
[----:B---3--:R-:W-:Y:S05]  /*1aef0*/  @!P1 BRA `(.L_x_1489) ;  /* 0xfffffffc00f09947 */ /* 0x008fea000383ffff */
[----:B------:R-:W-:Y:S05]  /*1af00*/  BRA `(.L_x_1566) ;  /* 0xffffffd800ec7947 */ /* 0x000fea000383ffff */
.L_x_1491:
[----:B---3--:R3:W4:Y:S02]  /*1af10*/  SYNCS.PHASECHK.TRANS64.TRYWAIT P1, [R3+URZ+0x22860], R2 ;  /* 0x02286002030075a7 */ /* 0x008724000802017f */
[----:B----4-:R-:W-:Y:S05]  /*1af20*/  @!P1 NANOSLEEP.SYNCS 0x989680 ;  /* 0x009896800000995d */ /* 0x010fea0003900000 */
[----:B------:R-:W4:Y:S02]  /*1af30*/  @!P1 SYNCS.PHASECHK.TRANS64 P1, [R3+URZ+0x22860], R2 ;  /* 0x02286002030095a7 */ /* 0x000f24000802007f */
[----:B----4-:R-:W-:Y:S05]  /*1af40*/  @!P1 BRA `(.L_x_1491) ;  /* 0xfffffffc00f09947 */ /* 0x010fea000383ffff */
[----:B------:R-:W-:Y:S05]  /*1af50*/  BRA `(.L_x_1567) ;  /* 0xffffffd800e87947 */ /* 0x000fea000383ffff */
.L_x_1493:
[----:B----4-:R4:W0:Y:S02]  /*1af60*/  SYNCS.PHASECHK.TRANS64.TRYWAIT P1, [R19+URZ+0x22860], R0 ;  /* 0x02286000130075a7 */ /* 0x010824000802017f */
[----:B0-----:R-:W-:Y:S05]  /*1af70*/  @!P1 NANOSLEEP.SYNCS 0x989680 ;  /* 0x009896800000995d */ /* 0x001fea0003900000 */
[----:B------:R-:W0:Y:S02]  /*1af80*/  @!P1 SYNCS.PHASECHK.TRANS64 P1, [R19+URZ+0x22860], R0 ;  /* 0x02286000130095a7 */ /* 0x000e24000802007f */
[----:B0-----:R-:W-:Y:S05]  /*1af90*/  @!P1 BRA `(.L_x_1493) ;  /* 0xfffffffc00f09947 */ /* 0x001fea000383ffff */
[----:B------:R-:W-:Y:S05]  /*1afa0*/  BRA `(.L_x_1568) ;  /* 0xffffffd800e47947 */ /* 0x000fea000383ffff */
.L_x_1495:
[----:B------:R0:W0:Y:S02]  /*1afb0*/  SYNCS.PHASECHK.TRANS64.TRYWAIT P1, [R3+URZ+0x22880], R2 ;  /* 0x02288002030075a7 */ /* 0x000024000802017f */
[----:B0-----:R-:W-:Y:S05]  /*1afc0*/  @!P1 NANOSLEEP.SYNCS 0x989680 ;  /* 0x009896800000995d */ /* 0x001fea0003900000 */
[----:B------:R-:W0:Y:S02]  /*1afd0*/  @!P1 SYNCS.PHASECHK.TRANS64 P1, [R3+URZ+0x22880], R2 ;  /* 0x02288002030095a7 */ /* 0x000e24000802007f */
[----:B0-----:R-:W-:Y:S05]  /*1afe0*/  @!P1 BRA `(.L_x_1495) ;  /* 0xfffffffc00f09947 */ /* 0x001fea000383ffff */
[----:B------:R-:W-:Y:S05]  /*1aff0*/  BRA `(.L_x_1569) ;  /* 0xffffffd800e07947 */ /* 0x000fea000383ffff */
.L_x_1570:
        /* <DEDUP_REMOVED lines=16> */
.L_x_3318:


//--------------------- .text._ZN7cutlass13device_kernelIN5flash11enable_sm90INS1_16FlashAttnFwdSm90INS1_25CollectiveMainloopFwdSm90ILi2EN4cute5tupleIJNS5_1CILi1EEES8_S8_EEENS6_IJNS7_ILi128EEESA_NS7_ILi192EEEEEELi128ENS_12float_e4m3_tEfNS_4arch4Sm90ELb0ELb1ELb0ELb1ELb1ELb1ELb0ELb1ELb1ELb1ELb1ELb0EEENS1_21CollectiveEpilogueFwdINS6_IJSA_SA_SA_EEES9_NS_10bfloat16_tESF_Li256ELb1ELb1ELb1ELb1EEENS1_36VarlenDynamicPersistentTileSchedulerILi128ELi128ELi256ELi128ELb1ELb1ELb1ELb1ELb0ELb1EEEEEEEEEvNT_6ParamsE --------------------------
	.section	.text._ZN7cutlass13device_kernelIN5flash11enable_sm90INS1_16FlashAttnFwdSm90INS1_25CollectiveMainloopFwdSm90ILi2EN4cute5tupleIJNS5_1CILi1EEES8_S8_EEENS6_IJNS7_ILi128EEESA_NS7_ILi192EEEEEELi128ENS_12float_e4m3_tEfNS_4arch4Sm90ELb0ELb1ELb0ELb1ELb1ELb1ELb0ELb1ELb1ELb1ELb1ELb0EEENS1_21CollectiveEpilogueFwdINS6_IJSA_SA_SA_EEES9_NS_10bfloat16_tESF_Li256ELb1ELb1ELb1ELb1EEENS1_36VarlenDynamicPersistentTileSchedulerILi128ELi128ELi256ELi128ELb1ELb1ELb1ELb1ELb0ELb1EEEEEEEEEvNT_6ParamsE,"ax",@progbits
	.align	128
.text._ZN7cutlass13device_kernelIN5flash11enable_sm90INS1_16FlashAttnFwdSm90INS1_25CollectiveMainloopFwdSm90ILi2EN4cute5tupleIJNS5_1CILi1EEES8_S8_EEENS6_IJNS7_ILi128EEESA_NS7_ILi192EEEEEELi128ENS_12float_e4m3_tEfNS_4arch4Sm90ELb0ELb1ELb0ELb1ELb1ELb1ELb0ELb1ELb1ELb1ELb1ELb0EEENS1_21CollectiveEpilogueFwdINS6_IJSA_SA_SA_EEES9_NS_10bfloat16_tESF_Li256ELb1ELb1ELb1ELb1EEENS1_36VarlenDynamicPersistentTileSchedulerILi128ELi128ELi256ELi128ELb1ELb1ELb1ELb1ELb0ELb1EEEEEEEEEvNT_6ParamsE:
        .type           _ZN7cutlass13device_kernelIN5flash11enable_sm90INS1_16FlashAttnFwdSm90INS1_25CollectiveMainloopFwdSm90ILi2EN4cute5tupleIJNS5_1CILi1EEES8_S8_EEENS6_IJNS7_ILi128EEESA_NS7_ILi192EEEEEELi128ENS_12float_e4m3_tEfNS_4arch4Sm90ELb0ELb1ELb0ELb1ELb1ELb1ELb0ELb1ELb1ELb1ELb1ELb0EEENS1_21CollectiveEpilogueFwdINS6_IJSA_SA_SA_EEES9_NS_10bfloat16_tESF_Li256ELb1ELb1ELb1ELb1EEENS1_36VarlenDynamicPersistentTileSchedulerILi128ELi128ELi256ELi128ELb1ELb1ELb1ELb1ELb0ELb1EEEEEEEEEvNT_6ParamsE,@function
        .size           _ZN7cutlass13device_kernelIN5flash11enable_sm90INS1_16FlashAttnFwdSm90INS1_25CollectiveMainloopFwdSm90ILi2EN4cute5tupleIJNS5_1CILi1EEES8_S8_EEENS6_IJNS7_ILi128EEESA_NS7_ILi192EEEEEELi128ENS_12float_e4m3_tEfNS_4arch4Sm90ELb0ELb1ELb0ELb1ELb1ELb1ELb0ELb1ELb1ELb1ELb1ELb0EEENS1_21CollectiveEpilogueFwdINS6_IJSA_SA_SA_EEES9_NS_10bfloat16_tESF_Li256ELb1ELb1ELb1ELb1EEENS1_36VarlenDynamicPersistentTileSchedulerILi128ELi128ELi256ELi128ELb1ELb1ELb1ELb1ELb0ELb1EEEEEEEEEvNT_6ParamsE,(.L_x_3319 - _ZN7cutlass13device_kernelIN5flash11enable_sm90INS1_16FlashAttnFwdSm90INS1_25CollectiveMainloopFwdSm90ILi2EN4cute5tupleIJNS5_1CILi1EEES8_S8_EEENS6_IJNS7_ILi128EEESA_NS7_ILi192EEEEEELi128ENS_12float_e4m3_tEfNS_4arch4Sm90ELb0ELb1ELb0ELb1ELb1ELb1ELb0ELb1ELb1ELb1ELb1ELb0EEENS1_21CollectiveEpilogueFwdINS6_IJSA_SA_SA_EEES9_NS_10bfloat16_tESF_Li256ELb1ELb1ELb1ELb1EEENS1_36VarlenDynamicPersistentTileSchedulerILi128ELi128ELi256ELi128ELb1ELb1ELb1ELb1ELb0ELb1EEEEEEEEEvNT_6ParamsE)
        .other          _ZN7cutlass13device_kernelIN5flash11enable_sm90INS1_16FlashAttnFwdSm90INS1_25CollectiveMainloopFwdSm90ILi2EN4cute5tupleIJNS5_1CILi1EEES8_S8_EEENS6_IJNS7_ILi128EEESA_NS7_ILi192EEEEEELi128ENS_12float_e4m3_tEfNS_4arch4Sm90ELb0ELb1ELb0ELb1ELb1ELb1ELb0ELb1ELb1ELb1ELb1ELb0EEENS1_21CollectiveEpilogueFwdINS6_IJSA_SA_SA_EEES9_NS_10bfloat16_tESF_Li256ELb1ELb1ELb1ELb1EEENS1_36VarlenDynamicPersistentTileSchedulerILi128ELi128ELi256ELi128ELb1ELb1ELb1ELb1ELb0ELb1EEEEEEEEEvNT_6ParamsE,@"STO_CUDA_ENTRY STV_DEFAULT"
_ZN7cutlass13device_kernelIN5flash11enable_sm90INS1_16FlashAttnFwdSm90INS1_25CollectiveMainloopFwdSm90ILi2EN4cute5tupleIJNS5_1CILi1EEES8_S8_EEENS6_IJNS7_ILi128EEESA_NS7_ILi192EEEEEELi128ENS_12float_e4m3_tEfNS_4arch4Sm90ELb0ELb1ELb0ELb1ELb1ELb1ELb0ELb1ELb1ELb1ELb1ELb0EEENS1_21CollectiveEpilogueFwdINS6_IJSA_SA_SA_EEES9_NS_10bfloat16_tESF_Li256ELb1ELb1ELb1ELb1EEENS1_36VarlenDynamicPersistentTileSchedulerILi128ELi128ELi256ELi128ELb1ELb1ELb1ELb1ELb0ELb1EEEEEEEEEvNT_6ParamsE:
        /* <DEDUP_REMOVED lines=18> */
.L_x_1572:
[----:B------:R-:W-:Y:S05]  /*0120*/  BSYNC B0 ;  /* 0x0000000000007941 */ /* 0x000fea0003800000 */
.L_x_1571:
        /* <DEDUP_REMOVED lines=41> */
.L_x_1573:
        /* <DEDUP_REMOVED lines=22> */
.L_x_1574:
        /* <DEDUP_REMOVED lines=18> */
.L_x_1575:
        /* <DEDUP_REMOVED lines=22> */
.L_x_1576:
        /* <DEDUP_REMOVED lines=23> */
.L_x_1577:
        /* <DEDUP_REMOVED lines=8> */
.L_x_1580:
[----:B------:R-:W-:-:S08]  /*0990*/  NOP ;  /* 0x0000000000007918 */ /* 0x000fd00000000000 */
[----:B------:R-:W0:Y:S02]  /*09a0*/  USETMAXREG.TRY_ALLOC.CTAPOOL UP0, 0xe8 ;  /* 0x000000e8000079c8 */ /* 0x000e240008000600 */
[----:B0-----:R-:W-:-:S13]  /*09b0*/  PLOP3.LUT P0, PT, PT, PT, UP0, 0x80, 0x0 ;  /* 0x000000000000781c */ /* 0x001fda0003f0f008 */
[----:B------:R-:W-:Y:S05]  /*09c0*/  @!P0 BRA `(.L_x_1580) ;  /* 0xfffffffc00f08947 */ /* 0x000fea000383ffff */
[----:B------:R-:W0:Y:S01]  /*09d0*/  S2R R0, SR_TID.X ;  /* 0x0000000000007919 */ /* 0x000e220000002100 */
[----:B------:R-:W1:Y:S01]  /*09e0*/  S2UR UR38, SR_CgaCtaId ;  /* 0x00000000002679c3 */ /* 0x000e620000008800 */
[----:B------:R-:W-:Y:S01]  /*09f0*/  UMOV UR4, 0x400 ;  /* 0x0000040000047882 */ /* 0x000fe20000000000 */
[----:B------:R-:W-:-:S06]  /*0a00*/  LOP3.LUT R17, R17, 0xdfffffff, RZ, 0xc0, !PT ;  /* 0xdfffffff11117812 */ /* 0x000fcc00078ec0ff */
[----:B------:R-:W-:Y:S06]  /*0a10*/  BAR.ARV 0x8, 0x180 ;  /* 0x0206000000007b1d */ /* 0x000fec0000002000 */
[----:B-1----:R-:W-:-:S06]  /*0a20*/  ULEA UR4, UR38, UR4, 0x18 ;  /* 0x0000000426047291 */ /* 0x002fcc000f8ec03f */
[----:B------:R-:W-:Y:S01]  /*0a30*/  IMAD.U32 R16, RZ, RZ, UR4 ;  /* 0x00000004ff107e24 */ /* 0x000fe2000f8e00ff */
[----:B0-----:R-:W-:Y:S01]  /*0a40*/  SHF.R.U32.HI R0, RZ, 0x7, R0 ;  /* 0x00000007ff007819 */ /* 0x001fe20000011600 */
[----:B------:R-:W-:-:S03]  /*0a50*/  ULDC UR4, c[0x0][0xc3c] ;  /* 0x00030f0000047ab9 */ /* 0x000fc60000000800 */
[----:B------:R-:W-:-:S13]  /*0a60*/  ISETP.NE.AND P0, PT, R0, 0x1, PT ;  /* 0x000000010000780c */ /* 0x000fda0003f05270 */
[----:B------:R-:W-:Y:S01]  /*0a70*/  @P0 LOP3.LUT R17, R17, 0x20000000, RZ, 0xfc, !PT ;  /* 0x2000000011110812 */ /* 0x000fe200078efcff */
[----:B------:R-:W-:Y:S08]  /*0a80*/  @!P0 BAR.ARV 0x9, 0x100 ;  /* 0x0244000000008b1d */ /* 0x000ff00000002000 */
[----:B------:R-:W-:Y:S06]  /*0a90*/  BAR.SYNC.DEFER_BLOCKING 0x5, 0x180 ;  /* 0x0146000000007b1d */ /* 0x000fec0000010000 */
[----:B------:R-:W0:Y:S02]  /*0aa0*/  LDS.128 R192, [R16+0x228d0] ;  /* 0x0228d00010c07984 */ /* 0x000e240000000c00 */
[----:B------:R-:W-:Y:S06]  /*0ab0*/  BAR.ARV 0x4, 0x180 ;  /* 0x0106000000007b1d */ /* 0x000fec0000002000 */
[----:B0-----:R-:W-:-:S13]  /*0ac0*/  ISETP.GE.AND P0, PT, R195, UR4, PT ;  /* 0x00000004c3007c0c */ /* 0x001fda000bf06270 */
[----:B------:R-:W-:Y:S05]  /*0ad0*/  @P0 BRA `(.L_x_1581) ;  /* 0x0000029800f40947 */ /* 0x000fea0003800000 */
[----:B------:R-:W0:Y:S01]  /*0ae0*/  S2R R0, SR_TID.X ;  /* 0x0000000000007919 */ /* 0x000e220000002100 */
[----:B------:R-:W-:Y:S01]  /*0af0*/  R2UR UR39, R16 ;  /* 0x00000000102772ca */ /* 0x000fe200000e0000 */
[----:B------:R-:W-:Y:S01]  /*0b00*/  IMAD.MOV.U32 R225, RZ, RZ, 0x20 ;  /* 0x00000020ffe17424 */ /* 0x000fe200078e00ff */
[----:B------:R-:W-:Y:S01]  /*0b10*/  CS2R R22, SRZ ;  /* 0x0000000000167805 */ /* 0x000fe2000001ff00 */
[----:B------:R-:W-:Y:S01]  /*0b20*/  IMAD.MOV.U32 R173, RZ, RZ, RZ ;  /* 0x000000ffffad7224 */ /* 0x000fe200078e00ff */
[----:B------:R-:W-:Y:S01]  /*0b30*/  ULOP3.LUT UR40, UR36, 0x1, URZ, 0xfc, !UPT ;  /* 0x0000000124287892 */ /* 0x000fe2000f8efc3f */
[----:B------:R-:W-:Y:S01]  /*0b40*/  IMAD.MOV.U32 R168, RZ, RZ, RZ ;  /* 0x000000ffffa87224 */ /* 0x000fe200078e00ff */
[----:B------:R-:W-:-:S07]  /*0b50*/  UMOV UR37, URZ ;  /* 0x0000003f00257c82 */ /* 0x000fce0008000000 */
[----:B------:R-:W-:Y:S01]  /*0b60*/  UIADD3 UR39, UR39, 0x10400, URZ ;  /* 0x0001040027277890 */ /* 0x000fe2000fffe03f */
[----:B0-----:R-:W-:-:S05]  /*0b70*/  VIADD R15, R0, 0xffffff80 ;  /* 0xffffff80000f7836 */ /* 0x001fca0000000000 */
[----:B------:R-:W-:Y:S02]  /*0b80*/  SHF.R.S32.HI R0, RZ, 0x1f, R15 ;  /* 0x0000001fff007819 */ /* 0x000fe4000001140f */
[-C--:B------:R-:W-:Y:S02]  /*0b90*/  LEA.HI R3, R15, R15.reuse, RZ, 0x1 ;  /* 0x0000000f0f037211 */ /* 0x080fe400078f08ff */
[CC--:B------:R-:W-:Y:S02]  /*0ba0*/  LEA.HI R6, R0.reuse, R15.reuse, RZ, 0x4 ;  /* 0x0000000f00067211 */ /* 0x0c0fe400078f20ff */
[CC--:B------:R-:W-:Y:S02]  /*0bb0*/  LEA.HI R4, R0.reuse, R15.reuse, RZ, 0x5 ;  /* 0x0000000f00047211 */ /* 0x0c0fe400078f28ff */
[----:B------:R-:W-:Y:S02]  /*0bc0*/  LEA.HI R2, R0, R15, RZ, 0x2 ;  /* 0x0000000f00027211 */ /* 0x000fe400078f10ff */
[----:B------:R-:W-:Y:S01]  /*0bd0*/  SHF.R.S32.HI R204, RZ, 0x4, R6 ;  /* 0x00000004ffcc7819 */ /* 0x000fe20000011406 */
[----:B------:R-:W-:Y:S01]  /*0be0*/  IMAD.SHL.U32 R8, R4, 0x20, RZ ;  /* 0x0000002004087824 */ /* 0x000fe200078e00ff */
[----:B------:R-:W-:-:S02]  /*0bf0*/  LOP3.LUT R7, R6, 0x3fffff0, RZ, 0xc0, !PT ;  /* 0x03fffff006077812 */ /* 0x000fc400078ec0ff */
[--C-:B------:R-:W-:Y:S02]  /*0c00*/  SHF.R.S32.HI R4, RZ, 0x2, R2.reuse ;  /* 0x00000002ff047819 */ /* 0x100fe40000011402 */
[----:B------:R-:W-:Y:S01]  /*0c10*/  SHF.R.S32.HI R5, RZ, 0x1f, R2 ;  /* 0x0000001fff057819 */ /* 0x000fe20000011402 */
[----:B------:R-:W-:Y:S01]  /*0c20*/  IMAD.IADD R7, R15, 0x1, -R7 ;  /* 0x000000010f077824 */ /* 0x000fe200078e0a07 */
[----:B------:R-:W-:Y:S02]  /*0c30*/  LEA.HI R6, R6, R204, RZ, 0x1 ;  /* 0x000000cc06067211 */ /* 0x000fe400078f08ff */
[----:B------:R-:W-:Y:S02]  /*0c40*/  LOP3.LUT R8, R8, 0xfffffc00, RZ, 0xc0, !PT ;  /* 0xfffffc0008087812 */ /* 0x000fe400078ec0ff */
[----:B------:R-:W-:Y:S02]  /*0c50*/  LEA.HI R5, R5, R4, RZ, 0x2 ;  /* 0x0000000405057211 */ /* 0x000fe400078f10ff */
[----:B------:R-:W-:Y:S01]  /*0c60*/  LOP3.LUT R9, R6, 0x1ffffffe, RZ, 0xc0, !PT ;  /* 0x1ffffffe06097812 */ /* 0x000fe200078ec0ff */
[----:B------:R-:W-:Y:S01]  /*0c70*/  IMAD R8, R7, 0x40, R8 ;  /* 0x0000004007087824 */ /* 0x000fe200078e0208 */
[----:B------:R-:W-:-:S02]  /*0c80*/  LOP3.LUT R5, R5, 0xfffffffc, RZ, 0xc0, !PT ;  /* 0xfffffffc05057812 */ /* 0x000fc400078ec0ff */
[----:B------:R-:W-:Y:S01]  /*0c90*/  LOP3.LUT R2, R2, 0xfffffffc, RZ, 0xc0, !PT ;  /* 0xfffffffc02027812 */ /* 0x000fe200078ec0ff */
[----:B------:R-:W-:Y:S01]  /*0ca0*/  IMAD.IADD R9, R204, 0x1, -R9 ;  /* 0x00000001cc097824 */ /* 0x000fe200078e0a09 */
[----:B------:R-:W-:Y:S01]  /*0cb0*/  LOP3.LUT R227, R3, 0xfffffffe, RZ, 0xc0, !PT ;  /* 0xfffffffe03e37812 */ /* 0x000fe200078ec0ff */
[----:B------:R-:W-:Y:S01]  /*0cc0*/  IMAD.IADD R5, R4, 0x1, -R5 ;  /* 0x0000000104057824 */ /* 0x000fe200078e0a05 */
[--C-:B------:R-:W-:Y:S01]  /*0cd0*/  SHF.R.S32.HI R176, RZ, 0x1, R3.reuse ;  /* 0x00000001ffb07819 */ /* 0x100fe20000011403 */
[----:B------:R-:W-:Y:S01]  /*0ce0*/  IMAD R6, R9, 0x8, R8 ;  /* 0x0000000809067824 */ /* 0x000fe200078e0208 */
[----:B------:R-:W-:Y:S01]  /*0cf0*/  SHF.R.S32.HI R7, RZ, 0x1f, R3 ;  /* 0x0000001fff077819 */ /* 0x000fe20000011403 */
[C---:B------:R-:W-:Y:S01]  /*0d00*/  IMAD.IADD R4, R15.reuse, 0x1, -R2 ;  /* 0x000000010f047824 */ /* 0x040fe200078e0a02 */
[----:B------:R-:W-:Y:S01]  /*0d10*/  LEA.HI R2, R0, R15, RZ, 0x7 ;  /* 0x0000000f00027211 */ /* 0x000fe200078f38ff */
[----:B------:R-:W-:Y:S01]  /*0d20*/  IMAD.IADD R227, R15, 0x1, -R227 ;  /* 0x000000010fe37824 */ /* 0x000fe200078e0ae3 */
[----:B------:R0:W-:Y:S01]  /*0d30*/  STL [R1+0x58], R6 ;  /* 0x0000580601007387 */ /* 0x0001e20000100800 */
[-C--:B------:R-:W-:Y:S01]  /*0d40*/  LEA.HI R7, R7, R176.reuse, RZ, 0x3 ;  /* 0x000000b007077211 */ /* 0x080fe200078f18ff */
[----:B------:R-:W-:Y:S01]  /*0d50*/  IMAD.SHL.U32 R181, R5, 0x80, RZ ;  /* 0x0000008005b57824 */ /* 0x000fe200078e00ff */
[----:B------:R-:W-:Y:S01]  /*0d60*/  LOP3.LUT R228, R2, 0xffffff80, RZ, 0xc0, !PT ;  /* 0xffffff8002e47812 */ /* 0x000fe200078ec0ff */
[----:B------:R-:W-:Y:S01]  /*0d70*/  IMAD.SHL.U32 R174, R227, 0x8, RZ ;  /* 0x00000008e3ae7824 */ /* 0x000fe200078e00ff */
[----:B------:R-:W-:Y:S01]  /*0d80*/  LOP3.LUT R7, R7, 0xfffffff8, RZ, 0xc0, !PT ;  /* 0xfffffff807077812 */ /* 0x000fe200078ec0ff */
[----:B------:R-:W-:Y:S01]  /*0d90*/  IMAD.SHL.U32 R18, R227, 0x10, RZ ;  /* 0x00000010e3127824 */ /* 0x000fe200078e00ff */
[----:B------:R-:W-:Y:S01]  /*0da0*/  LEA.HI R3, R3, R176, RZ, 0x1 ;  /* 0x000000b003037211 */ /* 0x000fe200078f08ff */
[----:B------:R-:W-:Y:S01]  /*0db0*/  VIADD R189, R174, 0x20 ;  /* 0x00000020aebd7836 */ /* 0x000fe20000000000 */
[----:B------:R-:W-:Y:S01]  /*0dc0*/  SHF.R.S32.HI R20, RZ, 0x7, R2 ;  /* 0x00000007ff147819 */ /* 0x000fe20000011402 */
[----:B------:R-:W-:Y:S01]  /*0dd0*/  IMAD.IADD R228, R15, 0x1, -R228 ;  /* 0x000000010fe47824 */ /* 0x000fe200078e0ae4 */
[----:B0-----:R-:W-:Y:S01]  /*0de0*/  LEA.HI R6, R4, R4, RZ, 0x1 ;  /* 0x0000000404067211 */ /* 0x001fe200078f08ff */
[----:B------:R-:W-:Y:S01]  /*0df0*/  IMAD.IADD R8, R174, 0x1, R189 ;  /* 0x00000001ae087824 */ /* 0x000fe200078e02bd */
[----:B------:R-:W-:Y:S01]  /*0e00*/  LOP3.LUT R3, R3, 0x3fffffe, RZ, 0xc0, !PT ;  /* 0x03fffffe03037812 */ /* 0x000fe200078ec0ff */
[----:B------:R-:W-:Y:S01]  /*0e10*/  IMAD.IADD R187, R176, 0x1, -R7 ;  /* 0x00000001b0bb7824 */ /* 0x000fe200078e0a07 */
[----:B------:R-:W-:Y:S01]  /*0e20*/  LOP3.LUT R9, R6, 0x1ffffffe, RZ, 0xc0, !PT ;  /* 0x1ffffffe06097812 */ /* 0x000fe200078ec0ff */
[----:B------:R-:W-:Y:S01]  /*0e30*/  VIADD R191, R174, 0x40 ;  /* 0x00000040aebf7836 */ /* 0x000fe20000000000 */
[----:B------:R-:W-:Y:S01]  /*0e40*/  SHF.R.S32.HI R11, RZ, 0x1f, R8 ;  /* 0x0000001fff0b7819 */ /* 0x000fe20000011408 */
[----:B------:R-:W-:Y:S01]  /*0e50*/  IMAD.IADD R3, R176, 0x1, -R3 ;  /* 0x00000001b0037824 */ /* 0x000fe200078e0a03 */
[----:B------:R-:W-:Y:S01]  /*0e60*/  LEA.HI R2, R2, R20, RZ, 0x1 ;  /* 0x0000001402027211 */ /* 0x000fe200078f08ff */
[----:B------:R-:W-:Y:S01]  /*0e70*/  IMAD.IADD R198, R4, 0x1, -R9 ;  /* 0x0000000104c67824 */ /* 0x000fe200078e0a09 */
[----:B------:R-:W-:Y:S01]  /*0e80*/  SHF.R.S32.HI R9, RZ, 0x1f, R228 ;  /* 0x0000001fff097819 */ /* 0x000fe200000114e4 */
[----:B------:R-:W-:Y:S01]  /*0e90*/  IMAD.SHL.U32 R4, R187, 0x80, RZ ;  /* 0x00000080bb047824 */ /* 0x000fe200078e00ff */
[----:B------:R-:W-:Y:S01]  /*0ea0*/  LEA.HI R12, R11, R8, RZ, 0x4 ;  /* 0x000000080b0c7211 */ /* 0x000fe200078f20ff */
[----:B------:R-:W-:Y:S01]  /*0eb0*/  IMAD R3, R204, 0x8, R3 ;  /* 0x00000008cc037824 */ /* 0x000fe200078e0203 */
[----:B------:R-:W-:Y:S01]  /*0ec0*/  LEA.HI R6, R9, R228, RZ, 0x2 ;  /* 0x000000e409067211 */ /* 0x000fe200078f10ff */
[C---:B------:R-:W-:Y:S01]  /*0ed0*/  IMAD.IADD R10, R174.reuse, 0x1, R191 ;  /* 0x00000001ae0a7824 */ /* 0x040fe200078e02bf */
[----:B------:R-:W-:Y:S01]  /*0ee0*/  LEA.HI R14, R11, R8, RZ, 0x6 ;  /* 0x000000080b0e7211 */ /* 0x000fe200078f30ff */
[----:B------:R-:W-:Y:S01]  /*0ef0*/  IMAD.SHL.U32 R183, R3, 0x40, RZ ;  /* 0x0000004003b77824 */ /* 0x000fe200078e00ff */
[--C-:B------:R-:W-:Y:S01]  /*0f00*/  SHF.R.S32.HI R8, RZ, 0x2, R6.reuse ;  /* 0x00000002ff087819 */ /* 0x100fe20000011406 */
[----:B------:R-:W-:Y:S01]  /*0f10*/  VIADD R190, R174, 0x10 ;  /* 0x00000010aebe7836 */ /* 0x000fe20000000000 */
[----:B------:R-:W-:Y:S01]  /*0f20*/  SHF.R.S32.HI R11, RZ, 0x1f, R6 ;  /* 0x0000001fff0b7819 */ /* 0x000fe20000011406 */
[----:B------:R-:W-:Y:S01]  /*0f30*/  IMAD.SHL.U32 R14, R14, 0x80, RZ ;  /* 0x000000800e0e7824 */ /* 0x000fe200078e00ff */
[----:B------:R-:W-:Y:S01]  /*0f40*/  LOP3.LUT R7, R4, 0x380, RZ, 0xc0, !PT ;  /* 0x0000038004077812 */ /* 0x000fe200078ec0ff */
[C---:B------:R-:W-:Y:S01]  /*0f50*/  VIADD R196, R174.reuse, 0x30 ;  /* 0x00000030aec47836 */ /* 0x040fe20000000000 */
[----:B------:R-:W-:Y:S01]  /*0f60*/  LEA.HI R11, R11, R8, RZ, 0x3 ;  /* 0x000000080b0b7211 */ /* 0x000fe200078f18ff */
[----:B------:R-:W-:Y:S01]  /*0f70*/  VIADD R197, R174, 0x50 ;  /* 0x00000050aec57836 */ /* 0x000fe20000000000 */
[----:B------:R-:W-:Y:S01]  /*0f80*/  LEA.HI R9, R9, R228, RZ, 0x5 ;  /* 0x000000e409097211 */ /* 0x000fe200078f28ff */
[C---:B------:R-:W-:Y:S01]  /*0f90*/  VIADD R177, R18.reuse, 0x60 ;  /* 0x0000006012b17836 */ /* 0x040fe20000000000 */
[----:B------:R-:W-:Y:S01]  /*0fa0*/  LOP3.LUT R11, R11, 0xfffffff8, RZ, 0xc0, !PT ;  /* 0xfffffff80b0b7812 */ /* 0x000fe200078ec0ff */
[C---:B------:R-:W-:Y:S01]  /*0fb0*/  VIADD R185, R18.reuse, 0x80 ;  /* 0x0000008012b97836 */ /* 0x040fe20000000000 */
[----:B------:R-:W-:Y:S01]  /*0fc0*/  LOP3.LUT R181, R181, 0x180, RZ, 0xc0, !PT ;  /* 0x00000180b5b57812 */ /* 0x000fe200078ec0ff */
[----:B------:R-:W-:Y:S01]  /*0fd0*/  VIADD R186, R18, 0xa0 ;  /* 0x000000a012ba7836 */ /* 0x000fe20000000000 */
[----:B------:R-:W-:Y:S01]  /*0fe0*/  SHF.R.U32.HI R4, RZ, 0x3, R7 ;  /* 0x00000003ff047819 */ /* 0x000fe20000011607 */
[----:B------:R-:W-:Y:S01]  /*0ff0*/  IMAD.IADD R8, R8, 0x1, -R11 ;  /* 0x0000000108087824 */ /* 0x000fe200078e0a0b */
[----:B------:R-:W-:-:S02]  /*1000*/  LOP3.LUT R7, R7, 0x10, R18, 0xf8, !PT ;  /* 0x0000001007077812 */ /* 0x000fc400078ef812 */
[----:B------:R-:W-:Y:S02]  /*1010*/  SHF.R.S32.HI R9, RZ, 0x5, R9 ;  /* 0x00000005ff097819 */ /* 0x000fe40000011409 */
[----:B------:R-:W-:Y:S02]  /*1020*/  LOP3.LUT R2, R2, 0x3fffffe, RZ, 0xc0, !PT ;  /* 0x03fffffe02027812 */ /* 0x000fe400078ec0ff */
[----:B------:R-:W-:Y:S01]  /*1030*/  LOP3.LUT R3, R181, 0x30, R12, 0xf8, !PT ;  /* 0x00000030b5037812 */ /* 0x000fe200078ef80c */
[----:B------:R-:W-:Y:S01]  /*1040*/  IMAD R9, R9, 0x10, R8 ;  /* 0x0000001009097824 */ /* 0x000fe200078e0208 */
[----:B------:R-:W-:Y:S01]  /*1050*/  SHF.R.U32.HI R182, RZ, 0x3, R181 ;  /* 0x00000003ffb67819 */ /* 0x000fe200000116b5 */
[----:B------:R-:W-:Y:S01]  /*1060*/  IMAD.IADD R2, R20, 0x1, -R2 ;  /* 0x0000000114027824 */ /* 0x000fe200078e0a02 */
[----:B------:R-:W-:Y:S02]  /*1070*/  LOP3.LUT R7, R7, R4, RZ, 0x3c, !PT ;  /* 0x0000000407077212 */ /* 0x000fe400078e3cff */
[----:B------:R-:W-:Y:S01]  /*1080*/  LEA.HI R0, R0, R15, RZ, 0x3 ;  /* 0x0000000f00007211 */ /* 0x000fe200078f18ff */
[----:B------:R-:W-:Y:S01]  /*1090*/  IMAD R4, R2, 0x40, R9 ;  /* 0x0000004002047824 */ /* 0x000fe200078e0209 */
[----:B------:R-:W-:Y:S01]  /*10a0*/  LOP3.LUT R14, R14, 0xffffe000, RZ, 0xc0, !PT ;  /* 0xffffe0000e0e7812 */ /* 0x000fe200078ec0ff */
[----:B------:R-:W-:Y:S01]  /*10b0*/  IMAD R204, R204, 0x400, R7 ;  /* 0x00000400cccc7824 */ /* 0x000fe200078e0207 */
[----:B------:R-:W-:Y:S01]  /*10c0*/  LOP3.LUT R3, R3, R182, RZ, 0x3c, !PT ;  /* 0x000000b603037212 */ /* 0x000fe200078e3cff */
[----:B------:R-:W-:Y:S01]  /*10d0*/  IMAD R198, R198, 0x8, R4 ;  /* 0x00000008c6c67824 */ /* 0x000fe200078e0204 */
[----:B------:R-:W-:Y:S01]  /*10e0*/  LOP3.LUT R206, R0, 0xfffffff8, RZ, 0xc0, !PT ;  /* 0xfffffff800ce7812 */ /* 0x000fe200078ec0ff */
[----:B------:R-:W-:Y:S01]  /*10f0*/  STL [R1+0x54], R4 ;  /* 0x0000540401007387 */ /* 0x000fe20000100800 */
[----:B------:R-:W-:-:S02]  /*1100*/  IADD3 R7, R3, R183, R14 ;  /* 0x000000b703077210 */ /* 0x000fc40007ffe00e */
[----:B------:R-:W-:Y:S01]  /*1110*/  SHF.R.S32.HI R13, RZ, 0x1f, R10 ;  /* 0x0000001fff0d7819 */ /* 0x000fe2000001140a */
[----:B------:R-:W-:Y:S01]  /*1120*/  IMAD.IADD R206, R15, 0x1, -R206 ;  /* 0x000000010fce7824 */ /* 0x000fe200078e0ace */
[----:B------:R-:W-:Y:S02]  /*1130*/  SHF.R.S32.HI R3, RZ, 0x1f, R190 ;  /* 0x0000001fff037819 */ /* 0x000fe400000114be */
[CC--:B------:R-:W-:Y:S01]  /*1140*/  LEA.HI R180, R13.reuse, R10.reuse, RZ, 0x4 ;  /* 0x0000000a0db47211 */ /* 0x0c0fe200078f20ff */
[----:B------:R-:W-:Y:S01]  /*1150*/  IMAD.SHL.U32 R201, R206, 0x8, RZ ;  /* 0x00000008cec97824 */ /* 0x000fe200078e00ff */
[----:B------:R-:W-:Y:S01]  /*1160*/  LEA.HI R10, R13, R10, RZ, 0x6 ;  /* 0x0000000a0d0a7211 */ /* 0x000fe200078f30ff */
[----:B------:R0:W-:Y:S01]  /*1170*/  STL [R1+0x44], R3 ;  /* 0x0000440301007387 */ /* 0x0001e20000100800 */
[----:B------:R-:W-:Y:S01]  /*1180*/  LOP3.LUT P0, RZ, R5, 0x2, RZ, 0xc0, !PT ;  /* 0x0000000205ff7812 */ /* 0x000fe2000780c0ff */
[----:B------:R-:W-:Y:S01]  /*1190*/  VIADD R205, R201, 0x40 ;  /* 0x00000040c9cd7836 */ /* 0x000fe20000000000 */
[----:B------:R-:W-:Y:S01]  /*11a0*/  SHF.R.S32.HI R226, RZ, 0x3, R0 ;  /* 0x00000003ffe27819 */ /* 0x000fe20000011400 */
[----:B------:R-:W-:Y:S01]  /*11b0*/  IMAD.SHL.U32 R10, R10, 0x80, RZ ;  /* 0x000000800a0a7824 */ /* 0x000fe200078e00ff */
[----:B------:R-:W-:-:S02]  /*11c0*/  LOP3.LUT R5, R181, 0x30, R180, 0xf8, !PT ;  /* 0x00000030b5057812 */ /* 0x000fc400078ef8b4 */
[----:B------:R-:W-:Y:S02]  /*11d0*/  SHF.R.S32.HI R2, RZ, 0x1f, R201 ;  /* 0x0000001fff027819 */ /* 0x000fe400000114c9 */
[----:B------:R-:W-:Y:S02]  /*11e0*/  SHF.R.S32.HI R0, RZ, 0x1f, R189 ;  /* 0x0000001fff007819 */ /* 0x000fe400000114bd */
[----:B0-----:R-:W-:Y:S02]  /*11f0*/  LOP3.LUT R3, R6, 0x7ffffffc, RZ, 0xc0, !PT ;  /* 0x7ffffffc06037812 */ /* 0x001fe400078ec0ff */
[----:B------:R-:W-:Y:S01]  /*1200*/  SHF.R.S32.HI R2, RZ, 0x1f, R196 ;  /* 0x0000001fff027819 */ /* 0x000fe200000114c4 */
[----:B------:R0:W-:Y:S01]  /*1210*/  STL [R1+0x40], R0 ;  /* 0x0000400001007387 */ /* 0x0001e20000100800 */
[----:B------:R-:W-:Y:S01]  /*1220*/  LOP3.LUT R10, R10, 0xffffe000, RZ, 0xc0, !PT ;  /* 0xffffe0000a0a7812 */ /* 0x000fe200078ec0ff */
[----:B------:R-:W-:Y:S01]  /*1230*/  IMAD.IADD R3, R228, 0x1, -R3 ;  /* 0x00000001e4037824 */ /* 0x000fe200078e0a03 */
[----:B------:R-:W-:Y:S01]  /*1240*/  LOP3.LUT R5, R5, R182, RZ, 0x3c, !PT ;  /* 0x000000b605057212 */ /* 0x000fe200078e3cff */
[----:B------:R1:W-:Y:S01]  /*1250*/  STL [R1+0x3c], R2 ;  /* 0x00003c0201007387 */ /* 0x0003e20000100800 */
[----:B------:R-:W-:Y:S01]  /*1260*/  SEL R225, R225, 0xffffffe0, !P0 ;  /* 0xffffffe0e1e17807 */ /* 0x000fe20004000000 */
[----:B------:R-:W-:Y:S01]  /*1270*/  IMAD.SHL.U32 R171, R3, 0x2, RZ ;  /* 0x0000000203ab7824 */ /* 0x000fe200078e00ff */
[----:B------:R-:W-:-:S02]  /*1280*/  IADD3 R11, R5, R183, R10 ;  /* 0x000000b7050b7210 */ /* 0x000fc40007ffe00a */
[--C-:B------:R-:W-:Y:S01]  /*1290*/  LOP3.LUT R5, R181, 0x30, R18.reuse, 0xf8, !PT ;  /* 0x00000030b5057812 */ /* 0x100fe200078ef812 */
[C---:B------:R-:W-:Y:S01]  /*12a0*/  VIADD R224, R171.reuse, 0x8 ;  /* 0x00000008abe07836 */ /* 0x040fe20000000000 */
[----:B0-----:R-:W-:Y:S01]  /*12b0*/  SHF.R.S32.HI R0, RZ, 0x1f, R191 ;  /* 0x0000001fff007819 */ /* 0x001fe200000114bf */
[----:B------:R-:W-:Y:S01]  /*12c0*/  VIADD R223, R171, 0x10 ;  /* 0x00000010abdf7836 */ /* 0x000fe20000000000 */
[----:B------:R-:W-:Y:S01]  /*12d0*/  LOP3.LUT R3, R181, 0x10, R18, 0xf8, !PT ;  /* 0x00000010b5037812 */ /* 0x000fe200078ef812 */
[C---:B------:R-:W-:Y:S01]  /*12e0*/  VIADD R221, R171.reuse, 0x20 ;  /* 0x00000020abdd7836 */ /* 0x040fe20000000000 */
[----:B-1----:R-:W-:Y:S01]  /*12f0*/  SHF.R.S32.HI R2, RZ, 0x1f, R197 ;  /* 0x0000001fff027819 */ /* 0x002fe200000114c5 */
[C---:B------:R-:W-:Y:S01]  /*1300*/  VIADD R220, R171.reuse, 0x28 ;  /* 0x00000028abdc7836 */ /* 0x040fe20000000000 */
[----:B------:R0:W-:Y:S01]  /*1310*/  STL [R1+0x38], R0 ;  /* 0x0000380001007387 */ /* 0x0001e20000100800 */
[----:B------:R-:W-:Y:S01]  /*1320*/  VIADD R218, R171, 0x38 ;  /* 0x00000038abda7836 */ /* 0x000fe20000000000 */
[-C--:B------:R-:W-:Y:S01]  /*1330*/  LOP3.LUT R5, R5, R182.reuse, RZ, 0x3c, !PT ;  /* 0x000000b605057212 */ /* 0x080fe200078e3cff */
[C---:B------:R-:W-:Y:S01]  /*1340*/  VIADD R217, R171.reuse, 0x40 ;  /* 0x00000040abd97836 */ /* 0x040fe20000000000 */
[----:B------:R1:W-:Y:S01]  /*1350*/  STL [R1+0x34], R2 ;  /* 0x0000340201007387 */ /* 0x0003e20000100800 */
[----:B------:R-:W-:Y:S01]  /*1360*/  VIADD R215, R171, 0x50 ;  /* 0x00000050abd77836 */ /* 0x000fe20000000000 */
[----:B------:R-:W-:Y:S01]  /*1370*/  LOP3.LUT R202, R3, R182, RZ, 0x3c, !PT ;  /* 0x000000b603ca7212 */ /* 0x000fe200078e3cff */
[C---:B------:R-:W-:Y:S01]  /*1380*/  VIADD R214, R171.reuse, 0x58 ;  /* 0x00000058abd67836 */ /* 0x040fe20000000000 */
[----:B------:R-:W-:Y:S01]  /*1390*/  IADD3 R3, R16, R183, R5 ;  /* 0x000000b710037210 */ /* 0x000fe20007ffe005 */
[C---:B------:R-:W-:Y:S01]  /*13a0*/  VIADD R212, R171.reuse, 0x68 ;  /* 0x00000068abd47836 */ /* 0x040fe20000000000 */
[----:B0-----:R-:W-:Y:S01]  /*13b0*/  SHF.R.S32.HI R0, RZ, 0x1f, R205 ;  /* 0x0000001fff007819 */ /* 0x001fe200000114cd */
[C---:B------:R-:W-:Y:S01]  /*13c0*/  VIADD R211, R171.reuse, 0x70 ;  /* 0x00000070abd37836 */ /* 0x040fe20000000000 */
[----:B------:R-:W-:Y:S01]  /*13d0*/  SHF.R.S32.HI R0, RZ, 0x1f, R171 ;  /* 0x0000001fff007819 */ /* 0x000fe200000114ab */
[----:B------:R0:W-:Y:S01]  /*13e0*/  STL [R1+0x50], R3 ;  /* 0x0000500301007387 */ /* 0x0001e20000100800 */
[----:B-1----:R-:W-:Y:S01]  /*13f0*/  SHF.R.S32.HI R2, RZ, 0x1f, R224 ;  /* 0x0000001fff027819 */ /* 0x002fe200000114e0 */
        /* <DEDUP_REMOVED lines=10> */
[----:B------:R-:W-:Y:S01]  /*14a0*/  IMAD.IADD R202, R183, 0x1, R202 ;  /* 0x00000001b7ca7824 */ /* 0x000fe200078e02ca */
[----:B------:R-:W-:-:S02]  /*14b0*/  SHF.R.S32.HI R2, RZ, 0x1f, R215 ;  /* 0x0000001fff027819 */ /* 0x000fc400000114d7 */
[----:B------:R-:W-:Y:S01]  /*14c0*/  SHF.R.S32.HI R0, RZ, 0x1f, R214 ;  /* 0x0000001fff007819 */ /* 0x000fe200000114d6 */
[----:B------:R-:W-:Y:S01]  /*14d0*/  IMAD.IADD R203, R225, 0x1, R202 ;  /* 0x00000001e1cb7824 */ /* 0x000fe200078e02ca */
[----:B------:R-:W-:Y:S01]  /*14e0*/  SHF.R.S32.HI R2, RZ, 0x1f, R212 ;  /* 0x0000001fff027819 */ /* 0x000fe200000114d4 */
[C---:B------:R-:W-:Y:S01]  /*14f0*/  IMAD.IADD R2, R16.reuse, 0x1, R7 ;  /* 0x0000000110027824 */ /* 0x040fe200078e0207 */
[----:B------:R-:W-:Y:S01]  /*1500*/  SHF.R.S32.HI R0, RZ, 0x1f, R211 ;  /* 0x0000001fff007819 */ /* 0x000fe200000114d3 */
[----:B------:R-:W-:Y:S01]  /*1510*/  IMAD.IADD R0, R16, 0x1, R11 ;  /* 0x0000000110007824 */ /* 0x000fe200078e020b */
[----:B0-----:R-:W-:Y:S02]  /*1520*/  SHF.R.S32.HI R3, RZ, 0x1f, R222 ;  /* 0x0000001fff037819 */ /* 0x001fe400000114de */
[----:B------:R0:W-:Y:S01]  /*1530*/  STL [R1+0x4c], R2 ;  /* 0x00004c0201007387 */ /* 0x0001e20000100800 */
[----:B------:R-:W-:Y:S02]  /*1540*/  SHF.R.S32.HI R3, RZ, 0x1f, R219 ;  /* 0x0000001fff037819 */ /* 0x000fe400000114db */
[----:B------:R-:W-:Y:S01]  /*1550*/  SHF.R.S32.HI R3, RZ, 0x1f, R216 ;  /* 0x0000001fff037819 */ /* 0x000fe200000114d8 */
[----:B------:R0:W-:Y:S01]  /*1560*/  STL [R1+0x48], R0 ;  /* 0x0000480001007387 */ /* 0x0001e20000100800 */
[----:B------:R-:W-:-:S02]  /*1570*/  SHF.R.S32.HI R188, RZ, 0x1f, R177 ;  /* 0x0000001fffbc7819 */ /* 0x000fc400000114b1 */
[----:B------:R-:W-:Y:S02]  /*1580*/  SHF.R.S32.HI R200, RZ, 0x1f, R185 ;  /* 0x0000001fffc87819 */ /* 0x000fe400000114b9 */
[----:B------:R-:W-:Y:S02]  /*1590*/  SHF.R.S32.HI R199, RZ, 0x1f, R186 ;  /* 0x0000001fffc77819 */ /* 0x000fe400000114ba */
[----:B------:R-:W-:Y:S02]  /*15a0*/  SHF.R.S32.HI R179, RZ, 0x4, R12 ;  /* 0x00000004ffb37819 */ /* 0x000fe4000001140c */
[----:B------:R-:W-:Y:S02]  /*15b0*/  SHF.R.S32.HI R180, RZ, 0x4, R180 ;  /* 0x00000004ffb47819 */ /* 0x000fe400000114b4 */
[----:B------:R-:W-:Y:S02]  /*15c0*/  SHF.R.S32.HI R3, RZ, 0x1f, R213 ;  /* 0x0000001fff037819 */ /* 0x000fe400000114d5 */
[----:B------:R-:W-:-:S02]  /*15d0*/  SHF.R.S32.HI R229, RZ, 0x1f, R210 ;  /* 0x0000001fffe57819 */ /* 0x000fc400000114d2 */
[----:B0-----:R-:W-:-:S07]  /*15e0*/  IADD3 R225, R225, UR39, R202 ;  /* 0x00000027e1e17c10 */ /* 0x001fce000fffe0ca */
.L_x_1824:
[----:B------:R-:W-:Y:S05]  /*15f0*/  YIELD ;  /* 0x0000000000007946 */ /* 0x000fea0003800000 */
[----:B------:R-:W-:Y:S01]  /*1600*/  ULDC.64 UR4, c[0x0][0xa28] ;  /* 0x00028a0000047ab9 */ /* 0x000fe20000000a00 */
[----:B0--3--:R-:W0:Y:S01]  /*1610*/  LDC.64 R4, c[0x0][0xa08] ;  /* 0x00028200ff047b82 */ /* 0x009e220000000a00 */
[----:B------:R-:W-:Y:S01]  /*1620*/  ISETP.NE.U32.AND P1, PT, RZ, UR4, PT ;  /* 0x00000004ff007c0c */ /* 0x000fe2000bf25070 */
[----:B------:R-:W-:Y:S02]  /*1630*/  IMAD.MOV.U32 R79, RZ, RZ, RZ ;  /* 0x000000ffff4f7224 */ /* 0x000fe400078e00ff */
[----:B------:R-:W-:Y:S01]  /*1640*/  IMAD.MOV.U32 R11, RZ, RZ, RZ ;  /* 0x000000ffff0b7224 */ /* 0x000fe200078e00ff */
[----:B------:R-:W-:Y:S01]  /*1650*/  ISETP.NE.AND.EX P1, PT, RZ, UR5, PT, P1 ;  /* 0x00000005ff007c0c */ /* 0x000fe2000bf25310 */
[----:B------:R-:W-:-:S02]  /*1660*/  ULDC.64 UR4, c[0x0][0xa18] ;  /* 0x0002860000047ab9 */ /* 0x000fc40000000a00 */
[----:B------:R-:W-:-:S04]  /*1670*/  ISETP.NE.U32.AND P2, PT, RZ, UR4, PT ;  /* 0x00000004ff007c0c */ /* 0x000fc8000bf45070 */
[----:B------:R-:W-:Y:S01]  /*1680*/  ISETP.NE.AND.EX P2, PT, RZ, UR5, PT, P2 ;  /* 0x00000005ff007c0c */ /* 0x000fe2000bf45320 */
[----:B------:R-:W-:Y:S02]  /*1690*/  ULDC.64 UR4, c[0x0][0xa08] ;  /* 0x0002820000047ab9 */ /* 0x000fe40000000a00 */
[----:B------:R-:W-:-:S03]  /*16a0*/  ISETP.NE.U32.AND P0, PT, RZ, UR4, PT ;  /* 0x00000004ff007c0c */ /* 0x000fc6000bf05070 */
[----:B-1----:R-:W1:Y:S01]  /*16b0*/  @P1 LDC.64 R2, c[0x0][0xa28] ;  /* 0x00028a00ff021b82 */ /* 0x002e620000000a00 */
[----:B------:R-:W-:Y:S01]  /*16c0*/  ISETP.NE.AND.EX P0, PT, RZ, UR5, PT, P0 ;  /* 0x00000005ff007c0c */ /* 0x000fe2000bf05300 */
[----:B0-----:R-:W-:-:S06]  /*16d0*/  IMAD.WIDE R8, R195, 0x4, R4 ;  /* 0x00000004c3087825 */ /* 0x001fcc00078e0204 */
[----:B------:R-:W0:Y:S01]  /*16e0*/  @P2 LDC.64 R6, c[0x0][0xa18] ;  /* 0x00028600ff062b82 */ /* 0x000e220000000a00 */
[----:B------:R-:W-:Y:S02]  /*16f0*/  ULDC UR4, c[0x0][0x288] ;  /* 0x0000a20000047ab9 */ /* 0x000fe40000000800 */
[----:B------:R-:W-:Y:S01]  /*1700*/  IMAD.U32 R170, RZ, RZ, UR4 ;  /* 0x00000004ffaa7e24 */ /* 0x000fe2000f8e00ff */
[----:B------:R-:W-:Y:S02]  /*1710*/  ULDC.64 UR4, c[0x0][0x418] ;  /* 0x0001060000047ab9 */ /* 0x000fe40000000a00 */
[----:B------:R-:W5:Y:S01]  /*1720*/  @P0 LDG.E R79, desc[UR42][R8.64] ;  /* 0x0000002a084f0981 */ /* 0x000f62000c1e1900 */
[----:B-1----:R-:W-:-:S04]  /*1730*/  @P1 IMAD.WIDE R2, R195, 0x4, R2 ;  /* 0x00000004c3021825 */ /* 0x002fc800078e0202 */
[----:B0-----:R-:W-:Y:S01]  /*1740*/  @P2 IMAD.WIDE R4, R195, 0x4, R6 ;  /* 0x00000004c3042825 */ /* 0x001fe200078e0206 */
[----:B------:R-:W-:Y:S01]  /*1750*/  UISETP.NE.U32.AND UP0, UPT, UR4, URZ, UPT ;  /* 0x0000003f0400728c */ /* 0x000fe2000bf05070 */
[----:B------:R0:W5:Y:S02]  /*1760*/  @P1 LDG.E R11, desc[UR42][R2.64] ;  /* 0x0000002a020b1981 */ /* 0x000164000c1e1900 */
[----:B------:R-:W-:Y:S02]  /*1770*/  ULDC UR4, c[0x0][0x424] ;  /* 0x0001090000047ab9 */ /* 0x000fe40000000800 */
[----:B------:R1:W5:Y:S01]  /*1780*/  @P2 LDG.E R170, desc[UR42][R4.64] ;  /* 0x0000002a04aa2981 */ /* 0x000362000c1e1900 */
[----:B------:R-:W-:-:S03]  /*1790*/  UISETP.NE.AND.EX UP0, UPT, UR5, URZ, UPT, UP0 ;  /* 0x0000003f0500728c */ /* 0x000fc6000bf05300 */
[----:B------:R-:W-:Y:S01]  /*17a0*/  ULDC UR5, c[0x0][0x2f0] ;  /* 0x0000bc0000057ab9 */ /* 0x000fe20000000800 */
[----:B------:R-:W-:-:S04]  /*17b0*/  USEL UR4, UR4, 0x1, UP0 ;  /* 0x0000000104047887 */ /* 0x000fc80008000000 */
[----:B------:R-:W-:-:S03]  /*17c0*/  UIMAD UR4, UR4, UR5, URZ ;  /* 0x00000005040472a4 */ /* 0x000fc6000f8e023f */
[----:B------:R-:W-:Y:S02]  /*17d0*/  ULDC UR5, c[0x0][0x348] ;  /* 0x0000d20000057ab9 */ /* 0x000fe40000000800 */
[----:B0-----:R-:W-:Y:S02]  /*17e0*/  IMAD.U32 R2, RZ, RZ, UR5 ;  /* 0x00000005ff027e24 */ /* 0x001fe4000f8e00ff */
[----:B------:R-:W-:Y:S01]  /*17f0*/  IMAD.U32 R28, RZ, RZ, UR4 ;  /* 0x00000004ff1c7e24 */ /* 0x000fe2000f8e00ff */
[----:B-1--4-:R-:W-:Y:S06]  /*1800*/  @P2 BRA `(.L_x_1582) ;  /* 0x0000000000242947 */ /* 0x012fec0003800000 */
        /* <DEDUP_REMOVED lines=9> */
.L_x_1582:
        /* <DEDUP_REMOVED lines=10> */
[----:B------:R-:W0:Y:S02]  /*1940*/  LDC.64 R28, c[0x0][0xa20] ;  /* 0x00028800ff1c7b82 */ /* 0x000e240000000a00 */
[----:B0-----:R-:W-:-:S06]  /*1950*/  IMAD.WIDE R28, R195, 0x4, R28 ;  /* 0x00000004c31c7825 */ /* 0x001fcc00078e021c */
[----:B------:R0:W5:Y:S01]  /*1960*/  LDG.E R28, desc[UR42][R28.64] ;  /* 0x0000002a1c1c7981 */ /* 0x000162000c1e1900 */
[----:B------:R-:W-:Y:S05]  /*1970*/  BRA `(.L_x_1584) ;  /* 0x0000000000107947 */ /* 0x000fea0003800000 */
.L_x_1583:
[----:B------:R-:W-:Y:S05]  /*1980*/  @!P0 BRA `(.L_x_1584) ;  /* 0x00000000000c8947 */ /* 0x000fea0003800000 */
[----:B------:R-:W2:Y:S04]  /*1990*/  LDG.E R3, desc[UR42][R8.64] ;  /* 0x0000002a08037981 */ /* 0x000ea8000c1e1900 */
[----:B------:R-:W2:Y:S02]  /*19a0*/  LDG.E R28, desc[UR42][R8.64+0x4] ;  /* 0x0000042a081c7981 */ /* 0x000ea4000c1e1900 */
[----:B--2---:R-:W-:-:S07]  /*19b0*/  IMAD.IADD R28, R28, 0x1, -R3 ;  /* 0x000000011c1c7824 */ /* 0x004fce00078e0a03 */
.L_x_1584:
[----:B------:R-:W-:Y:S01]  /*19c0*/  ULDC.64 UR4, c[0x0][0xa10] ;  /* 0x0002840000047ab9 */ /* 0x000fe20000000a00 */
[----:B------:R-:W1:Y:S01]  /*19d0*/  LDC R4, c[0x0][0x448] ;  /* 0x00011200ff047b82 */ /* 0x000e620000000800 */
[----:B------:R-:W-:-:S04]  /*19e0*/  ISETP.NE.U32.AND P0, PT, RZ, UR4, PT ;  /* 0x00000004ff007c0c */ /* 0x000fc8000bf05070 */
[----:B------:R-:W-:Y:S01]  /*19f0*/  ISETP.NE.AND.EX P0, PT, RZ, UR5, PT, P0 ;  /* 0x00000005ff007c0c */ /* 0x000fe2000bf05300 */
[----:B------:R-:W-:Y:S02]  /*1a00*/  ULDC.64 UR4, c[0x0][0xa30] ;  /* 0x00028c0000047ab9 */ /* 0x000fe40000000a00 */
[----:B------:R-:W-:-:S04]  /*1a10*/  ISETP.NE.U32.AND P1, PT, RZ, UR4, PT ;  /* 0x00000004ff007c0c */ /* 0x000fc8000bf25070 */
[----:B------:R-:W-:-:S06]  /*1a20*/  ISETP.NE.AND.EX P1, PT, RZ, UR5, PT, P1 ;  /* 0x00000005ff007c0c */ /* 0x000fcc000bf25310 */
[----:B------:R-:W2:Y:S08]  /*1a30*/  @P0 LDC.64 R6, c[0x0][0xa10] ;  /* 0x00028400ff060b82 */ /* 0x000eb00000000a00 */
[----:B------:R-:W3:Y:S01]  /*1a40*/  @P1 LDC.64 R8, c[0x0][0xa30] ;  /* 0x00028c00ff081b82 */ /* 0x000ee20000000a00 */
[----:B--2---:R-:W-:-:S05]  /*1a50*/  @P0 IMAD.WIDE R6, R195, 0x4, R6 ;  /* 0x00000004c3060825 */ /* 0x004fca00078e0206 */
[----:B------:R-:W2:Y:S04]  /*1a60*/  @P0 LDG.E R0, desc[UR42][R6.64] ;  /* 0x0000002a06000981 */ /* 0x000ea8000c1e1900 */
[----:B------:R-:W2:Y:S01]  /*1a70*/  @P0 LDG.E R3, desc[UR42][R6.64+0x4] ;  /* 0x0000042a06030981 */ /* 0x000ea2000c1e1900 */
[----:B-----5:R-:W-:Y:S02]  /*1a80*/  IMAD.MOV.U32 R24, RZ, RZ, R28 ;  /* 0x000000ffff187224 */ /* 0x020fe400078e001c */
[----:B---3--:R-:W-:-:S05]  /*1a90*/  @P1 IMAD.WIDE R8, R195, 0x4, R8 ;  /* 0x00000004c3081825 */ /* 0x008fca00078e0208 */
[----:B------:R3:W5:Y:S01]  /*1aa0*/  @P1 LDG.E R24, desc[UR42][R8.64] ;  /* 0x0000002a08181981 */ /* 0x000762000c1e1900 */
[----:B-1----:R-:W-:Y:S01]  /*1ab0*/  ISETP.NE.AND P1, PT, R4, 0x1, PT ;  /* 0x000000010400780c */ /* 0x002fe20003f25270 */
[----:B------:R-:W-:Y:S01]  /*1ac0*/  IMAD.SHL.U32 R178, R193, 0x80, RZ ;  /* 0x00000080c1b27824 */ /* 0x000fe200078e00ff */
[----:B------:R-:W1:Y:S01]  /*1ad0*/  LDC.64 R4, c[0x0][0x9e0] ;  /* 0x00027800ff047b82 */ /* 0x000e620000000a00 */
[----:B------:R-:W-:-:S10]  /*1ae0*/  IMAD.IADD R11, R28, 0x1, -R11 ;  /* 0x000000011c0b7824 */ /* 0x000fd400078e0a0b */
[----:B------:R-:W4:Y:S08]  /*1af0*/  @P1 LDC R13, c[0x0][0x44c] ;  /* 0x00011300ff0d1b82 */ /* 0x000f300000000800 */
[----:B------:R-:W0:Y:S01]  /*1b00*/  @P1 LDC R10, c[0x0][0x450] ;  /* 0x00011400ff0a1b82 */ /* 0x000e220000000800 */
[----:B-1----:R-:W-:Y:S01]  /*1b10*/  ISETP.GE.AND P2, PT, R5, 0x1, PT ;  /* 0x000000010500780c */ /* 0x002fe20003f46270 */
[----:B--2---:R-:W-:-:S02]  /*1b20*/  @P0 IMAD.IADD R2, R3, 0x1, -R0 ;  /* 0x0000000103020824 */ /* 0x004fc400078e0a00 */
[----:B------:R-:W-:Y:S02]  /*1b30*/  VIADD R0, R178, 0x7f ;  /* 0x0000007fb2007836 */ /* 0x000fe40000000000 */
[----:B------:R-:W-:Y:S02]  /*1b40*/  IMAD.IADD R172, R11, 0x1, R2 ;  /* 0x000000010bac7824 */ /* 0x000fe400078e0202 */
[----:B----4-:R-:W-:-:S03]  /*1b50*/  @P1 IMAD.HI.U32 R3, R0, R13, RZ ;  /* 0x0000000d00031227 */ /* 0x010fc600078e00ff */
[C---:B------:R-:W-:Y:S01]  /*1b60*/  IADD3 R7, R172.reuse, 0x1, -R170 ;  /* 0x00000001ac077810 */ /* 0x040fe20007ffe8aa */
[----:B------:R-:W-:Y:S01]  /*1b70*/  IMAD.MOV.U32 R6, RZ, RZ, R0 ;  /* 0x000000ffff067224 */ /* 0x000fe200078e0000 */
[----:B0-----:R-:W-:Y:S01]  /*1b80*/  @P1 SHF.R.U32.HI R6, RZ, R10, R3 ;  /* 0x0000000aff061219 */ /* 0x001fe20000011603 */
[----:B------:R-:W-:-:S04]  /*1b90*/  VIADD R0, R172, 0x7f ;  /* 0x0000007fac007836 */ /* 0x000fc80000000000 */
[----:B---3--:R-:W-:Y:S01]  /*1ba0*/  IMAD.IADD R9, R7, 0x1, R6 ;  /* 0x0000000107097824 */ /* 0x008fe200078e0206 */
[----:B------:R-:W-:-:S03]  /*1bb0*/  SHF.R.S32.HI R3, RZ, 0x1f, R0 ;  /* 0x0000001fff037819 */ /* 0x000fc60000011400 */
[----:B------:R-:W-:Y:S01]  /*1bc0*/  IMAD.IADD R4, R9, 0x1, R4 ;  /* 0x0000000109047824 */ /* 0x000fe200078e0204 */
[----:B------:R-:W-:-:S04]  /*1bd0*/  LEA.HI R3, R3, R0, RZ, 0x7 ;  /* 0x0000000003037211 */ /* 0x000fc800078f38ff */
[----:B------:R-:W-:Y:S01]  /*1be0*/  SHF.R.S32.HI R25, RZ, 0x7, R3 ;  /* 0x00000007ff197819 */ /* 0x000fe20000011403 */
[----:B------:R-:W-:Y:S06]  /*1bf0*/  @!P2 BRA `(.L_x_1585) ;  /* 0x000000000048a947 */ /* 0x000fec0003800000 */
[C---:B------:R-:W-:Y:S01]  /*1c00*/  ISETP.GT.AND P0, PT, R9.reuse, RZ, PT ;  /* 0x000000ff0900720c */ /* 0x040fe20003f04270 */
[----:B------:R-:W-:Y:S01]  /*1c10*/  BSSY B0, `(.L_x_1586) ;  /* 0x000000e000007945 */ /* 0x000fe20003800000 */
[----:B------:R-:W-:-:S11]  /*1c20*/  VIADD R0, R9, 0xffffffff ;  /* 0xffffffff09007836 */ /* 0x000fd60000000000 */
        /* <DEDUP_REMOVED lines=8> */
.L_x_1587:
[----:B------:R-:W-:-:S13]  /*1cb0*/  ISETP.NE.AND P0, PT, R5, 0x1, PT ;  /* 0x000000010500780c */ /* 0x000fda0003f05270 */
[----:B------:R-:W0:Y:S02]  /*1cc0*/  @P0 LDC.64 R6, c[0x0][0x9e8] ;  /* 0x00027a00ff060b82 */ /* 0x000e240000000a00 */
[----:B0-----:R-:W-:-:S05]  /*1cd0*/  @P0 IMAD.HI.U32 R6, R0, R6, RZ ;  /* 0x0000000600060227 */ /* 0x001fca00078e00ff */
[----:B------:R-:W-:-:S07]  /*1ce0*/  @P0 SHF.R.U32.HI R0, RZ, R7, R6 ;  /* 0x00000007ff000219 */ /* 0x000fce0000011606 */
.L_x_1588:
[----:B------:R-:W-:Y:S05]  /*1cf0*/  BSYNC B0 ;  /* 0x0000000000007941 */ /* 0x000fea0003800000 */
.L_x_1586:
[----:B------:R-:W-:-:S05]  /*1d00*/  IMAD R3, R0, R5, R5 ;  /* 0x0000000500037224 */ /* 0x000fca00078e0205 */
[----:B------:R-:W-:-:S07]  /*1d10*/  VIMNMX R4, R4, R3, PT ;  /* 0x0000000304047248 */ /* 0x000fce0003fe0100 */
.L_x_1585:
[----:B------:R-:W0:Y:S01]  /*1d20*/  @P1 LDC R7, c[0x0][0x44c] ;  /* 0x00011300ff071b82 */ /* 0x000e220000000800 */
[----:B------:R-:W-:Y:S01]  /*1d30*/  VIADD R4, R4, 0x7f ;  /* 0x0000007f04047836 */ /* 0x000fe20000000000 */
[----:B------:R-:W-:Y:S01]  /*1d40*/  ULDC UR4, c[0x0][0x9dc] ;  /* 0x0002770000047ab9 */ /* 0x000fe20000000800 */
[----:B------:R-:W-:-:S03]  /*1d50*/  IMAD.IADD R88, R172, 0x1, -R170 ;  /* 0x00000001ac587824 */ /* 0x000fc600078e0aaa */
[----:B------:R-:W-:Y:S02]  /*1d60*/  SHF.R.S32.HI R3, RZ, 0x1f, R4 ;  /* 0x0000001fff037819 */ /* 0x000fe40000011404 */
[----:B------:R-:W1:Y:S02]  /*1d70*/  @P1 LDC R9, c[0x0][0x450] ;  /* 0x00011400ff091b82 */ /* 0x000e640000000800 */
[----:B------:R-:W-:Y:S01]  /*1d80*/  LEA.HI R3, R3, R4, RZ, 0x7 ;  /* 0x0000000403037211 */ /* 0x000fe200078f38ff */
[----:B0-----:R-:W-:-:S04]  /*1d90*/  @P1 IMAD.HI.U32 R0, R178, R7, RZ ;  /* 0x00000007b2001227 */ /* 0x001fc800078e00ff */
[----:B------:R-:W-:Y:S01]  /*1da0*/  IMAD.MOV.U32 R7, RZ, RZ, R178 ;  /* 0x000000ffff077224 */ /* 0x000fe200078e00b2 */
[----:B-1----:R-:W-:Y:S02]  /*1db0*/  @P1 SHF.R.U32.HI R7, RZ, R9, R0 ;  /* 0x00000009ff071219 */ /* 0x002fe40000011600 */
[----:B------:R-:W-:-:S03]  /*1dc0*/  SHF.R.S32.HI R0, RZ, 0x7, R3 ;  /* 0x00000007ff007819 */ /* 0x000fc60000011403 */
[----:B------:R-:W-:Y:S01]  /*1dd0*/  IMAD.IADD R3, R88, 0x1, R7 ;  /* 0x0000000158037824 */ /* 0x000fe200078e0207 */
[----:B------:R-:W-:-:S03]  /*1de0*/  VIMNMX R8, R25, R0, PT ;  /* 0x0000000019087248 */ /* 0x000fc60003fe0100 */
[----:B------:R-:W-:Y:S01]  /*1df0*/  VIADD R0, R3, -UR4 ;  /* 0x8000000403007c36 */ /* 0x000fe20008000000 */
[----:B------:R-:W-:Y:S06]  /*1e00*/  @!P2 BRA `(.L_x_1589) ;  /* 0x000000000044a947 */ /* 0x000fec0003800000 */
[----:B------:R-:W-:Y:S01]  /*1e10*/  ISETP.GT.AND P0, PT, R3, -0x1, PT ;  /* 0xffffffff0300780c */ /* 0x000fe20003f04270 */
[----:B------:R-:W-:-:S12]  /*1e20*/  BSSY B0, `(.L_x_1590) ;  /* 0x000000d000007945 */ /* 0x000fd80003800000 */
        /* <DEDUP_REMOVED lines=8> */
.L_x_1591:
[----:B------:R-:W-:-:S13]  /*1eb0*/  ISETP.NE.AND P0, PT, R5, 0x1, PT ;  /* 0x000000010500780c */ /* 0x000fda0003f05270 */
[----:B------:R-:W0:Y:S02]  /*1ec0*/  @P0 LDC.64 R6, c[0x0][0x9e8] ;  /* 0x00027a00ff060b82 */ /* 0x000e240000000a00 */
[----:B0-----:R-:W-:-:S05]  /*1ed0*/  @P0 IMAD.HI.U32 R4, R3, R6, RZ ;  /* 0x0000000603040227 */ /* 0x001fca00078e00ff */
[----:B------:R-:W-:-:S07]  /*1ee0*/  @P0 SHF.R.U32.HI R3, RZ, R7, R4 ;  /* 0x00000007ff030219 */ /* 0x000fce0000011604 */
.L_x_1592:
[----:B------:R-:W-:Y:S05]  /*1ef0*/  BSYNC B0 ;  /* 0x0000000000007941 */ /* 0x000fea0003800000 */
.L_x_1590:
[----:B------:R-:W-:-:S05]  /*1f00*/  IMAD R3, R3, R5, RZ ;  /* 0x0000000503037224 */ /* 0x000fca00078e02ff */
[----:B------:R-:W-:-:S07]  /*1f10*/  VIMNMX R0, R0, R3, !PT ;  /* 0x0000000300007248 */ /* 0x000fce0007fe0100 */
.L_x_1589:
[----:B------:R-:W-:Y:S01]  /*1f20*/  SHF.R.S32.HI R3, RZ, 0x1f, R0 ;  /* 0x0000001fff037819 */ /* 0x000fe20000011400 */
[----:B------:R-:W-:Y:S01]  /*1f30*/  BSSY B0, `(.L_x_1593) ;  /* 0x0000028000007945 */ /* 0x000fe20003800000 */
[----:B------:R-:W-:Y:S02]  /*1f40*/  LOP3.LUT R209, R207, 0xff, RZ, 0xc0, !PT ;  /* 0x000000ffcfd17812 */ /* 0x000fe400078ec0ff */
[----:B------:R-:W-:Y:S01]  /*1f50*/  LEA.HI R3, R3, R0, RZ, 0x7 ;  /* 0x0000000003037211 */ /* 0x000fe200078f38ff */
[----:B------:R-:W-:Y:S01]  /*1f60*/  IMAD.MOV.U32 R0, RZ, RZ, RZ ;  /* 0x000000ffff007224 */ /* 0x000fe200078e00ff */
[----:B------:R-:W-:Y:S02]  /*1f70*/  SHF.R.U32.HI R207, RZ, 0x10, R207 ;  /* 0x00000010ffcf7819 */ /* 0x000fe400000116cf */
[----:B------:R-:W-:-:S04]  /*1f80*/  SHF.R.S32.HI R3, RZ, 0x7, R3 ;  /* 0x00000007ff037819 */ /* 0x000fc80000011403 */
[----:B------:R-:W-:-:S04]  /*1f90*/  VIMNMX R9, RZ, R3, !PT ;  /* 0x00000003ff097248 */ /* 0x000fc80007fe0100 */
[----:B------:R-:W-:-:S13]  /*1fa0*/  ISETP.GT.AND P0, PT, R8, R9, PT ;  /* 0x000000090800720c */ /* 0x000fda0003f04270 */
[----:B------:R-:W-:Y:S05]  /*1fb0*/  @!P0 BRA `(.L_x_1594) ;  /* 0x00000000007c8947 */ /* 0x000fea0003800000 */
[----:B------:R-:W-:Y:S01]  /*1fc0*/  ISETP.NE.AND P0, PT, R207, RZ, PT ;  /* 0x000000ffcf00720c */ /* 0x000fe20003f05270 */
[----:B------:R-:W-:-:S03]  /*1fd0*/  ULDC UR4, c[0x0][0x9f0] ;  /* 0x00027c0000047ab9 */ /* 0x000fc60000000800 */
[----:B------:R-:W-:-:S04]  /*1fe0*/  SEL R13, R207, UR4, P0 ;  /* 0x00000004cf0d7c07 */ /* 0x000fc80008000000 */
[-C--:B------:R-:W-:Y:S02]  /*1ff0*/  IABS R6, R13.reuse ;  /* 0x0000000d00067213 */ /* 0x080fe40000000000 */
[----:B------:R-:W-:Y:S02]  /*2000*/  IADD3 R0, R13, -0x1, R8 ;  /* 0xffffffff0d007810 */ /* 0x000fe40007ffe008 */
[----:B------:R-:W0:Y:S01]  /*2010*/  I2F.RP R3, R6 ;  /* 0x0000000600037306 */ /* 0x000e220000209400 */
[----:B------:R-:W-:Y:S02]  /*2020*/  IABS R12, R13 ;  /* 0x0000000d000c7213 */ /* 0x000fe40000000000 */
[----:B------:R-:W-:-:S05]  /*2030*/  IMAD.IADD R0, R0, 0x1, -R9 ;  /* 0x0000000100007824 */ /* 0x000fca00078e0a09 */
[----:B------:R-:W-:Y:S02]  /*2040*/  IABS R10, R0 ;  /* 0x00000000000a7213 */ /* 0x000fe40000000000 */
[----:B------:R-:W-:-:S04]  /*2050*/  LOP3.LUT R0, R0, R13, RZ, 0x3c, !PT ;  /* 0x0000000d00007212 */ /* 0x000fc800078e3cff */
[----:B------:R-:W-:Y:S01]  /*2060*/  ISETP.GE.AND P2, PT, R0, RZ, PT ;  /* 0x000000ff0000720c */ /* 0x000fe20003f46270 */
[----:B0-----:R-:W0:Y:S02]  /*2070*/  MUFU.RCP R3, R3 ;  /* 0x0000000300037308 */ /* 0x001e240000001000 */
[----:B0-----:R-:W-:Y:S02]  /*2080*/  VIADD R4, R3, 0xffffffe ;  /* 0x0ffffffe03047836 */ /* 0x001fe40000000000 */
[----:B------:R-:W-:-:S04]  /*2090*/  IMAD.MOV R3, RZ, RZ, -R12 ;  /* 0x000000ffff037224 */ /* 0x000fc800078e0a0c */
[----:B------:R0:W1:Y:S02]  /*20a0*/  F2I.FTZ.U32.TRUNC.NTZ R5, R4 ;  /* 0x0000000400057305 */ /* 0x000064000021f000 */
[----:B0-----:R-:W-:Y:S02]  /*20b0*/  IMAD.MOV.U32 R4, RZ, RZ, RZ ;  /* 0x000000ffff047224 */ /* 0x001fe400078e00ff */
[----:B-1----:R-:W-:-:S04]  /*20c0*/  IMAD.MOV R7, RZ, RZ, -R5 ;  /* 0x000000ffff077224 */ /* 0x002fc800078e0a05 */
[----:B------:R-:W-:-:S04]  /*20d0*/  IMAD R7, R7, R6, RZ ;  /* 0x0000000607077224 */ /* 0x000fc800078e02ff */
[----:B------:R-:W-:-:S04]  /*20e0*/  IMAD.HI.U32 R5, R5, R7, R4 ;  /* 0x0000000705057227 */ /* 0x000fc800078e0004 */
        /* <DEDUP_REMOVED lines=9> */
[----:B------:R-:W-:-:S04]  /*2180*/  IMAD.MOV.U32 R0, RZ, RZ, R5 ;  /* 0x000000ffff007224 */ /* 0x000fc800078e0005 */
[----:B------:R-:W-:Y:S01]  /*2190*/  @!P2 IMAD.MOV R0, RZ, RZ, -R0 ;  /* 0x000000ffff00a224 */ /* 0x000fe200078e0a00 */
[----:B------:R-:W-:-:S07]  /*21a0*/  @!P1 LOP3.LUT R0, RZ, R13, RZ, 0x33, !PT ;  /* 0x0000000dff009212 */ /* 0x000fce00078e33ff */
.L_x_1594:
[----:B------:R-:W-:Y:S05]  /*21b0*/  BSYNC B0 ;  /* 0x0000000000007941 */ /* 0x000fea0003800000 */
.L_x_1593:
[----:B------:R-:W-:-:S05]  /*21c0*/  IMAD R3, R209, R0, R9 ;  /* 0x00000000d1037224 */ /* 0x000fca00078e0209 */
[C---:B------:R-:W-:Y:S01]  /*21d0*/  VIADDMNMX R0, R3.reuse, R0, R8, PT ;  /* 0x0000000003007246 */ /* 0x040fe20003800108 */
[----:B------:R-:W-:-:S04]  /*21e0*/  IMAD R3, R3, 0x80, -R11 ;  /* 0x0000008003037824 */ /* 0x000fc800078e0a0b */
[----:B------:R-:W-:Y:S01]  /*21f0*/  IMAD R5, R0, 0x80, -R11 ;  /* 0x0000008000057824 */ /* 0x000fe200078e0a0b */
[----:B------:R-:W-:-:S04]  /*2200*/  VIMNMX R3, RZ, R3, !PT ;  /* 0x00000003ff037248 */ /* 0x000fc80007fe0100 */
[----:B------:R-:W-:Y:S02]  /*2210*/  VIMNMX R0, R5, R2, PT ;  /* 0x0000000205007248 */ /* 0x000fe40003fe0100 */
[----:B------:R-:W-:Y:S02]  /*2220*/  SHF.R.U32.HI R27, RZ, 0x7, R3 ;  /* 0x00000007ff1b7819 */ /* 0x000fe40000011603 */
[----:B------:R-:W-:-:S03]  /*2230*/  ISETP.GT.AND P0, PT, R0, R3, PT ;  /* 0x000000030000720c */ /* 0x000fc60003f04270 */
[----:B------:R-:W-:-:S10]  /*2240*/  IMAD.MOV.U32 R26, RZ, RZ, R27 ;  /* 0x000000ffff1a7224 */ /* 0x000fd400078e001b */
[----:B------:R-:W-:-:S05]  /*2250*/  @P0 VIADD R0, R0, 0x7f ;  /* 0x0000007f00000836 */ /* 0x000fca0000000000 */
[----:B------:R-:W-:-:S04]  /*2260*/  @P0 SHF.R.S32.HI R3, RZ, 0x1f, R0 ;  /* 0x0000001fff030819 */ /* 0x000fc80000011400 */
[----:B------:R-:W-:-:S04]  /*2270*/  @P0 LEA.HI R3, R3, R0, RZ, 0x7 ;  /* 0x0000000003030211 */ /* 0x000fc800078f38ff */
[----:B------:R-:W-:Y:S02]  /*2280*/  @P0 SHF.R.S32.HI R26, RZ, 0x7, R3 ;  /* 0x00000007ff1a0819 */ /* 0x000fe40000011403 */
        /* <DEDUP_REMOVED lines=22> */
[----:B-1---5:R-:W-:Y:S05]  /*23f0*/  CALL.ABS.NOINC R14 ;  /* 0x000000000e007343 */ /* 0x022fea0003c00000 */
.L_x_1597:
[----:B------:R-:W-:Y:S05]  /*2400*/  BSYNC B6 ;  /* 0x0000000000067941 */ /* 0x000fea0003800000 */
.L_x_1596:
        /* <DEDUP_REMOVED lines=20> */
.L_x_1599:
[----:B------:R-:W-:Y:S05]  /*2550*/  BSYNC B6 ;  /* 0x0000000000067941 */ /* 0x000fea0003800000 */
.L_x_1598:
[----:B------:R-:W-:Y:S01]  /*2560*/  ULDC.64 UR4, c[0x0][0x9f8] ;  /* 0x00027e0000047ab9 */ /* 0x000fe20000000a00 */
[----:B------:R-:W-:Y:S01]  /*2570*/  IMAD.MOV.U32 R82, RZ, RZ, R195 ;  /* 0x000000ffff527224 */ /* 0x000fe200078e00c3 */
[----:B------:R-:W-:Y:S01]  /*2580*/  ISETP.NE.U32.AND P0, PT, RZ, UR4, PT ;  /* 0x00000004ff007c0c */ /* 0x000fe2000bf05070 */
[----:B------:R-:W0:Y:S01]  /*2590*/  S2R R20, SR_TID.X ;  /* 0x0000000000147919 */ /* 0x000e220000002100 */
[C---:B------:R-:W-:Y:S01]  /*25a0*/  VIADD R81, R18.reuse, 0x20 ;  /* 0x0000002012517836 */ /* 0x040fe20000000000 */
[----:B------:R-:W1:Y:S01]  /*25b0*/  LDC R65, c[0x0][0x3f4] ;  /* 0x0000fd00ff417b82 */ /* 0x000e620000000800 */
[----:B------:R-:W-:Y:S01]  /*25c0*/  ISETP.NE.AND.EX P0, PT, RZ, UR5, PT, P0 ;  /* 0x00000005ff007c0c */ /* 0x000fe2000bf05300 */
[----:B------:R-:W-:-:S06]  /*25d0*/  VIADD R80, R18, 0x40 ;  /* 0x0000004012507836 */ /* 0x000fcc0000000000 */
[----:B------:R-:W2:Y:S08]  /*25e0*/  LDC.64 R70, c[0x0][0x408] ;  /* 0x00010200ff467b82 */ /* 0x000eb00000000a00 */
[----:B------:R-:W3:Y:S08]  /*25f0*/  @P0 LDC.64 R4, c[0x0][0x9f8] ;  /* 0x00027e00ff040b82 */ /* 0x000ef00000000a00 */
[----:B------:R-:W4:Y:S01]  /*2600*/  LDC.64 R68, c[0x0][0x3f8] ;  /* 0x0000fe00ff447b82 */ /* 0x000f220000000a00 */
[----:B0-----:R-:W-:-:S04]  /*2610*/  SHF.R.U32.HI R29, RZ, 0x7, R20 ;  /* 0x00000007ff1d7819 */ /* 0x001fc80000011614 */
[----:B------:R-:W-:Y:S01]  /*2620*/  ISETP.NE.AND P6, PT, R29, 0x1, PT ;  /* 0x000000011d00780c */ /* 0x000fe20003fc5270 */
[----:B---3--:R-:W-:-:S05]  /*2630*/  @P0 IMAD.WIDE R4, R195, 0x4, R4 ;  /* 0x00000004c3040825 */ /* 0x008fca00078e0204 */
[----:B------:R0:W3:Y:S01]  /*2640*/  @P0 LDG.E R82, desc[UR42][R4.64] ;  /* 0x0000002a04520981 */ /* 0x0000e2000c1e1900 */
[----:B------:R-:W-:-:S06]  /*2650*/  SHF.R.S32.HI R7, RZ, 0x1f, R176 ;  /* 0x0000001fff077819 */ /* 0x000fcc00000114b0 */
[----:B------:R-:W-:Y:S05]  /*2660*/  @!P6 WARPSYNC.ALL ;  /* 0x000000000000e948 */ /* 0x000fea0003800000 */
[----:B------:R-:W-:Y:S01]  /*2670*/  ULDC UR5, c[0x0][0x2f4] ;  /* 0x0000bd0000057ab9 */ /* 0x000fe20000000800 */
[----:B------:R-:W-:Y:S01]  /*2680*/  ULDC UR4, c[0x0][0x320] ;  /* 0x0000c80000047ab9 */ /* 0x000fe20000000800 */
[----:B------:R-:W-:Y:S01]  /*2690*/  ISETP.GE.AND P1, PT, R81, UR5, PT ;  /* 0x0000000551007c0c */ /* 0x000fe2000bf26270 */
[----:B------:R-:W-:Y:S01]  /*26a0*/  IMAD.IADD R79, R79, 0x1, R28 ;  /* 0x000000014f4f7824 */ /* 0x000fe200078e021c */
[----:B------:R-:W-:Y:S01]  /*26b0*/  ISETP.GE.AND P0, PT, R18, UR5, PT ;  /* 0x0000000512007c0c */ /* 0x000fe2000bf06270 */
[----:B------:R-:W-:Y:S01]  /*26c0*/  IMAD R67, R227, 0x80, R176 ;  /* 0x00000080e3437824 */ /* 0x000fe200078e02b0 */
[----:B------:R-:W-:Y:S01]  /*26d0*/  SEL R3, RZ, 0xffffffff, P1 ;  /* 0xffffffffff037807 */ /* 0x000fe20000800000 */
[----:B------:R-:W-:Y:S01]  /*26e0*/  VIADD R66, R29, 0x8 ;  /* 0x000000081d427836 */ /* 0x000fe20000000000 */
[----:B------:R-:W-:-:S02]  /*26f0*/  SEL R0, RZ, 0x1, P0 ;  /* 0x00000001ff007807 */ /* 0x000fc40000000000 */
[----:B------:R-:W-:Y:S01]  /*2700*/  ISETP.GE.AND P0, PT, R81, UR4, PT ;  /* 0x0000000451007c0c */ /* 0x000fe2000bf06270 */
[----:B------:R-:W-:Y:S01]  /*2710*/  IMAD.SHL.U32 R3, R3, 0x2, RZ ;  /* 0x0000000203037824 */ /* 0x000fe200078e00ff */
[----:B------:R-:W-:Y:S02]  /*2720*/  ISETP.GE.AND P1, PT, R18, UR4, PT ;  /* 0x0000000412007c0c */ /* 0x000fe4000bf26270 */
[----:B------:R-:W-:Y:S02]  /*2730*/  ISETP.GE.AND P2, PT, R177, UR5, PT ;  /* 0x00000005b1007c0c */ /* 0x000fe4000bf46270 */
[----:B------:R-:W-:Y:S02]  /*2740*/  LOP3.LUT R0, R3, 0x2, R0, 0xe2, !PT ;  /* 0x0000000203007812 */ /* 0x000fe400078ee200 */
[----:B------:R-:W-:Y:S02]  /*2750*/  SEL R3, RZ, 0xffffffff, P0 ;  /* 0xffffffffff037807 */ /* 0x000fe40000000000 */
[----:B------:R-:W-:-:S02]  /*2760*/  ISETP.GE.AND P0, PT, R80, UR5, PT ;  /* 0x0000000550007c0c */ /* 0x000fc4000bf06270 */
[----:B0-----:R-:W-:Y:S01]  /*2770*/  SEL R5, RZ, 0x1, P1 ;  /* 0x00000001ff057807 */ /* 0x001fe20000800000 */
[----:B------:R-:W-:Y:S01]  /*2780*/  IMAD.SHL.U32 R6, R3, 0x2, RZ ;  /* 0x0000000203067824 */ /* 0x000fe200078e00ff */
[----:B------:R-:W-:Y:S02]  /*2790*/  SEL R4, RZ, 0x8, P2 ;  /* 0x00000008ff047807 */ /* 0x000fe40001000000 */
[----:B------:R-:W-:Y:S02]  /*27a0*/  SEL R3, RZ, 0x4, P0 ;  /* 0x00000004ff037807 */ /* 0x000fe40000000000 */
[----:B------:R-:W-:Y:S02]  /*27b0*/  ISETP.GE.AND P0, PT, R80, UR4, PT ;  /* 0x0000000450007c0c */ /* 0x000fe4000bf06270 */
[----:B------:R-:W-:Y:S02]  /*27c0*/  ISETP.GE.AND P1, PT, R185, UR5, PT ;  /* 0x00000005b9007c0c */ /* 0x000fe4000bf26270 */
[----:B------:R-:W-:-:S02]  /*27d0*/  LOP3.LUT R0, R4, R0, R3, 0xfe, !PT ;  /* 0x0000000004007212 */ /* 0x000fc400078efe03 */
[----:B------:R-:W-:Y:S02]  /*27e0*/  SEL R78, RZ, 0x4, P0 ;  /* 0x00000004ff4e7807 */ /* 0x000fe40000000000 */
[----:B------:R-:W-:Y:S02]  /*27f0*/  SEL R3, RZ, 0x10, P1 ;  /* 0x00000010ff037807 */ /* 0x000fe40000800000 */
[----:B-1----:R-:W-:Y:S02]  /*2800*/  ISETP.GE.AND P0, PT, R18, R65, PT ;  /* 0x000000411200720c */ /* 0x002fe40003f06270 */
[----:B------:R-:W-:Y:S01]  /*2810*/  LOP3.LUT R5, R6, 0x2, R5, 0xe2, !PT ;  /* 0x0000000206057812 */ /* 0x000fe200078ee205 */
[C---:B--2---:R-:W-:Y:S01]  /*2820*/  IMAD R6, R7.reuse, R70, RZ ;  /* 0x0000004607067224 */ /* 0x044fe200078e02ff */
[----:B------:R-:W-:Y:S01]  /*2830*/  SHF.R.S32.HI R19, RZ, 0x1f, R18 ;  /* 0x0000001fff137819 */ /* 0x000fe20000011412 */
[-C--:B----4-:R-:W-:Y:S01]  /*2840*/  IMAD R7, R7, R68.reuse, RZ ;  /* 0x0000004407077224 */ /* 0x090fe200078e02ff */
[----:B------:R-:W-:Y:S01]  /*2850*/  SHF.R.S32.HI R175, RZ, 0x1f, R174 ;  /* 0x0000001fffaf7819 */ /* 0x000fe200000114ae */
[----:B------:R-:W-:Y:S01]  /*2860*/  IMAD R9, R176, R71, R6 ;  /* 0x00000047b0097224 */ /* 0x000fe200078e0206 */
[----:B------:R-:W-:Y:S01]  /*2870*/  LOP3.LUT R0, R0, R3, RZ, 0xfc, !PT ;  /* 0x0000000300007212 */ /* 0x000fe200078efcff */
[----:B------:R-:W-:Y:S01]  /*2880*/  IMAD.WIDE.U32 R50, R176, R68, R18 ;  /* 0x00000044b0327225 */ /* 0x000fe200078e0012 */
[----:B------:R-:W-:-:S02]  /*2890*/  ISETP.GE.AND P4, PT, R81, R65, PT ;  /* 0x000000415100720c */ /* 0x000fc40003f86270 */
[----:B------:R-:W-:Y:S01]  /*28a0*/  SEL R3, R65, RZ, P0 ;  /* 0x000000ff41037207 */ /* 0x000fe20000000000 */
[----:B------:R-:W-:Y:S01]  /*28b0*/  IMAD.WIDE.U32 R52, R176, R68, R174 ;  /* 0x00000044b0347225 */ /* 0x000fe200078e00ae */
[----:B------:R-:W-:Y:S02]  /*28c0*/  ISETP.GE.AND P3, PT, R80, R65, PT ;  /* 0x000000415000720c */ /* 0x000fe40003f66270 */
[----:B------:R-:W-:Y:S01]  /*28d0*/  LOP3.LUT R78, R5, R78, RZ, 0xfc, !PT ;  /* 0x0000004e054e7212 */ /* 0x000fe200078efcff */
[----:B------:R-:W-:Y:S01]  /*28e0*/  IMAD R5, R176, R69, R7 ;  /* 0x00000045b0057224 */ /* 0x000fe200078e0207 */
[C---:B------:R-:W-:Y:S01]  /*28f0*/  SEL R4, R65.reuse, RZ, P4 ;  /* 0x000000ff41047207 */ /* 0x040fe20002000000 */
[----:B------:R-:W-:Y:S01]  /*2900*/  IMAD.IADD R3, R18, 0x1, R3 ;  /* 0x0000000112037824 */ /* 0x000fe200078e0203 */
[----:B------:R-:W-:Y:S01]  /*2910*/  SEL R7, R65, RZ, P3 ;  /* 0x000000ff41077207 */ /* 0x000fe20001800000 */
[----:B------:R-:W-:Y:S01]  /*2920*/  IMAD.IADD R51, R51, 0x1, R5 ;  /* 0x0000000133337824 */ /* 0x000fe200078e0205 */
[----:B------:R-:W-:Y:S01]  /*2930*/  ISETP.GE.AND P2, PT, R186, UR5, PT ;  /* 0x00000005ba007c0c */ /* 0x000fe2000bf46270 */
[----:B------:R-:W-:Y:S01]  /*2940*/  IMAD.IADD R53, R5, 0x1, R53 ;  /* 0x0000000105357824 */ /* 0x000fe200078e0235 */
[----:B------:R-:W-:Y:S01]  /*2950*/  ISETP.GE.AND P1, PT, R177, UR4, PT ;  /* 0x00000004b1007c0c */ /* 0x000fe2000bf26270 */
[----:B------:R-:W-:Y:S01]  /*2960*/  IMAD.IADD R5, R81, 0x1, R4 ;  /* 0x0000000151057824 */ /* 0x000fe200078e0204 */
[----:B------:R-:W-:Y:S01]  /*2970*/  SHF.R.S32.HI R4, RZ, 0x1f, R3 ;  /* 0x0000001fff047819 */ /* 0x000fe20000011403 */
[----:B------:R-:W-:Y:S01]  /*2980*/  IMAD.IADD R7, R80, 0x1, R7 ;  /* 0x0000000150077824 */ /* 0x000fe200078e0207 */
[----:B------:R-:W-:Y:S01]  /*2990*/  SEL R57, RZ, 0x20, P2 ;  /* 0x00000020ff397807 */ /* 0x000fe20001000000 */
[----:B------:R-:W-:Y:S01]  /*29a0*/  IMAD.WIDE.U32 R20, R176, R70, R18 ;  /* 0x00000046b0147225 */ /* 0x000fe200078e0012 */
[----:B------:R-:W-:-:S02]  /*29b0*/  LEA.HI R77, R4, R3, RZ, 0x4 ;  /* 0x00000003044d7211 */ /* 0x000fc400078f20ff */
[----:B------:R-:W-:Y:S01]  /*29c0*/  LEA.HI R3, R4, R3, RZ, 0x6 ;  /* 0x0000000304037211 */ /* 0x000fe200078f30ff */
[-C--:B------:R-:W-:Y:S01]  /*29d0*/  IMAD.WIDE.U32 R48, R176, R70.reuse, R174 ;  /* 0x00000046b0307225 */ /* 0x080fe200078e00ae */
[----:B------:R-:W-:Y:S02]  /*29e0*/  SHF.R.S32.HI R6, RZ, 0x1f, R5 ;  /* 0x0000001fff067819 */ /* 0x000fe40000011405 */
[----:B------:R-:W-:Y:S01]  /*29f0*/  SHF.R.S32.HI R8, RZ, 0x1f, R7 ;  /* 0x0000001fff087819 */ /* 0x000fe20000011407 */
[----:B------:R-:W-:Y:S01]  /*2a00*/  IMAD.IADD R21, R21, 0x1, R9 ;  /* 0x0000000115157824 */ /* 0x000fe200078e0209 */
[----:B------:R-:W-:Y:S01]  /*2a10*/  LEA.HI R76, R6, R5, RZ, 0x4 ;  /* 0x00000005064c7211 */ /* 0x000fe200078f20ff */
[----:B------:R-:W-:Y:S01]  /*2a20*/  IMAD.IADD R49, R9, 0x1, R49 ;  /* 0x0000000109317824 */ /* 0x000fe200078e0231 */
[----:B------:R-:W-:Y:S01]  /*2a30*/  LEA.HI R75, R8, R7, RZ, 0x4 ;  /* 0x00000007084b7211 */ /* 0x000fe200078f20ff */
[----:B------:R-:W-:Y:S01]  /*2a40*/  IMAD.SHL.U32 R4, R3, 0x80, RZ ;  /* 0x0000008003047824 */ /* 0x000fe200078e00ff */
[----:B------:R-:W-:Y:S01]  /*2a50*/  LEA.HI R5, R6, R5, RZ, 0x6 ;  /* 0x0000000506057211 */ /* 0x000fe200078f30ff */
[----:B-----5:R-:W-:Y:S01]  /*2a60*/  IMAD.WIDE.U32 R20, R24, R70, R20 ;  /* 0x0000004618147225 */ /* 0x020fe200078e0014 */
[----:B------:R-:W-:-:S02]  /*2a70*/  LEA.HI R7, R8, R7, RZ, 0x6 ;  /* 0x0000000708077211 */ /* 0x000fc400078f30ff */
[----:B------:R-:W-:Y:S01]  /*2a80*/  SHF.R.S32.HI R9, RZ, 0x1f, R24 ;  /* 0x0000001fff097819 */ /* 0x000fe20000011418 */
[----:B------:R-:W-:Y:S01]  /*2a90*/  IMAD.SHL.U32 R6, R5, 0x80, RZ ;  /* 0x0000008005067824 */ /* 0x000fe200078e00ff */
[----:B------:R-:W-:Y:S01]  /*2aa0*/  LOP3.LUT R3, R181, 0x30, R77, 0xf8, !PT ;  /* 0x00000030b5037812 */ /* 0x000fe200078ef84d */
[----:B------:R-:W-:Y:S01]  /*2ab0*/  IMAD.SHL.U32 R8, R7, 0x80, RZ ;  /* 0x0000008007087824 */ /* 0x000fe200078e00ff */
[----:B------:R-:W-:Y:S01]  /*2ac0*/  LOP3.LUT R4, R4, 0xffffe000, RZ, 0xc0, !PT ;  /* 0xffffe00004047812 */ /* 0x000fe200078ec0ff */
[----:B------:R-:W-:Y:S01]  /*2ad0*/  IMAD R10, R9, R70, RZ ;  /* 0x00000046090a7224 */ /* 0x000fe200078e02ff */
[----:B------:R-:W-:Y:S01]  /*2ae0*/  LOP3.LUT R3, R3, R182, RZ, 0x3c, !PT ;  /* 0x000000b603037212 */ /* 0x000fe200078e3cff */
[----:B------:R-:W-:Y:S01]  /*2af0*/  IMAD R9, R9, R68, RZ ;  /* 0x0000004409097224 */ /* 0x000fe200078e02ff */
[C---:B------:R-:W-:Y:S01]  /*2b00*/  LOP3.LUT R5, R181.reuse, 0x30, R76, 0xf8, !PT ;  /* 0x00000030b5057812 */ /* 0x040fe200078ef84c */
[----:B------:R-:W-:Y:S01]  /*2b10*/  IMAD.WIDE.U32 R48, R24, R70, R48 ;  /* 0x0000004618307225 */ /* 0x000fe200078e0030 */
[----:B------:R-:W-:-:S02]  /*2b20*/  LOP3.LUT R7, R181, 0x30, R75, 0xf8, !PT ;  /* 0x00000030b5077812 */ /* 0x000fc400078ef84b */
[----:B------:R-:W-:Y:S01]  /*2b30*/  IADD3 R74, R3, R4, R183 ;  /* 0x00000004034a7210 */ /* 0x000fe20007ffe0b7 */
[----:B------:R-:W-:Y:S01]  /*2b40*/  IMAD R3, R24, R71, R10 ;  /* 0x0000004718037224 */ /* 0x000fe200078e020a */
[----:B------:R-:W-:Y:S01]  /*2b50*/  LOP3.LUT R6, R6, 0xffffe000, RZ, 0xc0, !PT ;  /* 0xffffe00006067812 */ /* 0x000fe200078ec0ff */
[C---:B------:R-:W-:Y:S01]  /*2b60*/  IMAD R9, R24.reuse, R69, R9 ;  /* 0x0000004518097224 */ /* 0x040fe200078e0209 */
[----:B------:R-:W-:Y:S01]  /*2b70*/  LOP3.LUT R5, R5, R182, RZ, 0x3c, !PT ;  /* 0x000000b605057212 */ /* 0x000fe200078e3cff */
[----:B------:R-:W-:Y:S01]  /*2b80*/  IMAD.WIDE.U32 R50, R24, R68, R50 ;  /* 0x0000004418327225 */ /* 0x000fe200078e0032 */
[----:B------:R-:W-:Y:S02]  /*2b90*/  LOP3.LUT R8, R8, 0xffffe000, RZ, 0xc0, !PT ;  /* 0xffffe00008087812 */ /* 0x000fe400078ec0ff */
[----:B------:R-:W-:Y:S01]  /*2ba0*/  LOP3.LUT R7, R7, R182, RZ, 0x3c, !PT ;  /* 0x000000b607077212 */ /* 0x000fe200078e3cff */
[----:B------:R-:W-:Y:S01]  /*2bb0*/  IMAD.WIDE.U32 R52, R24, R68, R52 ;  /* 0x0000004418347225 */ /* 0x000fe200078e0034 */
[----:B------:R-:W-:-:S02]  /*2bc0*/  SEL R55, RZ, 0x8, P1 ;  /* 0x00000008ff377807 */ /* 0x000fc40000800000 */
[----:B------:R-:W-:Y:S01]  /*2bd0*/  LOP3.LUT R57, R0, R57, RZ, 0xfc, !PT ;  /* 0x0000003900397212 */ /* 0x000fe200078efcff */
[----:B------:R-:W-:Y:S01]  /*2be0*/  IMAD.IADD R63, R21, 0x1, R3 ;  /* 0x00000001153f7824 */ /* 0x000fe200078e0203 */
[----:B------:R-:W-:Y:S01]  /*2bf0*/  SHF.L.U64.HI R71, R70, 0x7, R71 ;  /* 0x0000000746477819 */ /* 0x000fe20000010247 */
[----:B------:R-:W-:Y:S01]  /*2c00*/  IMAD.IADD R62, R3, 0x1, R49 ;  /* 0x00000001033e7824 */ /* 0x000fe200078e0231 */
[----:B------:R-:W-:Y:S01]  /*2c10*/  SHF.L.U64.HI R69, R68, 0x7, R69 ;  /* 0x0000000744457819 */ /* 0x000fe20000010245 */
[----:B------:R-:W-:Y:S01]  /*2c20*/  IMAD.SHL.U32 R70, R70, 0x80, RZ ;  /* 0x0000008046467824 */ /* 0x000fe200078e00ff */
[----:B------:R-:W-:Y:S01]  /*2c30*/  LOP3.LUT R54, R0, 0x1, RZ, 0xc0, !PT ;  /* 0x0000000100367812 */ /* 0x000fe200078ec0ff */
[----:B------:R-:W-:Y:S01]  /*2c40*/  IMAD.SHL.U32 R68, R68, 0x80, RZ ;  /* 0x0000008044447824 */ /* 0x000fe200078e00ff */
[----:B------:R-:W-:Y:S01]  /*2c50*/  P2R R84, PR, RZ, 0x10 ;  /* 0x00000010ff547803 */ /* 0x000fe20000000000 */
[----:B------:R-:W-:Y:S01]  /*2c60*/  IMAD.SHL.U32 R65, R65, 0x2, RZ ;  /* 0x0000000241417824 */ /* 0x000fe200078e00ff */
[----:B------:R-:W-:Y:S01]  /*2c70*/  P2R R85, PR, RZ, 0x8 ;  /* 0x00000008ff557803 */ /* 0x000fe20000000000 */
[----:B------:R-:W-:Y:S01]  /*2c80*/  IMAD.IADD R61, R51, 0x1, R9 ;  /* 0x00000001333d7824 */ /* 0x000fe200078e0209 */
[----:B------:R-:W-:Y:S01]  /*2c90*/  IADD3 R73, R5, R6, R183 ;  /* 0x0000000605497210 */ /* 0x000fe20007ffe0b7 */
[----:B------:R-:W-:Y:S01]  /*2ca0*/  IMAD.IADD R60, R9, 0x1, R53 ;  /* 0x00000001093c7824 */ /* 0x000fe200078e0235 */
[----:B------:R-:W-:-:S02]  /*2cb0*/  IADD3 R72, R7, R8, R183 ;  /* 0x0000000807487210 */ /* 0x000fc40007ffe0b7 */
[----:B------:R-:W-:Y:S02]  /*2cc0*/  LOP3.LUT R59, R77, 0xfffffff0, RZ, 0xc0, !PT ;  /* 0xfffffff04d3b7812 */ /* 0x000fe400078ec0ff */
[----:B------:R-:W-:Y:S02]  /*2cd0*/  LOP3.LUT R58, R76, 0xfffffff0, RZ, 0xc0, !PT ;  /* 0xfffffff04c3a7812 */ /* 0x000fe400078ec0ff */
[----:B------:R-:W-:Y:S02]  /*2ce0*/  LOP3.LUT R56, R75, 0xfffffff0, RZ, 0xc0, !PT ;  /* 0xfffffff04b387812 */ /* 0x000fe400078ec0ff */
[----:B------:R-:W-:Y:S02]  /*2cf0*/  LOP3.LUT R55, R78, R55, RZ, 0xfc, !PT ;  /* 0x000000374e377212 */ /* 0x000fe400078efcff */
[C---:B------:R-:W-:Y:S02]  /*2d00*/  LOP3.LUT R3, R57.reuse, 0x2, RZ, 0xc0, !PT ;  /* 0x0000000239037812 */ /* 0x040fe400078ec0ff */
[----:B------:R-:W-:-:S02]  /*2d10*/  LOP3.LUT R0, R57, 0x4, RZ, 0xc0, !PT ;  /* 0x0000000439007812 */ /* 0x000fc400078ec0ff */
[----:B---3--:R-:W-:Y:S01]  /*2d20*/  SHF.R.S32.HI R64, RZ, 0x1f, R82 ;  /* 0x0000001fff407819 */ /* 0x008fe20000011452 */
[----:B------:R-:W-:Y:S06]  /*2d30*/  @!P6 BAR.SYNC.DEFER_BLOCKING 0x9, 0x100 ;  /* 0x024400000000eb1d */ /* 0x000fec0000010000 */
.L_x_1662:
[----:B0-----:R-:W0:Y:S01]  /*2d40*/  LDC R87, c[0x0][0x430] ;  /* 0x00010c00ff577b82 */ /* 0x001e220000000800 */
[----:B------:R-:W-:Y:S02]  /*2d50*/  VIADD R26, R26, 0xffffffff ;  /* 0xffffffff1a1a7836 */ /* 0x000fe40000000000 */
[----:B------:R-:W-:Y:S02]  /*2d60*/  IMAD.MOV.U32 R86, RZ, RZ, RZ ;  /* 0x000000ffff567224 */ /* 0x000fe400078e00ff */
[----:B------:R-:W-:-:S03]  /*2d70*/  IMAD R4, R26, 0x80, R67 ;  /* 0x000000801a047824 */ /* 0x000fc600078e0243 */
[----:B------:R-:W1:Y:S01]  /*2d80*/  LDC R95, c[0x0][0x3f4] ;  /* 0x0000fd00ff5f7b82 */ /* 0x000e620000000800 */
[----:B------:R-:W-:Y:S01]  /*2d90*/  IMAD.IADD R12, R79, 0x1, R4 ;  /* 0x000000014f0c7824 */ /* 0x000fe200078e0204 */
[----:B------:R-:W-:-:S03]  /*2da0*/  ISETP.GE.AND P1, PT, R4, R2, PT ;  /* 0x000000020400720c */ /* 0x000fc60003f26270 */
[----:B------:R-:W-:Y:S01]  /*2db0*/  IMAD.MOV.U32 R8, RZ, RZ, R12 ;  /* 0x000000ffff087224 */ /* 0x000fe200078e000c */
[----:B------:R-:W-:Y:S02]  /*2dc0*/  ISETP.GT.OR P1, PT, R67, 0x7f, P1 ;  /* 0x0000007f4300780c */ /* 0x000fe40000f24670 */
[----:B0-----:R-:W-:-:S11]  /*2dd0*/  ISETP.NE.AND P2, PT, R87, 0x1, PT ;  /* 0x000000015700780c */ /* 0x001fd60003f45270 */
[----:B------:R-:W0:Y:S08]  /*2de0*/  @!P1 LDC.64 R6, c[0x0][0x428] ;  /* 0x00010a00ff069b82 */ /* 0x000e300000000a00 */
[----:B------:R-:W2:Y:S08]  /*2df0*/  @!P1 LDC.64 R4, c[0x0][0x418] ;  /* 0x00010600ff049b82 */ /* 0x000eb00000000a00 */
[----:B---3--:R-:W3:Y:S08]  /*2e00*/  @P2 LDC R9, c[0x0][0x434] ;  /* 0x00010d00ff092b82 */ /* 0x008ef00000000800 */
[----:B------:R-:W4:Y:S01]  /*2e10*/  @P2 LDC R10, c[0x0][0x438] ;  /* 0x00010e00ff0a2b82 */ /* 0x000f220000000800 */
[----:B---3--:R-:W-:-:S05]  /*2e20*/  @P2 IMAD.HI.U32 R9, R12, R9, RZ ;  /* 0x000000090c092227 */ /* 0x008fca00078e00ff */
[----:B----4-:R-:W-:Y:S01]  /*2e30*/  @P2 SHF.R.U32.HI R8, RZ, R10, R9 ;  /* 0x0000000aff082219 */ /* 0x010fe20000011609 */
[----:B0-----:R-:W-:-:S03]  /*2e40*/  @!P1 IMAD R10, R64, R6, RZ ;  /* 0x00000006400a9224 */ /* 0x001fc600078e02ff */
[----:B------:R-:W-:Y:S01]  /*2e50*/  @!P1 SHF.R.S32.HI R9, RZ, 0x1f, R8 ;  /* 0x0000001fff099819 */ /* 0x000fe20000011408 */
[C---:B------:R-:W-:Y:S02]  /*2e60*/  @!P1 IMAD R11, R82.reuse, R7, R10 ;  /* 0x00000007520b9224 */ /* 0x040fe400078e020a */
[----:B------:R-:W-:-:S04]  /*2e70*/  @!P1 IMAD.WIDE.U32 R6, R82, R6, R8 ;  /* 0x0000000652069225 */ /* 0x000fc800078e0008 */
[----:B------:R-:W-:Y:S01]  /*2e80*/  @!P1 IMAD.IADD R7, R7, 0x1, R11 ;  /* 0x0000000107079824 */ /* 0x000fe200078e020b */
[----:B--2---:R-:W-:-:S04]  /*2e90*/  @!P1 LEA R4, P2, R6, R4, 0x2 ;  /* 0x0000000406049211 */ /* 0x004fc800078410ff */
[----:B------:R-:W-:-:S05]  /*2ea0*/  @!P1 LEA.HI.X R5, R6, R5, R7, 0x2, P2 ;  /* 0x0000000506059211 */ /* 0x000fca00010f1407 */
[----:B------:R0:W5:Y:S01]  /*2eb0*/  @!P1 LDG.E R86, desc[UR42][R4.64] ;  /* 0x0000002a04569981 */ /* 0x000162000c1e1900 */
[----:B-1----:R-:W-:Y:S01]  /*2ec0*/  ISETP.GE.AND P1, PT, R95, 0x1, PT ;  /* 0x000000015f00780c */ /* 0x002fe20003f26270 */
[----:B------:R-:W-:Y:S01]  /*2ed0*/  IMAD.MOV R6, RZ, RZ, -R8 ;  /* 0x000000ffff067224 */ /* 0x000fe200078e0a08 */
[----:B------:R-:W-:Y:S05]  /*2ee0*/  YIELD ;  /* 0x0000000000007946 */ /* 0x000fea0003800000 */
[C---:B------:R-:W-:Y:S01]  /*2ef0*/  IMAD R97, R22.reuse, 0x6000, R202 ;  /* 0x0000600016617824 */ /* 0x040fe200078e02ca */
[----:B------:R-:W-:Y:S01]  /*2f00*/  BSSY B0, `(.L_x_1600) ;  /* 0x0000694000007945 */ /* 0x000fe20003800000 */
[----:B------:R-:W-:Y:S01]  /*2f10*/  IMAD R7, R22, 0x6000, R203 ;  /* 0x0000600016077824 */ /* 0x000fe200078e02cb */
[----:B------:R-:W-:Y:S01]  /*2f20*/  ISETP.GT.AND P3, PT, R26, R27, PT ;  /* 0x0000001b1a00720c */ /* 0x000fe20003f64270 */
[----:B------:R-:W-:-:S02]  /*2f30*/  IMAD R87, R87, R6, R12 ;  /* 0x0000000657577224 */ /* 0x000fc400078e020c */
[C---:B------:R-:W-:Y:S02]  /*2f40*/  IMAD.IADD R97, R16.reuse, 0x1, R97 ;  /* 0x0000000110617824 */ /* 0x040fe400078e0261 */
[----:B------:R-:W-:Y:S01]  /*2f50*/  IMAD.IADD R96, R16, 0x1, R7 ;  /* 0x0000000110607824 */ /* 0x000fe200078e0207 */
[----:B0-----:R-:W-:Y:S07]  /*2f60*/  @!P1 BRA `(.L_x_1601) ;  /* 0x0000006400209947 */ /* 0x001fee0003800000 */
[----:B------:R-:W-:Y:S01]  /*2f70*/  SHF.R.S32.HI R89, RZ, 0x1f, R87 ;  /* 0x0000001fff597819 */ /* 0x000fe20000011457 */
[----:B------:R-:W-:Y:S01]  /*2f80*/  ULDC.64 UR4, c[0x0][0x300] ;  /* 0x0000c00000047ab9 */ /* 0x000fe20000000a00 */
[----:B-----5:R-:W-:Y:S01]  /*2f90*/  SHF.R.S32.HI R90, RZ, 0x1f, R86 ;  /* 0x0000001fff5a7819 */ /* 0x020fe20000011456 */
[----:B------:R-:W-:Y:S01]  /*2fa0*/  IMAD.WIDE.U32 R4, R87, UR4, RZ ;  /* 0x0000000457047c25 */ /* 0x000fe2000f8e00ff */
[----:B------:R-:W-:-:S03]  /*2fb0*/  ULDC.64 UR6, c[0x0][0x2e8] ;  /* 0x0000ba0000067ab9 */ /* 0x000fc60000000a00 */
[----:B------:R-:W-:Y:S02]  /*2fc0*/  IMAD R6, R89, UR4, RZ ;  /* 0x0000000459067c24 */ /* 0x000fe4000f8e02ff */
[-C--:B------:R-:W-:Y:S02]  /*2fd0*/  IMAD R8, R71, R26.reuse, RZ ;  /* 0x0000001a47087224 */ /* 0x080fe400078e02ff */
[----:B------:R-:W-:Y:S01]  /*2fe0*/  IMAD R7, R87, UR5, R6 ;  /* 0x0000000557077c24 */ /* 0x000fe2000f8e0206 */
[----:B------:R-:W-:Y:S01]  /*2ff0*/  ULDC.64 UR4, c[0x0][0x310] ;  /* 0x0000c40000047ab9 */ /* 0x000fe20000000a00 */
[----:B------:R-:W-:Y:S02]  /*3000*/  IMAD R6, R69, R26, RZ ;  /* 0x0000001a45067224 */ /* 0x000fe400078e02ff */
        /* <DEDUP_REMOVED lines=8> */
[C---:B------:R-:W-:Y:S01]  /*3090*/  IMAD.WIDE.U32 R4, R169.reuse, UR4, R4 ;  /* 0x00000004a9047c25 */ /* 0x040fe2000f8e0004 */
[----:B------:R-:W-:Y:S02]  /*30a0*/  ULDC.U8 UR4, c[0x0][0x410] ;  /* 0x0001040000047ab9 */ /* 0x000fe40000000000 */
[----:B------:R-:W-:Y:S01]  /*30b0*/  ISETP.NE.AND P1, PT, RZ, UR4, PT ;  /* 0x00000004ff007c0c */ /* 0x000fe2000bf25270 */
[----:B------:R-:W-:Y:S01]  /*30c0*/  IMAD R14, R169, UR5, R5 ;  /* 0x00000005a90e7c24 */ /* 0x000fe2000f8e0205 */
[----:B------:R-:W-:Y:S01]  /*30d0*/  IADD3 R98, P2, R4, UR6, RZ ;  /* 0x0000000604627c10 */ /* 0x000fe2000ff5e0ff */
[----:B------:R-:W-:-:S02]  /*30e0*/  IMAD R91, R26, -0x80, R2 ;  /* 0xffffff801a5b7824 */ /* 0x000fc400078e0202 */
[----:B------:R-:W-:Y:S01]  /*30f0*/  IMAD R7, R7, R70, R8 ;  /* 0x0000004607077224 */ /* 0x000fe200078e0208 */
[----:B------:R-:W-:Y:S01]  /*3100*/  IADD3.X R14, R14, UR7, RZ, P2, !PT ;  /* 0x000000070e0e7c10 */ /* 0x000fe200097fe4ff */
[----:B------:R-:W-:Y:S01]  /*3110*/  IMAD.WIDE.U32 R12, R68, R26, RZ ;  /* 0x0000001a440c7225 */ /* 0x000fe200078e00ff */
[----:B------:R-:W-:-:S03]  /*3120*/  VIMNMX R91, R91, 0x80, PT ;  /* 0x000000805b5b7848 */ /* 0x000fc60003fe0100 */
[----:B------:R-:W-:-:S04]  /*3130*/  IMAD.WIDE.U32 R10, R70, R26, RZ ;  /* 0x0000001a460a7225 */ /* 0x000fc800078e00ff */
[----:B------:R-:W-:Y:S02]  /*3140*/  IMAD.IADD R15, R13, 0x1, R9 ;  /* 0x000000010d0f7824 */ /* 0x000fe400078e0209 */
[----:B------:R-:W-:Y:S01]  /*3150*/  IMAD.IADD R83, R11, 0x1, R7 ;  /* 0x000000010b537824 */ /* 0x000fe200078e0207 */
[----:B------:R-:W-:Y:S06]  /*3160*/  @!P1 BRA `(.L_x_1602) ;  /* 0x00000030000c9947 */ /* 0x000fec0003800000 */
        /* <DEDUP_REMOVED lines=51> */
.L_x_1604:
[----:B------:R-:W-:Y:S05]  /*34a0*/  BSYNC B1 ;  /* 0x0000000000017941 */ /* 0x000fea0003800000 */
.L_x_1603:
[----:B------:R-:W-:Y:S01]  /*34b0*/  UISETP.NE.AND UP0, UPT, UR40, 0x3, UPT ;  /* 0x000000032800788c */ /* 0x000fe2000bf05270 */
[----:B-----5:R-:W-:Y:S02]  /*34c0*/  IMAD.MOV.U32 R100, RZ, RZ, R8 ;  /* 0x000000ffff647224 */ /* 0x020fe400078e0008 */
[----:B------:R-:W-:Y:S02]  /*34d0*/  IMAD.MOV.U32 R102, RZ, RZ, R30 ;  /* 0x000000ffff667224 */ /* 0x000fe400078e001e */
[----:B------:R-:W-:Y:S01]  /*34e0*/  IMAD.MOV.U32 R104, RZ, RZ, R34 ;  /* 0x000000ffff687224 */ /* 0x000fe200078e0022 */
[----:B------:R-:W-:Y:S01]  /*34f0*/  PLOP3.LUT P1, PT, PT, PT, UP0, 0x80, 0x0 ;  /* 0x000000000000781c */ /* 0x000fe20003f2f008 */
        /* <DEDUP_REMOVED lines=11> */
.L_x_1605:
[----:B------:R-:W-:Y:S01]  /*35b0*/  IMAD R83, R22, 0x8, R16 ;  /* 0x0000000816537824 */ /* 0x000fe200078e0210 */
[----:B------:R-:W-:Y:S01]  /*35c0*/  SHF.L.U32 R94, R173, 0x1f, RZ ;  /* 0x0000001fad5e7819 */ /* 0x000fe200000006ff */
[----:B------:R-:W-:Y:S03]  /*35d0*/  BSSY B1, `(.L_x_1606) ;  /* 0x0000003000017945 */ /* 0x000fe60003800000 */
[----:B------:R-:W1:Y:S02]  /*35e0*/  SYNCS.PHASECHK.TRANS64.TRYWAIT P4, [R83+URZ+0x22890], R94 ;  /* 0x0228905e530075a7 */ /* 0x000e64000808017f */
[----:B-1----:R-:W-:Y:S05]  /*35f0*/  @!P4 BRA `(.L_x_1607) ;  /* 0x000002700034c947 */ /* 0x002fea0003800000 */
.L_x_1983:
[----:B------:R-:W-:Y:S05]  /*3600*/  BSYNC B1 ;  /* 0x0000000000017941 */ /* 0x000fea0003800000 */
.L_x_1606:
[----:B------:R-:W-:-:S03]  /*3610*/  UMOV UR4, 0xffffffff ;  /* 0xffffffff00047882 */ /* 0x000fc60000000000 */
[----:B------:R-:W-:Y:S05]  /*3620*/  BRA.DIV UR4, `(.L_x_1608) ;  /* 0x00000272043c7947 */ /* 0x000fea000b800000 */
[----:B------:R2:W3:Y:S04]  /*3630*/  SHFL.IDX PT, R99, R14, RZ, 0x1e1f ;  /* 0x001e1fff0e637589 */ /* 0x0004e800000e0000 */
[----:B------:R-:W4:Y:S02]  /*3640*/  SHFL.IDX PT, R98, R98, RZ, 0x1e1f ;  /* 0x001e1fff62627589 */ /* 0x000f2400000e0000 */
.L_x_1987:
[----:B------:R-:W-:Y:S05]  /*3650*/  @P2 BRA `(.L_x_1609) ;  /* 0x0000006000782947 */ /* 0x000fea0003800000 */
[----:B------:R-:W-:Y:S01]  /*3660*/  ISETP.NE.AND P2, PT, R54, RZ, PT ;  /* 0x000000ff3600720c */ /* 0x000fe20003f45270 */
[----:B------:R-:W-:-:S12]  /*3670*/  BSSY B1, `(.L_x_1610) ;  /* 0x0000071000017945 */ /* 0x000fd80003800000 */
[----:B------:R-:W-:Y:S05]  /*3680*/  @!P2 BRA `(.L_x_1611) ;  /* 0x0000000400bca947 */ /* 0x000fea0003800000 */
[----:B------:R1:W1:Y:S01]  /*3690*/  LDS.128 R4, [R97+0x16400] ;  /* 0x0164000061047984 */ /* 0x0002620000000c00 */
[----:B0---4-:R-:W-:Y:S01]  /*36a0*/  IADD3 R10, P2, R18, R98, RZ ;  /* 0x00000062120a7210 */ /* 0x011fe20007f5e0ff */
[----:B------:R-:W-:Y:S04]  /*36b0*/  BSSY B2, `(.L_x_1612) ;  /* 0x000006b000027945 */ /* 0x000fe80003800000 */
[----:B---3--:R-:W-:Y:S01]  /*36c0*/  IMAD.X R11, R99, 0x1, R19, P2 ;  /* 0x00000001630b7824 */ /* 0x008fe200010e0613 */
[----:B------:R-:W-:-:S13]  /*36d0*/  ISETP.GE.AND P2, PT, R174, R95, PT ;  /* 0x0000005fae00720c */ /* 0x000fda0003f46270 */
[----:B------:R-:W-:Y:S05]  /*36e0*/  @P2 BRA `(.L_x_1613) ;  /* 0x00000004009c2947 */ /* 0x000fea0003800000 */
[----:B------:R-:W-:Y:S01]  /*36f0*/  SHF.R.U32.HI R12, RZ, 0x8, R47 ;  /* 0x00000008ff0c7819 */ /* 0x000fe2000001162f */
[----:B-12---:R-:W-:Y:S01]  /*3700*/  IMAD.MOV.U32 R14, RZ, RZ, R4 ;  /* 0x000000ffff0e7224 */ /* 0x006fe200078e0004 */
        /* <DEDUP_REMOVED lines=9> */
[----:B------:R-:W-:Y:S01]  /*37a0*/  LOP3.LUT R92, R46, 0xff00, R15, 0xf8, !PT ;  /* 0x0000ff002e5c7812 */ /* 0x000fe200078ef80f */
[----:B------:R-:W-:Y:S01]  /*37b0*/  IMAD.U32 R15, R47, 0x10000, RZ ;  /* 0x000100002f0f7824 */ /* 0x000fe200078e00ff */
[----:B------:R-:W-:Y:S02]  /*37c0*/  F2FP.F16.E4M3.UNPACK_B R46, R111.H1 ;  /* 0x0000006fff2e723e */ /* 0x000fe400030006ff */
[-C--:B------:R-:W-:Y:S02]  /*37d0*/  F2FP.F16.E4M3.UNPACK_B R4, R5.reuse ;  /* 0x00000005ff04723e */ /* 0x080fe400020006ff */
[----:B------:R-:W-:Y:S01]  /*37e0*/  LOP3.LUT R12, R13, 0xff0000, R12, 0xf8, !PT ;  /* 0x00ff00000d0c7812 */ /* 0x000fe200078ef80c */
[----:B------:R-:W-:Y:S01]  /*37f0*/  HADD2.F32 R112, -RZ, R46.H0_H0 ;  /* 0x2000002eff707230 */ /* 0x000fe20000004100 */
[----:B------:R-:W-:Y:S01]  /*3800*/  LOP3.LUT R13, R92, 0xff0000, R15, 0xf8, !PT ;  /* 0x00ff00005c0d7812 */ /* 0x000fe200078ef80f */
[--C-:B------:R-:W-:Y:S01]  /*3810*/  HADD2.F32 R15, -RZ, R4.reuse.H1_H1 ;  /* 0x30000004ff0f7230 */ /* 0x100fe20000004100 */
[----:B------:R-:W-:Y:S01]  /*3820*/  F2FP.F16.E4M3.UNPACK_B R92, R110.H1 ;  /* 0x0000006eff5c723e */ /* 0x000fe200030006ff */
[----:B------:R-:W-:Y:S01]  /*3830*/  HADD2.F32 R4, -RZ, R4.H0_H0 ;  /* 0x20000004ff047230 */ /* 0x000fe20000004100 */
[----:B------:R-:W-:Y:S01]  /*3840*/  F2FP.F16.E4M3.UNPACK_B R5, R5.H1 ;  /* 0x00000005ff05723e */ /* 0x000fe200030006ff */
[----:B------:R-:W-:-:S02]  /*3850*/  HADD2.F32 R113, -RZ, R46.H1_H1 ;  /* 0x3000002eff717230 */ /* 0x000fc40000004100 */
[CC--:B------:R-:W-:Y:S01]  /*3860*/  FMUL.FTZ R115, R15.reuse, R112.reuse ;  /* 0x000000700f737220 */ /* 0x0c0fe20000410000 */
        /* <DEDUP_REMOVED lines=16> */
[----:B------:R-:W-:-:S02]  /*3970*/  HADD2.F32 R92, -RZ, R15.H1_H1 ;  /* 0x3000000fff5c7230 */ /* 0x000fc40000004100 */
[----:B------:R-:W-:Y:S02]  /*3980*/  HADD2.F32 R47, -RZ, R15.H0_H0 ;  /* 0x2000000fff2f7230 */ /* 0x000fe40000004100 */
[----:B------:R-:W-:Y:S02]  /*3990*/  HADD2.F32 R111, -RZ, R111.H0_H0 ;  /* 0x2000006fff6f7230 */ /* 0x000fe40000004100 */
[-C--:B------:R-:W-:Y:S01]  /*39a0*/  FMUL.FTZ R114, R92, R93.reuse ;  /* 0x0000005d5c727220 */ /* 0x080fe20000410000 */
[--C-:B------:R-:W-:Y:S02]  /*39b0*/  HADD2.F32 R46, -RZ, R14.reuse.H1_H1 ;  /* 0x3000000eff2e7230 */ /* 0x100fe40000004100 */
[----:B------:R-:W-:Y:S01]  /*39c0*/  FMUL.FTZ R93, R47, R93 ;  /* 0x0000005d2f5d7220 */ /* 0x000fe20000410000 */
[----:B------:R-:W-:Y:S02]  /*39d0*/  HADD2.F32 R15, -RZ, R14.H0_H0 ;  /* 0x2000000eff0f7230 */ /* 0x000fe40000004100 */
[----:B------:R-:W-:-:S02]  /*39e0*/  HADD2.F32 R14, -RZ, R110.H1_H1 ;  /* 0x3000006eff0e7230 */ /* 0x000fc40000004100 */
[-C--:B------:R-:W-:Y:S01]  /*39f0*/  FMUL.FTZ R112, R46, R111.reuse ;  /* 0x0000006f2e707220 */ /* 0x080fe20000410000 */
[----:B------:R-:W-:Y:S02]  /*3a00*/  HADD2.F32 R110, -RZ, R110.H0_H0 ;  /* 0x2000006eff6e7230 */ /* 0x000fe40000004100 */
[----:B------:R-:W-:Y:S01]  /*3a10*/  FMUL.FTZ R111, R15, R111 ;  /* 0x0000006f0f6f7220 */ /* 0x000fe20000410000 */
[-C--:B------:R-:W-:Y:S01]  /*3a20*/  FFMA.FTZ R47, R47, R14.reuse, -R114 ;  /* 0x0000000e2f2f7223 */ /* 0x080fe20000010872 */
[----:B------:R-:W-:Y:S01]  /*3a30*/  FFMA.FTZ R92, R92, R14, R93 ;  /* 0x0000000e5c5c7223 */ /* 0x000fe2000001005d */
[-C--:B------:R-:W-:Y:S01]  /*3a40*/  FFMA.FTZ R14, R15, R110.reuse, -R112 ;  /* 0x0000006e0f0e7223 */ /* 0x080fe20000010870 */
[----:B------:R-:W-:Y:S01]  /*3a50*/  FFMA.FTZ R15, R46, R110, R111 ;  /* 0x0000006e2e0f7223 */ /* 0x000fe2000001006f */
[----:B------:R-:W-:Y:S02]  /*3a60*/  F2FP.F16.E4M3.UNPACK_B R93, R7.H1 ;  /* 0x00000007ff5d723e */ /* 0x000fe400030006ff */
[----:B------:R-:W-:-:S02]  /*3a70*/  F2FP.SATFINITE.E4M3.F32.PACK_AB_MERGE_C R46, R116, R115, RZ ;  /* 0x00000073742e723e */ /* 0x000fc400048070ff */
[----:B------:R-:W-:Y:S01]  /*3a80*/  F2FP.F16.E4M3.UNPACK_B R115, R13.H1 ;  /* 0x0000000dff73723e */ /* 0x000fe200030006ff */
[--C-:B------:R-:W-:Y:S01]  /*3a90*/  HADD2.F32 R110, -RZ, R93.reuse.H0_H0 ;  /* 0x2000005dff6e7230 */ /* 0x100fe20000004100 */
[----:B------:R-:W-:Y:S01]  /*3aa0*/  F2FP.SATFINITE.E4M3.F32.PACK_AB_MERGE_C R47, R92, R47, RZ ;  /* 0x0000002f5c2f723e */ /* 0x000fe200048070ff */
[----:B------:R-:W-:Y:S01]  /*3ab0*/  HADD2.F32 R93, -RZ, R93.H1_H1 ;  /* 0x3000005dff5d7230 */ /* 0x000fe20000004100 */
[----:B------:R-:W-:Y:S01]  /*3ac0*/  F2FP.F16.E4M3.UNPACK_B R112, R12.H1 ;  /* 0x0000000cff70723e */ /* 0x000fe200030006ff */
[--C-:B------:R-:W-:Y:S01]  /*3ad0*/  HADD2.F32 R117, -RZ, R115.reuse.H1_H1 ;  /* 0x30000073ff757230 */ /* 0x100fe20000004100 */
[----:B------:R-:W-:Y:S01]  /*3ae0*/  F2FP.F16.E4M3.UNPACK_B R92, R6.H1 ;  /* 0x00000006ff5c723e */ /* 0x000fe200030006ff */
[----:B------:R-:W-:Y:S01]  /*3af0*/  HADD2.F32 R115, -RZ, R115.H0_H0 ;  /* 0x20000073ff737230 */ /* 0x000fe20000004100 */
[----:B------:R-:W-:Y:S01]  /*3b00*/  F2FP.F16.E4M3.UNPACK_B R114, R13 ;  /* 0x0000000dff72723e */ /* 0x000fe200020006ff */
        /* <DEDUP_REMOVED lines=18> */
[----:B------:R-:W-:Y:S01]  /*3c30*/  HADD2.F32 R92, -RZ, R7.H1_H1 ;  /* 0x30000007ff5c7230 */ /* 0x000fe20000004100 */
[----:B------:R-:W-:Y:S01]  /*3c40*/  F2FP.SATFINITE.E4M3.F32.PACK_AB_MERGE_C R5, R5, R4, R46 ;  /* 0x000000040505723e */ /* 0x000fe2000480702e */
        /* <DEDUP_REMOVED lines=16> */
[----:B------:R-:W-:-:S07]  /*3d50*/  F2FP.SATFINITE.E4M3.F32.PACK_AB_MERGE_C R7, R115, R118, R12 ;  /* 0x000000767307723e */ /* 0x000fce000480700c */
.L_x_1613:
[----:B------:R-:W-:Y:S05]  /*3d60*/  BSYNC B2 ;  /* 0x0000000000027941 */ /* 0x000fea0003800000 */
.L_x_1612:
[----:B-1----:R0:W-:Y:S02]  /*3d70*/  ST.E.128 desc[UR42][R10.64], R4 ;  /* 0x000000040a007985 */ /* 0x0021e4000c101d2a */
.L_x_1611:
[----:B------:R-:W-:Y:S05]  /*3d80*/  BSYNC B1 ;  /* 0x0000000000017941 */ /* 0x000fea0003800000 */
.L_x_1610:
[----:B------:R-:W-:Y:S01]  /*3d90*/  ISETP.NE.AND P2, PT, R3, RZ, PT ;  /* 0x000000ff0300720c */ /* 0x000fe20003f45270 */
[----:B------:R-:W-:-:S12]  /*3da0*/  BSSY B1, `(.L_x_1614) ;  /* 0x0000072000017945 */ /* 0x000fd80003800000 */
[----:B------:R-:W-:Y:S05]  /*3db0*/  @!P2 BRA `(.L_x_1615) ;  /* 0x0000000400c0a947 */ /* 0x000fea0003800000 */
[----:B0-----:R-:W-:Y:S01]  /*3dc0*/  IMAD.SHL.U32 R4, R179, 0x10, RZ ;  /* 0x00000010b3047824 */ /* 0x001fe200078e00ff */
[----:B------:R-:W-:Y:S04]  /*3dd0*/  BSSY B2, `(.L_x_1616) ;  /* 0x000006d000027945 */ /* 0x000fe80003800000 */
[----:B----4-:R-:W-:-:S04]  /*3de0*/  IADD3 R10, P2, R98, R4, RZ ;  /* 0x00000004620a7210 */ /* 0x010fc80007f5e0ff */
[----:B---3--:R-:W-:Y:S02]  /*3df0*/  LEA.HI.X.SX32 R11, R4, R99, 0x1, P2 ;  /* 0x00000063040b7211 */ /* 0x008fe400010f0eff */
[----:B------:R0:W3:Y:S01]  /*3e00*/  LDS.128 R4, [R96+0x16400] ;  /* 0x0164000060047984 */ /* 0x0000e20000000c00 */
[----:B------:R-:W-:-:S13]  /*3e10*/  ISETP.GE.AND P2, PT, R190, R95, PT ;  /* 0x0000005fbe00720c */ /* 0x000fda0003f46270 */
[----:B0-----:R-:W-:Y:S05]  /*3e20*/  @P2 BRA `(.L_x_1617) ;  /* 0x00000004009c2947 */ /* 0x001fea0003800000 */
[----:B------:R-:W-:Y:S01]  /*3e30*/  SHF.R.U32.HI R13, RZ, 0x8, R43 ;  /* 0x00000008ff0d7819 */ /* 0x000fe2000001162b */
[----:B--23--:R-:W-:Y:S01]  /*3e40*/  IMAD.MOV.U32 R14, RZ, RZ, R4 ;  /* 0x000000ffff0e7224 */ /* 0x00cfe200078e0004 */
[----:B------:R-:W-:Y:S02]  /*3e50*/  SHF.R.U32.HI R42, RZ, 0x8, R45 ;  /* 0x00000008ff2a7819 */ /* 0x000fe4000001162d */
[----:B------:R-:W-:Y:S01]  /*3e60*/  LOP3.LUT R12, R43, 0xff0000ff, RZ, 0xc0, !PT ;  /* 0xff0000ff2b0c7812 */ /* 0x000fe200078ec0ff */
[----:B------:R-:W-:Y:S01]  /*3e70*/  IMAD.SHL.U32 R13, R13, 0x100, RZ ;  /* 0x000001000d0d7824 */ /* 0x000fe200078e00ff */
[----:B------:R-:W-:Y:S01]  /*3e80*/  SHF.R.U32.HI R43, RZ, 0x10, R43 ;  /* 0x00000010ff2b7819 */ /* 0x000fe2000001162b */
        /* <DEDUP_REMOVED lines=36> */
[----:B------:R-:W-:Y:S01]  /*40d0*/  F2FP.F16.E4M3.UNPACK_B R47, R12 ;  /* 0x0000000cff2f723e */ /* 0x000fe200020006ff */
[----:B------:R-:W-:Y:S02]  /*40e0*/  HADD2.F32 R109, -RZ, R109.H0_H0 ;  /* 0x2000006dff6d7230 */ /* 0x000fe40000004100 */
[----:B------:R-:W-:Y:S01]  /*40f0*/  FMUL.FTZ R92, R44, R45 ;  /* 0x0000002d2c5c7220 */ /* 0x000fe20000410000 */
[----:B------:R-:W-:-:S02]  /*4100*/  HADD2.F32 R15, -RZ, R14.H0_H0 ;  /* 0x2000000eff0f7230 */ /* 0x000fc40000004100 */
[----:B------:R-:W-:Y:S01]  /*4110*/  FMUL.FTZ R45, R43, R45 ;  /* 0x0000002d2b2d7220 */ /* 0x000fe20000410000 */
[----:B------:R-:W-:Y:S02]  /*4120*/  HADD2.F32 R42, -RZ, R14.H1_H1 ;  /* 0x3000000eff2a7230 */ /* 0x000fe40000004100 */
[--C-:B------:R-:W-:Y:S02]  /*4130*/  HADD2.F32 R14, -RZ, R108.reuse.H1_H1 ;  /* 0x3000006cff0e7230 */ /* 0x100fe40000004100 */
        /* <DEDUP_REMOVED lines=8> */
[----:B------:R-:W-:Y:S02]  /*41c0*/  F2FP.SATFINITE.E4M3.F32.PACK_AB_MERGE_C R43, R44, R43, RZ ;  /* 0x0000002b2c2b723e */ /* 0x000fe400048070ff */
[-C--:B------:R-:W-:Y:S01]  /*41d0*/  F2FP.F16.E4M3.UNPACK_B R109, R13.reuse.H1 ;  /* 0x0000000dff6d723e */ /* 0x080fe200030006ff */
[--C-:B------:R-:W-:Y:S01]  /*41e0*/  HADD2.F32 R46, -RZ, R45.reuse.H0_H0 ;  /* 0x2000002dff2e7230 */ /* 0x100fe20000004100 */
[----:B------:R-:W-:Y:S01]  /*41f0*/  F2FP.F16.E4M3.UNPACK_B R44, R6.H1 ;  /* 0x00000006ff2c723e */ /* 0x000fe200030006ff */
[----:B------:R-:W-:Y:S01]  /*4200*/  HADD2.F32 R45, -RZ, R45.H1_H1 ;  /* 0x3000002dff2d7230 */ /* 0x000fe20000004100 */
[----:B------:R-:W-:Y:S01]  /*4210*/  F2FP.F16.E4M3.UNPACK_B R108, R13 ;  /* 0x0000000dff6c723e */ /* 0x000fe200020006ff */
[----:B------:R-:W-:Y:S01]  /*4220*/  HADD2.F32 R111, -RZ, R109.H1_H1 ;  /* 0x3000006dff6f7230 */ /* 0x000fe20000004100 */
[----:B------:R-:W-:Y:S01]  /*4230*/  F2FP.SATFINITE.E4M3.F32.PACK_AB_MERGE_C R42, R110, R93, RZ ;  /* 0x0000005d6e2a723e */ /* 0x000fe200048070ff */
[----:B------:R-:W-:Y:S01]  /*4240*/  HADD2.F32 R13, -RZ, R44.H1_H1 ;  /* 0x3000002cff0d7230 */ /* 0x000fe20000004100 */
[----:B------:R-:W-:Y:S01]  /*4250*/  F2FP.F16.E4M3.UNPACK_B R92, R12.H1 ;  /* 0x0000000cff5c723e */ /* 0x000fe200030006ff */
[----:B------:R-:W-:-:S02]  /*4260*/  HADD2.F32 R110, -RZ, R108.H1_H1 ;  /* 0x3000006cff6e7230 */ /* 0x000fc40000004100 */
[-C--:B------:R-:W-:Y:S01]  /*4270*/  FMUL.FTZ R113, R45, R111.reuse ;  /* 0x0000006f2d717220 */ /* 0x080fe20000410000 */
[----:B------:R-:W-:Y:S02]  /*4280*/  HADD2.F32 R44, -RZ, R44.H0_H0 ;  /* 0x2000002cff2c7230 */ /* 0x000fe40000004100 */
[----:B------:R-:W-:Y:S01]  /*4290*/  FMUL.FTZ R112, R46, R111 ;  /* 0x0000006f2e707220 */ /* 0x000fe20000410000 */
[----:B------:R-:W-:Y:S02]  /*42a0*/  HADD2.F32 R12, -RZ, R47.H1_H1 ;  /* 0x3000002fff0c7230 */ /* 0x000fe40000004100 */
[-C--:B------:R-:W-:Y:S01]  /*42b0*/  FMUL.FTZ R111, R13, R110.reuse ;  /* 0x0000006e0d6f7220 */ /* 0x080fe20000410000 */
[----:B------:R-:W-:Y:S01]  /*42c0*/  F2FP.F16.E4M3.UNPACK_B R7, R7 ;  /* 0x00000007ff07723e */ /* 0x000fe200020006ff */
[C---:B------:R-:W-:Y:S01]  /*42d0*/  FMUL.FTZ R110, R44.reuse, R110 ;  /* 0x0000006e2c6e7220 */ /* 0x040fe20000410000 */
[----:B------:R-:W-:Y:S01]  /*42e0*/  F2FP.F16.E4M3.UNPACK_B R6, R6 ;  /* 0x00000006ff06723e */ /* 0x000fe200020006ff */
[----:B------:R-:W-:Y:S01]  /*42f0*/  FFMA.FTZ R111, R44, R12, -R111 ;  /* 0x0000000c2c6f7223 */ /* 0x000fe2000001086f */
[----:B------:R-:W-:-:S02]  /*4300*/  HADD2.F32 R93, -RZ, R92.H1_H1 ;  /* 0x3000005cff5d7230 */ /* 0x000fc40000004100 */
[----:B------:R-:W-:Y:S01]  /*4310*/  FFMA.FTZ R110, R13, R12, R110 ;  /* 0x0000000c0d6e7223 */ /* 0x000fe2000001006e */
[--C-:B------:R-:W-:Y:S01]  /*4320*/  HADD2.F32 R12, -RZ, R7.reuse.H0_H0 ;  /* 0x20000007ff0c7230 */ /* 0x100fe20000004100 */
[----:B------:R-:W-:Y:S01]  /*4330*/  F2FP.SATFINITE.E4M3.F32.PACK_AB_MERGE_C R5, R5, R4, R42 ;  /* 0x000000040505723e */ /* 0x000fe2000480702a */
[----:B------:R-:W-:Y:S02]  /*4340*/  HADD2.F32 R13, -RZ, R7.H1_H1 ;  /* 0x30000007ff0d7230 */ /* 0x000fe40000004100 */
[-C--:B------:R-:W-:Y:S01]  /*4350*/  FFMA.FTZ R113, R46, R93.reuse, -R113 ;  /* 0x0000005d2e717223 */ /* 0x080fe20000010871 */
[--C-:B------:R-:W-:Y:S02]  /*4360*/  HADD2.F32 R7, -RZ, R6.reuse.H0_H0 ;  /* 0x20000006ff077230 */ /* 0x100fe40000004100 */
[----:B------:R-:W-:Y:S01]  /*4370*/  FFMA.FTZ R112, R45, R93, R112 ;  /* 0x0000005d2d707223 */ /* 0x000fe20000010070 */
[----:B------:R-:W-:Y:S01]  /*4380*/  HADD2.F32 R109, -RZ, R109.H0_H0 ;  /* 0x2000006dff6d7230 */ /* 0x000fe20000004100 */
[----:B------:R-:W-:Y:S01]  /*4390*/  F2FP.SATFINITE.E4M3.F32.PACK_AB_MERGE_C R110, R110, R111, RZ ;  /* 0x0000006f6e6e723e */ /* 0x000fe200048070ff */
[----:B------:R-:W-:Y:S01]  /*43a0*/  HADD2.F32 R6, -RZ, R6.H1_H1 ;  /* 0x30000006ff067230 */ /* 0x000fe20000004100 */
[----:B------:R-:W-:Y:S01]  /*43b0*/  F2FP.SATFINITE.E4M3.F32.PACK_AB_MERGE_C R4, R15, R14, R43 ;  /* 0x0000000e0f04723e */ /* 0x000fe2000480702b */
        /* <DEDUP_REMOVED lines=11> */
[----:B------:R-:W-:-:S04]  /*4470*/  F2FP.SATFINITE.E4M3.F32.PACK_AB_MERGE_C R112, R112, R113, RZ ;  /* 0x000000717070723e */ /* 0x000fc800048070ff */
[----:B------:R-:W-:Y:S02]  /*4480*/  F2FP.SATFINITE.E4M3.F32.PACK_AB_MERGE_C R6, R45, R44, R110 ;  /* 0x0000002c2d06723e */ /* 0x000fe4000480706e */
[----:B------:R-:W-:-:S07]  /*4490*/  F2FP.SATFINITE.E4M3.F32.PACK_AB_MERGE_C R7, R46, R93, R112 ;  /* 0x0000005d2e07723e */ /* 0x000fce0004807070 */
.L_x_1617:
[----:B------:R-:W-:Y:S05]  /*44a0*/  BSYNC B2 ;  /* 0x0000000000027941 */ /* 0x000fea0003800000 */
.L_x_1616:
[----:B---3--:R0:W-:Y:S02]  /*44b0*/  ST.E.128 desc[UR42][R10.64], R4 ;  /* 0x000000040a007985 */ /* 0x0081e4000c101d2a */
.L_x_1615:
[----:B------:R-:W-:Y:S05]  /*44c0*/  BSYNC B1 ;  /* 0x0000000000017941 */ /* 0x000fea0003800000 */
.L_x_1614:
        /* <DEDUP_REMOVED lines=11> */
[----:B---3--:R-:W-:Y:S01]  /*4580*/  IMAD.MOV.U32 R13, RZ, RZ, R5 ;  /* 0x000000ffff0d7224 */ /* 0x008fe200078e0005 */
[----:B------:R-:W-:Y:S01]  /*4590*/  SHF.R.U32.HI R38, RZ, 0x8, R41 ;  /* 0x00000008ff267819 */ /* 0x000fe20000011629 */
[----:B--2---:R-:W-:Y:S01]  /*45a0*/  IMAD.MOV.U32 R14, RZ, RZ, R4 ;  /* 0x000000ffff0e7224 */ /* 0x004fe200078e0004 */
[----:B------:R-:W-:Y:S01]  /*45b0*/  SHF.R.U32.HI R43, RZ, 0x10, R39 ;  /* 0x00000010ff2b7819 */ /* 0x000fe20000011627 */
[----:B------:R-:W-:Y:S01]  /*45c0*/  IMAD.SHL.U32 R12, R12, 0x100, RZ ;  /* 0x000001000c0c7824 */ /* 0x000fe200078e00ff */
[----:B------:R-:W-:Y:S01]  /*45d0*/  LOP3.LUT R15, R39, 0xff0000ff, RZ, 0xc0, !PT ;  /* 0xff0000ff270f7812 */ /* 0x000fe200078ec0ff */
[----:B------:R-:W-:Y:S01]  /*45e0*/  IMAD.SHL.U32 R38, R38, 0x100, RZ ;  /* 0x0000010026267824 */ /* 0x000fe200078e00ff */
[----:B------:R-:W-:Y:S01]  /*45f0*/  SHF.R.U32.HI R42, RZ, 0x10, R41 ;  /* 0x00000010ff2a7819 */ /* 0x000fe20000011629 */
[----:B------:R-:W-:Y:S01]  /*4600*/  IMAD.U32 R5, R43, 0x10000, RZ ;  /* 0x000100002b057824 */ /* 0x000fe200078e00ff */
[----:B------:R-:W-:-:S02]  /*4610*/  LOP3.LUT R39, R41, 0xff0000ff, RZ, 0xc0, !PT ;  /* 0xff0000ff29277812 */ /* 0x000fc400078ec0ff */
        /* <DEDUP_REMOVED lines=31> */
[----:B------:R-:W-:Y:S01]  /*4810*/  HADD2.F32 R39, -RZ, R15.H0_H0 ;  /* 0x2000000fff277230 */ /* 0x000fe20000004100 */
[----:B------:R-:W-:Y:S01]  /*4820*/  F2FP.SATFINITE.E4M3.F32.PACK_AB_MERGE_C R108, R46, R45, RZ ;  /* 0x0000002d2e6c723e */ /* 0x000fe200048070ff */
[--C-:B------:R-:W-:Y:S02]  /*4830*/  HADD2.F32 R15, -RZ, R14.reuse.H0_H0 ;  /* 0x2000000eff0f7230 */ /* 0x100fe40000004100 */
[-C--:B------:R-:W-:Y:S01]  /*4840*/  FMUL.FTZ R44, R40, R41.reuse ;  /* 0x00000029282c7220 */ /* 0x080fe20000410000 */
[----:B------:R-:W-:Y:S02]  /*4850*/  HADD2.F32 R38, -RZ, R14.H1_H1 ;  /* 0x3000000eff267230 */ /* 0x000fe40000004100 */
[----:B------:R-:W-:Y:S01]  /*4860*/  FMUL.FTZ R41, R39, R41 ;  /* 0x0000002927297220 */ /* 0x000fe20000410000 */
[----:B------:R-:W-:Y:S01]  /*4870*/  HADD2.F32 R107, -RZ, R107.H0_H0 ;  /* 0x2000006bff6b7230 */ /* 0x000fe20000004100 */
[----:B------:R-:W-:Y:S01]  /*4880*/  F2FP.F16.E4M3.UNPACK_B R45, R12.H1 ;  /* 0x0000000cff2d723e */ /* 0x000fe200030006ff */
[----:B------:R-:W-:-:S02]  /*4890*/  HADD2.F32 R14, -RZ, R106.H1_H1 ;  /* 0x3000006aff0e7230 */ /* 0x000fc40000004100 */
[----:B------:R-:W-:Y:S02]  /*48a0*/  HADD2.F32 R106, -RZ, R106.H0_H0 ;  /* 0x2000006aff6a7230 */ /* 0x000fe40000004100 */
[-C--:B------:R-:W-:Y:S01]  /*48b0*/  FMUL.FTZ R42, R38, R107.reuse ;  /* 0x0000006b262a7220 */ /* 0x080fe20000410000 */
[----:B------:R-:W-:Y:S01]  /*48c0*/  FMUL.FTZ R107, R15, R107 ;  /* 0x0000006b0f6b7220 */ /* 0x000fe20000410000 */
[-C--:B------:R-:W-:Y:S01]  /*48d0*/  FFMA.FTZ R44, R39, R14.reuse, -R44 ;  /* 0x0000000e272c7223 */ /* 0x080fe2000001082c */
[----:B------:R-:W-:Y:S01]  /*48e0*/  FFMA.FTZ R41, R40, R14, R41 ;  /* 0x0000000e28297223 */ /* 0x000fe20000010029 */
[----:B------:R-:W-:Y:S01]  /*48f0*/  F2FP.F16.E4M3.UNPACK_B R39, R7.H1 ;  /* 0x00000007ff27723e */ /* 0x000fe200030006ff */
[-C--:B------:R-:W-:Y:S01]  /*4900*/  FFMA.FTZ R14, R15, R106.reuse, -R42 ;  /* 0x0000006a0f0e7223 */ /* 0x080fe2000001082a */
[----:B------:R-:W-:Y:S01]  /*4910*/  FFMA.FTZ R15, R38, R106, R107 ;  /* 0x0000006a260f7223 */ /* 0x000fe2000001006b */
[-C--:B------:R-:W-:Y:S01]  /*4920*/  F2FP.F16.E4M3.UNPACK_B R42, R5.reuse.H1 ;  /* 0x00000005ff2a723e */ /* 0x080fe200030006ff */
[----:B------:R-:W-:Y:S01]  /*4930*/  HADD2.F32 R46, -RZ, R45.H1_H1 ;  /* 0x3000002dff2e7230 */ /* 0x000fe20000004100 */
[----:B------:R-:W-:Y:S01]  /*4940*/  F2FP.SATFINITE.E4M3.F32.PACK_AB_MERGE_C R106, R41, R44, RZ ;  /* 0x0000002c296a723e */ /* 0x000fe200048070ff */
[--C-:B------:R-:W-:Y:S01]  /*4950*/  HADD2.F32 R40, -RZ, R39.reuse.H0_H0 ;  /* 0x20000027ff287230 */ /* 0x100fe20000004100 */
[----:B------:R-:W-:Y:S01]  /*4960*/  F2FP.F16.E4M3.UNPACK_B R38, R6.H1 ;  /* 0x00000006ff26723e */ /* 0x000fe200030006ff */
[----:B------:R-:W-:Y:S01]  /*4970*/  HADD2.F32 R39, -RZ, R39.H1_H1 ;  /* 0x30000027ff277230 */ /* 0x000fe20000004100 */
[----:B------:R-:W-:Y:S01]  /*4980*/  F2FP.F16.E4M3.UNPACK_B R44, R12 ;  /* 0x0000000cff2c723e */ /* 0x000fe200020006ff */
[----:B------:R-:W-:Y:S01]  /*4990*/  HADD2.F32 R43, -RZ, R42.H1_H1 ;  /* 0x3000002aff2b7230 */ /* 0x000fe20000004100 */
[----:B------:R-:W-:Y:S01]  /*49a0*/  F2FP.F16.E4M3.UNPACK_B R41, R5 ;  /* 0x00000005ff29723e */ /* 0x000fe200020006ff */
[----:B------:R-:W-:-:S02]  /*49b0*/  HADD2.F32 R12, -RZ, R38.H1_H1 ;  /* 0x30000026ff0c7230 */ /* 0x000fc40000004100 */
[----:B------:R-:W-:Y:S01]  /*49c0*/  FMUL.FTZ R5, R39, R46 ;  /* 0x0000002e27057220 */ /* 0x000fe20000410000 */
[----:B------:R-:W-:Y:S01]  /*49d0*/  HADD2.F32 R47, -RZ, R44.H1_H1 ;  /* 0x3000002cff2f7230 */ /* 0x000fe20000004100 */
[----:B------:R-:W-:Y:S01]  /*49e0*/  F2FP.F16.E4M3.UNPACK_B R7, R7 ;  /* 0x00000007ff07723e */ /* 0x000fe200020006ff */
[----:B------:R-:W-:Y:S02]  /*49f0*/  HADD2.F32 R38, -RZ, R38.H0_H0 ;  /* 0x20000026ff267230 */ /* 0x000fe40000004100 */
[----:B------:R-:W-:Y:S01]  /*4a00*/  FFMA.FTZ R92, R40, R43, -R5 ;  /* 0x0000002b285c7223 */ /* 0x000fe20000010805 */
[----:B------:R-:W-:Y:S02]  /*4a10*/  HADD2.F32 R5, -RZ, R41.H1_H1 ;  /* 0x30000029ff057230 */ /* 0x000fe40000004100 */
[-C--:B------:R-:W-:Y:S01]  /*4a20*/  FMUL.FTZ R93, R12, R47.reuse ;  /* 0x0000002f0c5d7220 */ /* 0x080fe20000410000 */
[----:B------:R-:W-:Y:S01]  /*4a30*/  F2FP.F16.E4M3.UNPACK_B R6, R6 ;  /* 0x00000006ff06723e */ /* 0x000fe200020006ff */
[----:B------:R-:W-:Y:S01]  /*4a40*/  FMUL.FTZ R47, R38, R47 ;  /* 0x0000002f262f7220 */ /* 0x000fe20000410000 */
[----:B------:R-:W-:Y:S01]  /*4a50*/  FMUL.FTZ R46, R40, R46 ;  /* 0x0000002e282e7220 */ /* 0x000fe20000410000 */
[----:B------:R-:W-:Y:S01]  /*4a60*/  FFMA.FTZ R93, R38, R5, -R93 ;  /* 0x00000005265d7223 */ /* 0x000fe2000001085d */
[----:B------:R-:W-:-:S02]  /*4a70*/  HADD2.F32 R45, -RZ, R45.H0_H0 ;  /* 0x2000002dff2d7230 */ /* 0x000fc40000004100 */
[----:B------:R-:W-:Y:S01]  /*4a80*/  FFMA.FTZ R40, R12, R5, R47 ;  /* 0x000000050c287223 */ /* 0x000fe2000001002f */
[--C-:B------:R-:W-:Y:S02]  /*4a90*/  HADD2.F32 R12, -RZ, R7.reuse.H0_H0 ;  /* 0x20000007ff0c7230 */ /* 0x100fe40000004100 */
[----:B------:R-:W-:Y:S01]  /*4aa0*/  FFMA.FTZ R107, R39, R43, R46 ;  /* 0x0000002b276b7223 */ /* 0x000fe2000001002e */
[--C-:B------:R-:W-:Y:S02]  /*4ab0*/  HADD2.F32 R5, -RZ, R6.reuse.H0_H0 ;  /* 0x20000006ff057230 */ /* 0x100fe40000004100 */
[----:B------:R-:W-:Y:S02]  /*4ac0*/  HADD2.F32 R7, -RZ, R7.H1_H1 ;  /* 0x30000007ff077230 */ /* 0x000fe40000004100 */
[----:B------:R-:W-:Y:S01]  /*4ad0*/  FMUL.FTZ R46, R12, R45 ;  /* 0x0000002d0c2e7220 */ /* 0x000fe20000410000 */
[----:B------:R-:W-:Y:S01]  /*4ae0*/  HADD2.F32 R6, -RZ, R6.H1_H1 ;  /* 0x30000006ff067230 */ /* 0x000fe20000004100 */
[----:B------:R-:W-:Y:S01]  /*4af0*/  F2FP.SATFINITE.E4M3.F32.PACK_AB_MERGE_C R40, R40, R93, RZ ;  /* 0x0000005d2828723e */ /* 0x000fe200048070ff */
[----:B------:R-:W-:-:S02]  /*4b00*/  HADD2.F32 R44, -RZ, R44.H0_H0 ;  /* 0x2000002cff2c7230 */ /* 0x000fc40000004100 */
[----:B------:R-:W-:Y:S01]  /*4b10*/  FMUL.FTZ R43, R7, R45 ;  /* 0x0000002d072b7220 */ /* 0x000fe20000410000 */
[----:B------:R-:W-:Y:S01]  /*4b20*/  HADD2.F32 R42, -RZ, R42.H0_H0 ;  /* 0x2000002aff2a7230 */ /* 0x000fe20000004100 */
[----:B------:R-:W-:Y:S01]  /*4b30*/  F2FP.SATFINITE.E4M3.F32.PACK_AB_MERGE_C R92, R107, R92, RZ ;  /* 0x0000005c6b5c723e */ /* 0x000fe200048070ff */
        /* <DEDUP_REMOVED lines=11> */
.L_x_1621:
[----:B------:R-:W-:Y:S05]  /*4bf0*/  BSYNC B2 ;  /* 0x0000000000027941 */ /* 0x000fea0003800000 */
.L_x_1620:
[----:B---3--:R0:W-:Y:S02]  /*4c00*/  ST.E.128 desc[UR42][R10.64], R4 ;  /* 0x000000040a007985 */ /* 0x0081e4000c101d2a */
.L_x_1619:
[----:B------:R-:W-:Y:S05]  /*4c10*/  BSYNC B1 ;  /* 0x0000000000017941 */ /* 0x000fea0003800000 */
.L_x_1618:
[----:B------:R-:W-:Y:S01]  /*4c20*/  LOP3.LUT P2, RZ, R57, 0x8, RZ, 0xc0, !PT ;  /* 0x0000000839ff7812 */ /* 0x000fe2000784c0ff */
        /* <DEDUP_REMOVED lines=8> */
[----:B--2---:R-:W-:Y:S01]  /*4cb0*/  SHF.R.U32.HI R14, RZ, 0x8, R35 ;  /* 0x00000008ff0e7819 */ /* 0x004fe20000011623 */
[----:B0-----:R-:W-:Y:S01]  /*4cc0*/  IMAD.MOV.U32 R12, RZ, RZ, R4 ;  /* 0x000000ffff0c7224 */ /* 0x001fe200078e0004 */
        /* <DEDUP_REMOVED lines=11> */
[----:B------:R-:W-:Y:S02]  /*4d80*/  F2FP.F16.E4M3.UNPACK_B R4, R5 ;  /* 0x00000005ff04723e */ /* 0x000fe400020006ff */
[----:B------:R-:W-:Y:S02]  /*4d90*/  F2FP.F16.E4M3.UNPACK_B R15, R105.H1 ;  /* 0x00000069ff0f723e */ /* 0x000fe400030006ff */
[----:B------:R-:W-:Y:S01]  /*4da0*/  LOP3.LUT R36, R13, 0xff0000, R14, 0xf8, !PT ;  /* 0x00ff00000d247812 */ /* 0x000fe200078ef80e */
[--C-:B------:R-:W-:Y:S01]  /*4db0*/  HADD2.F32 R13, -RZ, R4.reuse.H1_H1 ;  /* 0x30000004ff0d7230 */ /* 0x100fe20000004100 */
[----:B------:R-:W-:Y:S01]  /*4dc0*/  LOP3.LUT R39, R34, 0xff0000, R35, 0xf8, !PT ;  /* 0x00ff000022277812 */ /* 0x000fe200078ef823 */
[--C-:B------:R-:W-:Y:S01]  /*4dd0*/  HADD2.F32 R37, -RZ, R15.reuse.H0_H0 ;  /* 0x2000000fff257230 */ /* 0x100fe20000004100 */
[----:B------:R-:W-:Y:S01]  /*4de0*/  F2FP.F16.E4M3.UNPACK_B R34, R104.H1 ;  /* 0x00000068ff22723e */ /* 0x000fe200030006ff */
[----:B------:R-:W-:Y:S01]  /*4df0*/  HADD2.F32 R4, -RZ, R4.H0_H0 ;  /* 0x20000004ff047230 */ /* 0x000fe20000004100 */
[----:B------:R-:W-:Y:S01]  /*4e00*/  F2FP.F16.E4M3.UNPACK_B R5, R5.H1 ;  /* 0x00000005ff05723e */ /* 0x000fe200030006ff */
[----:B------:R-:W-:-:S02]  /*4e10*/  HADD2.F32 R38, -RZ, R15.H1_H1 ;  /* 0x3000000fff267230 */ /* 0x000fc40000004100 */
[CC--:B------:R-:W-:Y:S01]  /*4e20*/  FMUL.FTZ R41, R13.reuse, R37.reuse ;  /* 0x000000250d297220 */ /* 0x0c0fe20000410000 */
[--C-:B------:R-:W-:Y:S02]  /*4e30*/  HADD2.F32 R35, -RZ, R34.reuse.H0_H0 ;  /* 0x20000022ff237230 */ /* 0x100fe40000004100 */
[----:B------:R-:W-:Y:S01]  /*4e40*/  FMUL.FTZ R40, R4, R37 ;  /* 0x0000002504287220 */ /* 0x000fe20000410000 */
[--C-:B------:R-:W-:Y:S01]  /*4e50*/  HADD2.F32 R15, -RZ, R5.reuse.H1_H1 ;  /* 0x30000005ff0f7230 */ /* 0x100fe20000004100 */
[----:B------:R-:W-:Y:S01]  /*4e60*/  F2FP.F16.E4M3.UNPACK_B R105, R105 ;  /* 0x00000069ff69723e */ /* 0x000fe200020006ff */
[----:B------:R-:W-:Y:S02]  /*4e70*/  HADD2.F32 R14, -RZ, R5.H0_H0 ;  /* 0x20000005ff0e7230 */ /* 0x000fe40000004100 */
[-C--:B------:R-:W-:Y:S01]  /*4e80*/  FFMA.FTZ R5, R13, R35.reuse, R40 ;  /* 0x000000230d057223 */ /* 0x080fe20000010028 */
[----:B------:R-:W-:Y:S02]  /*4e90*/  HADD2.F32 R34, -RZ, R34.H1_H1 ;  /* 0x30000022ff227230 */ /* 0x000fe40000004100 */
[C---:B------:R-:W-:Y:S01]  /*4ea0*/  FMUL.FTZ R37, R15.reuse, R38 ;  /* 0x000000260f257220 */ /* 0x040fe20000410000 */
[----:B------:R-:W-:Y:S01]  /*4eb0*/  F2FP.F16.E4M3.UNPACK_B R13, R12.H1 ;  /* 0x0000000cff0d723e */ /* 0x000fe200030006ff */
[----:B------:R-:W-:Y:S01]  /*4ec0*/  FMUL.FTZ R38, R14, R38 ;  /* 0x000000260e267220 */ /* 0x000fe20000410000 */
[----:B------:R-:W-:Y:S01]  /*4ed0*/  FFMA.FTZ R4, R4, R35, -R41 ;  /* 0x0000002304047223 */ /* 0x000fe20000010829 */
[----:B------:R-:W-:Y:S01]  /*4ee0*/  FFMA.FTZ R42, R14, R34, -R37 ;  /* 0x000000220e2a7223 */ /* 0x000fe20000010825 */
[----:B------:R-:W-:Y:S01]  /*4ef0*/  F2FP.F16.E4M3.UNPACK_B R12, R12 ;  /* 0x0000000cff0c723e */ /* 0x000fe200020006ff */
[----:B------:R-:W-:Y:S01]  /*4f00*/  FFMA.FTZ R43, R15, R34, R38 ;  /* 0x000000220f2b7223 */ /* 0x000fe20000010026 */
[----:B------:R-:W-:Y:S01]  /*4f10*/  F2FP.F16.E4M3.UNPACK_B R104, R104 ;  /* 0x00000068ff68723e */ /* 0x000fe200020006ff */
[----:B------:R-:W-:-:S02]  /*4f20*/  HADD2.F32 R35, -RZ, R105.H1_H1 ;  /* 0x30000069ff237230 */ /* 0x000fc40000004100 */
[--C-:B------:R-:W-:Y:S01]  /*4f30*/  HADD2.F32 R14, -RZ, R13.reuse.H0_H0 ;  /* 0x2000000dff0e7230 */ /* 0x100fe20000004100 */
[----:B------:R-:W-:Y:S01]  /*4f40*/  F2FP.SATFINITE.E4M3.F32.PACK_AB_MERGE_C R45, R43, R42, RZ ;  /* 0x0000002a2b2d723e */ /* 0x000fe200048070ff */
[----:B------:R-:W-:Y:S02]  /*4f50*/  HADD2.F32 R15, -RZ, R13.H1_H1 ;  /* 0x3000000dff0f7230 */ /* 0x000fe40000004100 */
[----:B------:R-:W-:Y:S02]  /*4f60*/  HADD2.F32 R13, -RZ, R12.H0_H0 ;  /* 0x2000000cff0d7230 */ /* 0x000fe40000004100 */
[-C--:B------:R-:W-:Y:S01]  /*4f70*/  FMUL.FTZ R40, R14, R35.reuse ;  /* 0x000000230e287220 */ /* 0x080fe20000410000 */
[----:B------:R-:W-:Y:S02]  /*4f80*/  HADD2.F32 R34, -RZ, R104.H1_H1 ;  /* 0x30000068ff227230 */ /* 0x000fe40000004100 */
[----:B------:R-:W-:Y:S01]  /*4f90*/  FMUL.FTZ R37, R15, R35 ;  /* 0x000000230f257220 */ /* 0x000fe20000410000 */
[----:B------:R-:W-:Y:S01]  /*4fa0*/  HADD2.F32 R105, -RZ, R105.H0_H0 ;  /* 0x20000069ff697230 */ /* 0x000fe20000004100 */
[----:B------:R-:W-:Y:S01]  /*4fb0*/  F2FP.SATFINITE.E4M3.F32.PACK_AB_MERGE_C R5, R5, R4, R45 ;  /* 0x000000040505723e */ /* 0x000fe2000480702d */
[----:B------:R-:W-:-:S02]  /*4fc0*/  HADD2.F32 R12, -RZ, R12.H1_H1 ;  /* 0x3000000cff0c7230 */ /* 0x000fc40000004100 */
[-C--:B------:R-:W-:Y:S01]  /*4fd0*/  FFMA.FTZ R37, R14, R34.reuse, -R37 ;  /* 0x000000220e257223 */ /* 0x080fe20000010825 */
[----:B------:R-:W-:Y:S02]  /*4fe0*/  HADD2.F32 R104, -RZ, R104.H0_H0 ;  /* 0x20000068ff687230 */ /* 0x000fe40000004100 */
[----:B------:R-:W-:Y:S01]  /*4ff0*/  FFMA.FTZ R40, R15, R34, R40 ;  /* 0x000000220f287223 */ /* 0x000fe20000010028 */
[-C--:B------:R-:W-:Y:S01]  /*5000*/  F2FP.F16.E4M3.UNPACK_B R34, R36.reuse.H1 ;  /* 0x00000024ff22723e */ /* 0x080fe200030006ff */
[-C--:B------:R-:W-:Y:S01]  /*5010*/  FMUL.FTZ R38, R12, R105.reuse ;  /* 0x000000690c267220 */ /* 0x080fe20000410000 */
[C---:B------:R-:W-:Y:S01]  /*5020*/  FMUL.FTZ R105, R13.reuse, R105 ;  /* 0x000000690d697220 */ /* 0x040fe20000410000 */
[----:B------:R-:W-:Y:S02]  /*5030*/  F2FP.F16.E4M3.UNPACK_B R36, R36 ;  /* 0x00000024ff24723e */ /* 0x000fe400020006ff */
[-C--:B------:R-:W-:Y:S01]  /*5040*/  FFMA.FTZ R41, R13, R104.reuse, -R38 ;  /* 0x000000680d297223 */ /* 0x080fe20000010826 */
[----:B------:R-:W-:Y:S01]  /*5050*/  F2FP.SATFINITE.E4M3.F32.PACK_AB_MERGE_C R44, R40, R37, RZ ;  /* 0x00000025282c723e */ /* 0x000fe200048070ff */
[----:B------:R-:W-:Y:S01]  /*5060*/  FFMA.FTZ R104, R12, R104, R105 ;  /* 0x000000680c687223 */ /* 0x000fe20000010069 */
[----:B------:R-:W-:Y:S01]  /*5070*/  F2FP.F16.E4M3.UNPACK_B R13, R7.H1 ;  /* 0x00000007ff0d723e */ /* 0x000fe200030006ff */
[--C-:B------:R-:W-:Y:S01]  /*5080*/  HADD2.F32 R35, -RZ, R34.reuse.H1_H1 ;  /* 0x30000022ff237230 */ /* 0x100fe20000004100 */
[-C--:B------:R-:W-:Y:S01]  /*5090*/  F2FP.F16.E4M3.UNPACK_B R37, R39.reuse.H1 ;  /* 0x00000027ff25723e */ /* 0x080fe200030006ff */
[----:B------:R-:W-:Y:S01]  /*50a0*/  HADD2.F32 R34, -RZ, R34.H0_H0 ;  /* 0x20000022ff227230 */ /* 0x000fe20000004100 */
[-C--:B------:R-:W-:Y:S01]  /*50b0*/  F2FP.F16.E4M3.UNPACK_B R12, R6.reuse.H1 ;  /* 0x00000006ff0c723e */ /* 0x080fe200030006ff */
[----:B------:R-:W-:Y:S01]  /*50c0*/  HADD2.F32 R15, -RZ, R13.H1_H1 ;  /* 0x3000000dff0f7230 */ /* 0x000fe20000004100 */
[----:B------:R-:W-:Y:S01]  /*50d0*/  F2FP.F16.E4M3.UNPACK_B R39, R39 ;  /* 0x00000027ff27723e */ /* 0x000fe200020006ff */
[----:B------:R-:W-:Y:S01]  /*50e0*/  HADD2.F32 R40, -RZ, R37.H1_H1 ;  /* 0x30000025ff287230 */ /* 0x000fe20000004100 */
[----:B------:R-:W-:Y:S01]  /*50f0*/  F2FP.F16.E4M3.UNPACK_B R7, R7 ;  /* 0x00000007ff07723e */ /* 0x000fe200020006ff */
[----:B------:R-:W-:Y:S01]  /*5100*/  HADD2.F32 R14, -RZ, R13.H0_H0 ;  /* 0x2000000dff0e7230 */ /* 0x000fe20000004100 */
        /* <DEDUP_REMOVED lines=9> */
[----:B------:R-:W-:-:S02]  /*51a0*/  HADD2.F32 R39, -RZ, R39.H0_H0 ;  /* 0x20000027ff277230 */ /* 0x000fc40000004100 */
[C---:B------:R-:W-:Y:S01]  /*51b0*/  FMUL.FTZ R38, R12.reuse, R38 ;  /* 0x000000260c267220 */ /* 0x040fe20000410000 */
[----:B------:R-:W-:Y:S02]  /*51c0*/  HADD2.F32 R37, -RZ, R37.H0_H0 ;  /* 0x20000025ff257230 */ /* 0x000fe40000004100 */
[-C--:B------:R-:W-:Y:S01]  /*51d0*/  FFMA.FTZ R43, R12, R14.reuse, -R43 ;  /* 0x0000000e0c2b7223 */ /* 0x080fe2000001082b */
[--C-:B------:R-:W-:Y:S02]  /*51e0*/  HADD2.F32 R12, -RZ, R7.reuse.H0_H0 ;  /* 0x20000007ff0c7230 */ /* 0x100fe40000004100 */
[----:B------:R-:W-:Y:S01]  /*51f0*/  FFMA.FTZ R38, R13, R14, R38 ;  /* 0x0000000e0d267223 */ /* 0x000fe20000010026 */
[----:B------:R-:W-:Y:S02]  /*5200*/  HADD2.F32 R13, -RZ, R7.H1_H1 ;  /* 0x30000007ff0d7230 */ /* 0x000fe40000004100 */
[----:B------:R-:W-:Y:S01]  /*5210*/  FFMA.FTZ R35, R15, R35, R40 ;  /* 0x000000230f237223 */ /* 0x000fe20000010028 */
[----:B------:R-:W-:-:S02]  /*5220*/  HADD2.F32 R7, -RZ, R6.H0_H0 ;  /* 0x20000006ff077230 */ /* 0x000fc40000004100 */
[-C--:B------:R-:W-:Y:S01]  /*5230*/  FMUL.FTZ R40, R12, R37.reuse ;  /* 0x000000250c287220 */ /* 0x080fe20000410000 */
[----:B------:R-:W-:Y:S02]  /*5240*/  HADD2.F32 R6, -RZ, R6.H1_H1 ;  /* 0x30000006ff067230 */ /* 0x000fe40000004100 */
[C---:B------:R-:W-:Y:S01]  /*5250*/  FMUL.FTZ R15, R13.reuse, R37 ;  /* 0x000000250d0f7220 */ /* 0x040fe20000410000 */
[----:B------:R-:W-:Y:S02]  /*5260*/  HADD2.F32 R36, -RZ, R36.H0_H0 ;  /* 0x20000024ff247230 */ /* 0x000fe40000004100 */
[-C--:B------:R-:W-:Y:S01]  /*5270*/  FFMA.FTZ R40, R13, R34.reuse, R40 ;  /* 0x000000220d287223 */ /* 0x080fe20000010028 */
[----:B------:R-:W-:Y:S01]  /*5280*/  F2FP.SATFINITE.E4M3.F32.PACK_AB_MERGE_C R38, R38, R43, RZ ;  /* 0x0000002b2626723e */ /* 0x000fe200048070ff */
[-C--:B------:R-:W-:Y:S01]  /*5290*/  FMUL.FTZ R14, R6, R39.reuse ;  /* 0x00000027060e7220 */ /* 0x080fe20000410000 */
[----:B------:R-:W-:Y:S01]  /*52a0*/  FMUL.FTZ R39, R7, R39 ;  /* 0x0000002707277220 */ /* 0x000fe20000410000 */
[----:B------:R-:W-:Y:S01]  /*52b0*/  FFMA.FTZ R15, R12, R34, -R15 ;  /* 0x000000220c0f7223 */ /* 0x000fe2000001080f */
[----:B------:R-:W-:Y:S01]  /*52c0*/  F2FP.SATFINITE.E4M3.F32.PACK_AB_MERGE_C R35, R35, R42, RZ ;  /* 0x0000002a2323723e */ /* 0x000fe200048070ff */
[-C--:B------:R-:W-:Y:S01]  /*52d0*/  FFMA.FTZ R14, R7, R36.reuse, -R14 ;  /* 0x00000024070e7223 */ /* 0x080fe2000001080e */
[----:B------:R-:W-:Y:S01]  /*52e0*/  FFMA.FTZ R39, R6, R36, R39 ;  /* 0x0000002406277223 */ /* 0x000fe20000010027 */
[----:B------:R-:W-:-:S02]  /*52f0*/  F2FP.SATFINITE.E4M3.F32.PACK_AB_MERGE_C R4, R104, R41, R44 ;  /* 0x000000296804723e */ /* 0x000fc4000480702c */
[----:B------:R-:W-:Y:S02]  /*5300*/  F2FP.SATFINITE.E4M3.F32.PACK_AB_MERGE_C R7, R40, R15, R35 ;  /* 0x0000000f2807723e */ /* 0x000fe40004807023 */
[----:B------:R-:W-:-:S07]  /*5310*/  F2FP.SATFINITE.E4M3.F32.PACK_AB_MERGE_C R6, R39, R14, R38 ;  /* 0x0000000e2706723e */ /* 0x000fce0004807026 */
.L_x_1625:
[----:B------:R-:W-:Y:S05]  /*5320*/  BSYNC B2 ;  /* 0x0000000000027941 */ /* 0x000fea0003800000 */
.L_x_1624:
[----:B0-----:R0:W-:Y:S02]  /*5330*/  ST.E.128 desc[UR42][R10.64], R4 ;  /* 0x000000040a007985 */ /* 0x0011e4000c101d2a */
.L_x_1623:
[----:B------:R-:W-:Y:S05]  /*5340*/  BSYNC B1 ;  /* 0x0000000000017941 */ /* 0x000fea0003800000 */
.L_x_1622:
        /* <DEDUP_REMOVED lines=9> */
[----:B------:R-:W-:Y:S01]  /*53e0*/  SHF.R.U32.HI R13, RZ, 0x8, R31 ;  /* 0x00000008ff0d7819 */ /* 0x000fe2000001161f */
[----:B0-----:R-:W-:Y:S01]  /*53f0*/  IMAD.MOV.U32 R12, RZ, RZ, R4 ;  /* 0x000000ffff0c7224 */ /* 0x001fe200078e0004 */
[----:B------:R-:W-:Y:S02]  /*5400*/  SHF.R.U32.HI R15, RZ, 0x8, R33 ;  /* 0x00000008ff0f7819 */ /* 0x000fe40000011621 */
[----:B------:R-:W-:Y:S01]  /*5410*/  SHF.R.U32.HI R34, RZ, 0x10, R31 ;  /* 0x00000010ff227819 */ /* 0x000fe2000001161f */
[----:B------:R-:W-:Y:S01]  /*5420*/  IMAD.SHL.U32 R13, R13, 0x100, RZ ;  /* 0x000001000d0d7824 */ /* 0x000fe200078e00ff */
[----:B--2---:R-:W-:Y:S01]  /*5430*/  LOP3.LUT R14, R31, 0xff0000ff, RZ, 0xc0, !PT ;  /* 0xff0000ff1f0e7812 */ /* 0x004fe200078ec0ff */
        /* <DEDUP_REMOVED lines=97> */
.L_x_1629:
[----:B------:R-:W-:Y:S05]  /*5a50*/  BSYNC B2 ;  /* 0x0000000000027941 */ /* 0x000fea0003800000 */
.L_x_1628:
[----:B0-----:R0:W-:Y:S02]  /*5a60*/  ST.E.128 desc[UR42][R10.64], R4 ;  /* 0x000000040a007985 */ /* 0x0011e4000c101d2a */
.L_x_1627:
[----:B------:R-:W-:Y:S05]  /*5a70*/  BSYNC B1 ;  /* 0x0000000000017941 */ /* 0x000fea0003800000 */
.L_x_1626:
[----:B------:R-:W-:-:S13]  /*5a80*/  LOP3.LUT P2, RZ, R57, 0x20, RZ, 0xc0, !PT ;  /* 0x0000002039ff7812 */ /* 0x000fda000784c0ff */
        /* <DEDUP_REMOVED lines=8> */
[----:B--2---:R-:W-:Y:S02]  /*5b10*/  SHF.R.U32.HI R14, RZ, 0x8, R29 ;  /* 0x00000008ff0e7819 */ /* 0x004fe4000001161d */
[----:B------:R-:W-:Y:S02]  /*5b20*/  LOP3.LUT R12, R9, 0xff0000ff, RZ, 0xc0, !PT ;  /* 0xff0000ff090c7812 */ /* 0x000fe400078ec0ff */
[----:B------:R-:W-:Y:S01]  /*5b30*/  SHF.R.U32.HI R28, RZ, 0x10, R9 ;  /* 0x00000010ff1c7819 */ /* 0x000fe20000011609 */
[----:B------:R-:W-:Y:S01]  /*5b40*/  IMAD.SHL.U32 R9, R8, 0x100, RZ ;  /* 0x0000010008097824 */ /* 0x000fe200078e00ff */
[----:B------:R-:W-:Y:S01]  /*5b50*/  SHF.R.U32.HI R15, RZ, 0x10, R29 ;  /* 0x00000010ff0f7819 */ /* 0x000fe2000001161d */
[----:B------:R-:W-:Y:S01]  /*5b60*/  IMAD.SHL.U32 R14, R14, 0x100, RZ ;  /* 0x000001000e0e7824 */ /* 0x000fe200078e00ff */
[----:B------:R-:W-:Y:S01]  /*5b70*/  LOP3.LUT R13, R29, 0xff0000ff, RZ, 0xc0, !PT ;  /* 0xff0000ff1d0d7812 */ /* 0x000fe200078ec0ff */
[----:B0-----:R-:W-:Y:S01]  /*5b80*/  IMAD.MOV.U32 R8, RZ, RZ, R4 ;  /* 0x000000ffff087224 */ /* 0x001fe200078e0004 */
[----:B------:R-:W-:Y:S01]  /*5b90*/  LOP3.LUT R9, R12, 0xff00, R9, 0xf8, !PT ;  /* 0x0000ff000c097812 */ /* 0x000fe200078ef809 */
[----:B------:R-:W-:Y:S01]  /*5ba0*/  IMAD.U32 R12, R28, 0x10000, RZ ;  /* 0x000100001c0c7824 */ /* 0x000fe200078e00ff */
[----:B------:R-:W-:Y:S01]  /*5bb0*/  LOP3.LUT R14, R13, 0xff00, R14, 0xf8, !PT ;  /* 0x0000ff000d0e7812 */ /* 0x000fe200078ef80e */
[----:B------:R-:W-:Y:S01]  /*5bc0*/  IMAD.U32 R15, R15, 0x10000, RZ ;  /* 0x000100000f0f7824 */ /* 0x000fe200078e00ff */
[----:B------:R-:W-:-:S02]  /*5bd0*/  F2FP.F16.E4M3.UNPACK_B R4, R5 ;  /* 0x00000005ff04723e */ /* 0x000fc400020006ff */
        /* <DEDUP_REMOVED lines=8> */
[----:B------:R-:W-:Y:S02]  /*5c60*/  HADD2.F32 R30, -RZ, R13.H1_H1 ;  /* 0x3000000dff1e7230 */ /* 0x000fe40000004100 */
[----:B------:R-:W-:Y:S01]  /*5c70*/  FMUL.FTZ R33, R9, R29 ;  /* 0x0000001d09217220 */ /* 0x000fe20000410000 */
[----:B------:R-:W-:-:S02]  /*5c80*/  HADD2.F32 R15, -RZ, R14.H0_H0 ;  /* 0x2000000eff0f7230 */ /* 0x000fc40000004100 */
        /* <DEDUP_REMOVED lines=78> */
.L_x_1631:
[----:B------:R-:W-:Y:S05]  /*6170*/  BSYNC B1 ;  /* 0x0000000000017941 */ /* 0x000fea0003800000 */
.L_x_1630:
[----:B0-----:R0:W-:Y:S01]  /*6180*/  ST.E.128 desc[UR42][R10.64], R4 ;  /* 0x000000040a007985 */ /* 0x0011e2000c101d2a */
[----:B------:R-:W-:Y:S05]  /*6190*/  BRA `(.L_x_1609) ;  /* 0x0000003400a87947 */ /* 0x000fea0003800000 */
.L_x_1602:
        /* <DEDUP_REMOVED lines=42> */
.L_x_1633:
[----:B------:R-:W-:Y:S05]  /*6440*/  BSYNC B1 ;  /* 0x0000000000017941 */ /* 0x000fea0003800000 */
.L_x_1632:
        /* <DEDUP_REMOVED lines=16> */
.L_x_1634:
[----:B------:R-:W-:Y:S01]  /*6550*/  IMAD R83, R22, 0x8, R16 ;  /* 0x0000000816537824 */ /* 0x000fe200078e0210 */
[----:B------:R-:W-:Y:S01]  /*6560*/  SHF.L.U32 R94, R173, 0x1f, RZ ;  /* 0x0000001fad5e7819 */ /* 0x000fe200000006ff */
[----:B------:R-:W-:Y:S03]  /*6570*/  BSSY B1, `(.L_x_1635) ;  /* 0x0000003000017945 */ /* 0x000fe60003800000 */
[----:B------:R-:W1:Y:S02]  /*6580*/  SYNCS.PHASECHK.TRANS64.TRYWAIT P4, [R83+URZ+0x22890], R94 ;  /* 0x0228905e530075a7 */ /* 0x000e64000808017f */
[----:B-1----:R-:W-:Y:S05]  /*6590*/  @!P4 BRA `(.L_x_1636) ;  /* 0x0000024000acc947 */ /* 0x002fea0003800000 */
.L_x_1988:
[----:B------:R-:W-:Y:S05]  /*65a0*/  BSYNC B1 ;  /* 0x0000000000017941 */ /* 0x000fea0003800000 */
.L_x_1635:
[----:B------:R-:W-:-:S03]  /*65b0*/  UMOV UR4, 0xffffffff ;  /* 0xffffffff00047882 */ /* 0x000fc60000000000 */
[----:B------:R-:W-:Y:S05]  /*65c0*/  BRA.DIV UR4, `(.L_x_1637) ;  /* 0x0000024204b47947 */ /* 0x000fea000b800000 */
[----:B------:R2:W3:Y:S04]  /*65d0*/  SHFL.IDX PT, R99, R14, RZ, 0x1e1f ;  /* 0x001e1fff0e637589 */ /* 0x0004e800000e0000 */
[----:B------:R2:W4:Y:S02]  /*65e0*/  SHFL.IDX PT, R101, R98, RZ, 0x1e1f ;  /* 0x001e1fff62657589 */ /* 0x00052400000e0000 */
.L_x_1992:
[----:B------:R-:W-:Y:S05]  /*65f0*/  @P2 BRA `(.L_x_1609) ;  /* 0x0000003000902947 */ /* 0x000fea0003800000 */
[----:B--2---:R-:W2:Y:S01]  /*6600*/  LDC R98, c[0x0][0x2f4] ;  /* 0x0000bd00ff627b82 */ /* 0x004ea20000000800 */
[----:B------:R-:W-:Y:S01]  /*6610*/  ISETP.NE.AND P2, PT, R54, RZ, PT ;  /* 0x000000ff3600720c */ /* 0x000fe20003f45270 */
[----:B------:R-:W-:Y:S01]  /*6620*/  BSSY B1, `(.L_x_1638) ;  /* 0x00000f5000017945 */ /* 0x000fe20003800000 */
[----:B--2---:R-:W-:-:S11]  /*6630*/  IMAD.IADD R110, R98, 0x1, -R65 ;  /* 0x00000001626e7824 */ /* 0x004fd600078e0a41 */
[----:B------:R-:W-:Y:S05]  /*6640*/  @!P2 BRA `(.L_x_1639) ;  /* 0x0000000c00c8a947 */ /* 0x000fea0003800000 */
[----:B------:R-:W-:Y:S01]  /*6650*/  SEL R8, R65, R110, !P0 ;  /* 0x0000006e41087207 */ /* 0x000fe20004000000 */
[----:B------:R-:W-:Y:S01]  /*6660*/  BSSY B2, `(.L_x_1640) ;  /* 0x00000ee000027945 */ /* 0x000fe20003800000 */
[C---:B----4-:R-:W-:Y:S02]  /*6670*/  IADD3 R92, P2, R59.reuse, R101, RZ ;  /* 0x000000653b5c7210 */ /* 0x050fe40007f5e0ff */
[----:B------:R-:W-:Y:S02]  /*6680*/  SHF.R.S32.HI R9, RZ, 0x1f, R8 ;  /* 0x0000001fff097819 */ /* 0x000fe40000011408 */
[----:B---3--:R-:W-:Y:S02]  /*6690*/  LEA.HI.X.SX32 R93, R59, R99, 0x1, P2 ;  /* 0x000000633b5d7211 */ /* 0x008fe400010f0eff */
[----:B------:R-:W-:-:S04]  /*66a0*/  LEA.HI R9, R9, R8, RZ, 0x5 ;  /* 0x0000000809097211 */ /* 0x000fc800078f28ff */
[----:B------:R-:W-:-:S04]  /*66b0*/  SHF.R.S32.HI R8, RZ, 0x5, R9 ;  /* 0x00000005ff087819 */ /* 0x000fc80000011409 */
[----:B------:R-:W-:-:S04]  /*66c0*/  LEA.HI.SX32 R8, R77, R8, 0x1c ;  /* 0x000000084d087211 */ /* 0x000fc800078fe2ff */
[----:B------:R-:W-:Y:S01]  /*66d0*/  SHF.R.S32.HI R9, RZ, 0x1f, R8 ;  /* 0x0000001fff097819 */ /* 0x000fe20000011408 */
[----:B0-----:R-:W-:-:S03]  /*66e0*/  IMAD.SHL.U32 R10, R8, 0x10, RZ ;  /* 0x00000010080a7824 */ /* 0x001fc600078e00ff */
[----:B------:R-:W-:Y:S02]  /*66f0*/  LEA.HI R8, R9, R8, RZ, 0x2 ;  /* 0x0000000809087211 */ /* 0x000fe400078f10ff */
[----:B------:R-:W-:Y:S02]  /*6700*/  LOP3.LUT R9, R181, 0x30, R10, 0xf8, !PT ;  /* 0x00000030b5097812 */ /* 0x000fe400078ef80a */
[----:B------:R-:W-:Y:S01]  /*6710*/  ISETP.GE.AND P2, PT, R10, R98, PT ;  /* 0x000000620a00720c */ /* 0x000fe20003f46270 */
[----:B------:R-:W-:Y:S01]  /*6720*/  IMAD.SHL.U32 R8, R8, 0x800, RZ ;  /* 0x0000080008087824 */ /* 0x000fe200078e00ff */
[----:B------:R-:W-:-:S04]  /*6730*/  LOP3.LUT R9, R9, R182, RZ, 0x3c, !PT ;  /* 0x000000b609097212 */ /* 0x000fc800078e3cff */
[----:B------:R-:W-:-:S04]  /*6740*/  LOP3.LUT R8, R8, 0xffffe000, RZ, 0xc0, !PT ;  /* 0xffffe00008087812 */ /* 0x000fc800078ec0ff */
[----:B------:R-:W-:Y:S01]  /*6750*/  IADD3 R11, R9, R8, R183 ;  /* 0x00000008090b7210 */ /* 0x000fe20007ffe0b7 */
[C---:B------:R-:W-:Y:S02]  /*6760*/  IMAD R9, R22.reuse, 0x6000, R74 ;  /* 0x0000600016097824 */ /* 0x040fe400078e024a */
[----:B------:R-:W-:Y:S02]  /*6770*/  @!P2 IADD3 R96, P4, R101, R10, RZ ;  /* 0x0000000a6560a210 */ /* 0x000fe40007f9e0ff */
[----:B------:R-:W-:Y:S02]  /*6780*/  IMAD R11, R22, 0x6000, R11 ;  /* 0x00006000160b7824 */ /* 0x000fe400078e020b */
[----:B------:R-:W-:Y:S01]  /*6790*/  IMAD.IADD R9, R16, 0x1, R9 ;  /* 0x0000000110097824 */ /* 0x000fe200078e0209 */
[----:B------:R-:W-:Y:S01]  /*67a0*/  @!P2 LEA.HI.X.SX32 R97, R10, R99, 0x1, P4 ;  /* 0x000000630a61a211 */ /* 0x000fe200020f0eff */
[----:B------:R-:W-:Y:S01]  /*67b0*/  IMAD.IADD R12, R16, 0x1, R11 ;  /* 0x00000001100c7824 */ /* 0x000fe200078e020b */
[----:B------:R-:W-:-:S03]  /*67c0*/  ISETP.GE.AND P4, PT, R18, R95, PT ;  /* 0x0000005f1200720c */ /* 0x000fc60003f86270 */
[----:B------:R-:W0:Y:S04]  /*67d0*/  LDS.128 R8, [R9+0x16400] ;  /* 0x0164000009087984 */ /* 0x000e280000000c00 */
[----:B------:R-:W2:Y:S06]  /*67e0*/  LDS.128 R12, [R12+0x16400] ;  /* 0x016400000c0c7984 */ /* 0x000eac0000000c00 */
[----:B------:R-:W-:Y:S05]  /*67f0*/  @P4 BRA `(.L_x_1641) ;  /* 0x0000000c00504947 */ /* 0x000fea0003800000 */
[----:B------:R-:W-:Y:S01]  /*6800*/  SHF.R.U32.HI R32, RZ, 0x8, R33 ;  /* 0x00000008ff207819 */ /* 0x000fe20000011621 */
[----:B0-----:R-:W-:Y:S01]  /*6810*/  IMAD.MOV.U32 R44, RZ, RZ, R8 ;  /* 0x000000ffff2c7224 */ /* 0x001fe200078e0008 */
[----:B------:R-:W-:Y:S02]  /*6820*/  LOP3.LUT R115, R33, 0xff0000ff, RZ, 0xc0, !PT ;  /* 0xff0000ff21737812 */ /* 0x000fe400078ec0ff */
[----:B------:R-:W-:Y:S01]  /*6830*/  SHF.R.U32.HI R118, RZ, 0x8, R35 ;  /* 0x00000008ff767819 */ /* 0x000fe20000011623 */
[----:B------:R-:W-:Y:S01]  /*6840*/  IMAD.SHL.U32 R8, R32, 0x100, RZ ;  /* 0x0000010020087824 */ /* 0x000fe200078e00ff */
[----:B------:R-:W-:Y:S01]  /*6850*/  SHF.R.U32.HI R116, RZ, 0x8, R45 ;  /* 0x00000008ff747819 */ /* 0x000fe2000001162d */
[----:B------:R-:W-:Y:S01]  /*6860*/  IMAD.MOV.U32 R32, RZ, RZ, R10 ;  /* 0x000000ffff207224 */ /* 0x000fe200078e000a */
[----:B------:R-:W-:Y:S02]  /*6870*/  SHF.R.U32.HI R120, RZ, 0x10, R33 ;  /* 0x00000010ff787819 */ /* 0x000fe40000011621 */
[----:B------:R-:W-:Y:S01]  /*6880*/  LOP3.LUT R115, R115, 0xff00, R8, 0xf8, !PT ;  /* 0x0000ff0073737812 */ /* 0x000fe200078ef808 */
[----:B------:R-:W-:Y:S01]  /*6890*/  IMAD.SHL.U32 R8, R118, 0x100, RZ ;  /* 0x0000010076087824 */ /* 0x000fe200078e00ff */
[----:B------:R-:W-:Y:S01]  /*68a0*/  SHF.R.U32.HI R33, RZ, 0x10, R45 ;  /* 0x00000010ff217819 */ /* 0x000fe2000001162d */
[----:B------:R-:W-:Y:S01]  /*68b0*/  IMAD.SHL.U32 R10, R116, 0x100, RZ ;  /* 0x00000100740a7824 */ /* 0x000fe200078e00ff */
[----:B------:R-:W-:Y:S01]  /*68c0*/  LOP3.LUT R119, R45, 0xff0000ff, RZ, 0xc0, !PT ;  /* 0xff0000ff2d777812 */ /* 0x000fe200078ec0ff */
[----:B--2---:R-:W-:Y:S01]  /*68d0*/  IMAD.MOV.U32 R45, RZ, RZ, R12 ;  /* 0x000000ffff2d7224 */ /* 0x004fe200078e000c */
[----:B------:R-:W-:Y:S01]  /*68e0*/  SHF.R.U32.HI R114, RZ, 0x8, R47 ;  /* 0x00000008ff727819 */ /* 0x000fe2000001162f */
[----:B------:R-:W-:Y:S01]  /*68f0*/  IMAD.U32 R12, R120, 0x10000, RZ ;  /* 0x00010000780c7824 */ /* 0x000fe200078e00ff */
[----:B------:R-:W-:-:S02]  /*6900*/  SHF.R.U32.HI R46, RZ, 0x10, R35 ;  /* 0x00000010ff2e7819 */ /* 0x000fc40000011623 */
[----:B------:R-:W-:Y:S01]  /*6910*/  LOP3.LUT R117, R35, 0xff0000ff, RZ, 0xc0, !PT ;  /* 0xff0000ff23757812 */ /* 0x000fe200078ec0ff */
[----:B------:R-:W-:Y:S01]  /*6920*/  IMAD.MOV.U32 R35, RZ, RZ, R14 ;  /* 0x000000ffff237224 */ /* 0x000fe200078e000e */
[----:B------:R-:W-:Y:S01]  /*6930*/  LOP3.LUT R121, R119, 0xff00, R10, 0xf8, !PT ;  /* 0x0000ff0077797812 */ /* 0x000fe200078ef80a */
[----:B------:R-:W-:Y:S01]  /*6940*/  IMAD.SHL.U32 R14, R114, 0x100, RZ ;  /* 0x00000100720e7824 */ /* 0x000fe200078e00ff */
[----:B------:R-:W-:Y:S01]  /*6950*/  LOP3.LUT R117, R117, 0xff00, R8, 0xf8, !PT ;  /* 0x0000ff0075757812 */ /* 0x000fe200078ef808 */
[----:B------:R-:W-:Y:S01]  /*6960*/  IMAD.U32 R8, R46, 0x10000, RZ ;  /* 0x000100002e087824 */ /* 0x000fe200078e00ff */
[----:B------:R-:W-:Y:S02]  /*6970*/  SHF.R.U32.HI R34, RZ, 0x10, R47 ;  /* 0x00000010ff227819 */ /* 0x000fe4000001162f */
[----:B------:R-:W-:Y:S02]  /*6980*/  F2FP.F16.E4M3.UNPACK_B R119, R113.H1 ;  /* 0x00000071ff77723e */ /* 0x000fe400030006ff */
[----:B------:R-:W-:-:S02]  /*6990*/  F2FP.F16.E4M3.UNPACK_B R114, R45.H1 ;  /* 0x0000002dff72723e */ /* 0x000fc400030006ff */
[----:B------:R-:W-:Y:S01]  /*69a0*/  LOP3.LUT R47, R47, 0xff0000ff, RZ, 0xc0, !PT ;  /* 0xff0000ff2f2f7812 */ /* 0x000fe200078ec0ff */
[----:B------:R-:W-:Y:S01]  /*69b0*/  HADD2.F32 R10, -RZ, R119.H0_H0 ;  /* 0x20000077ff0a7230 */ /* 0x000fe20000004100 */
[----:B------:R-:W-:Y:S02]  /*69c0*/  F2FP.F16.E4M3.UNPACK_B R46, R44.H1 ;  /* 0x0000002cff2e723e */ /* 0x000fe400030006ff */
[----:B------:R-:W-:Y:S01]  /*69d0*/  LOP3.LUT R12, R115, 0xff0000, R12, 0xf8, !PT ;  /* 0x00ff0000730c7812 */ /* 0x000fe200078ef80c */
[----:B------:R-:W-:Y:S01]  /*69e0*/  HADD2.F32 R115, -RZ, R114.H0_H0 ;  /* 0x20000072ff737230 */ /* 0x000fe20000004100 */
[----:B------:R-:W-:Y:S02]  /*69f0*/  F2FP.F16.E4M3.UNPACK_B R116, R112.H1 ;  /* 0x00000070ff74723e */ /* 0x000fe400030006ff */
[----:B------:R-:W-:Y:S01]  /*6a00*/  LOP3.LUT R118, R47, 0xff00, R14, 0xf8, !PT ;  /* 0x0000ff002f767812 */ /* 0x000fe200078ef80e */
[----:B------:R-:W-:Y:S02]  /*6a10*/  HADD2.F32 R47, -RZ, R46.H0_H0 ;  /* 0x2000002eff2f7230 */ /* 0x000fe40000004100 */
[----:B------:R-:W-:Y:S01]  /*6a20*/  FMUL.FTZ R120, R115, R10 ;  /* 0x0000000a73787220 */ /* 0x000fe20000410000 */
[----:B------:R-:W-:Y:S01]  /*6a30*/  IMAD.U32 R14, R33, 0x10000, RZ ;  /* 0x00010000210e7824 */ /* 0x000fe200078e00ff */
[----:B------:R-:W-:Y:S01]  /*6a40*/  LOP3.LUT R8, R117, 0xff0000, R8, 0xf8, !PT ;  /* 0x00ff000075087812 */ /* 0x000fe200078ef808 */
[----:B------:R-:W-:-:S02]  /*6a50*/  IMAD.U32 R33, R34, 0x10000, RZ ;  /* 0x0001000022217824 */ /* 0x000fc400078e00ff */
[C---:B------:R-:W-:Y:S01]  /*6a60*/  FMUL.FTZ R122, R47.reuse, R10 ;  /* 0x0000000a2f7a7220 */ /* 0x040fe20000410000 */
[--C-:B------:R-:W-:Y:S01]  /*6a70*/  HADD2.F32 R34, -RZ, R116.reuse.H0_H0 ;  /* 0x20000074ff227230 */ /* 0x100fe20000004100 */
[----:B------:R-:W-:Y:S02]  /*6a80*/  F2FP.F16.E4M3.UNPACK_B R117, R113 ;  /* 0x00000071ff75723e */ /* 0x000fe400020006ff */
[----:B------:R-:W-:Y:S01]  /*6a90*/  LOP3.LUT R10, R118, 0xff0000, R33, 0xf8, !PT ;  /* 0x00ff0000760a7812 */ /* 0x000fe200078ef821 */
[----:B------:R-:W-:Y:S02]  /*6aa0*/  HADD2.F32 R118, -RZ, R116.H1_H1 ;  /* 0x30000074ff767230 */ /* 0x000fe40000004100 */
[-C--:B------:R-:W-:Y:S01]  /*6ab0*/  FFMA.FTZ R33, R47, R34.reuse, -R120 ;  /* 0x000000222f217223 */ /* 0x080fe20000010878 */
[----:B------:R-:W-:Y:S01]  /*6ac0*/  FFMA.FTZ R34, R115, R34, R122 ;  /* 0x0000002273227223 */ /* 0x000fe2000001007a */
[----:B------:R-:W-:Y:S01]  /*6ad0*/  HADD2.F32 R120, -RZ, R119.H1_H1 ;  /* 0x30000077ff787230 */ /* 0x000fe20000004100 */
[----:B------:R-:W-:Y:S01]  /*6ae0*/  F2FP.F16.E4M3.UNPACK_B R116, R112 ;  /* 0x00000070ff74723e */ /* 0x000fe200020006ff */
[----:B------:R-:W-:Y:S01]  /*6af0*/  HADD2.F32 R115, -RZ, R114.H1_H1 ;  /* 0x30000072ff737230 */ /* 0x000fe20000004100 */
[----:B------:R-:W-:Y:S01]  /*6b00*/  F2FP.F16.E4M3.UNPACK_B R113, R45 ;  /* 0x0000002dff71723e */ /* 0x000fe200020006ff */
[----:B------:R-:W-:Y:S01]  /*6b10*/  HADD2.F32 R47, -RZ, R46.H1_H1 ;  /* 0x3000002eff2f7230 */ /* 0x000fe20000004100 */
[----:B------:R-:W-:Y:S01]  /*6b20*/  F2FP.F16.E4M3.UNPACK_B R112, R44 ;  /* 0x0000002cff70723e */ /* 0x000fe200020006ff */
[----:B------:R-:W-:-:S02]  /*6b30*/  HADD2.F32 R119, -RZ, R117.H0_H0 ;  /* 0x20000075ff777230 */ /* 0x000fc40000004100 */
[-C--:B------:R-:W-:Y:S01]  /*6b40*/  FMUL.FTZ R44, R115, R120.reuse ;  /* 0x00000078732c7220 */ /* 0x080fe20000410000 */
[----:B------:R-:W-:Y:S02]  /*6b50*/  HADD2.F32 R114, -RZ, R113.H0_H0 ;  /* 0x20000071ff727230 */ /* 0x000fe40000004100 */
[C---:B------:R-:W-:Y:S01]  /*6b60*/  FMUL.FTZ R120, R47.reuse, R120 ;  /* 0x000000782f787220 */ /* 0x040fe20000410000 */
[----:B------:R-:W-:Y:S02]  /*6b70*/  HADD2.F32 R46, -RZ, R112.H0_H0 ;  /* 0x20000070ff2e7230 */ /* 0x000fe40000004100 */
[-C--:B------:R-:W-:Y:S01]  /*6b80*/  FFMA.FTZ R44, R47, R118.reuse, -R44 ;  /* 0x000000762f2c7223 */ /* 0x080fe2000001082c */
[----:B------:R-:W-:Y:S01]  /*6b90*/  LOP3.LUT R14, R121, 0xff0000, R14, 0xf8, !PT ;  /* 0x00ff0000790e7812 */ /* 0x000fe200078ef80e */
[----:B------:R-:W-:Y:S01]  /*6ba0*/  FFMA.FTZ R45, R115, R118, R120 ;  /* 0x00000076732d7223 */ /* 0x000fe20000010078 */
[----:B------:R-:W-:Y:S02]  /*6bb0*/  HADD2.F32 R47, -RZ, R116.H0_H0 ;  /* 0x20000074ff2f7230 */ /* 0x000fe40000004100 */
[----:B------:R-:W-:Y:S01]  /*6bc0*/  FMUL.FTZ R121, R114, R119 ;  /* 0x0000007772797220 */ /* 0x000fe20000410000 */
[----:B------:R-:W-:-:S02]  /*6bd0*/  HADD2.F32 R117, -RZ, R117.H1_H1 ;  /* 0x30000075ff757230 */ /* 0x000fc40000004100 */
[C---:B------:R-:W-:Y:S01]  /*6be0*/  FMUL.FTZ R119, R46.reuse, R119 ;  /* 0x000000772e777220 */ /* 0x040fe20000410000 */
[----:B------:R-:W-:Y:S02]  /*6bf0*/  HADD2.F32 R115, -RZ, R113.H1_H1 ;  /* 0x30000071ff737230 */ /* 0x000fe40000004100 */
[-C--:B------:R-:W-:Y:S01]  /*6c00*/  FFMA.FTZ R46, R46, R47.reuse, -R121 ;  /* 0x0000002f2e2e7223 */ /* 0x080fe20000010879 */
[----:B------:R-:W-:Y:S02]  /*6c10*/  HADD2.F32 R112, -RZ, R112.H1_H1 ;  /* 0x30000070ff707230 */ /* 0x000fe40000004100 */
[----:B------:R-:W-:Y:S01]  /*6c20*/  FFMA.FTZ R47, R114, R47, R119 ;  /* 0x0000002f722f7223 */ /* 0x000fe20000010077 */
[----:B------:R-:W-:Y:S02]  /*6c30*/  HADD2.F32 R118, -RZ, R116.H1_H1 ;  /* 0x30000074ff767230 */ /* 0x000fe40000004100 */
[----:B------:R-:W-:Y:S01]  /*6c40*/  FMUL.FTZ R113, R115, R117 ;  /* 0x0000007573717220 */ /* 0x000fe20000410000 */
[----:B------:R-:W-:Y:S01]  /*6c50*/  F2FP.F16.E4M3.UNPACK_B R120, R109.H1 ;  /* 0x0000006dff78723e */ /* 0x000fe200030006ff */
[C---:B------:R-:W-:Y:S01]  /*6c60*/  FMUL.FTZ R124, R112.reuse, R117 ;  /* 0x00000075707c7220 */ /* 0x040fe20000410000 */
[----:B------:R-:W-:Y:S01]  /*6c70*/  F2FP.F16.E4M3.UNPACK_B R116, R35.H1 ;  /* 0x00000023ff74723e */ /* 0x000fe200030006ff */
[----:B------:R-:W-:Y:S01]  /*6c80*/  FFMA.FTZ R113, R112, R118, -R113 ;  /* 0x0000007670717223 */ /* 0x000fe20000010871 */
[----:B------:R-:W-:Y:S01]  /*6c90*/  F2FP.F16.E4M3.UNPACK_B R114, R32.H1 ;  /* 0x00000020ff72723e */ /* 0x000fe200030006ff */
[----:B------:R-:W-:Y:S01]  /*6ca0*/  HADD2.F32 R122, -RZ, R120.H0_H0 ;  /* 0x20000078ff7a7230 */ /* 0x000fe20000004100 */
[----:B------:R-:W-:Y:S01]  /*6cb0*/  F2FP.F16.E4M3.UNPACK_B R119, R111.H1 ;  /* 0x0000006fff77723e */ /* 0x000fe200030006ff */
[----:B------:R-:W-:-:S02]  /*6cc0*/  HADD2.F32 R117, -RZ, R116.H0_H0 ;  /* 0x20000074ff757230 */ /* 0x000fc40000004100 */
[----:B------:R-:W-:Y:S01]  /*6cd0*/  FFMA.FTZ R112, R115, R118, R124 ;  /* 0x0000007673707223 */ /* 0x000fe2000001007c */
[----:B------:R-:W-:Y:S01]  /*6ce0*/  HADD2.F32 R115, -RZ, R114.H0_H0 ;  /* 0x20000072ff737230 */ /* 0x000fe20000004100 */
[----:B------:R-:W-:Y:S01]  /*6cf0*/  F2FP.F16.E4M3.UNPACK_B R32, R32 ;  /* 0x00000020ff20723e */ /* 0x000fe200020006ff */
[----:B------:R-:W-:Y:S02]  /*6d00*/  HADD2.F32 R121, -RZ, R120.H1_H1 ;  /* 0x30000078ff797230 */ /* 0x000fe40000004100 */
[-C--:B------:R-:W-:Y:S01]  /*6d10*/  FMUL.FTZ R124, R117, R122.reuse ;  /* 0x0000007a757c7220 */ /* 0x080fe20000410000 */
[----:B------:R-:W-:Y:S02]  /*6d20*/  HADD2.F32 R118, -RZ, R116.H1_H1 ;  /* 0x30000074ff767230 */ /* 0x000fe40000004100 */
[----:B------:R-:W-:Y:S01]  /*6d30*/  FMUL.FTZ R122, R115, R122 ;  /* 0x0000007a737a7220 */ /* 0x000fe20000410000 */
[----:B------:R-:W-:Y:S01]  /*6d40*/  HADD2.F32 R120, -RZ, R119.H0_H0 ;  /* 0x20000077ff787230 */ /* 0x000fe20000004100 */
[----:B------:R-:W-:Y:S01]  /*6d50*/  F2FP.SATFINITE.E4M3.F32.PACK_AB_MERGE_C R34, R45, R34, RZ ;  /* 0x000000222d22723e */ /* 0x000fe200048070ff */
[----:B------:R-:W-:-:S02]  /*6d60*/  HADD2.F32 R116, -RZ, R114.H1_H1 ;  /* 0x30000072ff747230 */ /* 0x000fc40000004100 */
[-C--:B------:R-:W-:Y:S01]  /*6d70*/  FMUL.FTZ R123, R118, R121.reuse ;  /* 0x00000079767b7220 */ /* 0x080fe20000410000 */
[----:B------:R-:W-:Y:S02]  /*6d80*/  HADD2.F32 R119, -RZ, R119.H1_H1 ;  /* 0x30000077ff777230 */ /* 0x000fe40000004100 */
[-C--:B------:R-:W-:Y:S01]  /*6d90*/  FFMA.FTZ R114, R115, R120.reuse, -R124 ;  /* 0x0000007873727223 */ /* 0x080fe2000001087c */
[----:B------:R-:W-:Y:S01]  /*6da0*/  FFMA.FTZ R115, R117, R120, R122 ;  /* 0x0000007875737223 */ /* 0x000fe2000001007a */
[C---:B------:R-:W-:Y:S01]  /*6db0*/  FMUL.FTZ R121, R116.reuse, R121 ;  /* 0x0000007974797220 */ /* 0x040fe20000410000 */
[----:B------:R-:W-:Y:S01]  /*6dc0*/  F2FP.F16.E4M3.UNPACK_B R117, R109 ;  /* 0x0000006dff75723e */ /* 0x000fe200020006ff */
[----:B------:R-:W-:Y:S01]  /*6dd0*/  FFMA.FTZ R109, R116, R119, -R123 ;  /* 0x00000077746d7223 */ /* 0x000fe2000001087b */
[----:B------:R-:W-:Y:S01]  /*6de0*/  F2FP.F16.E4M3.UNPACK_B R116, R35 ;  /* 0x00000023ff74723e */ /* 0x000fe200020006ff */
[----:B------:R-:W-:Y:S01]  /*6df0*/  FFMA.FTZ R124, R118, R119, R121 ;  /* 0x00000077767c7223 */ /* 0x000fe20000010079 */
[----:B------:R-:W-:Y:S01]  /*6e00*/  HADD2.F32 R35, -RZ, R32.H0_H0 ;  /* 0x20000020ff237230 */ /* 0x000fe20000004100 */
[----:B------:R-:W-:Y:S01]  /*6e10*/  F2FP.SATFINITE.E4M3.F32.PACK_AB_MERGE_C R33, R44, R33, RZ ;  /* 0x000000212c21723e */ /* 0x000fe200048070ff */
[--C-:B------:R-:W-:Y:S01]  /*6e20*/  HADD2.F32 R120, -RZ, R117.reuse.H0_H0 ;  /* 0x20000075ff787230 */ /* 0x100fe20000004100 */
[----:B------:R-:W-:Y:S01]  /*6e30*/  F2FP.F16.E4M3.UNPACK_B R45, R9 ;  /* 0x00000009ff2d723e */ /* 0x000fe200020006ff */
[----:B------:R-:W-:Y:S01]  /*6e40*/  HADD2.F32 R119, -RZ, R117.H1_H1 ;  /* 0x30000075ff777230 */ /* 0x000fe20000004100 */
[----:B------:R-:W-:Y:S01]  /*6e50*/  F2FP.F16.E4M3.UNPACK_B R117, R111 ;  /* 0x0000006fff75723e */ /* 0x000fe200020006ff */
[--C-:B------:R-:W-:Y:S01]  /*6e60*/  HADD2.F32 R111, -RZ, R116.reuse.H0_H0 ;  /* 0x20000074ff6f7230 */ /* 0x100fe20000004100 */
[----:B------:R-:W-:Y:S01]  /*6e70*/  F2FP.SATFINITE.E4M3.F32.PACK_AB_MERGE_C R34, R112, R47, R34 ;  /* 0x0000002f7022723e */ /* 0x000fe20004807022 */
[----:B------:R-:W-:Y:S01]  /*6e80*/  HADD2.F32 R116, -RZ, R116.H1_H1 ;  /* 0x30000074ff747230 */ /* 0x000fe20000004100 */
[----:B------:R-:W-:Y:S01]  /*6e90*/  F2FP.SATFINITE.E4M3.F32.PACK_AB_MERGE_C R115, R124, R115, RZ ;  /* 0x000000737c73723e */ /* 0x000fe200048070ff */
[----:B------:R-:W-:-:S02]  /*6ea0*/  HADD2.F32 R118, -RZ, R117.H0_H0 ;  /* 0x20000075ff767230 */ /* 0x000fc40000004100 */
[-C--:B------:R-:W-:Y:S01]  /*6eb0*/  FMUL.FTZ R122, R111, R120.reuse ;  /* 0x000000786f7a7220 */ /* 0x080fe20000410000 */
[----:B------:R-:W-:Y:S02]  /*6ec0*/  HADD2.F32 R32, -RZ, R32.H1_H1 ;  /* 0x30000020ff207230 */ /* 0x000fe40000004100 */
[-C--:B------:R-:W-:Y:S01]  /*6ed0*/  FMUL.FTZ R121, R116, R119.reuse ;  /* 0x0000007774797220 */ /* 0x080fe20000410000 */
[----:B------:R-:W-:Y:S02]  /*6ee0*/  HADD2.F32 R117, -RZ, R117.H1_H1 ;  /* 0x30000075ff757230 */ /* 0x000fe40000004100 */
[C---:B------:R-:W-:Y:S01]  /*6ef0*/  FMUL.FTZ R120, R35.reuse, R120 ;  /* 0x0000007823787220 */ /* 0x040fe20000410000 */
[----:B------:R-:W-:Y:S01]  /*6f00*/  FFMA.FTZ R122, R35, R118, -R122 ;  /* 0x00000076237a7223 */ /* 0x000fe2000001087a */
[C---:B------:R-:W-:Y:S01]  /*6f10*/  FMUL.FTZ R119, R32.reuse, R119 ;  /* 0x0000007720777220 */ /* 0x040fe20000410000 */
[----:B------:R-:W-:Y:S01]  /*6f20*/  F2FP.SATFINITE.E4M3.F32.PACK_AB_MERGE_C R35, R113, R46, R33 ;  /* 0x0000002e7123723e */ /* 0x000fe20004807021 */
[----:B------:R-:W-:Y:S01]  /*6f30*/  FFMA.FTZ R121, R32, R117, -R121 ;  /* 0x0000007520797223 */ /* 0x000fe20000010879 */
[----:B------:R-:W-:Y:S01]  /*6f40*/  F2FP.SATFINITE.E4M3.F32.PACK_AB_MERGE_C R32, R109, R114, RZ ;  /* 0x000000726d20723e */ /* 0x000fe200048070ff */
[----:B------:R-:W-:Y:S01]  /*6f50*/  FFMA.FTZ R120, R111, R118, R120 ;  /* 0x000000766f787223 */ /* 0x000fe20000010078 */
[----:B------:R-:W-:Y:S01]  /*6f60*/  F2FP.F16.E4M3.UNPACK_B R109, R13 ;  /* 0x0000000dff6d723e */ /* 0x000fe200020006ff */
[----:B------:R-:W-:Y:S01]  /*6f70*/  FFMA.FTZ R119, R116, R117, R119 ;  /* 0x0000007574777223 */ /* 0x000fe20000010077 */
[----:B------:R-:W-:Y:S01]  /*6f80*/  F2FP.F16.E4M3.UNPACK_B R114, R14 ;  /* 0x0000000eff72723e */ /* 0x000fe200020006ff */
[----:B------:R-:W-:Y:S01]  /*6f90*/  HADD2.F32 R44, -RZ, R45.H0_H0 ;  /* 0x2000002dff2c7230 */ /* 0x000fe20000004100 */
[----:B------:R-:W-:Y:S01]  /*6fa0*/  F2FP.F16.E4M3.UNPACK_B R112, R12 ;  /* 0x0000000cff70723e */ /* 0x000fe200020006ff */
[--C-:B------:R-:W-:Y:S01]  /*6fb0*/  HADD2.F32 R46, -RZ, R109.reuse.H0_H0 ;  /* 0x2000006dff2e7230 */ /* 0x100fe20000004100 */
[----:B------:R-:W-:Y:S01]  /*6fc0*/  F2FP.SATFINITE.E4M3.F32.PACK_AB_MERGE_C R33, R121, R122, R32 ;  /* 0x0000007a7921723e */ /* 0x000fe20004807020 */
[----:B------:R-:W-:Y:S01]  /*6fd0*/  HADD2.F32 R47, -RZ, R114.H0_H0 ;  /* 0x20000072ff2f7230 */ /* 0x000fe20000004100 */
[----:B------:R-:W-:Y:S01]  /*6fe0*/  F2FP.SATFINITE.E4M3.F32.PACK_AB_MERGE_C R32, R119, R120, R115 ;  /* 0x000000787720723e */ /* 0x000fe20004807073 */
[----:B------:R-:W-:Y:S01]  /*6ff0*/  HADD2.F32 R111, -RZ, R109.H1_H1 ;  /* 0x3000006dff6f7230 */ /* 0x000fe20000004100 */
[----:B------:R-:W-:Y:S01]  /*7000*/  F2FP.F16.E4M3.UNPACK_B R12, R12.H1 ;  /* 0x0000000cff0c723e */ /* 0x000fe200030006ff */
[----:B------:R-:W-:-:S02]  /*7010*/  HADD2.F32 R113, -RZ, R112.H0_H0 ;  /* 0x20000070ff717230 */ /* 0x000fc40000004100 */
[-C--:B------:R-:W-:Y:S01]  /*7020*/  FMUL.FTZ R115, R46, R47.reuse ;  /* 0x0000002f2e737220 */ /* 0x080fe20000410000 */
[C---:B------:R-:W-:Y:S01]  /*7030*/  FMUL.FTZ R109, R44.reuse, R47 ;  /* 0x0000002f2c6d7220 */ /* 0x040fe20000410000 */
[----:B------:R-:W-:Y:S01]  /*7040*/  HADD2.F32 R114, -RZ, R114.H1_H1 ;  /* 0x30000072ff727230 */ /* 0x000fe20000004100 */
[----:B------:R-:W-:Y:S01]  /*7050*/  F2FP.F16.E4M3.UNPACK_B R119, R10 ;  /* 0x0000000aff77723e */ /* 0x000fe200020006ff */
        /* <DEDUP_REMOVED lines=8> */
[-C--:B------:R-:W-:Y:S01]  /*70e0*/  FFMA.FTZ R14, R111, R112.reuse, R114 ;  /* 0x000000706f0e7223 */ /* 0x080fe20000010072 */
[----:B------:R-:W-:Y:S01]  /*70f0*/  F2FP.F16.E4M3.UNPACK_B R46, R9.H1 ;  /* 0x00000009ff2e723e */ /* 0x000fe200030006ff */
[----:B------:R-:W-:Y:S01]  /*7100*/  FFMA.FTZ R9, R47, R112, -R116 ;  /* 0x000000702f097223 */ /* 0x000fe20000010874 */
[----:B------:R-:W-:Y:S01]  /*7110*/  HADD2.F32 R47, -RZ, R109.H0_H0 ;  /* 0x2000006dff2f7230 */ /* 0x000fe20000004100 */
[----:B------:R-:W-:Y:S01]  /*7120*/  F2FP.F16.E4M3.UNPACK_B R120, R10.H1 ;  /* 0x0000000aff78723e */ /* 0x000fe200030006ff */
[----:B------:R-:W-:Y:S01]  /*7130*/  HADD2.F32 R114, -RZ, R113.H0_H0 ;  /* 0x20000071ff727230 */ /* 0x000fe20000004100 */
[----:B------:R-:W-:Y:S01]  /*7140*/  F2FP.F16.E4M3.UNPACK_B R117, R8.H1 ;  /* 0x00000008ff75723e */ /* 0x000fe200030006ff */
[----:B------:R-:W-:Y:S02]  /*7150*/  HADD2.F32 R13, -RZ, R46.H0_H0 ;  /* 0x2000002eff0d7230 */ /* 0x000fe40000004100 */
[----:B------:R-:W-:-:S02]  /*7160*/  HADD2.F32 R111, -RZ, R109.H1_H1 ;  /* 0x3000006dff6f7230 */ /* 0x000fc40000004100 */
[-C--:B------:R-:W-:Y:S01]  /*7170*/  FMUL.FTZ R116, R47, R114.reuse ;  /* 0x000000722f747220 */ /* 0x080fe20000410000 */
[----:B------:R-:W-:Y:S02]  /*7180*/  HADD2.F32 R112, -RZ, R12.H0_H0 ;  /* 0x2000000cff707230 */ /* 0x000fe40000004100 */
[C---:B------:R-:W-:Y:S01]  /*7190*/  FMUL.FTZ R114, R13.reuse, R114 ;  /* 0x000000720d727220 */ /* 0x040fe20000410000 */
[----:B------:R-:W-:Y:S02]  /*71a0*/  HADD2.F32 R109, -RZ, R113.H1_H1 ;  /* 0x30000071ff6d7230 */ /* 0x000fe40000004100 */
[----:B------:R-:W-:Y:S02]  /*71b0*/  HADD2.F32 R46, -RZ, R46.H1_H1 ;  /* 0x3000002eff2e7230 */ /* 0x000fe40000004100 */
[----:B------:R-:W-:Y:S02]  /*71c0*/  HADD2.F32 R113, -RZ, R12.H1_H1 ;  /* 0x3000000cff717230 */ /* 0x000fe40000004100 */
[-C--:B------:R-:W-:Y:S01]  /*71d0*/  FFMA.FTZ R12, R13, R112.reuse, -R116 ;  /* 0x000000700d0c7223 */ /* 0x080fe20000010874 */
[-C--:B------:R-:W-:Y:S01]  /*71e0*/  FMUL.FTZ R115, R111, R109.reuse ;  /* 0x0000006d6f737220 */ /* 0x080fe20000410000 */
[----:B------:R-:W-:Y:S01]  /*71f0*/  FFMA.FTZ R13, R47, R112, R114 ;  /* 0x000000702f0d7223 */ /* 0x000fe20000010072 */
[C---:B------:R-:W-:Y:S01]  /*7200*/  FMUL.FTZ R114, R46.reuse, R109 ;  /* 0x0000006d2e727220 */ /* 0x040fe20000410000 */
[----:B------:R-:W-:Y:S01]  /*7210*/  F2FP.F16.E4M3.UNPACK_B R112, R15 ;  /* 0x0000000fff70723e */ /* 0x000fe200020006ff */
[----:B------:R-:W-:Y:S01]  /*7220*/  FFMA.FTZ R47, R46, R113, -R115 ;  /* 0x000000712e2f7223 */ /* 0x000fe20000010873 */
[----:B------:R-:W-:Y:S01]  /*7230*/  F2FP.F16.E4M3.UNPACK_B R109, R11 ;  /* 0x0000000bff6d723e */ /* 0x000fe200020006ff */
[----:B------:R-:W-:Y:S01]  /*7240*/  FFMA.FTZ R46, R111, R113, R114 ;  /* 0x000000716f2e7223 */ /* 0x000fe20000010072 */
[----:B------:R-:W-:Y:S01]  /*7250*/  F2FP.F16.E4M3.UNPACK_B R113, R15.H1 ;  /* 0x0000000fff71723e */ /* 0x000fe200030006ff */
[----:B------:R-:W-:Y:S01]  /*7260*/  HADD2.F32 R114, -RZ, R112.H0_H0 ;  /* 0x20000070ff727230 */ /* 0x000fe20000004100 */
[----:B------:R-:W-:Y:S01]  /*7270*/  F2FP.F16.E4M3.UNPACK_B R116, R8 ;  /* 0x00000008ff74723e */ /* 0x000fe200020006ff */
        /* <DEDUP_REMOVED lines=8> */
[----:B------:R-:W-:Y:S01]  /*7300*/  HADD2.F32 R10, -RZ, R116.H0_H0 ;  /* 0x20000074ff0a7230 */ /* 0x000fe20000004100 */
[----:B------:R-:W-:Y:S01]  /*7310*/  F2FP.SATFINITE.E4M3.F32.PACK_AB_MERGE_C R13, R46, R13, RZ ;  /* 0x0000000d2e0d723e */ /* 0x000fe200048070ff */
[----:B------:R-:W-:Y:S02]  /*7320*/  HADD2.F32 R111, -RZ, R11.H0_H0 ;  /* 0x2000000bff6f7230 */ /* 0x000fe40000004100 */
[----:B------:R-:W-:Y:S01]  /*7330*/  FMUL.FTZ R126, R115, R122 ;  /* 0x0000007a737e7220 */ /* 0x000fe20000410000 */
[----:B------:R-:W-:Y:S02]  /*7340*/  HADD2.F32 R113, -RZ, R113.H1_H1 ;  /* 0x30000071ff717230 */ /* 0x000fe40000004100 */
[----:B------:R-:W-:Y:S01]  /*7350*/  FFMA.FTZ R8, R15, R10, -R124 ;  /* 0x0000000a0f087223 */ /* 0x000fe2000001087c */
[----:B------:R-:W-:-:S02]  /*7360*/  HADD2.F32 R120, -RZ, R120.H1_H1 ;  /* 0x30000078ff787230 */ /* 0x000fc40000004100 */
[----:B------:R-:W-:Y:S01]  /*7370*/  FMUL.FTZ R122, R111, R122 ;  /* 0x0000007a6f7a7220 */ /* 0x000fe20000410000 */
        /* <DEDUP_REMOVED lines=11> */
[CC--:B------:R-:W-:Y:S01]  /*7430*/  FMUL.FTZ R118, R112.reuse, R119.reuse ;  /* 0x0000007770767220 */ /* 0x0c0fe20000410000 */
[----:B------:R-:W-:Y:S02]  /*7440*/  HADD2.F32 R116, -RZ, R116.H1_H1 ;  /* 0x30000074ff747230 */ /* 0x000fe40000004100 */
[----:B------:R-:W-:Y:S01]  /*7450*/  FMUL.FTZ R119, R109, R119 ;  /* 0x000000776d777220 */ /* 0x000fe20000410000 */
[----:B------:R-:W-:Y:S01]  /*7460*/  F2FP.SATFINITE.E4M3.F32.PACK_AB_MERGE_C R9, R9, R44, R12 ;  /* 0x0000002c0909723e */ /* 0x000fe2000480700c */
[-C--:B------:R-:W-:Y:S01]  /*7470*/  FFMA.FTZ R11, R11, R114.reuse, -R124 ;  /* 0x000000720b0b7223 */ /* 0x080fe2000001087c */
[----:B------:R-:W-:Y:S01]  /*7480*/  FFMA.FTZ R113, R113, R114, R120 ;  /* 0x0000007271717223 */ /* 0x000fe20000010078 */
[-C--:B------:R-:W-:Y:S01]  /*7490*/  FFMA.FTZ R109, R109, R116.reuse, -R118 ;  /* 0x000000746d6d7223 */ /* 0x080fe20000010876 */
[----:B------:R-:W-:Y:S01]  /*74a0*/  FFMA.FTZ R119, R112, R116, R119 ;  /* 0x0000007470777223 */ /* 0x000fe20000010077 */
[----:B------:R-:W-:Y:S01]  /*74b0*/  F2FP.SATFINITE.E4M3.F32.PACK_AB_MERGE_C R13, R14, R45, R13 ;  /* 0x0000002d0e0d723e */ /* 0x000fe2000480700d */
[----:B------:R-:W-:Y:S01]  /*74c0*/  IMAD.MOV.U32 R12, RZ, RZ, R34 ;  /* 0x000000ffff0c7224 */ /* 0x000fe200078e0022 */
[----:B------:R-:W-:Y:S01]  /*74d0*/  F2FP.SATFINITE.E4M3.F32.PACK_AB_MERGE_C R11, R11, R126, RZ ;  /* 0x0000007e0b0b723e */ /* 0x000fe200048070ff */
[----:B------:R-:W-:Y:S01]  /*74e0*/  IMAD.MOV.U32 R14, RZ, RZ, R32 ;  /* 0x000000ffff0e7224 */ /* 0x000fe200078e0020 */
[----:B------:R-:W-:-:S02]  /*74f0*/  F2FP.SATFINITE.E4M3.F32.PACK_AB_MERGE_C R113, R113, R122, RZ ;  /* 0x0000007a7171723e */ /* 0x000fc400048070ff */
[----:B------:R-:W-:Y:S01]  /*7500*/  F2FP.SATFINITE.E4M3.F32.PACK_AB_MERGE_C R11, R109, R8, R11 ;  /* 0x000000086d0b723e */ /* 0x000fe2000480700b */
[----:B------:R-:W-:Y:S01]  /*7510*/  IMAD.MOV.U32 R8, RZ, RZ, R35 ;  /* 0x000000ffff087224 */ /* 0x000fe200078e0023 */
[----:B------:R-:W-:Y:S01]  /*7520*/  F2FP.SATFINITE.E4M3.F32.PACK_AB_MERGE_C R15, R119, R10, R113 ;  /* 0x0000000a770f723e */ /* 0x000fe20004807071 */
[----:B------:R-:W-:-:S07]  /*7530*/  IMAD.MOV.U32 R10, RZ, RZ, R33 ;  /* 0x000000ffff0a7224 */ /* 0x000fce00078e0021 */
.L_x_1641:
[----:B------:R-:W-:Y:S05]  /*7540*/  BSYNC B2 ;  /* 0x0000000000027941 */ /* 0x000fea0003800000 */
.L_x_1640:
[----:B0-----:R0:W-:Y:S04]  /*7550*/  ST.E.128 desc[UR42][R92.64], R8 ;  /* 0x000000085c007985 */ /* 0x0011e8000c101d2a */
[----:B--2---:R0:W-:Y:S02]  /*7560*/  @!P2 ST.E.128 desc[UR42][R96.64], R12 ;  /* 0x0000000c6000a985 */ /* 0x0041e4000c101d2a */
.L_x_1639:
[----:B------:R-:W-:Y:S05]  /*7570*/  BSYNC B1 ;  /* 0x0000000000017941 */ /* 0x000fea0003800000 */
.L_x_1638:
[----:B------:R-:W-:Y:S01]  /*7580*/  ISETP.NE.AND P2, PT, R3, RZ, PT ;  /* 0x000000ff0300720c */ /* 0x000fe20003f45270 */
[----:B------:R-:W-:-:S12]  /*7590*/  BSSY B1, `(.L_x_1642) ;  /* 0x00000f4000017945 */ /* 0x000fd80003800000 */
[----:B------:R-:W-:Y:S05]  /*75a0*/  @!P2 BRA `(.L_x_1643) ;  /* 0x0000000c00c8a947 */ /* 0x000fea0003800000 */
[----:B------:R-:W-:Y:S01]  /*75b0*/  ISETP.NE.AND P4, PT, R84, RZ, PT ;  /* 0x000000ff5400720c */ /* 0x000fe20003f85270 */
[----:B------:R-:W-:Y:S01]  /*75c0*/  BSSY B2, `(.L_x_1644) ;  /* 0x00000ee000027945 */ /* 0x000fe20003800000 */
[C---:B----4-:R-:W-:Y:S02]  /*75d0*/  IADD3 R32, P2, R58.reuse, R101, RZ ;  /* 0x000000653a207210 */ /* 0x050fe40007f5e0ff */
[----:B0-----:R-:W-:Y:S02]  /*75e0*/  SEL R8, R65, R110, !P4 ;  /* 0x0000006e41087207 */ /* 0x001fe40006000000 */
[----:B---3--:R-:W-:Y:S02]  /*75f0*/  LEA.HI.X.SX32 R33, R58, R99, 0x1, P2 ;  /* 0x000000633a217211 */ /* 0x008fe400010f0eff */
[----:B------:R-:W-:-:S04]  /*7600*/  SHF.R.S32.HI R9, RZ, 0x1f, R8 ;  /* 0x0000001fff097819 */ /* 0x000fc80000011408 */
[----:B------:R-:W-:-:S04]  /*7610*/  LEA.HI R9, R9, R8, RZ, 0x5 ;  /* 0x0000000809097211 */ /* 0x000fc800078f28ff */
[----:B------:R-:W-:-:S04]  /*7620*/  SHF.R.S32.HI R9, RZ, 0x5, R9 ;  /* 0x00000005ff097819 */ /* 0x000fc80000011409 */
[----:B------:R-:W-:-:S04]  /*7630*/  LEA.HI.SX32 R9, R76, R9, 0x1c ;  /* 0x000000094c097211 */ /* 0x000fc800078fe2ff */
[----:B------:R-:W-:Y:S01]  /*7640*/  SHF.R.S32.HI R10, RZ, 0x1f, R9 ;  /* 0x0000001fff0a7819 */ /* 0x000fe20000011409 */
[----:B------:R-:W-:-:S03]  /*7650*/  IMAD.SHL.U32 R8, R9, 0x10, RZ ;  /* 0x0000001009087824 */ /* 0x000fc600078e00ff */
        /* <DEDUP_REMOVED lines=19> */
[----:B------:R-:W-:Y:S01]  /*7790*/  SHF.R.U32.HI R109, RZ, 0x10, R29 ;  /* 0x00000010ff6d7819 */ /* 0x000fe2000001161d */
[----:B------:R-:W-:Y:S01]  /*77a0*/  IMAD.MOV.U32 R40, RZ, RZ, R8 ;  /* 0x000000ffff287224 */ /* 0x000fe200078e0008 */
[----:B------:R-:W-:Y:S01]  /*77b0*/  SHF.R.U32.HI R97, RZ, 0x8, R31 ;  /* 0x00000008ff617819 */ /* 0x000fe2000001161f */
[----:B------:R-:W-:Y:S01]  /*77c0*/  IMAD.SHL.U32 R9, R111, 0x100, RZ ;  /* 0x000001006f097824 */ /* 0x000fe200078e00ff */
[----:B------:R-:W-:Y:S02]  /*77d0*/  SHF.R.U32.HI R92, RZ, 0x8, R41 ;  /* 0x00000008ff5c7819 */ /* 0x000fe40000011629 */
[----:B------:R-:W-:Y:S01]  /*77e0*/  LOP3.LUT R30, R29, 0xff0000ff, RZ, 0xc0, !PT ;  /* 0xff0000ff1d1e7812 */ /* 0x000fe200078ec0ff */
[----:B------:R-:W-:Y:S01]  /*77f0*/  IMAD.MOV.U32 R29, RZ, RZ, R10 ;  /* 0x000000ffff1d7224 */ /* 0x000fe200078e000a */
[----:B------:R-:W-:Y:S01]  /*7800*/  LOP3.LUT R42, R31, 0xff0000ff, RZ, 0xc0, !PT ;  /* 0xff0000ff1f2a7812 */ /* 0x000fe200078ec0ff */
[----:B------:R-:W-:Y:S01]  /*7810*/  IMAD.U32 R10, R109, 0x10000, RZ ;  /* 0x000100006d0a7824 */ /* 0x000fe200078e00ff */
[----:B------:R-:W-:Y:S01]  /*7820*/  SHF.R.U32.HI R96, RZ, 0x10, R31 ;  /* 0x00000010ff607819 */ /* 0x000fe2000001161f */
[----:B------:R-:W-:Y:S01]  /*7830*/  IMAD.SHL.U32 R31, R97, 0x100, RZ ;  /* 0x00000100611f7824 */ /* 0x000fe200078e00ff */
[----:B------:R-:W-:-:S02]  /*7840*/  SHF.R.U32.HI R46, RZ, 0x8, R43 ;  /* 0x00000008ff2e7819 */ /* 0x000fc4000001162b */
[----:B------:R-:W-:Y:S02]  /*7850*/  LOP3.LUT R45, R43, 0xff0000ff, RZ, 0xc0, !PT ;  /* 0xff0000ff2b2d7812 */ /* 0x000fe400078ec0ff */
[----:B------:R-:W-:Y:S01]  /*7860*/  SHF.R.U32.HI R93, RZ, 0x10, R43 ;  /* 0x00000010ff5d7819 */ /* 0x000fe2000001162b */
[----:B------:R-:W-:Y:S01]  /*7870*/  IMAD.SHL.U32 R43, R92, 0x100, RZ ;  /* 0x000001005c2b7824 */ /* 0x000fe200078e00ff */
[----:B------:R-:W-:Y:S02]  /*7880*/  LOP3.LUT R44, R41, 0xff0000ff, RZ, 0xc0, !PT ;  /* 0xff0000ff292c7812 */ /* 0x000fe400078ec0ff */
[----:B------:R-:W-:Y:S01]  /*7890*/  SHF.R.U32.HI R47, RZ, 0x10, R41 ;  /* 0x00000010ff2f7819 */ /* 0x000fe20000011629 */
[----:B--2---:R-:W-:Y:S01]  /*78a0*/  IMAD.MOV.U32 R41, RZ, RZ, R12 ;  /* 0x000000ffff297224 */ /* 0x004fe200078e000c */
[----:B------:R-:W-:Y:S01]  /*78b0*/  LOP3.LUT R9, R30, 0xff00, R9, 0xf8, !PT ;  /* 0x0000ff001e097812 */ /* 0x000fe200078ef809 */
[----:B------:R-:W-:Y:S01]  /*78c0*/  IMAD.SHL.U32 R30, R46, 0x100, RZ ;  /* 0x000001002e1e7824 */ /* 0x000fe200078e00ff */
[----:B------:R-:W-:Y:S01]  /*78d0*/  LOP3.LUT R8, R42, 0xff00, R31, 0xf8, !PT ;  /* 0x0000ff002a087812 */ /* 0x000fe200078ef81f */
[----:B------:R-:W-:Y:S01]  /*78e0*/  IMAD.U32 R93, R93, 0x10000, RZ ;  /* 0x000100005d5d7824 */ /* 0x000fe200078e00ff */
[----:B------:R-:W-:Y:S01]  /*78f0*/  LOP3.LUT R10, R9, 0xff0000, R10, 0xf8, !PT ;  /* 0x00ff0000090a7812 */ /* 0x000fe200078ef80a */
[----:B------:R-:W-:Y:S01]  /*7900*/  IMAD.U32 R9, R96, 0x10000, RZ ;  /* 0x0001000060097824 */ /* 0x000fe200078e00ff */
[----:B------:R-:W-:Y:S01]  /*7910*/  LOP3.LUT R12, R44, 0xff00, R43, 0xf8, !PT ;  /* 0x0000ff002c0c7812 */ /* 0x000fe200078ef82b */
[----:B------:R-:W-:Y:S01]  /*7920*/  IMAD.U32 R47, R47, 0x10000, RZ ;  /* 0x000100002f2f7824 */ /* 0x000fe200078e00ff */
[----:B------:R-:W-:-:S02]  /*7930*/  F2FP.F16.E4M3.UNPACK_B R46, R108.H1 ;  /* 0x0000006cff2e723e */ /* 0x000fc400030006ff */
[----:B------:R-:W-:Y:S02]  /*7940*/  F2FP.F16.E4M3.UNPACK_B R44, R41.H1 ;  /* 0x00000029ff2c723e */ /* 0x000fe400030006ff */
[----:B------:R-:W-:Y:S02]  /*7950*/  F2FP.F16.E4M3.UNPACK_B R42, R40.H1 ;  /* 0x00000028ff2a723e */ /* 0x000fe400030006ff */
[----:B------:R-:W-:Y:S01]  /*7960*/  LOP3.LUT R92, R45, 0xff00, R30, 0xf8, !PT ;  /* 0x0000ff002d5c7812 */ /* 0x000fe200078ef81e */
[----:B------:R-:W-:Y:S01]  /*7970*/  HADD2.F32 R31, -RZ, R44.H0_H0 ;  /* 0x2000002cff1f7230 */ /* 0x000fe20000004100 */
[----:B------:R-:W-:Y:S01]  /*7980*/  LOP3.LUT R8, R8, 0xff0000, R9, 0xf8, !PT ;  /* 0x00ff000008087812 */ /* 0x000fe200078ef809 */
[----:B------:R-:W-:Y:S01]  /*7990*/  HADD2.F32 R9, -RZ, R46.H0_H0 ;  /* 0x2000002eff097230 */ /* 0x000fe20000004100 */
[----:B------:R-:W-:Y:S01]  /*79a0*/  F2FP.F16.E4M3.UNPACK_B R43, R106.H1 ;  /* 0x0000006aff2b723e */ /* 0x000fe200030006ff */
[----:B------:R-:W-:Y:S01]  /*79b0*/  HADD2.F32 R30, -RZ, R42.H0_H0 ;  /* 0x2000002aff1e7230 */ /* 0x000fe20000004100 */
[----:B------:R-:W-:Y:S01]  /*79c0*/  LOP3.LUT R12, R12, 0xff0000, R47, 0xf8, !PT ;  /* 0x00ff00000c0c7812 */ /* 0x000fe200078ef82f */
[----:B------:R-:W-:-:S02]  /*79d0*/  HADD2.F32 R46, -RZ, R46.H1_H1 ;  /* 0x3000002eff2e7230 */ /* 0x000fc40000004100 */
[CC--:B------:R-:W-:Y:S01]  /*79e0*/  FMUL.FTZ R97, R31.reuse, R9.reuse ;  /* 0x000000091f617220 */ /* 0x0c0fe20000410000 */
[--C-:B------:R-:W-:Y:S02]  /*79f0*/  HADD2.F32 R45, -RZ, R43.reuse.H0_H0 ;  /* 0x2000002bff2d7230 */ /* 0x100fe40000004100 */
[----:B------:R-:W-:Y:S01]  /*7a00*/  FMUL.FTZ R96, R30, R9 ;  /* 0x000000091e607220 */ /* 0x000fe20000410000 */
[----:B------:R-:W-:Y:S01]  /*7a10*/  LOP3.LUT R9, R92, 0xff0000, R93, 0xf8, !PT ;  /* 0x00ff00005c097812 */ /* 0x000fe200078ef85d */
[----:B------:R-:W-:Y:S01]  /*7a20*/  HADD2.F32 R92, -RZ, R43.H1_H1 ;  /* 0x3000002bff5c7230 */ /* 0x000fe20000004100 */
[----:B------:R-:W-:Y:S01]  /*7a30*/  F2FP.F16.E4M3.UNPACK_B R108, R108 ;  /* 0x0000006cff6c723e */ /* 0x000fe200020006ff */
[-C--:B------:R-:W-:Y:S01]  /*7a40*/  FFMA.FTZ R30, R30, R45.reuse, -R97 ;  /* 0x0000002d1e1e7223 */ /* 0x080fe20000010861 */
[----:B------:R-:W-:Y:S01]  /*7a50*/  FFMA.FTZ R31, R31, R45, R96 ;  /* 0x0000002d1f1f7223 */ /* 0x000fe20000010060 */
[----:B------:R-:W-:Y:S01]  /*7a60*/  HADD2.F32 R43, -RZ, R42.H1_H1 ;  /* 0x3000002aff2b7230 */ /* 0x000fe20000004100 */
[----:B------:R-:W-:Y:S01]  /*7a70*/  F2FP.F16.E4M3.UNPACK_B R45, R41 ;  /* 0x00000029ff2d723e */ /* 0x000fe200020006ff */
[----:B------:R-:W-:Y:S01]  /*7a80*/  HADD2.F32 R47, -RZ, R44.H1_H1 ;  /* 0x3000002cff2f7230 */ /* 0x000fe20000004100 */
[----:B------:R-:W-:Y:S01]  /*7a90*/  F2FP.F16.E4M3.UNPACK_B R44, R40 ;  /* 0x00000028ff2c723e */ /* 0x000fe200020006ff */
[----:B------:R-:W-:Y:S01]  /*7aa0*/  HADD2.F32 R93, -RZ, R108.H0_H0 ;  /* 0x2000006cff5d7230 */ /* 0x000fe20000004100 */
[----:B------:R-:W-:Y:S01]  /*7ab0*/  F2FP.F16.E4M3.UNPACK_B R106, R106 ;  /* 0x0000006aff6a723e */ /* 0x000fe200020006ff */
[-C--:B------:R-:W-:Y:S01]  /*7ac0*/  FMUL.FTZ R96, R43, R46.reuse ;  /* 0x0000002e2b607220 */ /* 0x080fe20000410000 */
[----:B------:R-:W-:Y:S01]  /*7ad0*/  FMUL.FTZ R40, R47, R46 ;  /* 0x0000002e2f287220 */ /* 0x000fe20000410000 */
[----:B------:R-:W-:-:S02]  /*7ae0*/  HADD2.F32 R46, -RZ, R45.H0_H0 ;  /* 0x2000002dff2e7230 */ /* 0x000fc40000004100 */
[----:B------:R-:W-:Y:S02]  /*7af0*/  HADD2.F32 R42, -RZ, R44.H0_H0 ;  /* 0x2000002cff2a7230 */ /* 0x000fe40000004100 */
[-C--:B------:R-:W-:Y:S01]  /*7b00*/  FFMA.FTZ R41, R43, R92.reuse, -R40 ;  /* 0x0000005c2b297223 */ /* 0x080fe20000010828 */
[----:B------:R-:W-:Y:S02]  /*7b10*/  HADD2.F32 R43, -RZ, R106.H0_H0 ;  /* 0x2000006aff2b7230 */ /* 0x000fe40000004100 */
[-C--:B------:R-:W-:Y:S01]  /*7b20*/  FMUL.FTZ R97, R46, R93.reuse ;  /* 0x0000005d2e617220 */ /* 0x080fe20000410000 */
[----:B------:R-:W-:Y:S01]  /*7b30*/  FFMA.FTZ R40, R47, R92, R96 ;  /* 0x0000005c2f287223 */ /* 0x000fe20000010060 */
[C---:B------:R-:W-:Y:S01]  /*7b40*/  FMUL.FTZ R93, R42.reuse, R93 ;  /* 0x0000005d2a5d7220 */ /* 0x040fe20000410000 */
[----:B------:R-:W-:Y:S02]  /*7b50*/  HADD2.F32 R108, -RZ, R108.H1_H1 ;  /* 0x3000006cff6c7230 */ /* 0x000fe40000004100 */
[----:B------:R-:W-:Y:S01]  /*7b60*/  FFMA.FTZ R42, R42, R43, -R97 ;  /* 0x0000002b2a2a7223 */ /* 0x000fe20000010861 */
[----:B------:R-:W-:Y:S01]  /*7b70*/  HADD2.F32 R47, -RZ, R45.H1_H1 ;  /* 0x3000002dff2f7230 */ /* 0x000fe20000004100 */
[----:B------:R-:W-:Y:S01]  /*7b80*/  F2FP.F16.E4M3.UNPACK_B R97, R107.H1 ;  /* 0x0000006bff61723e */ /* 0x000fe200030006ff */
[----:B------:R-:W-:Y:S01]  /*7b90*/  HADD2.F32 R44, -RZ, R44.H1_H1 ;  /* 0x3000002cff2c7230 */ /* 0x000fe20000004100 */
[----:B------:R-:W-:Y:S01]  /*7ba0*/  F2FP.F16.E4M3.UNPACK_B R92, R14.H1 ;  /* 0x0000000eff5c723e */ /* 0x000fe200030006ff */
[----:B------:R-:W-:-:S02]  /*7bb0*/  HADD2.F32 R106, -RZ, R106.H1_H1 ;  /* 0x3000006aff6a7230 */ /* 0x000fc40000004100 */
[----:B------:R-:W-:Y:S01]  /*7bc0*/  FFMA.FTZ R43, R46, R43, R93 ;  /* 0x0000002b2e2b7223 */ /* 0x000fe2000001005d */
        /* <DEDUP_REMOVED lines=16> */
[-C--:B------:R-:W-:Y:S01]  /*7cd0*/  FFMA.FTZ R112, R47, R106.reuse, -R112 ;  /* 0x0000006a2f707223 */ /* 0x080fe20000010870 */
[----:B------:R-:W-:Y:S01]  /*7ce0*/  HADD2.F32 R46, -RZ, R46.H1_H1 ;  /* 0x3000002eff2e7230 */ /* 0x000fe20000004100 */
[----:B------:R-:W-:Y:S01]  /*7cf0*/  F2FP.F16.E4M3.UNPACK_B R105, R105 ;  /* 0x00000069ff69723e */ /* 0x000fe200020006ff */
[----:B------:R-:W-:Y:S02]  /*7d00*/  HADD2.F32 R47, -RZ, R96.H1_H1 ;  /* 0x30000060ff2f7230 */ /* 0x000fe40000004100 */
[-C--:B------:R-:W-:Y:S01]  /*7d10*/  FMUL.FTZ R109, R92, R97.reuse ;  /* 0x000000615c6d7220 */ /* 0x080fe20000410000 */
[----:B------:R-:W-:Y:S01]  /*7d20*/  FFMA.FTZ R108, R93, R106, R108 ;  /* 0x0000006a5d6c7223 */ /* 0x000fe2000001006c */
[----:B------:R-:W-:Y:S01]  /*7d30*/  FMUL.FTZ R97, R46, R97 ;  /* 0x000000612e617220 */ /* 0x000fe20000410000 */
[----:B------:R-:W-:-:S02]  /*7d40*/  HADD2.F32 R93, -RZ, R107.H0_H0 ;  /* 0x2000006bff5d7230 */ /* 0x000fc40000004100 */
[-C--:B------:R-:W-:Y:S01]  /*7d50*/  FFMA.FTZ R109, R46, R47.reuse, -R109 ;  /* 0x0000002f2e6d7223 */ /* 0x080fe2000001086d */
[----:B------:R-:W-:Y:S01]  /*7d60*/  F2FP.F16.E4M3.UNPACK_B R46, R14 ;  /* 0x0000000eff2e723e */ /* 0x000fe200020006ff */
[----:B------:R-:W-:Y:S01]  /*7d70*/  FFMA.FTZ R111, R92, R47, R97 ;  /* 0x0000002f5c6f7223 */ /* 0x000fe20000010061 */
[----:B------:R-:W-:Y:S01]  /*7d80*/  HADD2.F32 R107, -RZ, R107.H1_H1 ;  /* 0x3000006bff6b7230 */ /* 0x000fe20000004100 */
[----:B------:R-:W-:Y:S01]  /*7d90*/  F2FP.SATFINITE.E4M3.F32.PACK_AB_MERGE_C R30, R41, R30, RZ ;  /* 0x0000001e291e723e */ /* 0x000fe200048070ff */
[--C-:B------:R-:W-:Y:S01]  /*7da0*/  HADD2.F32 R14, -RZ, R29.reuse.H0_H0 ;  /* 0x2000001dff0e7230 */ /* 0x100fe20000004100 */
[----:B------:R-:W-:Y:S01]  /*7db0*/  F2FP.SATFINITE.E4M3.F32.PACK_AB_MERGE_C R40, R40, R31, RZ ;  /* 0x0000001f2828723e */ /* 0x000fe200048070ff */
[--C-:B------:R-:W-:Y:S01]  /*7dc0*/  HADD2.F32 R47, -RZ, R46.reuse.H0_H0 ;  /* 0x2000002eff2f7230 */ /* 0x100fe20000004100 */
[----:B------:R-:W-:Y:S01]  /*7dd0*/  F2FP.SATFINITE.E4M3.F32.PACK_AB_MERGE_C R31, R45, R42, R30 ;  /* 0x0000002a2d1f723e */ /* 0x000fe2000480701e */
[----:B------:R-:W-:Y:S02]  /*7de0*/  HADD2.F32 R46, -RZ, R46.H1_H1 ;  /* 0x3000002eff2e7230 */ /* 0x000fe40000004100 */
[----:B------:R-:W-:Y:S01]  /*7df0*/  FMUL.FTZ R96, R14, R93 ;  /* 0x0000005d0e607220 */ /* 0x000fe20000410000 */
[----:B------:R-:W-:-:S02]  /*7e00*/  HADD2.F32 R29, -RZ, R29.H1_H1 ;  /* 0x3000001dff1d7230 */ /* 0x000fc40000004100 */
[----:B------:R-:W-:Y:S01]  /*7e10*/  FMUL.FTZ R97, R47, R93 ;  /* 0x0000005d2f617220 */ /* 0x000fe20000410000 */
[--C-:B------:R-:W-:Y:S02]  /*7e20*/  HADD2.F32 R92, -RZ, R105.reuse.H0_H0 ;  /* 0x20000069ff5c7230 */ /* 0x100fe40000004100 */
[-C--:B------:R-:W-:Y:S01]  /*7e30*/  FMUL.FTZ R106, R46, R107.reuse ;  /* 0x0000006b2e6a7220 */ /* 0x080fe20000410000 */
[----:B------:R-:W-:Y:S02]  /*7e40*/  HADD2.F32 R105, -RZ, R105.H1_H1 ;  /* 0x30000069ff697230 */ /* 0x000fe40000004100 */
[----:B------:R-:W-:Y:S01]  /*7e50*/  FMUL.FTZ R107, R29, R107 ;  /* 0x0000006b1d6b7220 */ /* 0x000fe20000410000 */
[----:B------:R-:W-:Y:S01]  /*7e60*/  F2FP.F16.E4M3.UNPACK_B R42, R12 ;  /* 0x0000000cff2a723e */ /* 0x000fe200020006ff */
[----:B------:R-:W-:Y:S01]  /*7e70*/  FFMA.FTZ R97, R14, R92, -R97 ;  /* 0x0000005c0e617223 */ /* 0x000fe20000010861 */
[----:B------:R-:W-:Y:S01]  /*7e80*/  F2FP.F16.E4M3.UNPACK_B R41, R28 ;  /* 0x0000001cff29723e */ /* 0x000fe200020006ff */
[----:B------:R-:W-:Y:S01]  /*7e90*/  FFMA.FTZ R107, R46, R105, R107 ;  /* 0x000000692e6b7223 */ /* 0x000fe2000001006b */
[----:B------:R-:W-:Y:S01]  /*7ea0*/  F2FP.F16.E4M3.UNPACK_B R46, R13 ;  /* 0x0000000dff2e723e */ /* 0x000fe200020006ff */
[----:B------:R-:W-:Y:S01]  /*7eb0*/  FFMA.FTZ R14, R47, R92, R96 ;  /* 0x0000005c2f0e7223 */ /* 0x000fe20000010060 */
[----:B------:R-:W-:Y:S01]  /*7ec0*/  F2FP.SATFINITE.E4M3.F32.PACK_AB_MERGE_C R30, R44, R43, R40 ;  /* 0x0000002b2c1e723e */ /* 0x000fe20004807028 */
[----:B------:R-:W-:Y:S01]  /*7ed0*/  HADD2.F32 R47, -RZ, R42.H0_H0 ;  /* 0x2000002aff2f7230 */ /* 0x000fe20000004100 */
[----:B------:R-:W-:Y:S01]  /*7ee0*/  F2FP.F16.E4M3.UNPACK_B R44, R10 ;  /* 0x0000000aff2c723e */ /* 0x000fe200020006ff */
[----:B------:R-:W-:Y:S01]  /*7ef0*/  HADD2.F32 R43, -RZ, R46.H0_H0 ;  /* 0x2000002eff2b7230 */ /* 0x000fe20000004100 */
[----:B------:R-:W-:Y:S01]  /*7f00*/  F2FP.F16.E4M3.UNPACK_B R28, R28.H1 ;  /* 0x0000001cff1c723e */ /* 0x000fe200030006ff */
[----:B------:R-:W-:Y:S01]  /*7f10*/  HADD2.F32 R40, -RZ, R41.H0_H0 ;  /* 0x20000029ff287230 */ /* 0x000fe20000004100 */
[----:B------:R-:W-:Y:S01]  /*7f20*/  F2FP.F16.E4M3.UNPACK_B R10, R10.H1 ;  /* 0x0000000aff0a723e */ /* 0x000fe200030006ff */
        /* <DEDUP_REMOVED lines=14> */
[----:B------:R-:W-:Y:S02]  /*8010*/  HADD2.F32 R42, -RZ, R28.H0_H0 ;  /* 0x2000001cff2a7230 */ /* 0x000fe40000004100 */
[----:B------:R-:W-:Y:S01]  /*8020*/  FFMA.FTZ R12, R46, R43, R93 ;  /* 0x0000002b2e0c7223 */ /* 0x000fe2000001005d */
[----:B------:R-:W-:Y:S02]  /*8030*/  HADD2.F32 R45, -RZ, R44.H0_H0 ;  /* 0x2000002cff2d7230 */ /* 0x000fe40000004100 */
[----:B------:R-:W-:Y:S01]  /*8040*/  FFMA.FTZ R106, R29, R105, -R106 ;  /* 0x000000691d6a7223 */ /* 0x000fe2000001086a */
[----:B------:R-:W-:Y:S01]  /*8050*/  HADD2.F32 R46, -RZ, R47.H0_H0 ;  /* 0x2000002fff2e7230 */ /* 0x000fe20000004100 */
[----:B------:R-:W-:Y:S01]  /*8060*/  F2FP.SATFINITE.E4M3.F32.PACK_AB_MERGE_C R29, R109, R112, RZ ;  /* 0x000000706d1d723e */ /* 0x000fe200048070ff */
[----:B------:R-:W-:Y:S01]  /*8070*/  HADD2.F32 R43, -RZ, R28.H1_H1 ;  /* 0x3000001cff2b7230 */ /* 0x000fe20000004100 */
[----:B------:R-:W-:Y:S01]  /*8080*/  F2FP.SATFINITE.E4M3.F32.PACK_AB_MERGE_C R108, R111, R108, RZ ;  /* 0x0000006c6f6c723e */ /* 0x000fe200048070ff */
[----:B------:R-:W-:-:S02]  /*8090*/  HADD2.F32 R44, -RZ, R44.H1_H1 ;  /* 0x3000002cff2c7230 */ /* 0x000fc40000004100 */
[-C--:B------:R-:W-:Y:S01]  /*80a0*/  FMUL.FTZ R93, R45, R46.reuse ;  /* 0x0000002e2d5d7220 */ /* 0x080fe20000410000 */
[----:B------:R-:W-:Y:S02]  /*80b0*/  HADD2.F32 R47, -RZ, R47.H1_H1 ;  /* 0x3000002fff2f7230 */ /* 0x000fe40000004100 */
[----:B------:R-:W-:Y:S01]  /*80c0*/  FMUL.FTZ R92, R42, R46 ;  /* 0x0000002e2a5c7220 */ /* 0x000fe20000410000 */
[--C-:B------:R-:W-:Y:S01]  /*80d0*/  HADD2.F32 R28, -RZ, R10.reuse.H0_H0 ;  /* 0x2000000aff1c7230 */ /* 0x100fe20000004100 */
[----:B------:R-:W-:Y:S01]  /*80e0*/  F2FP.SATFINITE.E4M3.F32.PACK_AB_MERGE_C R29, R106, R97, R29 ;  /* 0x000000616a1d723e */ /* 0x000fe2000480701d */
[----:B------:R-:W-:Y:S02]  /*80f0*/  HADD2.F32 R46, -RZ, R10.H1_H1 ;  /* 0x3000000aff2e7230 */ /* 0x000fe40000004100 */
[-C--:B------:R-:W-:Y:S01]  /*8100*/  FMUL.FTZ R96, R44, R47.reuse ;  /* 0x0000002f2c607220 */ /* 0x080fe20000410000 */
[----:B------:R-:W-:Y:S01]  /*8110*/  FMUL.FTZ R47, R43, R47 ;  /* 0x0000002f2b2f7220 */ /* 0x000fe20000410000 */
[-C--:B------:R-:W-:Y:S01]  /*8120*/  FFMA.FTZ R10, R42, R28.reuse, -R93 ;  /* 0x0000001c2a0a7223 */ /* 0x080fe2000001085d */
[-C--:B------:R-:W-:Y:S01]  /*8130*/  F2FP.F16.E4M3.UNPACK_B R42, R11.reuse ;  /* 0x0000000bff2a723e */ /* 0x080fe200020006ff */
[----:B------:R-:W-:Y:S01]  /*8140*/  FFMA.FTZ R28, R45, R28, R92 ;  /* 0x0000001c2d1c7223 */ /* 0x000fe2000001005c */
[----:B------:R-:W-:Y:S01]  /*8150*/  F2FP.F16.E4M3.UNPACK_B R11, R11.H1 ;  /* 0x0000000bff0b723e */ /* 0x000fe200030006ff */
[----:B------:R-:W-:Y:S01]  /*8160*/  FFMA.FTZ R109, R44, R46, R47 ;  /* 0x0000002e2c6d7223 */ /* 0x000fe2000001002f */
[----:B------:R-:W-:-:S02]  /*8170*/  F2FP.F16.E4M3.UNPACK_B R97, R9.H1 ;  /* 0x00000009ff61723e */ /* 0x000fc400030006ff */
[----:B------:R-:W-:Y:S01]  /*8180*/  F2FP.SATFINITE.E4M3.F32.PACK_AB_MERGE_C R14, R107, R14, R108 ;  /* 0x0000000e6b0e723e */ /* 0x000fe2000480706c */
[----:B------:R-:W-:Y:S01]  /*8190*/  FFMA.FTZ R107, R43, R46, -R96 ;  /* 0x0000002e2b6b7223 */ /* 0x000fe20000010860 */
[-C--:B------:R-:W-:Y:S01]  /*81a0*/  F2FP.F16.E4M3.UNPACK_B R45, R15.reuse ;  /* 0x0000000fff2d723e */ /* 0x080fe200020006ff */
[----:B------:R-:W-:Y:S01]  /*81b0*/  HADD2.F32 R43, -RZ, R11.H0_H0 ;  /* 0x2000000bff2b7230 */ /* 0x000fe20000004100 */
[----:B------:R-:W-:Y:S01]  /*81c0*/  F2FP.F16.E4M3.UNPACK_B R44, R15.H1 ;  /* 0x0000000fff2c723e */ /* 0x000fe200030006ff */
[----:B------:R-:W-:Y:S01]  /*81d0*/  HADD2.F32 R106, -RZ, R97.H0_H0 ;  /* 0x20000061ff6a7230 */ /* 0x000fe20000004100 */
[----:B------:R-:W-:Y:S01]  /*81e0*/  F2FP.F16.E4M3.UNPACK_B R96, R9 ;  /* 0x00000009ff60723e */ /* 0x000fe200020006ff */
[----:B------:R-:W-:Y:S01]  /*81f0*/  HADD2.F32 R46, -RZ, R45.H0_H0 ;  /* 0x2000002dff2e7230 */ /* 0x000fe20000004100 */
[-C--:B------:R-:W-:Y:S01]  /*8200*/  F2FP.F16.E4M3.UNPACK_B R47, R8.reuse.H1 ;  /* 0x00000008ff2f723e */ /* 0x080fe200030006ff */
[----:B------:R-:W-:Y:S01]  /*8210*/  HADD2.F32 R97, -RZ, R97.H1_H1 ;  /* 0x30000061ff617230 */ /* 0x000fe20000004100 */
[----:B------:R-:W-:Y:S01]  /*8220*/  F2FP.F16.E4M3.UNPACK_B R9, R8 ;  /* 0x00000008ff09723e */ /* 0x000fe200020006ff */
[----:B------:R-:W-:-:S02]  /*8230*/  HADD2.F32 R105, -RZ, R96.H0_H0 ;  /* 0x20000060ff697230 */ /* 0x000fc40000004100 */
[----:B------:R-:W-:Y:S01]  /*8240*/  FMUL.FTZ R111, R43, R106 ;  /* 0x0000006a2b6f7220 */ /* 0x000fe20000410000 */
[--C-:B------:R-:W-:Y:S01]  /*8250*/  HADD2.F32 R8, -RZ, R44.reuse.H0_H0 ;  /* 0x2000002cff087230 */ /* 0x100fe20000004100 */
[----:B------:R-:W-:Y:S01]  /*8260*/  F2FP.SATFINITE.E4M3.F32.PACK_AB_MERGE_C R10, R107, R10, RZ ;  /* 0x0000000a6b0a723e */ /* 0x000fe200048070ff */
[----:B------:R-:W-:Y:S02]  /*8270*/  HADD2.F32 R93, -RZ, R47.H0_H0 ;  /* 0x2000002fff5d7230 */ /* 0x000fe40000004100 */
[----:B------:R-:W-:Y:S01]  /*8280*/  FMUL.FTZ R108, R46, R105 ;  /* 0x000000692e6c7220 */ /* 0x000fe20000410000 */
[----:B------:R-:W-:Y:S02]  /*8290*/  HADD2.F32 R44, -RZ, R44.H1_H1 ;  /* 0x3000002cff2c7230 */ /* 0x000fe40000004100 */
[C---:B------:R-:W-:Y:S01]  /*82a0*/  FMUL.FTZ R112, R8.reuse, R106 ;  /* 0x0000006a08707220 */ /* 0x040fe20000410000 */
[----:B------:R-:W-:Y:S02]  /*82b0*/  HADD2.F32 R11, -RZ, R11.H1_H1 ;  /* 0x3000000bff0b7230 */ /* 0x000fe40000004100 */
[----:B------:R-:W-:Y:S01]  /*82c0*/  FFMA.FTZ R111, R8, R93, R111 ;  /* 0x0000005d086f7223 */ /* 0x000fe2000001006f */
[----:B------:R-:W-:-:S02]  /*82d0*/  HADD2.F32 R15, -RZ, R42.H0_H0 ;  /* 0x2000002aff0f7230 */ /* 0x000fc40000004100 */
[-C--:B------:R-:W-:Y:S01]  /*82e0*/  FMUL.FTZ R8, R44, R97.reuse ;  /* 0x000000612c087220 */ /* 0x080fe20000410000 */
[----:B------:R-:W-:Y:S02]  /*82f0*/  HADD2.F32 R92, -RZ, R9.H0_H0 ;  /* 0x20000009ff5c7230 */ /* 0x000fe40000004100 */
[----:B------:R-:W-:Y:S01]  /*8300*/  FMUL.FTZ R97, R11, R97 ;  /* 0x000000610b617220 */ /* 0x000fe20000410000 */
[----:B------:R-:W-:Y:S02]  /*8310*/  HADD2.F32 R45, -RZ, R45.H1_H1 ;  /* 0x3000002dff2d7230 */ /* 0x000fe40000004100 */
[C---:B------:R-:W-:Y:S01]  /*8320*/  FMUL.FTZ R105, R15.reuse, R105 ;  /* 0x000000690f697220 */ /* 0x040fe20000410000 */
[----:B------:R-:W-:Y:S02]  /*8330*/  HADD2.F32 R96, -RZ, R96.H1_H1 ;  /* 0x30000060ff607230 */ /* 0x000fe40000004100 */
[----:B------:R-:W-:Y:S01]  /*8340*/  FFMA.FTZ R108, R15, R92, -R108 ;  /* 0x0000005c0f6c7223 */ /* 0x000fe2000001086c */
[----:B------:R-:W-:-:S02]  /*8350*/  HADD2.F32 R47, -RZ, R47.H1_H1 ;  /* 0x3000002fff2f7230 */ /* 0x000fc40000004100 */
[----:B------:R-:W-:Y:S01]  /*8360*/  FFMA.FTZ R112, R43, R93, -R112 ;  /* 0x0000005d2b707223 */ /* 0x000fe20000010870 */
[----:B------:R-:W-:Y:S02]  /*8370*/  HADD2.F32 R42, -RZ, R42.H1_H1 ;  /* 0x3000002aff2a7230 */ /* 0x000fe40000004100 */
[-C--:B------:R-:W-:Y:S01]  /*8380*/  FMUL.FTZ R15, R45, R96.reuse ;  /* 0x000000602d0f7220 */ /* 0x080fe20000410000 */
[----:B------:R-:W-:Y:S02]  /*8390*/  HADD2.F32 R9, -RZ, R9.H1_H1 ;  /* 0x30000009ff097230 */ /* 0x000fe40000004100 */
[-C--:B------:R-:W-:Y:S01]  /*83a0*/  FFMA.FTZ R11, R11, R47.reuse, -R8 ;  /* 0x0000002f0b0b7223 */ /* 0x080fe20000010808 */
[----:B------:R-:W-:Y:S01]  /*83b0*/  FFMA.FTZ R44, R44, R47, R97 ;  /* 0x0000002f2c2c7223 */ /* 0x000fe20000010061 */
[----:B------:R-:W-:Y:S01]  /*83c0*/  FMUL.FTZ R96, R42, R96 ;  /* 0x000000602a607220 */ /* 0x000fe20000410000 */
[----:B------:R-:W-:Y:S01]  /*83d0*/  FFMA.FTZ R105, R46, R92, R105 ;  /* 0x0000005c2e697223 */ /* 0x000fe20000010069 */
[-C--:B------:R-:W-:Y:S01]  /*83e0*/  FFMA.FTZ R15, R42, R9.reuse, -R15 ;  /* 0x000000092a0f7223 */ /* 0x080fe2000001080f */
[----:B------:R-:W-:Y:S01]  /*83f0*/  F2FP.SATFINITE.E4M3.F32.PACK_AB_MERGE_C R11, R11, R112, RZ ;  /* 0x000000700b0b723e */ /* 0x000fe200048070ff */
        /* <DEDUP_REMOVED lines=9> */
[----:B------:R-:W-:-:S07]  /*8490*/  F2FP.SATFINITE.E4M3.F32.PACK_AB_MERGE_C R15, R96, R105, R44 ;  /* 0x00000069600f723e */ /* 0x000fce000480702c */
.L_x_1645:
[----:B------:R-:W-:Y:S05]  /*84a0*/  BSYNC B2 ;  /* 0x0000000000027941 */ /* 0x000fea0003800000 */
.L_x_1644:
[----:B0-----:R0:W-:Y:S04]  /*84b0*/  ST.E.128 desc[UR42][R32.64], R8 ;  /* 0x0000000820007985 */ /* 0x0011e8000c101d2a */
[----:B--2---:R0:W-:Y:S02]  /*84c0*/  @!P2 ST.E.128 desc[UR42][R34.64], R12 ;  /* 0x0000000c2200a985 */ /* 0x0041e4000c101d2a */
.L_x_1643:
[----:B------:R-:W-:Y:S05]  /*84d0*/  BSYNC B1 ;  /* 0x0000000000017941 */ /* 0x000fea0003800000 */
.L_x_1642:
[----:B------:R-:W-:-:S13]  /*84e0*/  ISETP.NE.AND P2, PT, R0, RZ, PT ;  /* 0x000000ff0000720c */ /* 0x000fda0003f45270 */
[----:B------:R-:W-:Y:S05]  /*84f0*/  @!P2 BRA `(.L_x_1609) ;  /* 0x0000001000d0a947 */ /* 0x000fea0003800000 */
[----:B------:R-:W-:Y:S01]  /*8500*/  ISETP.NE.AND P4, PT, R85, RZ, PT ;  /* 0x000000ff5500720c */ /* 0x000fe20003f85270 */
[----:B------:R-:W-:Y:S01]  /*8510*/  BSSY B1, `(.L_x_1646) ;  /* 0x00000e6000017945 */ /* 0x000fe20003800000 */
[C---:B----4-:R-:W-:Y:S02]  /*8520*/  IADD3 R28, P2, R56.reuse, R101, RZ ;  /* 0x00000065381c7210 */ /* 0x050fe40007f5e0ff */
[----:B------:R-:W-:Y:S02]  /*8530*/  SEL R110, R65, R110, !P4 ;  /* 0x0000006e416e7207 */ /* 0x000fe40006000000 */
[----:B---3--:R-:W-:Y:S02]  /*8540*/  LEA.HI.X.SX32 R29, R56, R99, 0x1, P2 ;  /* 0x00000063381d7211 */ /* 0x008fe400010f0eff */
[----:B0-----:R-:W-:Y:S02]  /*8550*/  SHF.R.S32.HI R9, RZ, 0x1f, R110 ;  /* 0x0000001fff097819 */ /* 0x001fe4000001146e */
[----:B------:R-:W-:-:S02]  /*8560*/  ISETP.GE.AND P2, PT, R80, R95, PT ;  /* 0x0000005f5000720c */ /* 0x000fc40003f46270 */
[----:B------:R-:W-:-:S04]  /*8570*/  LEA.HI R9, R9, R110, RZ, 0x5 ;  /* 0x0000006e09097211 */ /* 0x000fc800078f28ff */
[----:B------:R-:W-:-:S04]  /*8580*/  SHF.R.S32.HI R8, RZ, 0x5, R9 ;  /* 0x00000005ff087819 */ /* 0x000fc80000011409 */
[----:B------:R-:W-:-:S04]  /*8590*/  LEA.HI.SX32 R8, R75, R8, 0x1c ;  /* 0x000000084b087211 */ /* 0x000fc800078fe2ff */
[----:B------:R-:W-:Y:S01]  /*85a0*/  SHF.R.S32.HI R9, RZ, 0x1f, R8 ;  /* 0x0000001fff097819 */ /* 0x000fe20000011408 */
[----:B------:R-:W-:-:S03]  /*85b0*/  IMAD.SHL.U32 R30, R8, 0x10, RZ ;  /* 0x00000010081e7824 */ /* 0x000fc600078e00ff */
[----:B------:R-:W-:Y:S02]  /*85c0*/  LEA.HI R8, R9, R8, RZ, 0x2 ;  /* 0x0000000809087211 */ /* 0x000fe400078f10ff */
[----:B------:R-:W-:-:S03]  /*85d0*/  LOP3.LUT R9, R181, 0x30, R30, 0xf8, !PT ;  /* 0x00000030b5097812 */ /* 0x000fc600078ef81e */
[----:B------:R-:W-:Y:S01]  /*85e0*/  IMAD.SHL.U32 R8, R8, 0x800, RZ ;  /* 0x0000080008087824 */ /* 0x000fe200078e00ff */
[----:B------:R-:W-:-:S04]  /*85f0*/  LOP3.LUT R9, R9, R182, RZ, 0x3c, !PT ;  /* 0x000000b609097212 */ /* 0x000fc800078e3cff */
[----:B------:R-:W-:-:S04]  /*8600*/  LOP3.LUT R8, R8, 0xffffe000, RZ, 0xc0, !PT ;  /* 0xffffe00008087812 */ /* 0x000fc800078ec0ff */
[----:B------:R-:W-:Y:S01]  /*8610*/  IADD3 R11, R9, R8, R183 ;  /* 0x00000008090b7210 */ /* 0x000fe20007ffe0b7 */
[----:B------:R-:W-:-:S04]  /*8620*/  IMAD R9, R22, 0x6000, R72 ;  /* 0x0000600016097824 */ /* 0x000fc800078e0248 */
[----:B------:R-:W-:Y:S02]  /*8630*/  IMAD R11, R22, 0x6000, R11 ;  /* 0x00006000160b7824 */ /* 0x000fe400078e020b */
[C---:B------:R-:W-:Y:S02]  /*8640*/  IMAD.IADD R9, R16.reuse, 0x1, R9 ;  /* 0x0000000110097824 */ /* 0x040fe400078e0209 */
[----:B------:R-:W-:-:S04]  /*8650*/  IMAD.IADD R12, R16, 0x1, R11 ;  /* 0x00000001100c7824 */ /* 0x000fc800078e020b */
[----:B------:R-:W0:Y:S04]  /*8660*/  LDS.128 R8, [R9+0x16400] ;  /* 0x0164000009087984 */ /* 0x000e280000000c00 */
[----:B------:R-:W2:Y:S01]  /*8670*/  LDS.128 R12, [R12+0x16400] ;  /* 0x016400000c0c7984 */ /* 0x000ea20000000c00 */
[----:B------:R-:W-:Y:S05]  /*8680*/  @P2 BRA `(.L_x_1647) ;  /* 0x0000000c00382947 */ /* 0x000fea0003800000 */
[----:B------:R-:W-:Y:S01]  /*8690*/  SHF.R.U32.HI R4, RZ, 0x8, R5 ;  /* 0x00000008ff047819 */ /* 0x000fe20000011605 */
[----:B--2---:R-:W-:Y:S01]  /*86a0*/  IMAD.MOV.U32 R34, RZ, RZ, R12 ;  /* 0x000000ffff227224 */ /* 0x004fe200078e000c */
[----:B------:R-:W-:Y:S01]  /*86b0*/  SHF.R.U32.HI R6, RZ, 0x8, R39 ;  /* 0x00000008ff067819 */ /* 0x000fe20000011627 */
[----:B0-----:R-:W-:Y:S01]  /*86c0*/  IMAD.MOV.U32 R31, RZ, RZ, R8 ;  /* 0x000000ffff1f7224 */ /* 0x001fe200078e0008 */
[----:B------:R-:W-:Y:S01]  /*86d0*/  SHF.R.U32.HI R41, RZ, 0x10, R5 ;  /* 0x00000010ff297819 */ /* 0x000fe20000011605 */
[----:B------:R-:W-:Y:S01]  /*86e0*/  IMAD.SHL.U32 R4, R4, 0x100, RZ ;  /* 0x0000010004047824 */ /* 0x000fe200078e00ff */
[----:B------:R-:W-:Y:S01]  /*86f0*/  LOP3.LUT R5, R5, 0xff0000ff, RZ, 0xc0, !PT ;  /* 0xff0000ff05057812 */ /* 0x000fe200078ec0ff */
[----:B------:R-:W-:Y:S01]  /*8700*/  IMAD.SHL.U32 R12, R6, 0x100, RZ ;  /* 0x00000100060c7824 */ /* 0x000fe200078e00ff */
[----:B------:R-:W-:Y:S01]  /*8710*/  SHF.R.U32.HI R36, RZ, 0x8, R7 ;  /* 0x00000008ff247819 */ /* 0x000fe20000011607 */
[----:B------:R-:W-:Y:S01]  /*8720*/  IMAD.U32 R6, R41, 0x10000, RZ ;  /* 0x0001000029067824 */ /* 0x000fe200078e00ff */
[----:B------:R-:W-:-:S02]  /*8730*/  SHF.R.U32.HI R32, RZ, 0x8, R37 ;  /* 0x00000008ff207819 */ /* 0x000fc40000011625 */
[----:B------:R-:W-:Y:S02]  /*8740*/  LOP3.LUT R35, R39, 0xff0000ff, RZ, 0xc0, !PT ;  /* 0xff0000ff27237812 */ /* 0x000fe400078ec0ff */
[----:B------:R-:W-:Y:S01]  /*8750*/  SHF.R.U32.HI R42, RZ, 0x10, R7 ;  /* 0x00000010ff2a7819 */ /* 0x000fe20000011607 */
[----:B------:R-:W-:Y:S01]  /*8760*/  IMAD.SHL.U32 R8, R32, 0x100, RZ ;  /* 0x0000010020087824 */ /* 0x000fe200078e00ff */
[----:B------:R-:W-:Y:S01]  /*8770*/  LOP3.LUT R5, R5, 0xff00, R4, 0xf8, !PT ;  /* 0x0000ff0005057812 */ /* 0x000fe200078ef804 */
[----:B------:R-:W-:Y:S01]  /*8780*/  IMAD.SHL.U32 R4, R36, 0x100, RZ ;  /* 0x0000010024047824 */ /* 0x000fe200078e00ff */
[----:B------:R-:W-:Y:S02]  /*8790*/  LOP3.LUT R7, R7, 0xff0000ff, RZ, 0xc0, !PT ;  /* 0xff0000ff07077812 */ /* 0x000fe400078ec0ff */
[----:B------:R-:W-:Y:S02]  /*87a0*/  LOP3.LUT R33, R37, 0xff0000ff, RZ, 0xc0, !PT ;  /* 0xff0000ff25217812 */ /* 0x000fe400078ec0ff */
[----:B------:R-:W-:-:S02]  /*87b0*/  LOP3.LUT R41, R35, 0xff00, R12, 0xf8, !PT ;  /* 0x0000ff0023297812 */ /* 0x000fc400078ef80c */
[----:B------:R-:W-:Y:S01]  /*87c0*/  LOP3.LUT R6, R5, 0xff0000, R6, 0xf8, !PT ;  /* 0x00ff000005067812 */ /* 0x000fe200078ef806 */
[----:B------:R-:W-:Y:S01]  /*87d0*/  IMAD.U32 R5, R42, 0x10000, RZ ;  /* 0x000100002a057824 */ /* 0x000fe200078e00ff */
[----:B------:R-:W-:Y:S02]  /*87e0*/  F2FP.F16.E4M3.UNPACK_B R36, R104.H1 ;  /* 0x00000068ff24723e */ /* 0x000fe400030006ff */
[----:B------:R-:W-:Y:S02]  /*87f0*/  F2FP.F16.E4M3.UNPACK_B R35, R34.H1 ;  /* 0x00000022ff23723e */ /* 0x000fe400030006ff */
[----:B------:R-:W-:Y:S02]  /*8800*/  F2FP.F16.E4M3.UNPACK_B R32, R31.H1 ;  /* 0x0000001fff20723e */ /* 0x000fe400030006ff */
[----:B------:R-:W-:Y:S01]  /*8810*/  SHF.R.U32.HI R40, RZ, 0x10, R37 ;  /* 0x00000010ff287819 */ /* 0x000fe20000011625 */
[----:B------:R-:W-:Y:S01]  /*8820*/  HADD2.F32 R12, -RZ, R35.H0_H0 ;  /* 0x20000023ff0c7230 */ /* 0x000fe20000004100 */
[----:B------:R-:W-:-:S02]  /*8830*/  SHF.R.U32.HI R38, RZ, 0x10, R39 ;  /* 0x00000010ff267819 */ /* 0x000fc40000011627 */
[----:B------:R-:W-:Y:S01]  /*8840*/  LOP3.LUT R4, R7, 0xff00, R4, 0xf8, !PT ;  /* 0x0000ff0007047812 */ /* 0x000fe200078ef804 */
[----:B------:R-:W-:Y:S01]  /*8850*/  HADD2.F32 R7, -RZ, R36.H0_H0 ;  /* 0x20000024ff077230 */ /* 0x000fe20000004100 */
[----:B------:R-:W-:Y:S01]  /*8860*/  LOP3.LUT R39, R33, 0xff00, R8, 0xf8, !PT ;  /* 0x0000ff0021277812 */ /* 0x000fe200078ef808 */
[----:B------:R-:W-:Y:S01]  /*8870*/  HADD2.F32 R8, -RZ, R32.H0_H0 ;  /* 0x20000020ff087230 */ /* 0x000fe20000004100 */
[----:B------:R-:W-:Y:S01]  /*8880*/  F2FP.F16.E4M3.UNPACK_B R33, R100.H1 ;  /* 0x00000064ff21723e */ /* 0x000fe200030006ff */
[----:B------:R-:W-:Y:S01]  /*8890*/  IMAD.U32 R38, R38, 0x10000, RZ ;  /* 0x0001000026267824 */ /* 0x000fe200078e00ff */
[----:B------:R-:W-:Y:S01]  /*88a0*/  LOP3.LUT R5, R4, 0xff0000, R5, 0xf8, !PT ;  /* 0x00ff000004057812 */ /* 0x000fe200078ef805 */
[----:B------:R-:W-:Y:S02]  /*88b0*/  IMAD.U32 R4, R40, 0x10000, RZ ;  /* 0x0001000028047824 */ /* 0x000fe400078e00ff */
[----:B------:R-:W-:Y:S01]  /*88c0*/  FMUL.FTZ R43, R12, R7 ;  /* 0x000000070c2b7220 */ /* 0x000fe20000410000 */
[----:B------:R-:W-:-:S02]  /*88d0*/  HADD2.F32 R37, -RZ, R33.H0_H0 ;  /* 0x20000021ff257230 */ /* 0x000fc40000004100 */
[C---:B------:R-:W-:Y:S01]  /*88e0*/  FMUL.FTZ R45, R8.reuse, R7 ;  /* 0x00000007082d7220 */ /* 0x040fe20000410000 */
[----:B------:R-:W-:Y:S01]  /*88f0*/  HADD2.F32 R36, -RZ, R36.H1_H1 ;  /* 0x30000024ff247230 */ /* 0x000fe20000004100 */
[----:B------:R-:W-:Y:S02]  /*8900*/  LOP3.LUT R7, R39, 0xff0000, R4, 0xf8, !PT ;  /* 0x00ff000027077812 */ /* 0x000fe400078ef804 */
[----:B------:R-:W-:Y:S01]  /*8910*/  LOP3.LUT R4, R41, 0xff0000, R38, 0xf8, !PT ;  /* 0x00ff000029047812 */ /* 0x000fe200078ef826 */
        /* <DEDUP_REMOVED lines=9> */
[----:B------:R-:W-:Y:S01]  /*89b0*/  FMUL.FTZ R42, R33, R36 ;  /* 0x00000024212a7220 */ /* 0x000fe20000410000 */
[----:B------:R-:W-:Y:S01]  /*89c0*/  F2FP.F16.E4M3.UNPACK_B R100, R100 ;  /* 0x00000064ff64723e */ /* 0x000fe200020006ff */
[----:B------:R-:W-:Y:S01]  /*89d0*/  FMUL.FTZ R40, R37, R36 ;  /* 0x0000002425287220 */ /* 0x000fe20000410000 */
[----:B------:R-:W-:Y:S02]  /*89e0*/  HADD2.F32 R36, -RZ, R34.H0_H0 ;  /* 0x20000022ff247230 */ /* 0x000fe40000004100 */
[----:B------:R-:W-:Y:S02]  /*89f0*/  HADD2.F32 R32, -RZ, R35.H0_H0 ;  /* 0x20000023ff207230 */ /* 0x000fe40000004100 */
[-C--:B------:R-:W-:Y:S01]  /*8a00*/  FFMA.FTZ R31, R33, R38.reuse, -R40 ;  /* 0x00000026211f7223 */ /* 0x080fe20000010828 */
[----:B------:R-:W-:Y:S01]  /*8a10*/  FFMA.FTZ R33, R37, R38, R42 ;  /* 0x0000002625217223 */ /* 0x000fe2000001002a */
[----:B------:R-:W-:Y:S02]  /*8a20*/  HADD2.F32 R39, -RZ, R100.H0_H0 ;  /* 0x20000064ff277230 */ /* 0x000fe40000004100 */
[----:B------:R-:W-:Y:S01]  /*8a30*/  FMUL.FTZ R43, R36, R41 ;  /* 0x00000029242b7220 */ /* 0x000fe20000410000 */
[----:B------:R-:W-:-:S02]  /*8a40*/  HADD2.F32 R104, -RZ, R104.H1_H1 ;  /* 0x30000068ff687230 */ /* 0x000fc40000004100 */
[----:B------:R-:W-:Y:S01]  /*8a50*/  FMUL.FTZ R41, R32, R41 ;  /* 0x0000002920297220 */ /* 0x000fe20000410000 */
[----:B------:R-:W-:Y:S01]  /*8a60*/  HADD2.F32 R37, -RZ, R34.H1_H1 ;  /* 0x30000022ff257230 */ /* 0x000fe20000004100 */
[----:B------:R-:W-:Y:S01]  /*8a70*/  F2FP.F16.E4M3.UNPACK_B R38, R14.H1 ;  /* 0x0000000eff26723e */ /* 0x000fe200030006ff */
[----:B------:R-:W-:Y:S02]  /*8a80*/  HADD2.F32 R35, -RZ, R35.H1_H1 ;  /* 0x30000023ff237230 */ /* 0x000fe40000004100 */
[----:B------:R-:W-:Y:S01]  /*8a90*/  FFMA.FTZ R34, R36, R39, R41 ;  /* 0x0000002724227223 */ /* 0x000fe20000010029 */
[----:B------:R-:W-:Y:S02]  /*8aa0*/  HADD2.F32 R100, -RZ, R100.H1_H1 ;  /* 0x30000064ff647230 */ /* 0x000fe40000004100 */
[-C--:B------:R-:W-:Y:S01]  /*8ab0*/  FMUL.FTZ R40, R37, R104.reuse ;  /* 0x0000006825287220 */ /* 0x080fe20000410000 */
[----:B------:R-:W-:Y:S01]  /*8ac0*/  F2FP.F16.E4M3.UNPACK_B R36, R103.H1 ;  /* 0x00000067ff24723e */ /* 0x000fe200030006ff */
[----:B------:R-:W-:Y:S01]  /*8ad0*/  FFMA.FTZ R32, R32, R39, -R43 ;  /* 0x0000002720207223 */ /* 0x000fe2000001082b */
[C---:B------:R-:W-:Y:S01]  /*8ae0*/  FMUL.FTZ R104, R35.reuse, R104 ;  /* 0x0000006823687220 */ /* 0x040fe20000410000 */
[----:B------:R-:W-:Y:S01]  /*8af0*/  FFMA.FTZ R43, R35, R100, -R40 ;  /* 0x00000064232b7223 */ /* 0x000fe20000010828 */
[----:B------:R-:W-:Y:S01]  /*8b00*/  F2FP.F16.E4M3.UNPACK_B R40, R102.H1 ;  /* 0x00000066ff28723e */ /* 0x000fe200030006ff */
[----:B------:R-:W-:Y:S01]  /*8b10*/  HADD2.F32 R41, -RZ, R36.H0_H0 ;  /* 0x20000024ff297230 */ /* 0x000fe20000004100 */
[----:B------:R-:W-:Y:S01]  /*8b20*/  F2FP.F16.E4M3.UNPACK_B R35, R10.H1 ;  /* 0x0000000aff23723e */ /* 0x000fe200030006ff */
[----:B------:R-:W-:-:S02]  /*8b30*/  HADD2.F32 R39, -RZ, R38.H0_H0 ;  /* 0x20000026ff277230 */ /* 0x000fc40000004100 */
[----:B------:R-:W-:Y:S01]  /*8b40*/  FFMA.FTZ R45, R37, R100, R104 ;  /* 0x00000064252d7223 */ /* 0x000fe20000010068 */
[----:B------:R-:W-:Y:S01]  /*8b50*/  HADD2.F32 R42, -RZ, R36.H1_H1 ;  /* 0x30000024ff2a7230 */ /* 0x000fe20000004100 */
[----:B------:R-:W-:Y:S01]  /*8b60*/  F2FP.F16.E4M3.UNPACK_B R103, R103 ;  /* 0x00000067ff67723e */ /* 0x000fe200020006ff */
[--C-:B------:R-:W-:Y:S02]  /*8b70*/  HADD2.F32 R36, -RZ, R35.reuse.H0_H0 ;  /* 0x20000023ff247230 */ /* 0x100fe40000004100 */
[-C--:B------:R-:W-:Y:S01]  /*8b80*/  FMUL.FTZ R47, R39, R41.reuse ;  /* 0x00000029272f7220 */ /* 0x080fe20000410000 */
[----:B------:R-:W-:Y:S01]  /*8b90*/  HADD2.F32 R37, -RZ, R40.H0_H0 ;  /* 0x20000028ff257230 */ /* 0x000fe20000004100 */
[----:B------:R-:W-:Y:S01]  /*8ba0*/  F2FP.F16.E4M3.UNPACK_B R10, R10 ;  /* 0x0000000aff0a723e */ /* 0x000fe200020006ff */
[----:B------:R-:W-:Y:S02]  /*8bb0*/  HADD2.F32 R38, -RZ, R38.H1_H1 ;  /* 0x30000026ff267230 */ /* 0x000fe40000004100 */
[----:B------:R-:W-:Y:S01]  /*8bc0*/  FMUL.FTZ R46, R36, R41 ;  /* 0x00000029242e7220 */ /* 0x000fe20000410000 */
[----:B------:R-:W-:-:S02]  /*8bd0*/  HADD2.F32 R35, -RZ, R35.H1_H1 ;  /* 0x30000023ff237230 */ /* 0x000fc40000004100 */
[-C--:B------:R-:W-:Y:S01]  /*8be0*/  FFMA.FTZ R44, R36, R37.reuse, -R47 ;  /* 0x00000025242c7223 */ /* 0x080fe2000001082f */
[----:B------:R-:W-:Y:S02]  /*8bf0*/  HADD2.F32 R40, -RZ, R40.H1_H1 ;  /* 0x30000028ff287230 */ /* 0x000fe40000004100 */
[CC--:B------:R-:W-:Y:S01]  /*8c00*/  FMUL.FTZ R36, R38.reuse, R42.reuse ;  /* 0x0000002a26247220 */ /* 0x0c0fe20000410000 */
[----:B------:R-:W-:Y:S01]  /*8c10*/  FFMA.FTZ R46, R39, R37, R46 ;  /* 0x00000025272e7223 */ /* 0x000fe2000001002e */
[C---:B------:R-:W-:Y:S01]  /*8c20*/  FMUL.FTZ R41, R35.reuse, R42 ;  /* 0x0000002a23297220 */ /* 0x040fe20000410000 */
[----:B------:R-:W-:Y:S01]  /*8c30*/  F2FP.F16.E4M3.UNPACK_B R102, R102 ;  /* 0x00000066ff66723e */ /* 0x000fe200020006ff */
[----:B------:R-:W-:Y:S01]  /*8c40*/  FFMA.FTZ R93, R35, R40, -R36 ;  /* 0x00000028235d7223 */ /* 0x000fe20000010824 */
[----:B------:R-:W-:Y:S01]  /*8c50*/  F2FP.F16.E4M3.UNPACK_B R35, R14 ;  /* 0x0000000eff23723e */ /* 0x000fe200020006ff */
[----:B------:R-:W-:Y:S02]  /*8c60*/  HADD2.F32 R39, -RZ, R103.H0_H0 ;  /* 0x20000067ff277230 */ /* 0x000fe40000004100 */
[----:B------:R-:W-:Y:S01]  /*8c70*/  FFMA.FTZ R95, R38, R40, R41 ;  /* 0x00000028265f7223 */ /* 0x000fe20000010029 */
[----:B------:R-:W-:Y:S01]  /*8c80*/  HADD2.F32 R14, -RZ, R10.H0_H0 ;  /* 0x2000000aff0e7230 */ /* 0x000fe20000004100 */
[----:B------:R-:W-:Y:S01]  /*8c90*/  F2FP.SATFINITE.E4M3.F32.PACK_AB_MERGE_C R8, R31, R8, RZ ;  /* 0x000000081f08723e */ /* 0x000fe200048070ff */
[----:B------:R-:W-:Y:S01]  /*8ca0*/  HADD2.F32 R36, -RZ, R35.H0_H0 ;  /* 0x20000023ff247230 */ /* 0x000fe20000004100 */
[----:B------:R-:W-:Y:S01]  /*8cb0*/  F2FP.SATFINITE.E4M3.F32.PACK_AB_MERGE_C R12, R33, R12, RZ ;  /* 0x0000000c210c723e */ /* 0x000fe200048070ff */
[----:B------:R-:W-:Y:S01]  /*8cc0*/  HADD2.F32 R37, -RZ, R102.H0_H0 ;  /* 0x20000066ff257230 */ /* 0x000fe20000004100 */
[----:B------:R-:W-:Y:S01]  /*8cd0*/  F2FP.SATFINITE.E4M3.F32.PACK_AB_MERGE_C R8, R43, R32, R8 ;  /* 0x000000202b08723e */ /* 0x000fe20004807008 */
[----:B------:R-:W-:-:S02]  /*8ce0*/  HADD2.F32 R103, -RZ, R103.H1_H1 ;  /* 0x30000067ff677230 */ /* 0x000fc40000004100 */
[-C--:B------:R-:W-:Y:S01]  /*8cf0*/  FMUL.FTZ R41, R36, R39.reuse ;  /* 0x0000002724297220 */ /* 0x080fe20000410000 */
[----:B------:R-:W-:Y:S02]  /*8d00*/  HADD2.F32 R35, -RZ, R35.H1_H1 ;  /* 0x30000023ff237230 */ /* 0x000fe40000004100 */
[C---:B------:R-:W-:Y:S01]  /*8d10*/  FMUL.FTZ R39, R14.reuse, R39 ;  /* 0x000000270e277220 */ /* 0x040fe20000410000 */
[----:B------:R-:W-:Y:S02]  /*8d20*/  HADD2.F32 R10, -RZ, R10.H1_H1 ;  /* 0x3000000aff0a7230 */ /* 0x000fe40000004100 */
[----:B------:R-:W-:Y:S01]  /*8d30*/  FFMA.FTZ R41, R14, R37, -R41 ;  /* 0x000000250e297223 */ /* 0x000fe20000010829 */
[----:B------:R-:W-:Y:S02]  /*8d40*/  HADD2.F32 R102, -RZ, R102.H1_H1 ;  /* 0x30000066ff667230 */ /* 0x000fe40000004100 */
[C---:B------:R-:W-:Y:S01]  /*8d50*/  FMUL.FTZ R47, R35.reuse, R103 ;  /* 0x00000067232f7220 */ /* 0x040fe20000410000 */
[----:B------:R-:W-:Y:S01]  /*8d60*/  FFMA.FTZ R14, R36, R37, R39 ;  /* 0x00000025240e7223 */ /* 0x000fe20000010027 */
[C---:B------:R-:W-:Y:S01]  /*8d70*/  FMUL.FTZ R38, R10.reuse, R103 ;  /* 0x000000670a267220 */ /* 0x040fe20000410000 */
[----:B------:R-:W-:Y:S01]  /*8d80*/  F2FP.F16.E4M3.UNPACK_B R33, R13 ;  /* 0x0000000dff21723e */ /* 0x000fe200020006ff */
[-C--:B------:R-:W-:Y:S01]  /*8d90*/  FFMA.FTZ R10, R10, R102.reuse, -R47 ;  /* 0x000000660a0a7223 */ /* 0x080fe2000001082f */
[----:B------:R-:W-:Y:S01]  /*8da0*/  F2FP.F16.E4M3.UNPACK_B R39, R7 ;  /* 0x00000007ff27723e */ /* 0x000fe200020006ff */
[----:B------:R-:W-:Y:S01]  /*8db0*/  FFMA.FTZ R47, R35, R102, R38 ;  /* 0x00000066232f7223 */ /* 0x000fe20000010026 */
[-C--:B------:R-:W-:Y:S01]  /*8dc0*/  F2FP.F16.E4M3.UNPACK_B R32, R9.reuse ;  /* 0x00000009ff20723e */ /* 0x080fe200020006ff */
[----:B------:R-:W-:Y:S01]  /*8dd0*/  HADD2.F32 R35, -RZ, R33.H0_H0 ;  /* 0x20000021ff237230 */ /* 0x000fe20000004100 */
[----:B------:R-:W-:Y:S01]  /*8de0*/  F2FP.SATFINITE.E4M3.F32.PACK_AB_MERGE_C R12, R45, R34, R12 ;  /* 0x000000222d0c723e */ /* 0x000fe2000480700c */
[----:B------:R-:W-:Y:S01]  /*8df0*/  HADD2.F32 R34, -RZ, R39.H0_H0 ;  /* 0x20000027ff227230 */ /* 0x000fe20000004100 */
[----:B------:R-:W-:Y:S01]  /*8e00*/  F2FP.F16.E4M3.UNPACK_B R37, R6 ;  /* 0x00000006ff25723e */ /* 0x000fe200020006ff */
[----:B------:R-:W-:Y:S01]  /*8e10*/  HADD2.F32 R31, -RZ, R32.H0_H0 ;  /* 0x20000020ff1f7230 */ /* 0x000fe20000004100 */
[----:B------:R-:W-:Y:S01]  /*8e20*/  F2FP.F16.E4M3.UNPACK_B R9, R9.H1 ;  /* 0x00000009ff09723e */ /* 0x000fe200030006ff */
[----:B------:R-:W-:-:S02]  /*8e30*/  HADD2.F32 R36, -RZ, R33.H1_H1 ;  /* 0x30000021ff247230 */ /* 0x000fc40000004100 */
[-C--:B------:R-:W-:Y:S01]  /*8e40*/  FMUL.FTZ R40, R35, R34.reuse ;  /* 0x0000002223287220 */ /* 0x080fe20000410000 */
[----:B------:R-:W-:Y:S02]  /*8e50*/  HADD2.F32 R38, -RZ, R37.H0_H0 ;  /* 0x20000025ff267230 */ /* 0x000fe40000004100 */
[C---:B------:R-:W-:Y:S01]  /*8e60*/  FMUL.FTZ R42, R31.reuse, R34 ;  /* 0x000000221f2a7220 */ /* 0x040fe20000410000 */
[----:B------:R-:W-:Y:S01]  /*8e70*/  HADD2.F32 R39, -RZ, R39.H1_H1 ;  /* 0x30000027ff277230 */ /* 0x000fe20000004100 */
[----:B------:R-:W-:Y:S01]  /*8e80*/  F2FP.F16.E4M3.UNPACK_B R33, R13.H1 ;  /* 0x0000000dff21723e */ /* 0x000fe200030006ff */
[----:B------:R-:W-:Y:S02]  /*8e90*/  HADD2.F32 R34, -RZ, R32.H1_H1 ;  /* 0x30000020ff227230 */ /* 0x000fe40000004100 */
[-C--:B------:R-:W-:Y:S01]  /*8ea0*/  FFMA.FTZ R31, R31, R38.reuse, -R40 ;  /* 0x000000261f1f7223 */ /* 0x080fe20000010828 */
[----:B------:R-:W-:Y:S01]  /*8eb0*/  FFMA.FTZ R32, R35, R38, R42 ;  /* 0x0000002623207223 */ /* 0x000fe2000001002a */
[----:B------:R-:W-:-:S02]  /*8ec0*/  HADD2.F32 R37, -RZ, R37.H1_H1 ;  /* 0x30000025ff257230 */ /* 0x000fc40000004100 */
[----:B------:R-:W-:Y:S01]  /*8ed0*/  FMUL.FTZ R35, R36, R39 ;  /* 0x0000002724237220 */ /* 0x000fe20000410000 */
[----:B------:R-:W-:Y:S01]  /*8ee0*/  F2FP.F16.E4M3.UNPACK_B R38, R7.H1 ;  /* 0x00000007ff26723e */ /* 0x000fe200030006ff */
[C---:B------:R-:W-:Y:S01]  /*8ef0*/  FMUL.FTZ R39, R34.reuse, R39 ;  /* 0x0000002722277220 */ /* 0x040fe20000410000 */
[----:B------:R-:W-:Y:S01]  /*8f00*/  F2FP.SATFINITE.E4M3.F32.PACK_AB_MERGE_C R44, R93, R44, RZ ;  /* 0x0000002c5d2c723e */ /* 0x000fe200048070ff */
[----:B------:R-:W-:Y:S01]  /*8f10*/  FFMA.FTZ R34, R34, R37, -R35 ;  /* 0x0000002522227223 */ /* 0x000fe20000010823 */
[----:B------:R-:W-:Y:S01]  /*8f20*/  HADD2.F32 R35, -RZ, R33.H0_H0 ;  /* 0x20000021ff237230 */ /* 0x000fe20000004100 */
[----:B------:R-:W-:Y:S01]  /*8f30*/  F2FP.F16.E4M3.UNPACK_B R6, R6.H1 ;  /* 0x00000006ff06723e */ /* 0x000fe200030006ff */
[----:B------:R-:W-:Y:S01]  /*8f40*/  HADD2.F32 R40, -RZ, R38.H0_H0 ;  /* 0x20000026ff287230 */ /* 0x000fe20000004100 */
[----:B------:R-:W-:Y:S01]  /*8f50*/  F2FP.SATFINITE.E4M3.F32.PACK_AB_MERGE_C R10, R10, R41, R44 ;  /* 0x000000290a0a723e */ /* 0x000fe2000480702c */
[----:B------:R-:W-:Y:S02]  /*8f60*/  HADD2.F32 R13, -RZ, R9.H0_H0 ;  /* 0x20000009ff0d7230 */ /* 0x000fe40000004100 */
[----:B------:R-:W-:Y:S01]  /*8f70*/  FFMA.FTZ R7, R36, R37, R39 ;  /* 0x0000002524077223 */ /* 0x000fe20000010027 */
[----:B------:R-:W-:-:S02]  /*8f80*/  HADD2.F32 R33, -RZ, R33.H1_H1 ;  /* 0x30000021ff217230 */ /* 0x000fc40000004100 */
[-C--:B------:R-:W-:Y:S01]  /*8f90*/  FMUL.FTZ R44, R35, R40.reuse ;  /* 0x00000028232c7220 */ /* 0x080fe20000410000 */
[----:B------:R-:W-:Y:S02]  /*8fa0*/  HADD2.F32 R42, -RZ, R38.H1_H1 ;  /* 0x30000026ff2a7230 */ /* 0x000fe40000004100 */
[----:B------:R-:W-:Y:S01]  /*8fb0*/  FMUL.FTZ R40, R13, R40 ;  /* 0x000000280d287220 */ /* 0x000fe20000410000 */
[--C-:B------:R-:W-:Y:S01]  /*8fc0*/  HADD2.F32 R36, -RZ, R6.reuse.H0_H0 ;  /* 0x20000006ff247230 */ /* 0x100fe20000004100 */
[----:B------:R-:W-:Y:S01]  /*8fd0*/  F2FP.SATFINITE.E4M3.F32.PACK_AB_MERGE_C R46, R95, R46, RZ ;  /* 0x0000002e5f2e723e */ /* 0x000fe200048070ff */
[----:B------:R-:W-:Y:S01]  /*8fe0*/  HADD2.F32 R9, -RZ, R9.H1_H1 ;  /* 0x30000009ff097230 */ /* 0x000fe20000004100 */
[----:B------:R-:W-:Y:S01]  /*8ff0*/  F2FP.F16.E4M3.UNPACK_B R39, R4 ;  /* 0x00000004ff27723e */ /* 0x000fe200020006ff */
[----:B------:R-:W-:Y:S02]  /*9000*/  HADD2.F32 R38, -RZ, R6.H1_H1 ;  /* 0x30000006ff267230 */ /* 0x000fe40000004100 */
[----:B------:R-:W-:Y:S01]  /*9010*/  FMUL.FTZ R6, R33, R42 ;  /* 0x0000002a21067220 */ /* 0x000fe20000410000 */
[-C--:B------:R-:W-:Y:S01]  /*9020*/  FFMA.FTZ R43, R35, R36.reuse, R40 ;  /* 0x00000024232b7223 */ /* 0x080fe20000010028 */
[----:B------:R-:W-:Y:S01]  /*9030*/  F2FP.F16.E4M3.UNPACK_B R35, R15 ;  /* 0x0000000fff23723e */ /* 0x000fe200020006ff */
[----:B------:R-:W-:Y:S01]  /*9040*/  FFMA.FTZ R44, R13, R36, -R44 ;  /* 0x000000240d2c7223 */ /* 0x000fe2000001082c */
[C---:B------:R-:W-:Y:S01]  /*9050*/  FFMA.FTZ R45, R9.reuse, R38, -R6 ;  /* 0x00000026092d7223 */ /* 0x040fe20000010806 */
[----:B------:R-:W-:Y:S01]  /*9060*/  F2FP.F16.E4M3.UNPACK_B R6, R11 ;  /* 0x0000000bff06723e */ /* 0x000fe200020006ff */
[----:B------:R-:W-:Y:S01]  /*9070*/  FMUL.FTZ R42, R9, R42 ;  /* 0x0000002a092a7220 */ /* 0x000fe20000410000 */
[----:B------:R-:W-:-:S02]  /*9080*/  F2FP.F16.E4M3.UNPACK_B R15, R15.H1 ;  /* 0x0000000fff0f723e */ /* 0x000fc400030006ff */
        /* <DEDUP_REMOVED lines=8> */
[----:B------:R-:W-:Y:S01]  /*9110*/  F2FP.SATFINITE.E4M3.F32.PACK_AB_MERGE_C R14, R47, R14, R46 ;  /* 0x0000000e2f0e723e */ /* 0x000fe2000480702e */
[----:B------:R-:W-:Y:S01]  /*9120*/  FFMA.FTZ R46, R33, R38, R42 ;  /* 0x00000026212e7223 */ /* 0x000fe2000001002a */
[----:B------:R-:W-:-:S02]  /*9130*/  HADD2.F32 R33, -RZ, R35.H0_H0 ;  /* 0x20000023ff217230 */ /* 0x000fc40000004100 */
[CC--:B------:R-:W-:Y:S01]  /*9140*/  FMUL.FTZ R96, R4.reuse, R41.reuse ;  /* 0x0000002904607220 */ /* 0x0c0fe20000410000 */
[----:B------:R-:W-:Y:S02]  /*9150*/  HADD2.F32 R42, -RZ, R39.H0_H0 ;  /* 0x20000027ff2a7230 */ /* 0x000fe40000004100 */
[----:B------:R-:W-:Y:S01]  /*9160*/  FMUL.FTZ R41, R13, R41 ;  /* 0x000000290d297220 */ /* 0x000fe20000410000 */
[----:B------:R-:W-:Y:S01]  /*9170*/  HADD2.F32 R37, -RZ, R5.H0_H0 ;  /* 0x20000005ff257230 */ /* 0x000fe20000004100 */
[----:B------:R-:W-:Y:S01]  /*9180*/  F2FP.SATFINITE.E4M3.F32.PACK_AB_MERGE_C R44, R45, R44, RZ ;  /* 0x0000002c2d2c723e */ /* 0x000fe200048070ff */
[----:B------:R-:W-:Y:S02]  /*9190*/  HADD2.F32 R15, -RZ, R15.H1_H1 ;  /* 0x3000000fff0f7230 */ /* 0x000fe40000004100 */
[----:B------:R-:W-:Y:S01]  /*91a0*/  FMUL.FTZ R92, R33, R42 ;  /* 0x0000002a215c7220 */ /* 0x000fe20000410000 */
[----:B------:R-:W-:Y:S02]  /*91b0*/  HADD2.F32 R40, -RZ, R40.H1_H1 ;  /* 0x30000028ff287230 */ /* 0x000fe40000004100 */
[----:B------:R-:W-:Y:S01]  /*91c0*/  FFMA.FTZ R41, R4, R37, R41 ;  /* 0x0000002504297223 */ /* 0x000fe20000010029 */
[----:B------:R-:W-:-:S02]  /*91d0*/  HADD2.F32 R11, -RZ, R11.H1_H1 ;  /* 0x3000000bff0b7230 */ /* 0x000fc40000004100 */
[----:B------:R-:W-:Y:S01]  /*91e0*/  FMUL.FTZ R42, R9, R42 ;  /* 0x0000002a092a7220 */ /* 0x000fe20000410000 */
[----:B------:R-:W-:Y:S02]  /*91f0*/  HADD2.F32 R38, -RZ, R36.H0_H0 ;  /* 0x20000024ff267230 */ /* 0x000fe40000004100 */
        /* <DEDUP_REMOVED lines=8> */
[----:B------:R-:W-:Y:S01]  /*9280*/  FFMA.FTZ R96, R13, R37, -R96 ;  /* 0x000000250d607223 */ /* 0x000fe20000010860 */
[----:B------:R-:W-:Y:S02]  /*9290*/  HADD2.F32 R36, -RZ, R36.H1_H1 ;  /* 0x30000024ff247230 */ /* 0x000fe40000004100 */
[-C--:B------:R-:W-:Y:S01]  /*92a0*/  FMUL.FTZ R5, R35, R39.reuse ;  /* 0x0000002723057220 */ /* 0x080fe20000410000 */
[C---:B------:R-:W-:Y:S01]  /*92b0*/  FMUL.FTZ R38, R6.reuse, R39 ;  /* 0x0000002706267220 */ /* 0x040fe20000410000 */
[-C--:B------:R-:W-:Y:S01]  /*92c0*/  FFMA.FTZ R11, R11, R4.reuse, -R100 ;  /* 0x000000040b0b7223 */ /* 0x080fe20000010864 */
[----:B------:R-:W-:Y:S01]  /*92d0*/  FFMA.FTZ R40, R15, R4, R40 ;  /* 0x000000040f287223 */ /* 0x000fe20000010028 */
[-C--:B------:R-:W-:Y:S01]  /*92e0*/  FFMA.FTZ R5, R6, R36.reuse, -R5 ;  /* 0x0000002406057223 */ /* 0x080fe20000010805 */
[----:B------:R-:W-:Y:S01]  /*92f0*/  FFMA.FTZ R35, R35, R36, R38 ;  /* 0x0000002423237223 */ /* 0x000fe20000010026 */
[----:B------:R-:W-:-:S02]  /*9300*/  F2FP.SATFINITE.E4M3.F32.PACK_AB_MERGE_C R43, R46, R43, RZ ;  /* 0x0000002b2e2b723e */ /* 0x000fc400048070ff */
[----:B------:R-:W-:Y:S02]  /*9310*/  F2FP.SATFINITE.E4M3.F32.PACK_AB_MERGE_C R11, R11, R96, RZ ;  /* 0x000000600b0b723e */ /* 0x000fe400048070ff */
[----:B------:R-:W-:Y:S02]  /*9320*/  F2FP.SATFINITE.E4M3.F32.PACK_AB_MERGE_C R40, R40, R41, RZ ;  /* 0x000000292828723e */ /* 0x000fe400048070ff */
[----:B------:R-:W-:Y:S02]  /*9330*/  F2FP.SATFINITE.E4M3.F32.PACK_AB_MERGE_C R9, R34, R31, R44 ;  /* 0x0000001f2209723e */ /* 0x000fe4000480702c */
[----:B------:R-:W-:Y:S02]  /*9340*/  F2FP.SATFINITE.E4M3.F32.PACK_AB_MERGE_C R11, R5, R92, R11 ;  /* 0x0000005c050b723e */ /* 0x000fe4000480700b */
[----:B------:R-:W-:Y:S02]  /*9350*/  F2FP.SATFINITE.E4M3.F32.PACK_AB_MERGE_C R13, R7, R32, R43 ;  /* 0x00000020070d723e */ /* 0x000fe4000480702b */
[----:B------:R-:W-:-:S07]  /*9360*/  F2FP.SATFINITE.E4M3.F32.PACK_AB_MERGE_C R15, R35, R42, R40 ;  /* 0x0000002a230f723e */ /* 0x000fce0004807028 */
.L_x_1647:
[----:B------:R-:W-:Y:S05]  /*9370*/  BSYNC B1 ;  /* 0x0000000000017941 */ /* 0x000fea0003800000 */
.L_x_1646:
[----:B0-----:R0:W-:Y:S01]  /*9380*/  ST.E.128 desc[UR42][R28.64], R8 ;  /* 0x000000081c007985 */ /* 0x0011e2000c101d2a */
[----:B------:R-:W-:-:S13]  /*9390*/  ISETP.GE.AND P2, PT, R30, R98, PT ;  /* 0x000000621e00720c */ /* 0x000fda0003f46270 */
[----:B------:R-:W-:Y:S05]  /*93a0*/  @P2 BRA `(.L_x_1609) ;  /* 0x0000000400242947 */ /* 0x000fea0003800000 */
[----:B------:R-:W-:-:S04]  /*93b0*/  IADD3 R4, P2, R101, R30, RZ ;  /* 0x0000001e65047210 */ /* 0x000fc80007f5e0ff */
[----:B------:R-:W-:-:S05]  /*93c0*/  LEA.HI.X.SX32 R5, R30, R99, 0x1, P2 ;  /* 0x000000631e057211 */ /* 0x000fca00010f0eff */
[----:B--2---:R2:W-:Y:S01]  /*93d0*/  ST.E.128 desc[UR42][R4.64], R12 ;  /* 0x0000000c04007985 */ /* 0x0045e2000c101d2a */
[----:B------:R-:W-:Y:S05]  /*93e0*/  BRA `(.L_x_1609) ;  /* 0x0000000400147947 */ /* 0x000fea0003800000 */
.L_x_1601:
[----:B------:R-:W-:-:S06]  /*93f0*/  UISETP.NE.AND UP0, UPT, UR40, 0x3, UPT ;  /* 0x000000032800788c */ /* 0x000fcc000bf05270 */
[----:B------:R-:W-:-:S13]  /*9400*/  PLOP3.LUT P1, PT, PT, PT, UP0, 0x80, 0x0 ;  /* 0x000000000000781c */ /* 0x000fda0003f2f008 */
[----:B------:R-:W-:Y:S05]  /*9410*/  @!P1 BRA `(.L_x_1648) ;  /* 0x0000000000049947 */ /* 0x000fea0003800000 */
[----:B------:R-:W-:Y:S01]  /*9420*/  BPT.TRAP 0x1 ;  /* 0x000000040000795c */ /* 0x000fe20000300000 */
.L_x_1648:
[----:B------:R-:W-:Y:S01]  /*9430*/  IMAD R83, R22, 0x8, R16 ;  /* 0x0000000816537824 */ /* 0x000fe200078e0210 */
[----:B------:R-:W-:Y:S01]  /*9440*/  SHF.L.U32 R94, R173, 0x1f, RZ ;  /* 0x0000001fad5e7819 */ /* 0x000fe200000006ff */
[----:B------:R-:W-:Y:S01]  /*9450*/  BSSY B1, `(.L_x_1649) ;  /* 0x0000004000017945 */ /* 0x000fe20003800000 */
[----:B------:R-:W-:Y:S02]  /*9460*/  SHF.R.S32.HI R89, RZ, 0x1f, R87 ;  /* 0x0000001fff597819 */ /* 0x000fe40000011457 */
[----:B------:R-:W0:Y:S02]  /*9470*/  SYNCS.PHASECHK.TRANS64.TRYWAIT P2, [R83+URZ+0x22890], R94 ;  /* 0x0228905e530075a7 */ /* 0x000e24000804017f */
[----:B0-----:R-:W-:Y:S05]  /*9480*/  @!P2 BRA `(.L_x_1650) ;  /* 0x000002140050a947 */ /* 0x001fea0003800000 */
.L_x_1993:
[----:B------:R-:W-:Y:S05]  /*9490*/  BSYNC B1 ;  /* 0x0000000000017941 */ /* 0x000fea0003800000 */
.L_x_1649:
[----:B------:R-:W-:Y:S01]  /*94a0*/  ULDC.64 UR4, c[0x0][0x300] ;  /* 0x0000c00000047ab9 */ /* 0x000fe20000000a00 */
[----:B-----5:R-:W-:Y:S01]  /*94b0*/  SHF.R.S32.HI R90, RZ, 0x1f, R86 ;  /* 0x0000001fff5a7819 */ /* 0x020fe20000011456 */
[----:B------:R-:W-:Y:S01]  /*94c0*/  IMAD R6, R89, UR4, RZ ;  /* 0x0000000459067c24 */ /* 0x000fe2000f8e02ff */
[----:B------:R-:W-:Y:S01]  /*94d0*/  ULDC.64 UR6, c[0x0][0x2e8] ;  /* 0x0000ba0000067ab9 */ /* 0x000fe20000000a00 */
[----:B------:R-:W-:-:S04]  /*94e0*/  IMAD.WIDE.U32 R4, R87, UR4, RZ ;  /* 0x0000000457047c25 */ /* 0x000fc8000f8e00ff */
        /* <DEDUP_REMOVED lines=14> */
[----:B------:R-:W-:Y:S02]  /*95d0*/  IADD3.X R13, R13, UR7, RZ, P2, !PT ;  /* 0x000000070d0d7c10 */ /* 0x000fe400097fe4ff */
[----:B------:R-:W-:Y:S01]  /*95e0*/  ISETP.GT.AND P2, PT, R91, R176, PT ;  /* 0x000000b05b00720c */ /* 0x000fe20003f44270 */
[----:B------:R-:W-:-:S12]  /*95f0*/  BRA.DIV UR4, `(.L_x_1651) ;  /* 0x0000021604087947 */ /* 0x000fd8000b800000 */
[----:B------:R1:W2:Y:S04]  /*9600*/  SHFL.IDX PT, R29, R13, RZ, 0x1e1f ;  /* 0x001e1fff0d1d7589 */ /* 0x0002a800000e0000 */
[----:B------:R1:W3:Y:S02]  /*9610*/  SHFL.IDX PT, R14, R4, RZ, 0x1e1f ;  /* 0x001e1fff040e7589 */ /* 0x0002e400000e0000 */
.L_x_1997:
[----:B------:R-:W-:Y:S05]  /*9620*/  @!P2 BRA `(.L_x_1609) ;  /* 0x000000000084a947 */ /* 0x000fea0003800000 */
[----:B------:R-:W-:Y:S02]  /*9630*/  ULDC UR4, c[0x0][0x2f4] ;  /* 0x0000bd0000047ab9 */ /* 0x000fe40000000800 */
[----:B------:R-:W-:-:S13]  /*9640*/  ISETP.GE.AND P5, PT, R18, UR4, PT ;  /* 0x0000000412007c0c */ /* 0x000fda000bfa6270 */
[----:B-1----:R-:W1:Y:S01]  /*9650*/  @!P5 LDS.128 R4, [R97+0x16400] ;  /* 0x016400006104d984 */ /* 0x002e620000000c00 */
[----:B---3--:R-:W-:-:S05]  /*9660*/  @!P5 IADD3 R12, P2, R18, R14, RZ ;  /* 0x0000000e120cd210 */ /* 0x008fca0007f5e0ff */
[----:B--2---:R-:W-:Y:S01]  /*9670*/  @!P5 IMAD.X R13, R29, 0x1, R19, P2 ;  /* 0x000000011d0dd824 */ /* 0x004fe200010e0613 */
[----:B------:R-:W-:-:S13]  /*9680*/  ISETP.GE.AND P2, PT, R177, UR4, PT ;  /* 0x00000004b1007c0c */ /* 0x000fda000bf46270 */
[----:B------:R-:W-:-:S05]  /*9690*/  @!P2 IADD3 R10, P4, R177, R14, RZ ;  /* 0x0000000eb10aa210 */ /* 0x000fca0007f9e0ff */
[----:B------:R-:W-:Y:S01]  /*96a0*/  @!P2 IMAD.X R11, R29, 0x1, R188, P4 ;  /* 0x000000011d0ba824 */ /* 0x000fe200020e06bc */
[----:B------:R-:W-:-:S13]  /*96b0*/  ISETP.GE.AND P4, PT, R185, UR4, PT ;  /* 0x00000004b9007c0c */ /* 0x000fda000bf86270 */
[----:B------:R-:W-:Y:S01]  /*96c0*/  @!P4 IADD3 R8, P6, R185, R14, RZ ;  /* 0x0000000eb908c210 */ /* 0x000fe20007fde0ff */
[----:B-1----:R1:W-:Y:S01]  /*96d0*/  @!P5 ST.E.128 desc[UR42][R12.64], R4 ;  /* 0x000000040c00d985 */ /* 0x0023e2000c101d2a */
[----:B------:R-:W-:-:S03]  /*96e0*/  ISETP.GE.AND P5, PT, R81, UR4, PT ;  /* 0x0000000451007c0c */ /* 0x000fc6000bfa6270 */
[----:B------:R-:W-:-:S10]  /*96f0*/  @!P4 IMAD.X R9, R29, 0x1, R200, P6 ;  /* 0x000000011d09c824 */ /* 0x000fd400030e06c8 */
[----:B------:R-:W2:Y:S01]  /*9700*/  @!P5 LDS.128 R4, [R96+0x16400] ;  /* 0x016400006004d984 */ /* 0x000ea20000000c00 */
[----:B------:R-:W-:-:S05]  /*9710*/  @!P5 IMAD.SHL.U32 R15, R179, 0x10, RZ ;  /* 0x00000010b30fd824 */ /* 0x000fca00078e00ff */
[----:B-1----:R-:W-:-:S04]  /*9720*/  @!P5 IADD3 R12, P6, R15, R14, RZ ;  /* 0x0000000e0f0cd210 */ /* 0x002fc80007fde0ff */
[----:B------:R-:W-:-:S05]  /*9730*/  @!P5 LEA.HI.X.SX32 R13, R15, R29, 0x1, P6 ;  /* 0x0000001d0f0dd211 */ /* 0x000fca00030f0eff */
[----:B--2---:R1:W-:Y:S01]  /*9740*/  @!P5 ST.E.128 desc[UR42][R12.64], R4 ;  /* 0x000000040c00d985 */ /* 0x0043e2000c101d2a */
[----:B------:R-:W-:-:S13]  /*9750*/  ISETP.GE.AND P5, PT, R80, UR4, PT ;  /* 0x0000000450007c0c */ /* 0x000fda000bfa6270 */
[----:B------:R-:W2:Y:S01]  /*9760*/  @!P5 LDS.128 R4, [R97+0x18400] ;  /* 0x018400006104d984 */ /* 0x000ea20000000c00 */
[----:B------:R-:W-:-:S05]  /*9770*/  @!P5 IMAD.SHL.U32 R15, R180, 0x10, RZ ;  /* 0x00000010b40fd824 */ /* 0x000fca00078e00ff */
[----:B-1----:R-:W-:-:S04]  /*9780*/  @!P5 IADD3 R12, P6, R15, R14, RZ ;  /* 0x0000000e0f0cd210 */ /* 0x002fc80007fde0ff */
[----:B------:R-:W-:-:S05]  /*9790*/  @!P5 LEA.HI.X.SX32 R13, R15, R29, 0x1, P6 ;  /* 0x0000001d0f0dd211 */ /* 0x000fca00030f0eff */
[----:B--2---:R1:W-:Y:S01]  /*97a0*/  @!P5 ST.E.128 desc[UR42][R12.64], R4 ;  /* 0x000000040c00d985 */ /* 0x0043e2000c101d2a */
[----:B------:R-:W-:-:S03]  /*97b0*/  ISETP.GE.AND P5, PT, R186, UR4, PT ;  /* 0x00000004ba007c0c */ /* 0x000fc6000bfa6270 */
[----:B------:R-:W2:Y:S10]  /*97c0*/  @!P2 LDS.128 R4, [R96+0x18400] ;  /* 0x018400006004a984 */ /* 0x000eb40000000c00 */
[----:B-1----:R-:W-:-:S05]  /*97d0*/  @!P5 IADD3 R12, P6, R186, R14, RZ ;  /* 0x0000000eba0cd210 */ /* 0x002fca0007fde0ff */
[----:B------:R-:W-:Y:S01]  /*97e0*/  @!P5 IMAD.X R13, R29, 0x1, R199, P6 ;  /* 0x000000011d0dd824 */ /* 0x000fe200030e06c7 */
[----:B--2---:R-:W-:Y:S04]  /*97f0*/  @!P2 ST.E.128 desc[UR42][R10.64], R4 ;  /* 0x000000040a00a985 */ /* 0x004fe8000c101d2a */
[----:B------:R-:W1:Y:S04]  /*9800*/  @!P4 LDS.128 R4, [R97+0x1a400] ;  /* 0x01a400006104c984 */ /* 0x000e680000000c00 */
[----:B-1----:R-:W-:Y:S04]  /*9810*/  @!P4 ST.E.128 desc[UR42][R8.64], R4 ;  /* 0x000000040800c985 */ /* 0x002fe8000c101d2a */
[----:B------:R-:W1:Y:S04]  /*9820*/  @!P5 LDS.128 R4, [R96+0x1a400] ;  /* 0x01a400006004d984 */ /* 0x000e680000000c00 */
[----:B-1----:R4:W-:Y:S02]  /*9830*/  @!P5 ST.E.128 desc[UR42][R12.64], R4 ;  /* 0x000000040c00d985 */ /* 0x0029e4000c101d2a */
.L_x_1609:
[----:B------:R-:W-:Y:S05]  /*9840*/  BSYNC B0 ;  /* 0x0000000000007941 */ /* 0x000fea0003800000 */
.L_x_1600:
[----:B012-4-:R-:W0:Y:S01]  /*9850*/  S2R R4, SR_TID.X ;  /* 0x0000000000047919 */ /* 0x017e220000002100 */
[----:B------:R-:W-:Y:S01]  /*9860*/  @!PT LDS RZ, [RZ] ;  /* 0x00000000fffff984 */ /* 0x000fe20000000800 */
[----:B------:R-:W-:Y:S01]  /*9870*/  @!PT LDS RZ, [RZ] ;  /* 0x00000000fffff984 */ /* 0x000fe20000000800 */
[----:B------:R-:W-:Y:S01]  /*9880*/  @!PT LDS RZ, [RZ] ;  /* 0x00000000fffff984 */ /* 0x000fe20000000800 */
[----:B------:R-:W-:Y:S01]  /*9890*/  @!PT LDS RZ, [RZ] ;  /* 0x00000000fffff984 */ /* 0x000fe20000000800 */
[----:B------:R1:W-:Y:S06]  /*98a0*/  MEMBAR.ALL.CTA ;  /* 0x0000000000007992 */ /* 0x0003ec0000008000 */
[----:B-1----:R-:W1:Y:S01]  /*98b0*/  FENCE.VIEW.ASYNC.S ;  /* 0x00000000000073c6 */ /* 0x002e620000000000 */
[----:B------:R-:W-:Y:S05]  /*98c0*/  WARPSYNC.ALL ;  /* 0x0000000000007948 */ /* 0x000fea0003800000 */
[----:B------:R-:W-:Y:S01]  /*98d0*/  BSSY B0, `(.L_x_1652) ;  /* 0x0000008000007945 */ /* 0x000fe20003800000 */
[----:B-1----:R1:W-:Y:S01]  /*98e0*/  BAR.SYNC.DEFER_BLOCKING R66, 0x80 ;  /* 0x000200420000751d */ /* 0x0023e20000010000 */
[----:B0-----:R-:W-:-:S13]  /*98f0*/  LOP3.LUT P4, RZ, R4, 0x7f, RZ, 0xc0, !PT ;  /* 0x0000007f04ff7812 */ /* 0x001fda000788c0ff */
[----:B------:R-:W-:-:S05]  /*9900*/  @!P4 VIADD R4, R83, 0x228a0 ;  /* 0x000228a05304c836 */ /* 0x000fca0000000000 */
[----:B------:R-:W-:-:S04]  /*9910*/  @!P4 PRMT R4, RZ, 0x654, R4 ;  /* 0x00000654ff04c816 */ /* 0x000fc80000000004 */
[----:B------:R1:W-:Y:S01]  /*9920*/  @!P4 SYNCS.ARRIVE.TRANS64.RED.A1T0 RZ, [R4+URZ], RZ ;  /* 0x000000ff04ffc9a7 */ /* 0x0003e2000810043f */
[----:B------:R-:W-:Y:S05]  /*9930*/  @!P1 BRA `(.L_x_1653) ;  /* 0x0000000000049947 */ /* 0x000fea0003800000 */
[----:B------:R-:W-:Y:S01]  /*9940*/  BPT.TRAP 0x1 ;  /* 0x000000040000795c */ /* 0x000fe20000300000 */
.L_x_1653:
[----:B------:R-:W-:Y:S05]  /*9950*/  BSYNC B0 ;  /* 0x0000000000007941 */ /* 0x000fea0003800000 */
.L_x_1652:
[----:B------:R-:W0:Y:S01]  /*9960*/  SYNCS.PHASECHK.TRANS64.TRYWAIT P1, [R83+URZ+0x228b0], R94 ;  /* 0x0228b05e530075a7 */ /* 0x000e22000802017f */
[----:B------:R-:W-:Y:S04]  /*9970*/  BSSY B0, `(.L_x_1654) ;  /* 0x0000002000007945 */ /* 0x000fe80003800000 */
[----:B0-----:R-:W-:Y:S05]  /*9980*/  @!P1 BRA `(.L_x_1655) ;  /* 0x0000021000689947 */ /* 0x001fea0003800000 */
.L_x_1998:
[----:B------:R-:W-:Y:S05]  /*9990*/  BSYNC B0 ;  /* 0x0000000000007941 */ /* 0x000fea0003800000 */
.L_x_1654:
[----:B------:R-:W-:Y:S01]  /*99a0*/  ULDC.64 UR4, c[0x0][0x328] ;  /* 0x0000ca0000047ab9 */ /* 0x000fe20000000a00 */
[----:B------:R-:W-:Y:S01]  /*99b0*/  ULDC.64 UR6, c[0x0][0x318] ;  /* 0x0000c60000067ab9 */ /* 0x000fe20000000a00 */
[----:B------:R-:W-:Y:S01]  /*99c0*/  IMAD R6, R89, UR4, RZ ;  /* 0x0000000459067c24 */ /* 0x000fe2000f8e02ff */
[----:B------:R-:W-:Y:S01]  /*99d0*/  BSSY B0, `(.L_x_1656) ;  /* 0x0000041000007945 */ /* 0x000fe20003800000 */
[----:B-1----:R-:W-:-:S04]  /*99e0*/  IMAD.WIDE.U32 R4, R87, UR4, RZ ;  /* 0x0000000457047c25 */ /* 0x002fc8000f8e00ff */
        /* <DEDUP_REMOVED lines=8> */
[----:B------:R-:W-:-:S04]  /*9a70*/  IMAD.WIDE.U32 R4, R169, UR4, R4 ;  /* 0x00000004a9047c25 */ /* 0x000fc8000f8e0004 */
[----:B------:R-:W-:Y:S01]  /*9a80*/  IMAD R5, R169, UR5, R5 ;  /* 0x00000005a9057c24 */ /* 0x000fe2000f8e0205 */
[----:B------:R-:W-:-:S04]  /*9a90*/  IADD3 R4, P1, R4, UR6, RZ ;  /* 0x0000000604047c10 */ /* 0x000fc8000ff3e0ff */
[----:B------:R-:W-:Y:S01]  /*9aa0*/  IADD3.X R5, R5, UR7, RZ, P1, !PT ;  /* 0x0000000705057c10 */ /* 0x000fe20008ffe4ff */
[----:B------:R1:W2:Y:S01]  /*9ab0*/  SHFL.IDX PT, R10, R4, RZ, 0x1e1f ;  /* 0x001e1fff040a7589 */ /* 0x0002a200000e0000 */
[----:B------:R-:W-:-:S03]  /*9ac0*/  ISETP.GT.AND P1, PT, R91, R176, PT ;  /* 0x000000b05b00720c */ /* 0x000fc60003f24270 */
[----:B------:R1:W4:Y:S10]  /*9ad0*/  SHFL.IDX PT, R13, R5, RZ, 0x1e1f ;  /* 0x001e1fff050d7589 */ /* 0x00033400000e0000 */
[----:B-1----:R-:W-:Y:S05]  /*9ae0*/  @!P1 BRA `(.L_x_1657) ;  /* 0x0000000000bc9947 */ /* 0x002fea0003800000 */
[----:B------:R-:W-:Y:S01]  /*9af0*/  LOP3.LUT P1, RZ, R78, 0x1, RZ, 0xc0, !PT ;  /* 0x000000014eff7812 */ /* 0x000fe2000782c0ff */
[----:B------:R-:W-:Y:S01]  /*9b00*/  IMAD R11, R22, 0x4000, R204 ;  /* 0x00004000160b7824 */ /* 0x000fe200078e02cc */
[----:B------:R-:W-:Y:S11]  /*9b10*/  BSSY B1, `(.L_x_1658) ;  /* 0x0000011000017945 */ /* 0x000ff60003800000 */
[----:B------:R-:W-:Y:S01]  /*9b20*/  @P1 IMAD.IADD R4, R16, 0x1, R11 ;  /* 0x0000000110041824 */ /* 0x000fe200078e020b */
[----:B--2---:R-:W-:-:S05]  /*9b30*/  @P1 IADD3 R8, P2, R18, R10, RZ ;  /* 0x0000000a12081210 */ /* 0x004fca0007f5e0ff */
[----:B------:R-:W1:Y:S01]  /*9b40*/  @P1 LDS.128 R4, [R4+0x8400] ;  /* 0x0084000004041984 */ /* 0x000e620000000c00 */
[----:B----4-:R-:W-:-:S05]  /*9b50*/  @P1 IMAD.X R9, R13, 0x1, R19, P2 ;  /* 0x000000010d091824 */ /* 0x010fca00010e0613 */
[----:B-1----:R1:W-:Y:S01]  /*9b60*/  @P1 ST.E.128 desc[UR42][R8.64], R4 ;  /* 0x0000000408001985 */ /* 0x0023e2000c101d2a */
[----:B------:R-:W-:-:S13]  /*9b70*/  LOP3.LUT P1, RZ, R55, 0x2, RZ, 0xc0, !PT ;  /* 0x0000000237ff7812 */ /* 0x000fda000782c0ff */
[----:B------:R-:W-:Y:S05]  /*9b80*/  @!P1 BRA `(.L_x_1659) ;  /* 0x0000000000249947 */ /* 0x000fea0003800000 */
[----:B------:R-:W-:Y:S01]  /*9b90*/  LOP3.LUT P1, RZ, R187, 0x2, RZ, 0xc0, !PT ;  /* 0x00000002bbff7812 */ /* 0x000fe2000782c0ff */
[----:B-1----:R-:W-:Y:S02]  /*9ba0*/  VIADD R5, R11, 0x20 ;  /* 0x000000200b057836 */ /* 0x002fe40000000000 */
[----:B------:R-:W-:-:S10]  /*9bb0*/  IMAD.SHL.U32 R9, R179, 0x10, RZ ;  /* 0x00000010b3097824 */ /* 0x000fd400078e00ff */
[----:B------:R-:W-:Y:S01]  /*9bc0*/  @P1 VIADD R5, R11, 0xffffffe0 ;  /* 0xffffffe00b051836 */ /* 0x000fe20000000000 */
[----:B------:R-:W-:-:S03]  /*9bd0*/  IADD3 R8, P1, R9, R10, RZ ;  /* 0x0000000a09087210 */ /* 0x000fc60007f3e0ff */
[----:B------:R-:W-:Y:S01]  /*9be0*/  IMAD.IADD R5, R16, 0x1, R5 ;  /* 0x0000000110057824 */ /* 0x000fe200078e0205 */
[----:B------:R-:W-:-:S05]  /*9bf0*/  LEA.HI.X.SX32 R9, R9, R13, 0x1, P1 ;  /* 0x0000000d09097211 */ /* 0x000fca00008f0eff */
[----:B------:R-:W1:Y:S04]  /*9c00*/  LDS.128 R4, [R5+0x8400] ;  /* 0x0084000005047984 */ /* 0x000e680000000c00 */
[----:B-1----:R2:W-:Y:S02]  /*9c10*/  ST.E.128 desc[UR42][R8.64], R4 ;  /* 0x0000000408007985 */ /* 0x0025e4000c101d2a */
.L_x_1659:
[----:B------:R-:W-:Y:S05]  /*9c20*/  BSYNC B1 ;  /* 0x0000000000017941 */ /* 0x000fea0003800000 */
.L_x_1658:
[----:B------:R-:W-:Y:S01]  /*9c30*/  LOP3.LUT P1, RZ, R55, 0x4, RZ, 0xc0, !PT ;  /* 0x0000000437ff7812 */ /* 0x000fe2000782c0ff */
[----:B------:R-:W-:-:S12]  /*9c40*/  BSSY B1, `(.L_x_1660) ;  /* 0x000000b000017945 */ /* 0x000fd80003800000 */
[----:B------:R-:W-:Y:S05]  /*9c50*/  @!P1 BRA `(.L_x_1661) ;  /* 0x0000000000249947 */ /* 0x000fea0003800000 */
[----:B------:R-:W-:Y:S01]  /*9c60*/  LOP3.LUT P1, RZ, R187, 0x4, RZ, 0xc0, !PT ;  /* 0x00000004bbff7812 */ /* 0x000fe2000782c0ff */
[----:B-12---:R-:W-:Y:S02]  /*9c70*/  VIADD R5, R11, 0x40 ;  /* 0x000000400b057836 */ /* 0x006fe40000000000 */
[----:B------:R-:W-:-:S10]  /*9c80*/  IMAD.SHL.U32 R9, R180, 0x10, RZ ;  /* 0x00000010b4097824 */ /* 0x000fd400078e00ff */
[----:B------:R-:W-:Y:S01]  /*9c90*/  @P1 VIADD R5, R11, 0xffffffc0 ;  /* 0xffffffc00b051836 */ /* 0x000fe20000000000 */
[----:B------:R-:W-:-:S03]  /*9ca0*/  IADD3 R8, P1, R9, R10, RZ ;  /* 0x0000000a09087210 */ /* 0x000fc60007f3e0ff */
[----:B------:R-:W-:Y:S01]  /*9cb0*/  IMAD.IADD R5, R16, 0x1, R5 ;  /* 0x0000000110057824 */ /* 0x000fe200078e0205 */
[----:B------:R-:W-:-:S05]  /*9cc0*/  LEA.HI.X.SX32 R9, R9, R13, 0x1, P1 ;  /* 0x0000000d09097211 */ /* 0x000fca00008f0eff */
[----:B------:R-:W1:Y:S04]  /*9cd0*/  LDS.128 R4, [R5+0x8400] ;  /* 0x0084000005047984 */ /* 0x000e680000000c00 */
[----:B-1----:R4:W-:Y:S02]  /*9ce0*/  ST.E.128 desc[UR42][R8.64], R4 ;  /* 0x0000000408007985 */ /* 0x0029e4000c101d2a */
.L_x_1661:
[----:B------:R-:W-:Y:S05]  /*9cf0*/  BSYNC B1 ;  /* 0x0000000000017941 */ /* 0x000fea0003800000 */
.L_x_1660:
[----:B------:R-:W-:-:S13]  /*9d00*/  LOP3.LUT P1, RZ, R55, 0x8, RZ, 0xc0, !PT ;  /* 0x0000000837ff7812 */ /* 0x000fda000782c0ff */
[----:B------:R-:W-:Y:S05]  /*9d10*/  @!P1 BRA `(.L_x_1657) ;  /* 0x0000000000309947 */ /* 0x000fea0003800000 */
[----:B------:R-:W-:Y:S01]  /*9d20*/  R2P PR, R187, 0x6 ;  /* 0x00000006bb007804 */ /* 0x000fe20000000000 */
[----:B-12-4-:R-:W-:Y:S02]  /*9d30*/  IMAD.MOV.U32 R4, RZ, RZ, -0x40 ;  /* 0xffffffc0ff047424 */ /* 0x016fe400078e00ff */
[----:B------:R-:W-:Y:S02]  /*9d40*/  IMAD.MOV.U32 R6, RZ, RZ, 0x40 ;  /* 0x00000040ff067424 */ /* 0x000fe400078e00ff */
[----:B------:R-:W-:Y:S01]  /*9d50*/  IMAD.MOV.U32 R5, RZ, RZ, 0x60 ;  /* 0x00000060ff057424 */ /* 0x000fe200078e00ff */
[----:B------:R-:W-:-:S07]  /*9d60*/  SEL R4, R4, 0x40, P2 ;  /* 0x0000004004047807 */ /* 0x000fce0001000000 */
[----:B------:R-:W-:Y:S01]  /*9d70*/  @P2 IADD3 R5, -R6, 0x20, RZ ;  /* 0x0000002006052810 */ /* 0x000fe20007ffe1ff */
[----:B------:R-:W-:Y:S01]  /*9d80*/  @P1 VIADD R5, R4, 0xffffffe0 ;  /* 0xffffffe004051836 */ /* 0x000fe20000000000 */
[----:B------:R-:W-:-:S04]  /*9d90*/  IADD3 R8, P1, R177, R10, RZ ;  /* 0x0000000ab1087210 */ /* 0x000fc80007f3e0ff */
[----:B------:R-:W-:Y:S01]  /*9da0*/  IADD3 R5, R16, R11, R5 ;  /* 0x0000000b10057210 */ /* 0x000fe20007ffe005 */
[----:B------:R-:W-:-:S05]  /*9db0*/  IMAD.X R9, R13, 0x1, R188, P1 ;  /* 0x000000010d097824 */ /* 0x000fca00008e06bc */
[----:B------:R-:W1:Y:S04]  /*9dc0*/  LDS.128 R4, [R5+0x8400] ;  /* 0x0084000005047984 */ /* 0x000e680000000c00 */
[----:B-1----:R1:W-:Y:S02]  /*9dd0*/  ST.E.128 desc[UR42][R8.64], R4 ;  /* 0x0000000408007985 */ /* 0x0023e4000c101d2a */
.L_x_1657:
[----:B------:R-:W-:Y:S05]  /*9de0*/  BSYNC B0 ;  /* 0x0000000000007941 */ /* 0x000fea0003800000 */
.L_x_1656:
[----:B------:R-:W-:Y:S01]  /*9df0*/  @!PT LDS RZ, [RZ] ;  /* 0x00000000fffff984 */ /* 0x000fe20000000800 */
[----:B------:R-:W-:Y:S01]  /*9e00*/  @!PT LDS RZ, [RZ] ;  /* 0x00000000fffff984 */ /* 0x000fe20000000800 */
[----:B------:R-:W-:Y:S01]  /*9e10*/  @!PT LDS RZ, [RZ] ;  /* 0x00000000fffff984 */ /* 0x000fe20000000800 */
[----:B------:R-:W-:Y:S01]  /*9e20*/  @!PT LDS RZ, [RZ] ;  /* 0x00000000fffff984 */ /* 0x000fe20000000800 */
[----:B------:R5:W-:Y:S06]  /*9e30*/  MEMBAR.ALL.CTA ;  /* 0x0000000000007992 */ /* 0x000bec0000008000 */
[----:B-----5:R-:W5:Y:S01]  /*9e40*/  FENCE.VIEW.ASYNC.S ;  /* 0x00000000000073c6 */ /* 0x020f620000000000 */
[----:B------:R-:W-:Y:S02]  /*9e50*/  VIADD R22, R22, 0x1 ;  /* 0x0000000116167836 */ /* 0x000fe40000000000 */
[----:B0-----:R-:W-:Y:S01]  /*9e60*/  @!P4 VIADD R83, R83, 0x228c0 ;  /* 0x000228c05353c836 */ /* 0x001fe20000000000 */
[----:B-----5:R0:W-:Y:S02]  /*9e70*/  BAR.SYNC.DEFER_BLOCKING R66, 0x80 ;  /* 0x000200420000751d */ /* 0x0201e40000010000 */
[----:B------:R-:W-:-:S02]  /*9e80*/  ISETP.NE.AND P1, PT, R22, 0x2, PT ;  /* 0x000000021600780c */ /* 0x000fc40003f25270 */
[----:B------:R-:W-:Y:S02]  /*9e90*/  @!P4 PRMT R83, RZ, 0x654, R83 ;  /* 0x00000654ff53c816 */ /* 0x000fe40000000053 */
[----:B-12-4-:R-:W-:Y:S02]  /*9ea0*/  SEL R4, RZ, 0x1, P1 ;  /* 0x00000001ff047807 */ /* 0x016fe40000800000 */
[----:B------:R-:W-:Y:S02]  /*9eb0*/  SEL R22, R22, RZ, P1 ;  /* 0x000000ff16167207 */ /* 0x000fe40000800000 */
[----:B------:R-:W-:Y:S01]  /*9ec0*/  LOP3.LUT R173, R173, R4, RZ, 0x3c, !PT ;  /* 0x00000004adad7212 */ /* 0x000fe200078e3cff */
[----:B------:R0:W-:Y:S01]  /*9ed0*/  @!P4 SYNCS.ARRIVE.TRANS64.RED.A1T0 RZ, [R83+URZ], RZ ;  /* 0x000000ff53ffc9a7 */ /* 0x0001e2000810043f */
[----:B------:R-:W-:Y:S05]  /*9ee0*/  @P3 BRA `(.L_x_1662) ;  /* 0xffffff8c00943947 */ /* 0x000fea000383ffff */
[----:B------:R-:W1:Y:S01]  /*9ef0*/  S2R R5, SR_TID.X ;  /* 0x0000000000057919 */ /* 0x000e620000002100 */
[----:B------:R-:W-:Y:S02]  /*9f00*/  PLOP3.LUT P0, PT, PT, PT, PT, 0x8, 0x0 ;  /* 0x000000000000781c */ /* 0x000fe40003f0e170 */
[----:B-1----:R-:W-:-:S04]  /*9f10*/  SHF.R.U32.HI R5, RZ, 0x7, R5 ;  /* 0x00000007ff057819 */ /* 0x002fc80000011605 */
[----:B------:R-:W-:-:S13]  /*9f20*/  ISETP.NE.AND P2, PT, R5, 0x1, PT ;  /* 0x000000010500780c */ /* 0x000fda0003f45270 */
[----:B------:R-:W-:Y:S06]  /*9f30*/  @!P2 BAR.ARV 0x9, 0x100 ;  /* 0x024400000000ab1d */ /* 0x000fec0000002000 */
.L_x_1595:
[----:B------:R-:W-:Y:S05]  /*9f40*/  @P0 BRA `(.L_x_1663) ;  /* 0x00000000000c0947 */ /* 0x000fea0003800000 */
[----:B------:R-:W1:Y:S01]  /*9f50*/  FENCE.VIEW.ASYNC.G ;  /* 0x00000000000073c6 */ /* 0x000e620000000100 */
[----:B------:R-:W-:Y:S05]  /*9f60*/  WARPSYNC.ALL ;  /* 0x0000000000007948 */ /* 0x000fea0003800000 */
[----:B-1----:R-:W-:Y:S06]  /*9f70*/  BAR.ARV 0xc, 0x180 ;  /* 0x0306000000007b1d */ /* 0x002fec0000002000 */
.L_x_1663:
[----:B------:R-:W-:Y:S01]  /*9f80*/  ULDC.64 UR6, c[0x0][0x998] ;  /* 0x0002660000067ab9 */ /* 0x000fe20000000a00 */
[----:B------:R-:W-:Y:S01]  /*9f90*/  ULDC.64 UR4, c[0x0][0x990] ;  /* 0x0002640000047ab9 */ /* 0x000fe20000000a00 */
[----:B------:R-:W-:Y:S02]  /*9fa0*/  ISETP.NE.U32.AND P1, PT, RZ, UR6, PT ;  /* 0x00000006ff007c0c */ /* 0x000fe4000bf25070 */
[----:B------:R-:W-:Y:S02]  /*9fb0*/  ISETP.NE.U32.AND P0, PT, RZ, UR4, PT ;  /* 0x00000004ff007c0c */ /* 0x000fe4000bf05070 */
[----:B------:R-:W-:Y:S02]  /*9fc0*/  ISETP.NE.AND.EX P1, PT, RZ, UR7, PT, P1 ;  /* 0x00000007ff007c0c */ /* 0x000fe4000bf25310 */
[----:B------:R-:W-:-:S11]  /*9fd0*/  ISETP.NE.AND.EX P0, PT, RZ, UR5, PT, P0 ;  /* 0x00000005ff007c0c */ /* 0x000fd6000bf05300 */
[----:B------:R-:W1:Y:S01]  /*9fe0*/  @P1 LDC.64 R8, c[0x0][0x9b8] ;  /* 0x00026e00ff081b82 */ /* 0x000e620000000a00 */
[--C-:B------:R-:W-:Y:S02]  /*9ff0*/  @P1 SHF.R.S32.HI R5, RZ, 0x1f, R195.reuse ;  /* 0x0000001fff051819 */ /* 0x100fe400000114c3 */
[----:B------:R-:W-:-:S05]  /*a000*/  @P0 SHF.R.S32.HI R3, RZ, 0x1f, R195 ;  /* 0x0000001fff030819 */ /* 0x000fca00000114c3 */
[----:B------:R-:W2:Y:S08]  /*a010*/  @P0 LDC.64 R6, c[0x0][0x9a8] ;  /* 0x00026a00ff060b82 */ /* 0x000eb00000000a00 */
[----:B------:R-:W4:Y:S08]  /*a020*/  @P1 LDC.64 R12, c[0x0][0x9c0] ;  /* 0x00027000ff0c1b82 */ /* 0x000f300000000a00 */
[----:B------:R-:W0:Y:S01]  /*a030*/  @P0 LDC.64 R10, c[0x0][0x9b0] ;  /* 0x00026c00ff0a0b82 */ /* 0x000e220000000a00 */
[----:B-1----:R-:W-:-:S02]  /*a040*/  @P1 IMAD R2, R5, R8, RZ ;  /* 0x0000000805021224 */ /* 0x002fc400078e02ff */
[----:B------:R-:W-:-:S04]  /*a050*/  @P1 IMAD.WIDE.U32 R4, R195, R8, RZ ;  /* 0x00000008c3041225 */ /* 0x000fc800078e00ff */
[----:B------:R-:W-:Y:S02]  /*a060*/  @P1 IMAD R9, R195, R9, R2 ;  /* 0x00000009c3091224 */ /* 0x000fe400078e0202 */
[-C--:B--2---:R-:W-:Y:S02]  /*a070*/  @P0 IMAD R0, R3, R6.reuse, RZ ;  /* 0x0000000603000224 */ /* 0x084fe400078e02ff */
[----:B------:R-:W-:-:S04]  /*a080*/  @P0 IMAD.WIDE.U32 R2, R195, R6, RZ ;  /* 0x00000006c3020225 */ /* 0x000fc800078e00ff */
[----:B------:R-:W-:Y:S02]  /*a090*/  @P0 IMAD R7, R195, R7, R0 ;  /* 0x00000007c3070224 */ /* 0x000fe400078e0200 */
[----:B------:R-:W-:Y:S02]  /*a0a0*/  @P1 IMAD.IADD R5, R5, 0x1, R9 ;  /* 0x0000000105051824 */ /* 0x000fe400078e0209 */
[----:B------:R-:W-:Y:S02]  /*a0b0*/  @P0 IMAD.IADD R3, R3, 0x1, R7 ;  /* 0x0000000103030824 */ /* 0x000fe400078e0207 */
[----:B----4-:R-:W-:-:S04]  /*a0c0*/  @P1 IMAD.WIDE.U32 R6, R169, R12, R4 ;  /* 0x0000000ca9061225 */ /* 0x010fc800078e0004 */
[----:B0-----:R-:W-:Y:S01]  /*a0d0*/  @P0 IMAD.WIDE.U32 R2, R169, R10, R2 ;  /* 0x0000000aa9020225 */ /* 0x001fe200078e0002 */
[----:B------:R-:W-:-:S03]  /*a0e0*/  @P1 LEA R8, P3, R6, UR6, 0x2 ;  /* 0x0000000606081c11 */ /* 0x000fc6000f8610ff */
[C---:B------:R-:W-:Y:S01]  /*a0f0*/  @P1 IMAD R5, R169.reuse, R13, R7 ;  /* 0x0000000da9051224 */ /* 0x040fe200078e0207 */
[----:B------:R-:W-:Y:S01]  /*a100*/  @P0 LEA R4, P2, R2, UR4, 0x2 ;  /* 0x0000000402040c11 */ /* 0x000fe2000f8410ff */
[----:B------:R-:W-:Y:S01]  /*a110*/  @P0 IMAD R3, R169, R11, R3 ;  /* 0x0000000ba9030224 */ /* 0x000fe200078e0203 */
[----:B------:R-:W-:Y:S01]  /*a120*/  ULDC UR4, c[0x0][0x988] ;  /* 0x0002620000047ab9 */ /* 0x000fe20000000800 */
[----:B------:R-:W-:Y:S01]  /*a130*/  IMAD.MOV.U32 R0, RZ, RZ, 0x3f800000 ;  /* 0x3f800000ff007424 */ /* 0x000fe200078e00ff */
[----:B------:R-:W-:Y:S01]  /*a140*/  @P1 LEA.HI.X R9, R6, UR7, R5, 0x2, P3 ;  /* 0x0000000706091c11 */ /* 0x000fe200098f1405 */
[----:B------:R-:W-:Y:S01]  /*a150*/  IMAD.MOV.U32 R7, RZ, RZ, 0x3f800000 ;  /* 0x3f800000ff077424 */ /* 0x000fe200078e00ff */
[----:B------:R-:W-:Y:S02]  /*a160*/  @P0 LEA.HI.X R5, R2, UR5, R3, 0x2, P2 ;  /* 0x0000000502050c11 */ /* 0x000fe400090f1403 */
[----:B------:R-:W0:Y:S01]  /*a170*/  LDC R2, c[0x0][0x448] ;  /* 0x00011200ff027b82 */ /* 0x000e220000000800 */
[----:B------:R1:W2:Y:S04]  /*a180*/  @P1 LDG.E R0, desc[UR42][R8.64] ;  /* 0x0000002a08001981 */ /* 0x0002a8000c1e1900 */
[----:B------:R4:W2:Y:S01]  /*a190*/  @P0 LDG.E R7, desc[UR42][R4.64] ;  /* 0x0000002a04070981 */ /* 0x0008a2000c1e1900 */
[----:B------:R-:W-:Y:S01]  /*a1a0*/  VIADD R6, R178, 0x7f ;  /* 0x0000007fb2067836 */ /* 0x000fe20000000000 */
[----:B-1----:R-:W-:-:S02]  /*a1b0*/  IADD3 R9, R172, 0x1, -R170 ;  /* 0x00000001ac097810 */ /* 0x002fc40007ffe8aa */
[----:B0-----:R-:W-:Y:S02]  /*a1c0*/  ISETP.NE.AND P1, PT, R2, 0x1, PT ;  /* 0x000000010200780c */ /* 0x001fe40003f25270 */
[----:B------:R-:W0:Y:S11]  /*a1d0*/  LDC.64 R2, c[0x0][0x9e0] ;  /* 0x00027800ff027b82 */ /* 0x000e360000000a00 */
[----:B------:R-:W1:Y:S08]  /*a1e0*/  @P1 LDC R11, c[0x0][0x44c] ;  /* 0x00011300ff0b1b82 */ /* 0x000e700000000800 */
[----:B------:R-:W3:Y:S01]  /*a1f0*/  @P1 LDC R10, c[0x0][0x450] ;  /* 0x00011400ff0a1b82 */ /* 0x000ee20000000800 */
[----:B0-----:R-:W-:Y:S01]  /*a200*/  ISETP.GE.AND P2, PT, R3, 0x1, PT ;  /* 0x000000010300780c */ /* 0x001fe20003f46270 */
[----:B-1----:R-:W-:-:S05]  /*a210*/  @P1 IMAD.HI.U32 R11, R6, R11, RZ ;  /* 0x0000000b060b1227 */ /* 0x002fca00078e00ff */
[----:B---3--:R-:W-:-:S05]  /*a220*/  @P1 SHF.R.U32.HI R6, RZ, R10, R11 ;  /* 0x0000000aff061219 */ /* 0x008fca000001160b */
[----:B----4-:R-:W-:-:S04]  /*a230*/  IMAD.IADD R5, R9, 0x1, R6 ;  /* 0x0000000109057824 */ /* 0x010fc800078e0206 */
[----:B------:R-:W-:Y:S02]  /*a240*/  IMAD.IADD R4, R5, 0x1, R2 ;  /* 0x0000000105047824 */ /* 0x000fe400078e0202 */
[----:B--2---:R-:W-:-:S04]  /*a250*/  FMUL.FTZ R0, R7, R0 ;  /* 0x0000000007007220 */ /* 0x004fc80000410000 */
[----:B------:R-:W-:Y:S01]  /*a260*/  FMUL.FTZ R2, R0, UR4 ;  /* 0x0000000400027c20 */ /* 0x000fe20008410000 */
        /* <DEDUP_REMOVED lines=12> */
.L_x_1666:
[----:B------:R-:W-:-:S13]  /*a330*/  ISETP.NE.AND P0, PT, R3, 0x1, PT ;  /* 0x000000010300780c */ /* 0x000fda0003f05270 */
[----:B------:R-:W0:Y:S02]  /*a340*/  @P0 LDC.64 R6, c[0x0][0x9e8] ;  /* 0x00027a00ff060b82 */ /* 0x000e240000000a00 */
[----:B0-----:R-:W-:-:S05]  /*a350*/  @P0 IMAD.HI.U32 R6, R0, R6, RZ ;  /* 0x0000000600060227 */ /* 0x001fca00078e00ff */
[----:B------:R-:W-:-:S07]  /*a360*/  @P0 SHF.R.U32.HI R0, RZ, R7, R6 ;  /* 0x00000007ff000219 */ /* 0x000fce0000011606 */
.L_x_1667:
[----:B------:R-:W-:Y:S05]  /*a370*/  BSYNC B0 ;  /* 0x0000000000007941 */ /* 0x000fea0003800000 */
.L_x_1665:
[----:B------:R-:W-:-:S05]  /*a380*/  IMAD R5, R0, R3, R3 ;  /* 0x0000000300057224 */ /* 0x000fca00078e0203 */
[----:B------:R-:W-:-:S07]  /*a390*/  VIMNMX R4, R4, R5, PT ;  /* 0x0000000504047248 */ /* 0x000fce0003fe0100 */
.L_x_1664:
[----:B------:R-:W0:Y:S01]  /*a3a0*/  @P1 LDC R7, c[0x0][0x44c] ;  /* 0x00011300ff071b82 */ /* 0x000e220000000800 */
[----:B------:R-:W-:Y:S01]  /*a3b0*/  VIADD R4, R4, 0x7f ;  /* 0x0000007f04047836 */ /* 0x000fe20000000000 */
[----:B------:R-:W-:-:S04]  /*a3c0*/  ULDC UR4, c[0x0][0x9dc] ;  /* 0x0002770000047ab9 */ /* 0x000fc80000000800 */
        /* <DEDUP_REMOVED lines=21> */
.L_x_1670:
[----:B------:R-:W-:-:S13]  /*a520*/  ISETP.NE.AND P0, PT, R3, 0x1, PT ;  /* 0x000000010300780c */ /* 0x000fda0003f05270 */
[----:B------:R-:W0:Y:S02]  /*a530*/  @P0 LDC.64 R6, c[0x0][0x9e8] ;  /* 0x00027a00ff060b82 */ /* 0x000e240000000a00 */
[----:B0-----:R-:W-:-:S05]  /*a540*/  @P0 IMAD.HI.U32 R6, R4, R6, RZ ;  /* 0x0000000604060227 */ /* 0x001fca00078e00ff */
[----:B------:R-:W-:-:S07]  /*a550*/  @P0 SHF.R.U32.HI R4, RZ, R7, R6 ;  /* 0x00000007ff040219 */ /* 0x000fce0000011606 */
.L_x_1671:
[----:B------:R-:W-:Y:S05]  /*a560*/  BSYNC B0 ;  /* 0x0000000000007941 */ /* 0x000fea0003800000 */
.L_x_1669:
[----:B------:R-:W-:-:S05]  /*a570*/  IMAD R3, R4, R3, RZ ;  /* 0x0000000304037224 */ /* 0x000fca00078e02ff */
[----:B------:R-:W-:-:S07]  /*a580*/  VIMNMX R0, R0, R3, !PT ;  /* 0x0000000300007248 */ /* 0x000fce0007fe0100 */
.L_x_1668:
[----:B------:R-:W-:Y:S01]  /*a590*/  SHF.R.S32.HI R3, RZ, 0x1f, R0 ;  /* 0x0000001fff037819 */ /* 0x000fe20000011400 */
[----:B------:R-:W-:Y:S01]  /*a5a0*/  BSSY B0, `(.L_x_1672) ;  /* 0x0000026000007945 */ /* 0x000fe20003800000 */
[----:B------:R-:W-:Y:S02]  /*a5b0*/  IMAD.MOV.U32 R89, RZ, RZ, RZ ;  /* 0x000000ffff597224 */ /* 0x000fe400078e00ff */
[----:B------:R-:W-:-:S04]  /*a5c0*/  LEA.HI R3, R3, R0, RZ, 0x7 ;  /* 0x0000000003037211 */ /* 0x000fc800078f38ff */
        /* <DEDUP_REMOVED lines=35> */
.L_x_1673:
[----:B------:R-:W-:Y:S05]  /*a800*/  BSYNC B0 ;  /* 0x0000000000007941 */ /* 0x000fea0003800000 */
.L_x_1672:
[-C--:B------:R-:W-:Y:S01]  /*a810*/  IMAD R192, R209, R89.reuse, R192 ;  /* 0x00000059d1c07224 */ /* 0x080fe200078e02c0 */
[----:B------:R-:W-:Y:S02]  /*a820*/  PLOP3.LUT P0, PT, PT, PT, PT, 0x80, 0x0 ;  /* 0x000000000000781c */ /* 0x000fe40003f0f070 */
[----:B------:R-:W-:Y:S02]  /*a830*/  CS2R R92, SRZ ;  /* 0x00000000005c7805 */ /* 0x000fe4000001ff00 */
[----:B------:R-:W-:Y:S01]  /*a840*/  CS2R R74, SRZ ;  /* 0x00000000004a7805 */ /* 0x000fe2000001ff00 */
[----:B------:R-:W-:Y:S01]  /*a850*/  IMAD.MOV.U32 R0, RZ, RZ, RZ ;  /* 0x000000ffff007224 */ /* 0x000fe200078e00ff */
[----:B------:R-:W-:Y:S01]  /*a860*/  VIADDMNMX R89, R192, R89, R25, PT ;  /* 0x00000059c0597246 */ /* 0x000fe20003800119 */
[----:B------:R-:W-:Y:S01]  /*a870*/  IMAD.MOV.U32 R94, RZ, RZ, RZ ;  /* 0x000000ffff5e7224 */ /* 0x000fe200078e00ff */
[----:B------:R-:W-:Y:S01]  /*a880*/  CS2R R40, SRZ ;  /* 0x0000000000287805 */ /* 0x000fe2000001ff00 */
[----:B------:R-:W-:Y:S01]  /*a890*/  IMAD.MOV.U32 R7, RZ, RZ, RZ ;  /* 0x000000ffff077224 */ /* 0x000fe200078e00ff */
[----:B------:R-:W-:-:S02]  /*a8a0*/  ISETP.GT.AND P1, PT, R89, R192, PT ;  /* 0x000000c05900720c */ /* 0x000fc40003f24270 */
        /* <DEDUP_REMOVED lines=29> */
[----:B------:R-:W-:-:S02]  /*aa80*/  IMAD.MOV.U32 R54, RZ, RZ, RZ ;  /* 0x000000ffff367224 */ /* 0x000fc400078e00ff */
[----:B------:R-:W-:Y:S02]  /*aa90*/  IMAD.MOV.U32 R59, RZ, RZ, RZ ;  /* 0x000000ffff3b7224 */ /* 0x000fe400078e00ff */
[----:B------:R-:W-:Y:S02]  /*aaa0*/  IMAD.MOV.U32 R131, RZ, RZ, RZ ;  /* 0x000000ffff837224 */ /* 0x000fe400078e00ff */
[----:B------:R-:W-:Y:S02]  /*aab0*/  IMAD.MOV.U32 R140, RZ, RZ, RZ ;  /* 0x000000ffff8c7224 */ /* 0x000fe400078e00ff */
[----:B------:R-:W-:Y:S02]  /*aac0*/  IMAD.MOV.U32 R142, RZ, RZ, RZ ;  /* 0x000000ffff8e7224 */ /* 0x000fe400078e00ff */
[----:B------:R-:W-:Y:S02]  /*aad0*/  IMAD.MOV.U32 R62, RZ, RZ, RZ ;  /* 0x000000ffff3e7224 */ /* 0x000fe400078e00ff */
[----:B------:R-:W-:-:S02]  /*aae0*/  IMAD.MOV.U32 R137, RZ, RZ, RZ ;  /* 0x000000ffff897224 */ /* 0x000fc400078e00ff */
[----:B------:R-:W-:Y:S02]  /*aaf0*/  IMAD.MOV.U32 R68, RZ, RZ, RZ ;  /* 0x000000ffff447224 */ /* 0x000fe400078e00ff */
[----:B------:R-:W-:Y:S02]  /*ab00*/  IMAD.MOV.U32 R139, RZ, RZ, RZ ;  /* 0x000000ffff8b7224 */ /* 0x000fe400078e00ff */
[----:B------:R-:W-:Y:S02]  /*ab10*/  IMAD.MOV.U32 R148, RZ, RZ, RZ ;  /* 0x000000ffff947224 */ /* 0x000fe400078e00ff */
[----:B------:R-:W-:Y:S02]  /*ab20*/  IMAD.MOV.U32 R150, RZ, RZ, RZ ;  /* 0x000000ffff967224 */ /* 0x000fe400078e00ff */
[----:B------:R-:W-:Y:S02]  /*ab30*/  IMAD.MOV.U32 R145, RZ, RZ, RZ ;  /* 0x000000ffff917224 */ /* 0x000fe400078e00ff */
        /* <DEDUP_REMOVED lines=10> */
.L_x_2001:
        /* <DEDUP_REMOVED lines=25> */
.L_x_1676:
        /* <DEDUP_REMOVED lines=13> */
.L_x_1680:
[----:B-1----:R1:W2:Y:S02]  /*ae40*/  SYNCS.PHASECHK.TRANS64.TRYWAIT P0, [R16+URZ+0x22800], R3 ;  /* 0x02280003100075a7 */ /* 0x0022a4000800017f */
[----:B--2---:R-:W-:Y:S05]  /*ae50*/  @!P0 NANOSLEEP.SYNCS 0x989680 ;  /* 0x009896800000895d */ /* 0x004fea0003900000 */
[----:B------:R-:W2:Y:S02]  /*ae60*/  @!P0 SYNCS.PHASECHK.TRANS64 P0, [R16+URZ+0x22800], R3 ;  /* 0x02280003100085a7 */ /* 0x000ea4000800007f */
[----:B--2---:R-:W-:Y:S05]  /*ae70*/  @!P0 BRA `(.L_x_1680) ;  /* 0xfffffffc00f08947 */ /* 0x004fea000383ffff */
.L_x_1679:
[----:B------:R-:W-:Y:S05]  /*ae80*/  BSYNC B0 ;  /* 0x0000000000007941 */ /* 0x000fea0003800000 */
.L_x_1678:
[----:B------:R-:W-:Y:S05]  /*ae90*/  BRA `(.L_x_1681) ;  /* 0x0000006c00bc7947 */ /* 0x000fea0003800000 */
.L_x_1677:
[----:B------:R-:W-:Y:S01]  /*aea0*/  ULOP3.LUT UP0, URZ, UR39, 0x1bf, URZ, 0xc0, !UPT ;  /* 0x000001bf273f7892 */ /* 0x000fe2000f80c03f */
[----:B-----5:R-:W-:Y:S01]  /*aeb0*/  SHF.R.S32.HI R0, RZ, 0x1f, R24 ;  /* 0x0000001fff007819 */ /* 0x020fe20000011418 */
[----:B------:R-:W-:Y:S01]  /*aec0*/  ULDC.64 UR4, c[0x0][0x3f8] ;  /* 0x0000fe0000047ab9 */ /* 0x000fe20000000a00 */
[----:B------:R-:W-:Y:S01]  /*aed0*/  ULDC.64 UR6, c[0x0][0x408] ;  /* 0x0001020000067ab9 */ /* 0x000fe20000000a00 */
[----:B------:R-:W-:Y:S02]  /*aee0*/  IMAD.WIDE.U32 R26, R24, UR4, RZ ;  /* 0x00000004181a7c25 */ /* 0x000fe4000f8e00ff */
[----:B------:R-:W-:Y:S02]  /*aef0*/  PLOP3.LUT P0, PT, PT, PT, UP0, 0x80, 0x0 ;  /* 0x000000000000781c */ /* 0x000fe40003f0f008 */
[C---:B------:R-:W-:Y:S02]  /*af00*/  IMAD R3, R0.reuse, UR4, RZ ;  /* 0x0000000400037c24 */ /* 0x040fe4000f8e02ff */
[----:B------:R-:W-:-:S02]  /*af10*/  IMAD R5, R0, UR6, RZ ;  /* 0x0000000600057c24 */ /* 0x000fc4000f8e02ff */
[C---:B------:R-:W-:Y:S02]  /*af20*/  IMAD R3, R24.reuse, UR5, R3 ;  /* 0x0000000518037c24 */ /* 0x040fe4000f8e0203 */
[C---:B------:R-:W-:Y:S02]  /*af30*/  IMAD R5, R24.reuse, UR7, R5 ;  /* 0x0000000718057c24 */ /* 0x040fe4000f8e0205 */
[----:B------:R-:W-:-:S04]  /*af40*/  IMAD.WIDE.U32 R24, R24, UR6, RZ ;  /* 0x0000000618187c25 */ /* 0x000fc8000f8e00ff */
[----:B------:R-:W-:Y:S02]  /*af50*/  IMAD.IADD R29, R3, 0x1, R27 ;  /* 0x00000001031d7824 */ /* 0x000fe400078e021b */
[----:B------:R-:W-:Y:S01]  /*af60*/  IMAD.IADD R31, R5, 0x1, R25 ;  /* 0x00000001051f7824 */ /* 0x000fe200078e0219 */
[----:B------:R-:W-:Y:S06]  /*af70*/  @!P0 BRA `(.L_x_1682) ;  /* 0x0000000000408947 */ /* 0x000fec0003800000 */
        /* <DEDUP_REMOVED lines=16> */
.L_x_1682:
[----:B------:R-:W-:Y:S01]  /*b080*/  ULDC.U8 UR4, c[0x0][0x410] ;  /* 0x0001040000047ab9 */ /* 0x000fe20000000000 */
[----:B------:R-:W-:Y:S01]  /*b090*/  BSSY B0, `(.L_x_1683) ;  /* 0x00006c7000007945 */ /* 0x000fe20003800000 */
[----:B------:R-:W-:Y:S01]  /*b0a0*/  ISETP.NE.AND P0, PT, RZ, UR4, PT ;  /* 0x00000004ff007c0c */ /* 0x000fe2000bf05270 */
[----:B------:R-:W-:-:S12]  /*b0b0*/  IMAD.IADD R10, R176, 0x1, R178 ;  /* 0x00000001b00a7824 */ /* 0x000fd800078e02b2 */
[----:B------:R-:W-:Y:S05]  /*b0c0*/  @!P0 BRA `(.L_x_1684) ;  /* 0x00000034008c8947 */ /* 0x000fea0003800000 */
[----:B------:R-:W0:Y:S01]  /*b0d0*/  LDC R45, c[0x0][0x448] ;  /* 0x00011200ff2d7b82 */ /* 0x000e220000000800 */
[----:B------:R-:W-:Y:S01]  /*b0e0*/  IMAD.MOV.U32 R4, RZ, RZ, R26 ;  /* 0x000000ffff047224 */ /* 0x000fe200078e001a */
[----:B------:R-:W-:Y:S01]  /*b0f0*/  ULDC.64 UR4, c[0x0][0x3f8] ;  /* 0x0000fe0000047ab9 */ /* 0x000fe20000000a00 */
[----:B------:R-:W-:Y:S01]  /*b100*/  IMAD.MOV.U32 R8, RZ, RZ, R24 ;  /* 0x000000ffff087224 */ /* 0x000fe200078e0018 */
[----:B------:R-:W-:Y:S01]  /*b110*/  ULDC.64 UR6, c[0x0][0x408] ;  /* 0x0001020000067ab9 */ /* 0x000fe20000000a00 */
[----:B------:R-:W-:Y:S01]  /*b120*/  IMAD.MOV.U32 R9, RZ, RZ, R31 ;  /* 0x000000ffff097224 */ /* 0x000fe200078e001f */
[----:B------:R-:W-:Y:S01]  /*b130*/  ULDC.64 UR8, c[0x0][0x400] ;  /* 0x0001000000087ab9 */ /* 0x000fe20000000a00 */
[----:B0-----:R-:W-:-:S13]  /*b140*/  ISETP.NE.AND P0, PT, R45, 0x1, PT ;  /* 0x000000012d00780c */ /* 0x001fda0003f05270 */
[----:B------:R-:W0:Y:S08]  /*b150*/  @P0 LDC R3, c[0x0][0x44c] ;  /* 0x00011300ff030b82 */ /* 0x000e300000000800 */
[----:B------:R-:W1:Y:S01]  /*b160*/  @P0 LDC R5, c[0x0][0x450] ;  /* 0x00011400ff050b82 */ /* 0x000e620000000800 */
[----:B0-----:R-:W-:-:S04]  /*b170*/  @P0 IMAD.HI.U32 R0, R10, R3, RZ ;  /* 0x000000030a000227 */ /* 0x001fc800078e00ff */
[----:B------:R-:W-:Y:S01]  /*b180*/  IMAD.MOV.U32 R3, RZ, RZ, R10 ;  /* 0x000000ffff037224 */ /* 0x000fe200078e000a */
[----:B-1----:R-:W-:Y:S01]  /*b190*/  @P0 SHF.R.U32.HI R3, RZ, R5, R0 ;  /* 0x00000005ff030219 */ /* 0x002fe20000011600 */
[----:B------:R-:W-:-:S03]  /*b1a0*/  IMAD.MOV.U32 R5, RZ, RZ, R29 ;  /* 0x000000ffff057224 */ /* 0x000fc600078e001d */
[----:B------:R-:W-:Y:S01]  /*b1b0*/  SHF.R.S32.HI R0, RZ, 0x1f, R3 ;  /* 0x0000001fff007819 */ /* 0x000fe20000011403 */
[----:B------:R-:W-:-:S04]  /*b1c0*/  IMAD.WIDE.U32 R4, R3, UR4, R4 ;  /* 0x0000000403047c25 */ /* 0x000fc8000f8e0004 */
[----:B------:R-:W-:Y:S02]  /*b1d0*/  IMAD R6, R0, UR4, RZ ;  /* 0x0000000400067c24 */ /* 0x000fe4000f8e02ff */
[----:B------:R-:W-:-:S04]  /*b1e0*/  IMAD.WIDE.U32 R8, R3, UR6, R8 ;  /* 0x0000000603087c25 */ /* 0x000fc8000f8e0008 */
[----:B------:R-:W-:Y:S01]  /*b1f0*/  IMAD R0, R0, UR6, RZ ;  /* 0x0000000600007c24 */ /* 0x000fe2000f8e02ff */
[----:B------:R-:W-:Y:S01]  /*b200*/  IADD3 R38, P1, R8, UR8, RZ ;  /* 0x0000000808267c10 */ /* 0x000fe2000ff3e0ff */
[C---:B------:R-:W-:Y:S01]  /*b210*/  IMAD R13, R3.reuse, UR5, R6 ;  /* 0x00000005030d7c24 */ /* 0x040fe2000f8e0206 */
[----:B------:R-:W-:Y:S01]  /*b220*/  ULDC.64 UR4, c[0x0][0x3e8] ;  /* 0x0000fa0000047ab9 */ /* 0x000fe20000000a00 */
[----:B------:R-:W-:Y:S01]  /*b230*/  IMAD R3, R3, UR7, R0 ;  /* 0x0000000703037c24 */ /* 0x000fe2000f8e0200 */
[----:B------:R-:W-:Y:S01]  /*b240*/  IADD3 R6, P0, R4, UR4, RZ ;  /* 0x0000000404067c10 */ /* 0x000fe2000ff1e0ff */
[----:B------:R-:W-:-:S03]  /*b250*/  UMOV UR4, 0xffffffff ;  /* 0xffffffff00047882 */ /* 0x000fc60000000000 */
[----:B------:R-:W-:Y:S02]  /*b260*/  IADD3.X R13, R5, UR5, R13, P0, !PT ;  /* 0x00000005050d7c10 */ /* 0x000fe400087fe40d */
[----:B------:R-:W-:Y:S01]  /*b270*/  IADD3.X R3, R9, UR9, R3, P1, !PT ;  /* 0x0000000909037c10 */ /* 0x000fe20008ffe403 */
[----:B------:R-:W-:Y:S06]  /*b280*/  BRA.DIV UR4, `(.L_x_1685) ;  /* 0x000001fa047c7947 */ /* 0x000fec000b800000 */
[----:B------:R0:W1:Y:S04]  /*b290*/  SHFL.IDX PT, R0, R13, RZ, 0x1e1f ;  /* 0x001e1fff0d007589 */ /* 0x00006800000e0000 */
[----:B------:R-:W2:Y:S04]  /*b2a0*/  SHFL.IDX PT, R6, R6, RZ, 0x1e1f ;  /* 0x001e1fff06067589 */ /* 0x000ea800000e0000 */
[----:B------:R-:W3:Y:S04]  /*b2b0*/  SHFL.IDX PT, R3, R3, RZ, 0x1e1f ;  /* 0x001e1fff03037589 */ /* 0x000ee800000e0000 */
[----:B0-----:R-:W4:Y:S02]  /*b2c0*/  SHFL.IDX PT, R38, R38, RZ, 0x1e1f ;  /* 0x001e1fff26267589 */ /* 0x001f2400000e0000 */
.L_x_2007:
[----:B------:R-:W-:Y:S01]  /*b2d0*/  IMAD R45, R170, R45, RZ ;  /* 0x0000002daa2d7224 */ /* 0x000fe200078e02ff */
[----:B------:R-:W-:Y:S01]  /*b2e0*/  BSSY B1, `(.L_x_1686) ;  /* 0x000004c000017945 */ /* 0x000fe20003800000 */
[----:B------:R-:W-:Y:S02]  /*b2f0*/  CS2R R8, SRZ ;  /* 0x0000000000087805 */ /* 0x000fe4000001ff00 */
[----:B------:R-:W-:Y:S02]  /*b300*/  CS2R R12, SRZ ;  /* 0x00000000000c7805 */ /* 0x000fe4000001ff00 */
[----:B------:R-:W-:Y:S02]  /*b310*/  CS2R R20, SRZ ;  /* 0x0000000000147805 */ /* 0x000fe4000001ff00 */
[----:B------:R-:W-:Y:S02]  /*b320*/  ISETP.GE.AND P0, PT, R10, R45, PT ;  /* 0x0000002d0a00720c */ /* 0x000fe40003f06270 */
        /* <DEDUP_REMOVED lines=10> */
[----:B------:R-:W3:Y:S01]  /*b3d0*/  LDL R41, [R1+0x44] ;  /* 0x0000440001297983 */ /* 0x000ee20000100800 */
[----:B------:R-:W-:-:S03]  /*b3e0*/  ULDC UR4, c[0x0][0x3f4] ;  /* 0x0000fd0000047ab9 */ /* 0x000fc60000000800 */
[----:B------:R-:W3:Y:S04]  /*b3f0*/  LDL R40, [R1+0x40] ;  /* 0x0000400001287983 */ /* 0x000ee80000100800 */
[----:B------:R-:W3:Y:S04]  /*b400*/  LDL R39, [R1+0x3c] ;  /* 0x00003c0001277983 */ /* 0x000ee80000100800 */
[----:B------:R-:W3:Y:S04]  /*b410*/  LDL R51, [R1+0x38] ;  /* 0x0000380001337983 */ /* 0x000ee80000100800 */
[----:B------:R-:W3:Y:S01]  /*b420*/  LDL R50, [R1+0x34] ;  /* 0x0000340001327983 */ /* 0x000ee20000100800 */
[----:B------:R-:W-:-:S02]  /*b430*/  ISETP.GE.AND P5, PT, R174, UR4, PT ;  /* 0x00000004ae007c0c */ /* 0x000fc4000bfa6270 */
[----:B------:R-:W-:Y:S02]  /*b440*/  CS2R R34, SRZ ;  /* 0x0000000000227805 */ /* 0x000fe4000001ff00 */
[----:B------:R-:W-:Y:S02]  /*b450*/  ISETP.GE.AND P2, PT, R190, UR4, PT ;  /* 0x00000004be007c0c */ /* 0x000fe4000bf46270 */
[----:B------:R-:W-:Y:S02]  /*b460*/  CS2R R36, SRZ ;  /* 0x0000000000247805 */ /* 0x000fe4000001ff00 */
[----:B------:R-:W-:Y:S02]  /*b470*/  ISETP.GE.AND P3, PT, R189, UR4, PT ;  /* 0x00000004bd007c0c */ /* 0x000fe4000bf66270 */
[----:B------:R-:W-:-:S03]  /*b480*/  CS2R R30, SRZ ;  /* 0x00000000001e7805 */ /* 0x000fc6000001ff00 */
[----:B------:R-:W-:Y:S02]  /*b490*/  @!P5 SHF.R.S32.HI R7, RZ, 0x1f, R174 ;  /* 0x0000001fff07d819 */ /* 0x000fe400000114ae */
[C---:B--2---:R-:W-:Y:S02]  /*b4a0*/  @!P5 IADD3 R4, P0, R174.reuse, R6, RZ ;  /* 0x00000006ae04d210 */ /* 0x044fe40007f1e0ff */
[----:B----4-:R-:W-:Y:S02]  /*b4b0*/  @!P5 IADD3 R8, P1, R174, R38, RZ ;  /* 0x00000026ae08d210 */ /* 0x010fe40007f3e0ff */
[----:B------:R-:W-:Y:S01]  /*b4c0*/  @!P2 IADD3 R10, P4, R190, R6, RZ ;  /* 0x00000006be0aa210 */ /* 0x000fe20007f9e0ff */
[--C-:B-1----:R-:W-:Y:S02]  /*b4d0*/  @!P5 IMAD.X R5, R0, 0x1, R7.reuse, P0 ;  /* 0x000000010005d824 */ /* 0x102fe400000e0607 */
[----:B---3--:R-:W-:Y:S01]  /*b4e0*/  @!P5 IMAD.X R9, R3, 0x1, R7, P1 ;  /* 0x000000010309d824 */ /* 0x008fe200008e0607 */
[----:B------:R-:W-:-:S02]  /*b4f0*/  ISETP.GE.AND P1, PT, R196, UR4, PT ;  /* 0x00000004c4007c0c */ /* 0x000fc4000bf26270 */
[----:B------:R-:W5:Y:S01]  /*b500*/  @!P5 LD.E.64 R34, desc[UR42][R4.64] ;  /* 0x0000002a0422d980 */ /* 0x000f62000c101b00 */
[----:B------:R-:W-:-:S03]  /*b510*/  @!P2 IADD3 R12, P0, R190, R38, RZ ;  /* 0x00000026be0ca210 */ /* 0x000fc60007f1e0ff */
[----:B------:R0:W5:Y:S01]  /*b520*/  @!P5 LD.E.64 R36, desc[UR42][R8.64] ;  /* 0x0000002a0824d980 */ /* 0x000162000c101b00 */
[----:B------:R-:W-:Y:S02]  /*b530*/  @!P3 IADD3 R48, P5, R189, R38, RZ ;  /* 0x00000026bd30b210 */ /* 0x000fe40007fbe0ff */
[----:B------:R-:W-:Y:S02]  /*b540*/  CS2R R32, SRZ ;  /* 0x0000000000207805 */ /* 0x000fe4000001ff00 */
[----:B------:R-:W-:Y:S02]  /*b550*/  CS2R R26, SRZ ;  /* 0x00000000001a7805 */ /* 0x000fe4000001ff00 */
[----:B------:R-:W-:Y:S02]  /*b560*/  CS2R R28, SRZ ;  /* 0x00000000001c7805 */ /* 0x000fe4000001ff00 */
[----:B------:R-:W-:Y:S02]  /*b570*/  CS2R R20, SRZ ;  /* 0x0000000000147805 */ /* 0x000fe4000001ff00 */
[----:B------:R-:W-:-:S02]  /*b580*/  CS2R R24, SRZ ;  /* 0x0000000000187805 */ /* 0x000fc4000001ff00 */
[----:B0-----:R-:W-:Y:S01]  /*b590*/  CS2R R8, SRZ ;  /* 0x0000000000087805 */ /* 0x001fe2000001ff00 */
[C-C-:B------:R-:W-:Y:S01]  /*b5a0*/  @!P2 IMAD.X R11, R0.reuse, 0x1, R41.reuse, P4 ;  /* 0x00000001000ba824 */ /* 0x140fe200020e0629 */
[----:B------:R-:W-:Y:S01]  /*b5b0*/  @!P3 IADD3 R14, P4, R189, R6, RZ ;  /* 0x00000006bd0eb210 */ /* 0x000fe20007f9e0ff */
[C---:B------:R-:W-:Y:S02]  /*b5c0*/  @!P2 IMAD.X R13, R3.reuse, 0x1, R41, P0 ;  /* 0x00000001030da824 */ /* 0x040fe400000e0629 */
[--C-:B------:R-:W-:Y:S01]  /*b5d0*/  @!P3 IMAD.X R49, R3, 0x1, R40.reuse, P5 ;  /* 0x000000010331b824 */ /* 0x100fe200028e0628 */
[----:B------:R-:W5:Y:S01]  /*b5e0*/  @!P2 LD.E.64 R30, desc[UR42][R10.64] ;  /* 0x0000002a0a1ea980 */ /* 0x000f62000c101b00 */
[----:B------:R-:W-:Y:S01]  /*b5f0*/  @!P3 IMAD.X R15, R0, 0x1, R40, P4 ;  /* 0x00000001000fb824 */ /* 0x000fe200020e0628 */
[----:B------:R-:W-:Y:S02]  /*b600*/  ISETP.GE.AND P0, PT, R191, UR4, PT ;  /* 0x00000004bf007c0c */ /* 0x000fe4000bf06270 */
[----:B------:R0:W5:Y:S01]  /*b610*/  @!P2 LD.E.64 R32, desc[UR42][R12.64] ;  /* 0x0000002a0c20a980 */ /* 0x000162000c101b00 */
[----:B------:R-:W-:-:S02]  /*b620*/  ISETP.GE.AND P2, PT, R197, UR4, PT ;  /* 0x00000004c5007c0c */ /* 0x000fc4000bf46270 */
[C---:B------:R-:W-:Y:S01]  /*b630*/  @!P1 IADD3 R42, P4, R196.reuse, R38, RZ ;  /* 0x00000026c42a9210 */ /* 0x040fe20007f9e0ff */
[----:B------:R1:W5:Y:S04]  /*b640*/  @!P3 LD.E.64 R26, desc[UR42][R14.64] ;  /* 0x0000002a0e1ab980 */ /* 0x000368000c101b00 */
[----:B------:R2:W5:Y:S01]  /*b650*/  @!P3 LD.E.64 R28, desc[UR42][R48.64] ;  /* 0x0000002a301cb980 */ /* 0x000562000c101b00 */
[----:B------:R-:W-:Y:S01]  /*b660*/  @!P1 IADD3 R40, P3, R196, R6, RZ ;  /* 0x00000006c4289210 */ /* 0x000fe20007f7e0ff */
[----:B------:R-:W-:-:S04]  /*b670*/  @!P1 IMAD.X R43, R3, 0x1, R39, P4 ;  /* 0x00000001032b9824 */ /* 0x000fc800020e0627 */
[----:B------:R-:W-:Y:S01]  /*b680*/  @!P1 IMAD.X R41, R0, 0x1, R39, P3 ;  /* 0x0000000100299824 */ /* 0x000fe200018e0627 */
[----:B------:R2:W5:Y:S01]  /*b690*/  @!P1 LD.E.64 R24, desc[UR42][R42.64] ;  /* 0x0000002a2a189980 */ /* 0x000562000c101b00 */
[----:B------:R-:W-:-:S03]  /*b6a0*/  @!P0 IADD3 R46, P5, R191, R6, RZ ;  /* 0x00000006bf2e8210 */ /* 0x000fc60007fbe0ff */
[----:B------:R2:W5:Y:S01]  /*b6b0*/  @!P1 LD.E.64 R20, desc[UR42][R40.64] ;  /* 0x0000002a28149980 */ /* 0x000562000c101b00 */
[----:B------:R-:W-:Y:S02]  /*b6c0*/  @!P0 IADD3 R4, P1, R191, R38, RZ ;  /* 0x00000026bf048210 */ /* 0x000fe40007f3e0ff */
[C---:B------:R-:W-:Y:S02]  /*b6d0*/  @!P2 IADD3 R6, P3, R197.reuse, R6, RZ ;  /* 0x00000006c506a210 */ /* 0x040fe40007f7e0ff */
[----:B------:R-:W-:Y:S02]  /*b6e0*/  @!P2 IADD3 R38, P4, R197, R38, RZ ;  /* 0x00000026c526a210 */ /* 0x000fe40007f9e0ff */
[----:B0-----:R-:W-:Y:S02]  /*b6f0*/  CS2R R12, SRZ ;  /* 0x00000000000c7805 */ /* 0x001fe4000001ff00 */
[----:B-1----:R-:W-:Y:S02]  /*b700*/  CS2R R14, SRZ ;  /* 0x00000000000e7805 */ /* 0x002fe4000001ff00 */
[----:B------:R-:W-:Y:S01]  /*b710*/  CS2R R10, SRZ ;  /* 0x00000000000a7805 */ /* 0x000fe2000001ff00 */
[----:B------:R-:W-:-:S02]  /*b720*/  @!P0 IMAD.X R47, R0, 0x1, R51, P5 ;  /* 0x00000001002f8824 */ /* 0x000fc400028e0633 */
[C---:B------:R-:W-:Y:S02]  /*b730*/  @!P0 IMAD.X R5, R3.reuse, 0x1, R51, P1 ;  /* 0x0000000103058824 */ /* 0x040fe400008e0633 */
[--C-:B------:R-:W-:Y:S01]  /*b740*/  @!P2 IMAD.X R7, R0, 0x1, R50.reuse, P3 ;  /* 0x000000010007a824 */ /* 0x100fe200018e0632 */
[----:B------:R2:W5:Y:S01]  /*b750*/  @!P0 LD.E.64 R12, desc[UR42][R46.64] ;  /* 0x0000002a2e0c8980 */ /* 0x000562000c101b00 */
[----:B------:R-:W-:-:S03]  /*b760*/  @!P2 IMAD.X R39, R3, 0x1, R50, P4 ;  /* 0x000000010327a824 */ /* 0x000fc600020e0632 */
[----:B------:R2:W5:Y:S04]  /*b770*/  @!P0 LD.E.64 R14, desc[UR42][R4.64] ;  /* 0x0000002a040e8980 */ /* 0x000568000c101b00 */
[----:B------:R2:W5:Y:S04]  /*b780*/  @!P2 LD.E.64 R8, desc[UR42][R6.64] ;  /* 0x0000002a0608a980 */ /* 0x000568000c101b00 */
[----:B------:R2:W5:Y:S02]  /*b790*/  @!P2 LD.E.64 R10, desc[UR42][R38.64] ;  /* 0x0000002a260aa980 */ /* 0x000564000c101b00 */
.L_x_1687:
[----:B------:R-:W-:Y:S05]  /*b7a0*/  BSYNC B1 ;  /* 0x0000000000017941 */ /* 0x000fea0003800000 */
.L_x_1686:
[----:B------:R-:W-:Y:S01]  /*b7b0*/  ULEA.HI UR4, UR37, UR37, URZ, 0x1 ;  /* 0x0000002525047291 */ /* 0x000fe2000f8f083f */
[----:B---3--:R-:W-:Y:S01]  /*b7c0*/  VIADDMNMX R3, R45, -R178, 0x80, PT ;  /* 0x000000802d037446 */ /* 0x008fe200038009b2 */
[----:B------:R-:W-:Y:S02]  /*b7d0*/  BSSY B1, `(.L_x_1688) ;  /* 0x0000008000017945 */ /* 0x000fe40003800000 */
[----:B------:R-:W-:Y:S01]  /*b7e0*/  ULOP3.LUT UR4, UR4, 0xfffffffe, URZ, 0xc0, !UPT ;  /* 0xfffffffe04047892 */ /* 0x000fe2000f8ec03f */
[----:B------:R-:W-:-:S03]  /*b7f0*/  ISETP.GE.AND P1, PT, R176, R3, PT ;  /* 0x00000003b000720c */ /* 0x000fc60003f26270 */
[----:B------:R-:W-:-:S06]  /*b800*/  UIADD3 UR4, UR37, -UR4, URZ ;  /* 0x8000000425047290 */ /* 0x000fcc000fffe03f */
[----:B--2---:R-:W-:-:S05]  /*b810*/  IMAD.U32 R5, RZ, RZ, UR4 ;  /* 0x00000004ff057e24 */ /* 0x004fca000f8e00ff */
[----:B------:R-:W-:-:S04]  /*b820*/  SHF.L.U32 R5, R5, 0x1f, RZ ;  /* 0x0000001f05057819 */ /* 0x000fc800000006ff */
[----:B------:R-:W0:Y:S02]  /*b830*/  SYNCS.PHASECHK.TRANS64.TRYWAIT P0, [R16+URZ+0x22800], R5 ;  /* 0x02280005100075a7 */ /* 0x000e24000800017f */
[----:B0-----:R-:W-:Y:S05]  /*b840*/  @!P0 BRA `(.L_x_1689) ;  /* 0x000001f4007c8947 */ /* 0x001fea0003800000 */
.L_x_2008:
[----:B------:R-:W-:Y:S05]  /*b850*/  BSYNC B1 ;  /* 0x0000000000017941 */ /* 0x000fea0003800000 */
.L_x_1688:
[----:B------:R-:W-:Y:S05]  /*b860*/  @P1 BRA `(.L_x_1690) ;  /* 0x0000006400241947 */ /* 0x000fea0003800000 */
[----:B-1----:R-:W1:Y:S01]  /*b870*/  LDC R0, c[0x0][0x3f4] ;  /* 0x0000fd00ff007b82 */ /* 0x002e620000000800 */
[----:B------:R-:W-:Y:S01]  /*b880*/  BSSY B1, `(.L_x_1691) ;  /* 0x000007f000017945 */ /* 0x000fe20003800000 */
[-C--:B-1----:R-:W-:Y:S02]  /*b890*/  ISETP.GE.AND P0, PT, R174, R0.reuse, PT ;  /* 0x00000000ae00720c */ /* 0x082fe40003f06270 */
[-C--:B------:R-:W-:Y:S02]  /*b8a0*/  ISETP.GE.AND P1, PT, R190, R0.reuse, PT ;  /* 0x00000000be00720c */ /* 0x080fe40003f26270 */
[-C--:B------:R-:W-:Y:S02]  /*b8b0*/  ISETP.GE.AND P2, PT, R189, R0.reuse, PT ;  /* 0x00000000bd00720c */ /* 0x080fe40003f46270 */
[-C--:B------:R-:W-:Y:S02]  /*b8c0*/  ISETP.GE.AND P3, PT, R196, R0.reuse, PT ;  /* 0x00000000c400720c */ /* 0x080fe40003f66270 */
[----:B------:R-:W-:-:S02]  /*b8d0*/  ISETP.GE.AND P4, PT, R191, R0, PT ;  /* 0x00000000bf00720c */ /* 0x000fc40003f86270 */
[----:B------:R-:W-:Y:S01]  /*b8e0*/  ISETP.GE.AND P5, PT, R197, R0, PT ;  /* 0x00000000c500720c */ /* 0x000fe20003fa6270 */
[----:B------:R-:W-:Y:S02]  /*b8f0*/  IMAD.IADD R0, R16, 0x1, R202 ;  /* 0x0000000110007824 */ /* 0x000fe400078e02ca */
[----:B------:R-:W-:Y:S10]  /*b900*/  @P0 BRA `(.L_x_1692) ;  /* 0x0000000400d80947 */ /* 0x000ff40003800000 */
[----:B0-----:R-:W0:Y:S01]  /*b910*/  LDS.128 R4, [R0+0x10400] ;  /* 0x0104000000047984 */ /* 0x001e220000000c00 */
[----:B----45:R-:W-:Y:S02]  /*b920*/  SHF.R.U32.HI R38, RZ, 0x8, R34 ;  /* 0x00000008ff267819 */ /* 0x030fe40000011622 */
[----:B------:R-:W-:Y:S02]  /*b930*/  LOP3.LUT R3, R34, 0xff, RZ, 0xc0, !PT ;  /* 0x000000ff22037812 */ /* 0x000fe400078ec0ff */
        /* <DEDUP_REMOVED lines=26> */
[--C-:B------:R-:W-:Y:S01]  /*bae0*/  HADD2.F32 R35, -RZ, R3.reuse.H0_H0 ;  /* 0x20000003ff237230 */ /* 0x100fe20000004100 */
[----:B------:R-:W-:Y:S01]  /*baf0*/  LOP3.LUT R39, R39, 0xff000000, R34, 0xf8, !PT ;  /* 0xff00000027277812 */ /* 0x000fe200078ef822 */
[----:B------:R-:W-:Y:S01]  /*bb00*/  HADD2.F32 R34, -RZ, R3.H1_H1 ;  /* 0x30000003ff227230 */ /* 0x000fe20000004100 */
[--C-:B------:R-:W-:Y:S01]  /*bb10*/  LOP3.LUT R43, R43, 0xff0000, R36.reuse, 0xf8, !PT ;  /* 0x00ff00002b2b7812 */ /* 0x100fe200078ef824 */
[----:B------:R-:W-:Y:S01]  /*bb20*/  HADD2.F32 R46, -RZ, R42.H1_H1 ;  /* 0x3000002aff2e7230 */ /* 0x000fe20000004100 */
[----:B------:R-:W-:Y:S01]  /*bb30*/  F2FP.F16.E4M3.UNPACK_B R6, R6 ;  /* 0x00000006ff06723e */ /* 0x000fe200020006ff */
[----:B------:R-:W-:Y:S01]  /*bb40*/  HADD2.F32 R40, -RZ, R38.H1_H1 ;  /* 0x30000026ff287230 */ /* 0x000fe20000004100 */
[----:B------:R-:W-:Y:S01]  /*bb50*/  LOP3.LUT R43, R43, 0xff000000, R36, 0xf8, !PT ;  /* 0xff0000002b2b7812 */ /* 0x000fe200078ef824 */
[----:B------:R-:W-:Y:S01]  /*bb60*/  HADD2.F32 R42, -RZ, R42.H0_H0 ;  /* 0x2000002aff2a7230 */ /* 0x000fe20000004100 */
[-C--:B------:R-:W-:Y:S01]  /*bb70*/  F2FP.F16.E4M3.UNPACK_B R36, R7.reuse ;  /* 0x00000007ff24723e */ /* 0x080fe200020006ff */
[C---:B------:R-:W-:Y:S01]  /*bb80*/  FMUL.FTZ R48, R34.reuse, R46 ;  /* 0x0000002e22307220 */ /* 0x040fe20000410000 */
[----:B------:R-:W-:Y:S01]  /*bb90*/  F2FP.F16.E4M3.UNPACK_B R37, R7.H1 ;  /* 0x00000007ff25723e */ /* 0x000fe200030006ff */
        /* <DEDUP_REMOVED lines=56> */
[----:B------:R-:W-:Y:S02]  /*bf20*/  HADD2.F32 R3, -RZ, R7.H1_H1 ;  /* 0x30000007ff037230 */ /* 0x000fe40000004100 */
[C---:B------:R-:W-:Y:S01]  /*bf30*/  FMUL.FTZ R42, R4.reuse, R5 ;  /* 0x00000005042a7220 */ /* 0x040fe20000410000 */
[----:B------:R-:W-:Y:S02]  /*bf40*/  HADD2.F32 R6, -RZ, R39.H0_H0 ;  /* 0x20000027ff067230 */ /* 0x000fe40000004100 */
[----:B------:R-:W-:Y:S01]  /*bf50*/  FMUL.FTZ R39, R4, R35 ;  /* 0x0000002304277220 */ /* 0x000fe20000410000 */
        /* <DEDUP_REMOVED lines=17> */
.L_x_1692:
[----:B------:R-:W-:Y:S05]  /*c070*/  BSYNC B1 ;  /* 0x0000000000017941 */ /* 0x000fea0003800000 */
.L_x_1691:
[----:B------:R-:W-:Y:S04]  /*c080*/  BSSY B1, `(.L_x_1693) ;  /* 0x000007c000017945 */ /* 0x000fe80003800000 */
[----:B------:R-:W-:Y:S05]  /*c090*/  @P1 BRA `(.L_x_1694) ;  /* 0x0000000400e81947 */ /* 0x000fea0003800000 */
[----:B01----:R-:W0:Y:S01]  /*c0a0*/  LDS.128 R4, [R225] ;  /* 0x00000000e1047984 */ /* 0x003e220000000c00 */
[----:B-----5:R-:W-:Y:S02]  /*c0b0*/  SHF.R.U32.HI R35, RZ, 0x8, R31 ;  /* 0x00000008ff237819 */ /* 0x020fe4000001161f */
[----:B------:R-:W-:Y:S02]  /*c0c0*/  SHF.R.U32.HI R40, RZ, 0x8, R33 ;  /* 0x00000008ff287819 */ /* 0x000fe40000011621 */
[----:B------:R-:W-:Y:S02]  /*c0d0*/  SHF.R.U32.HI R37, RZ, 0x8, R32 ;  /* 0x00000008ff257819 */ /* 0x000fe40000011620 */
[----:B------:R-:W-:Y:S02]  /*c0e0*/  LOP3.LUT R36, R31, 0xff, RZ, 0xc0, !PT ;  /* 0x000000ff1f247812 */ /* 0x000fe400078ec0ff */
[----:B------:R-:W-:Y:S02]  /*c0f0*/  LOP3.LUT R41, R33, 0xff, RZ, 0xc0, !PT ;  /* 0x000000ff21297812 */ /* 0x000fe400078ec0ff */
[----:B------:R-:W-:-:S02]  /*c100*/  LOP3.LUT R35, R35, 0xff, RZ, 0xc0, !PT ;  /* 0x000000ff23237812 */ /* 0x000fc400078ec0ff */
[----:B------:R-:W-:Y:S02]  /*c110*/  LOP3.LUT R40, R40, 0xff, RZ, 0xc0, !PT ;  /* 0x000000ff28287812 */ /* 0x000fe400078ec0ff */
[----:B------:R-:W-:Y:S02]  /*c120*/  SHF.R.U32.HI R3, RZ, 0x8, R30 ;  /* 0x00000008ff037819 */ /* 0x000fe4000001161e */
[----:B----4-:R-:W-:Y:S02]  /*c130*/  LOP3.LUT R38, R37, 0xff, RZ, 0xc0, !PT ;  /* 0x000000ff25267812 */ /* 0x010fe400078ec0ff */
[----:B------:R-:W-:Y:S02]  /*c140*/  PRMT R37, R35, 0x7604, R36 ;  /* 0x0000760423257816 */ /* 0x000fe40000000024 */
[----:B------:R-:W-:Y:S02]  /*c150*/  PRMT R41, R40, 0x7604, R41 ;  /* 0x0000760428297816 */ /* 0x000fe40000000029 */
[----:B------:R-:W-:-:S02]  /*c160*/  SHF.R.U32.HI R36, RZ, 0x10, R31 ;  /* 0x00000010ff247819 */ /* 0x000fc4000001161f */
[----:B------:R-:W-:Y:S02]  /*c170*/  SHF.R.U32.HI R40, RZ, 0x10, R33 ;  /* 0x00000010ff287819 */ /* 0x000fe40000011621 */
[----:B------:R-:W-:Y:S02]  /*c180*/  LOP3.LUT R34, R30, 0xff, RZ, 0xc0, !PT ;  /* 0x000000ff1e227812 */ /* 0x000fe400078ec0ff */
[----:B------:R-:W-:Y:S02]  /*c190*/  LOP3.LUT R3, R3, 0xff, RZ, 0xc0, !PT ;  /* 0x000000ff03037812 */ /* 0x000fe400078ec0ff */
[----:B------:R-:W-:Y:S02]  /*c1a0*/  LOP3.LUT R36, R36, 0xff, RZ, 0xc0, !PT ;  /* 0x000000ff24247812 */ /* 0x000fe400078ec0ff */
[----:B------:R-:W-:Y:S02]  /*c1b0*/  LOP3.LUT R40, R40, 0xff, RZ, 0xc0, !PT ;  /* 0x000000ff28287812 */ /* 0x000fe400078ec0ff */
[----:B------:R-:W-:-:S02]  /*c1c0*/  LOP3.LUT R39, R32, 0xff, RZ, 0xc0, !PT ;  /* 0x000000ff20277812 */ /* 0x000fc400078ec0ff */
[----:B------:R-:W-:Y:S02]  /*c1d0*/  PRMT R34, R3, 0x7604, R34 ;  /* 0x0000760403227816 */ /* 0x000fe40000000022 */
[----:B------:R-:W-:Y:S02]  /*c1e0*/  SHF.R.U32.HI R3, RZ, 0x10, R30 ;  /* 0x00000010ff037819 */ /* 0x000fe4000001161e */
[----:B------:R-:W-:Y:S02]  /*c1f0*/  SHF.R.U32.HI R35, RZ, 0x10, R32 ;  /* 0x00000010ff237819 */ /* 0x000fe40000011620 */
[----:B------:R-:W-:Y:S02]  /*c200*/  PRMT R37, R36, 0x7054, R37 ;  /* 0x0000705424257816 */ /* 0x000fe40000000025 */
        /* <DEDUP_REMOVED lines=8> */
[-C--:B0-----:R-:W-:Y:S02]  /*c290*/  F2FP.F16.E4M3.UNPACK_B R3, R6.reuse.H1 ;  /* 0x00000006ff03723e */ /* 0x081fe400030006ff */
[----:B------:R-:W-:Y:S02]  /*c2a0*/  F2FP.F16.E4M3.UNPACK_B R38, R41 ;  /* 0x00000029ff26723e */ /* 0x000fe400020006ff */
[----:B------:R-:W-:Y:S01]  /*c2b0*/  F2FP.F16.E4M3.UNPACK_B R34, R37 ;  /* 0x00000025ff22723e */ /* 0x000fe200020006ff */
[--C-:B------:R-:W-:Y:S01]  /*c2c0*/  HADD2.F32 R31, -RZ, R3.reuse.H0_H0 ;  /* 0x20000003ff1f7230 */ /* 0x100fe20000004100 */
[----:B------:R-:W-:Y:S01]  /*c2d0*/  LOP3.LUT R35, R35, 0xff000000, R30, 0xf8, !PT ;  /* 0xff00000023237812 */ /* 0x000fe200078ef81e */
[----:B------:R-:W-:Y:S01]  /*c2e0*/  HADD2.F32 R30, -RZ, R3.H1_H1 ;  /* 0x30000003ff1e7230 */ /* 0x000fe20000004100 */
        /* <DEDUP_REMOVED lines=84> */
[----:B------:R2:W-:Y:S02]  /*c830*/  STS.128 [R225], R4 ;  /* 0x00000004e1007388 */ /* 0x0005e40000000c00 */
.L_x_1694:
[----:B------:R-:W-:Y:S05]  /*c840*/  BSYNC B1 ;  /* 0x0000000000017941 */ /* 0x000fea0003800000 */
.L_x_1693:
[----:B------:R-:W-:Y:S04]  /*c850*/  BSSY B1, `(.L_x_1695) ;  /* 0x0000078000017945 */ /* 0x000fe80003800000 */
[----:B------:R-:W-:Y:S05]  /*c860*/  @P2 BRA `(.L_x_1696) ;  /* 0x0000000400d82947 */ /* 0x000fea0003800000 */
[----:B012---:R-:W0:Y:S01]  /*c870*/  LDS.128 R4, [R0+0x12400] ;  /* 0x0124000000047984 */ /* 0x007e220000000c00 */
[----:B-----5:R-:W-:Y:S02]  /*c880*/  SHF.R.U32.HI R30, RZ, 0x8, R26 ;  /* 0x00000008ff1e7819 */ /* 0x020fe4000001161a */
        /* <DEDUP_REMOVED lines=37> */
[C---:B----4-:R-:W-:Y:S01]  /*cae0*/  FMUL.FTZ R38, R26.reuse, R36 ;  /* 0x000000241a267220 */ /* 0x050fe20000410000 */
        /* <DEDUP_REMOVED lines=78> */
.L_x_1696:
[----:B------:R-:W-:Y:S05]  /*cfd0*/  BSYNC B1 ;  /* 0x0000000000017941 */ /* 0x000fea0003800000 */
.L_x_1695:
[----:B------:R-:W-:Y:S04]  /*cfe0*/  BSSY B1, `(.L_x_1697) ;  /* 0x000007c000017945 */ /* 0x000fe80003800000 */
[----:B------:R-:W-:Y:S05]  /*cff0*/  @P3 BRA `(.L_x_1698) ;  /* 0x0000000400e83947 */ /* 0x000fea0003800000 */
[----:B0123--:R-:W0:Y:S01]  /*d000*/  LDS.128 R4, [R225+0x2000] ;  /* 0x00200000e1047984 */ /* 0x00fe220000000c00 */
        /* <DEDUP_REMOVED lines=8> */
[----:B------:R-:W-:Y:S02]  /*d090*/  LOP3.LUT R30, R29, 0xff, RZ, 0xc0, !PT ;  /* 0x000000ff1d1e7812 */ /* 0x000fe400078ec0ff */
        /* <DEDUP_REMOVED lines=66> */
[C---:B----4-:R-:W-:Y:S01]  /*d4c0*/  FFMA.FTZ R38, R25.reuse, R29, -R26 ;  /* 0x0000001d19267223 */ /* 0x050fe2000001081a */
        /* <DEDUP_REMOVED lines=45> */
.L_x_1698:
[----:B------:R-:W-:Y:S05]  /*d7a0*/  BSYNC B1 ;  /* 0x0000000000017941 */ /* 0x000fea0003800000 */
.L_x_1697:
[----:B------:R-:W-:Y:S04]  /*d7b0*/  BSSY B1, `(.L_x_1699) ;  /* 0x0000078000017945 */ /* 0x000fe80003800000 */
[----:B------:R-:W-:Y:S05]  /*d7c0*/  @P4 BRA `(.L_x_1700) ;  /* 0x0000000400d84947 */ /* 0x000fea0003800000 */
[----:B0123--:R-:W0:Y:S01]  /*d7d0*/  LDS.128 R4, [R0+0x14400] ;  /* 0x0144000000047984 */ /* 0x00fe220000000c00 */
        /* <DEDUP_REMOVED lines=117> */
.L_x_1700:
[----:B------:R-:W-:Y:S05]  /*df30*/  BSYNC B1 ;  /* 0x0000000000017941 */ /* 0x000fea0003800000 */
.L_x_1699:
[----:B------:R-:W-:Y:S05]  /*df40*/  @P5 BRA `(.L_x_1690) ;  /* 0x0000003c006c5947 */ /* 0x000fea0003800000 */
[----:B0123--:R-:W0:Y:S01]  /*df50*/  LDS.128 R4, [R225+0x4000] ;  /* 0x00400000e1047984 */ /* 0x00fe220000000c00 */
[----:B-----5:R-:W-:Y:S02]  /*df60*/  SHF.R.U32.HI R12, RZ, 0x8, R9 ;  /* 0x00000008ff0c7819 */ /* 0x020fe40000011609 */
[----:B------:R-:W-:Y:S02]  /*df70*/  SHF.R.U32.HI R20, RZ, 0x8, R11 ;  /* 0x00000008ff147819 */ /* 0x000fe4000001160b */
[----:B------:R-:W-:Y:S02]  /*df80*/  LOP3.LUT R13, R9, 0xff, RZ, 0xc0, !PT ;  /* 0x000000ff090d7812 */ /* 0x000fe400078ec0ff */
[----:B------:R-:W-:Y:S02]  /*df90*/  LOP3.LUT R21, R11, 0xff, RZ, 0xc0, !PT ;  /* 0x000000ff0b157812 */ /* 0x000fe400078ec0ff */
[----:B------:R-:W-:Y:S02]  /*dfa0*/  LOP3.LUT R12, R12, 0xff, RZ, 0xc0, !PT ;  /* 0x000000ff0c0c7812 */ /* 0x000fe400078ec0ff */
[----:B------:R-:W-:-:S02]  /*dfb0*/  LOP3.LUT R20, R20, 0xff, RZ, 0xc0, !PT ;  /* 0x000000ff14147812 */ /* 0x000fc400078ec0ff */
[----:B------:R-:W-:Y:S02]  /*dfc0*/  SHF.R.U32.HI R0, RZ, 0x8, R8 ;  /* 0x00000008ff007819 */ /* 0x000fe40000011608 */
[----:B------:R-:W-:Y:S02]  /*dfd0*/  SHF.R.U32.HI R14, RZ, 0x8, R10 ;  /* 0x00000008ff0e7819 */ /* 0x000fe4000001160a */
[----:B------:R-:W-:Y:S02]  /*dfe0*/  PRMT R13, R12, 0x7604, R13 ;  /* 0x000076040c0d7816 */ /* 0x000fe4000000000d */
[----:B------:R-:W-:Y:S02]  /*dff0*/  PRMT R21, R20, 0x7604, R21 ;  /* 0x0000760414157816 */ /* 0x000fe40000000015 */
[----:B------:R-:W-:Y:S02]  /*e000*/  SHF.R.U32.HI R12, RZ, 0x10, R9 ;  /* 0x00000010ff0c7819 */ /* 0x000fe40000011609 */
[----:B------:R-:W-:-:S02]  /*e010*/  SHF.R.U32.HI R20, RZ, 0x10, R11 ;  /* 0x00000010ff147819 */ /* 0x000fc4000001160b */
[----:B------:R-:W-:Y:S02]  /*e020*/  LOP3.LUT R3, R8, 0xff, RZ, 0xc0, !PT ;  /* 0x000000ff08037812 */ /* 0x000fe400078ec0ff */
        /* <DEDUP_REMOVED lines=20> */
[----:B------:R-:W-:Y:S01]  /*e170*/  HADD2.F32 R9, -RZ, R0.H1_H1 ;  /* 0x30000000ff097230 */ /* 0x000fe20000004100 */
[----:B------:R-:W-:Y:S01]  /*e180*/  LOP3.LUT R12, R3, 0xff000000, R8, 0xf8, !PT ;  /* 0xff000000030c7812 */ /* 0x000fe200078ef808 */
[----:B------:R-:W-:Y:S01]  /*e190*/  HADD2.F32 R25, -RZ, R24.H1_H1 ;  /* 0x30000018ff197230 */ /* 0x000fe20000004100 */
[----:B------:R-:W-:Y:S01]  /*e1a0*/  LOP3.LUT R20, R15, 0xff000000, R10, 0xf8, !PT ;  /* 0xff0000000f147812 */ /* 0x000fe200078ef80a */
[----:B------:R-:W-:Y:S01]  /*e1b0*/  HADD2.F32 R15, -RZ, R14.H1_H1 ;  /* 0x3000000eff0f7230 */ /* 0x000fe20000004100 */
[----:B------:R-:W-:Y:S01]  /*e1c0*/  F2FP.F16.E4M3.UNPACK_B R3, R6 ;  /* 0x00000006ff03723e */ /* 0x000fe200020006ff */
[----:B------:R-:W-:Y:S01]  /*e1d0*/  HADD2.F32 R8, -RZ, R0.H0_H0 ;  /* 0x20000000ff087230 */ /* 0x000fe20000004100 */
[----:B------:R-:W-:Y:S01]  /*e1e0*/  F2FP.F16.E4M3.UNPACK_B R10, R7 ;  /* 0x00000007ff0a723e */ /* 0x000fe200020006ff */
[C---:B------:R-:W-:Y:S01]  /*e1f0*/  FMUL.FTZ R27, R9.reuse, R25 ;  /* 0x00000019091b7220 */ /* 0x040fe20000410000 */
[----:B------:R-:W-:Y:S01]  /*e200*/  F2FP.F16.E4M3.UNPACK_B R11, R7.H1 ;  /* 0x00000007ff0b723e */ /* 0x000fe200030006ff */
[----:B------:R-:W-:Y:S01]  /*e210*/  FMUL.FTZ R26, R9, R15 ;  /* 0x0000000f091a7220 */ /* 0x000fe20000410000 */
[-C--:B------:R-:W-:Y:S01]  /*e220*/  F2FP.F16.E4M3.UNPACK_B R6, R5.reuse ;  /* 0x00000005ff06723e */ /* 0x080fe200020006ff */
[----:B------:R-:W-:Y:S01]  /*e230*/  HADD2.F32 R24, -RZ, R24.H0_H0 ;  /* 0x20000018ff187230 */ /* 0x000fe20000004100 */
[----:B------:R-:W-:Y:S01]  /*e240*/  F2FP.F16.E4M3.UNPACK_B R7, R5.H1 ;  /* 0x00000005ff07723e */ /* 0x000fe200030006ff */
[----:B------:R-:W-:Y:S01]  /*e250*/  HADD2.F32 R5, -RZ, R3.H1_H1 ;  /* 0x30000003ff057230 */ /* 0x000fe20000004100 */
[----:B------:R-:W-:Y:S01]  /*e260*/  F2FP.F16.E4M3.UNPACK_B R21, R21.H1 ;  /* 0x00000015ff15723e */ /* 0x000fe200030006ff */
[----:B------:R-:W-:-:S02]  /*e270*/  HADD2.F32 R14, -RZ, R14.H0_H0 ;  /* 0x2000000eff0e7230 */ /* 0x000fc40000004100 */
[C---:B------:R-:W-:Y:S01]  /*e280*/  FFMA.FTZ R27, R8.reuse, R15, -R27 ;  /* 0x0000000f081b7223 */ /* 0x040fe2000001081b */
[----:B------:R-:W-:Y:S01]  /*e290*/  FFMA.FTZ R26, R8, R25, R26 ;  /* 0x00000019081a7223 */ /* 0x000fe2000001001a */
[----:B------:R-:W-:Y:S01]  /*e2a0*/  HADD2.F32 R3, -RZ, R3.H0_H0 ;  /* 0x20000003ff037230 */ /* 0x000fe20000004100 */
[----:B------:R-:W-:Y:S01]  /*e2b0*/  F2FP.F16.E4M3.UNPACK_B R13, R13.H1 ;  /* 0x0000000dff0d723e */ /* 0x000fe200030006ff */
[C---:B------:R-:W-:Y:S01]  /*e2c0*/  FMUL.FTZ R8, R5.reuse, R24 ;  /* 0x0000001805087220 */ /* 0x040fe20000410000 */
[----:B------:R-:W-:Y:S01]  /*e2d0*/  FMUL.FTZ R15, R5, R14 ;  /* 0x0000000e050f7220 */ /* 0x000fe20000410000 */
[--C-:B------:R-:W-:Y:S01]  /*e2e0*/  HADD2.F32 R5, -RZ, R10.reuse.H1_H1 ;  /* 0x3000000aff057230 */ /* 0x100fe20000004100 */
[----:B------:R-:W-:Y:S01]  /*e2f0*/  F2FP.F16.E4M3.UNPACK_B R0, R4 ;  /* 0x00000004ff00723e */ /* 0x000fe200020006ff */
[----:B------:R-:W-:Y:S02]  /*e300*/  HADD2.F32 R9, -RZ, R21.H0_H0 ;  /* 0x20000015ff097230 */ /* 0x000fe40000004100 */
[C---:B------:R-:W-:Y:S01]  /*e310*/  FFMA.FTZ R25, R3.reuse, R14, -R8 ;  /* 0x0000000e03197223 */ /* 0x040fe20000010808 */
[----:B------:R-:W-:Y:S01]  /*e320*/  FFMA.FTZ R24, R3, R24, R15 ;  /* 0x0000001803187223 */ /* 0x000fe2000001000f */
[----:B------:R-:W-:Y:S01]  /*e330*/  HADD2.F32 R8, -RZ, R13.H0_H0 ;  /* 0x2000000dff087230 */ /* 0x000fe20000004100 */
[----:B------:R-:W-:Y:S01]  /*e340*/  F2FP.F16.E4M3.UNPACK_B R4, R4.H1 ;  /* 0x00000004ff04723e */ /* 0x000fe200030006ff */
        /* <DEDUP_REMOVED lines=59> */
.L_x_1684:
        /* <DEDUP_REMOVED lines=32> */
.L_x_2014:
        /* <DEDUP_REMOVED lines=16> */
[C---:B------:R-:W-:Y:S01]  /*ea00*/  VIADD R4, R18.reuse, 0x20 ;  /* 0x0000002012047836 */ /* 0x040fe20000000000 */
        /* <DEDUP_REMOVED lines=10> */
[----:B------:R-:W-:Y:S02]  /*eab0*/  @!P2 SHF.R.S32.HI R4, RZ, 0x1f, R18 ;  /* 0x0000001fff04a819 */ /* 0x000fe40000011412 */
[C---:B--2---:R-:W-:Y:S01]  /*eac0*/  @!P2 IADD3 R40, P3, R18.reuse, R37, RZ ;  /* 0x000000251228a210 */ /* 0x044fe20007f7e0ff */
[----:B------:R-:W-:Y:S01]  /*ead0*/  @!P1 IMAD.SHL.U32 R20, R179, 0x10, RZ ;  /* 0x00000010b3149824 */ /* 0x000fe200078e00ff */
[----:B----4-:R-:W-:Y:S01]  /*eae0*/  @!P2 IADD3 R42, P4, R18, R39, RZ ;  /* 0x00000027122aa210 */ /* 0x010fe20007f9e0ff */
[----:B------:R-:W-:-:S02]  /*eaf0*/  @!P0 IMAD.SHL.U32 R38, R180, 0x10, RZ ;  /* 0x00000010b4268824 */ /* 0x000fc400078e00ff */
[--C-:B-1----:R-:W-:Y:S01]  /*eb00*/  @!P2 IMAD.X R41, R0, 0x1, R4.reuse, P3 ;  /* 0x000000010029a824 */ /* 0x102fe200018e0604 */
[-C--:B------:R-:W-:Y:S01]  /*eb10*/  @!P1 IADD3 R46, P5, R20, R37.reuse, RZ ;  /* 0x00000025142e9210 */ /* 0x080fe20007fbe0ff */
[----:B---3--:R-:W-:Y:S01]  /*eb20*/  @!P2 IMAD.X R43, R3, 0x1, R4, P4 ;  /* 0x00000001032ba824 */ /* 0x008fe200020e0604 */
[----:B------:R-:W-:Y:S02]  /*eb30*/  @!P1 SHF.R.S32.HI R4, RZ, 0x1f, R20 ;  /* 0x0000001fff049819 */ /* 0x000fe40000011414 */
[----:B------:R-:W-:Y:S02]  /*eb40*/  @!P0 IADD3 R36, P3, R38, R37, RZ ;  /* 0x0000002526248210 */ /* 0x000fe40007f7e0ff */
[----:B------:R-:W-:Y:S02]  /*eb50*/  CS2R R8, SRZ ;  /* 0x0000000000087805 */ /* 0x000fe4000001ff00 */
[----:B------:R-:W-:Y:S01]  /*eb60*/  @!P0 SHF.R.S32.HI R5, RZ, 0x1f, R38 ;  /* 0x0000001fff058819 */ /* 0x000fe20000011426 */
[----:B------:R-:W-:Y:S01]  /*eb70*/  @!P1 IMAD.X R47, R0, 0x1, R4, P5 ;  /* 0x00000001002f9824 */ /* 0x000fe200028e0604 */
[----:B------:R-:W-:-:S02]  /*eb80*/  @!P1 IADD3 R20, P4, R20, R39, RZ ;  /* 0x0000002714149210 */ /* 0x000fc40007f9e0ff */
[----:B------:R-:W-:Y:S02]  /*eb90*/  CS2R R10, SRZ ;  /* 0x00000000000a7805 */ /* 0x000fe4000001ff00 */
[----:B------:R-:W-:Y:S01]  /*eba0*/  @!P0 IADD3 R38, P5, R38, R39, RZ ;  /* 0x0000002726268210 */ /* 0x000fe20007fbe0ff */
[--C-:B------:R-:W-:Y:S01]  /*ebb0*/  @!P0 IMAD.X R37, R0, 0x1, R5.reuse, P3 ;  /* 0x0000000100258824 */ /* 0x100fe200018e0605 */
[----:B------:R-:W-:Y:S01]  /*ebc0*/  CS2R R32, SRZ ;  /* 0x0000000000207805 */ /* 0x000fe2000001ff00 */
[C---:B------:R-:W-:Y:S01]  /*ebd0*/  @!P1 IMAD.X R21, R3.reuse, 0x1, R4, P4 ;  /* 0x0000000103159824 */ /* 0x040fe200020e0604 */
[----:B------:R-:W-:Y:S01]  /*ebe0*/  CS2R R34, SRZ ;  /* 0x0000000000227805 */ /* 0x000fe2000001ff00 */
[----:B------:R-:W-:Y:S01]  /*ebf0*/  @!P0 IMAD.X R39, R3, 0x1, R5, P5 ;  /* 0x0000000103278824 */ /* 0x000fe200028e0605 */
[----:B------:R-:W-:Y:S02]  /*ec00*/  CS2R R4, SRZ ;  /* 0x0000000000047805 */ /* 0x000fe4000001ff00 */
[----:B------:R-:W-:-:S02]  /*ec10*/  CS2R R12, SRZ ;  /* 0x00000000000c7805 */ /* 0x000fc4000001ff00 */
[----:B------:R-:W-:Y:S01]  /*ec20*/  CS2R R14, SRZ ;  /* 0x00000000000e7805 */ /* 0x000fe2000001ff00 */
[----:B------:R0:W5:Y:S04]  /*ec30*/  @!P2 LD.E.128 R24, desc[UR42][R40.64] ;  /* 0x0000002a2818a980 */ /* 0x000168000c101d00 */
[----:B------:R0:W5:Y:S04]  /*ec40*/  @!P2 LD.E.128 R4, desc[UR42][R42.64] ;  /* 0x0000002a2a04a980 */ /* 0x000168000c101d00 */
[----:B------:R0:W5:Y:S04]  /*ec50*/  @!P1 LD.E.128 R28, desc[UR42][R46.64] ;  /* 0x0000002a2e1c9980 */ /* 0x000168000c101d00 */
[----:B------:R0:W5:Y:S04]  /*ec60*/  @!P1 LD.E.128 R8, desc[UR42][R20.64] ;  /* 0x0000002a14089980 */ /* 0x000168000c101d00 */
[----:B------:R0:W5:Y:S04]  /*ec70*/  @!P0 LD.E.128 R32, desc[UR42][R36.64] ;  /* 0x0000002a24208980 */ /* 0x000168000c101d00 */
[----:B------:R0:W5:Y:S02]  /*ec80*/  @!P0 LD.E.128 R12, desc[UR42][R38.64] ;  /* 0x0000002a260c8980 */ /* 0x000164000c101d00 */
.L_x_1703:
[----:B------:R-:W-:Y:S05]  /*ec90*/  BSYNC B1 ;  /* 0x0000000000017941 */ /* 0x000fea0003800000 */
.L_x_1702:
[----:B------:R-:W-:Y:S01]  /*eca0*/  ULEA.HI UR4, UR37, UR37, URZ, 0x1 ;  /* 0x0000002525047291 */ /* 0x000fe2000f8f083f */
[----:B---3--:R-:W-:Y:S01]  /*ecb0*/  VIADDMNMX R3, R45, -R178, 0x80, PT ;  /* 0x000000802d037446 */ /* 0x008fe200038009b2 */
[----:B------:R-:W-:Y:S02]  /*ecc0*/  BSSY B1, `(.L_x_1704) ;  /* 0x0000008000017945 */ /* 0x000fe40003800000 */
[----:B------:R-:W-:Y:S01]  /*ecd0*/  ULOP3.LUT UR4, UR4, 0xfffffffe, URZ, 0xc0, !UPT ;  /* 0xfffffffe04047892 */ /* 0x000fe2000f8ec03f */
[----:B------:R-:W-:-:S03]  /*ece0*/  ISETP.GE.AND P1, PT, R176, R3, PT ;  /* 0x00000003b000720c */ /* 0x000fc60003f26270 */
[----:B------:R-:W-:-:S06]  /*ecf0*/  UIADD3 UR4, UR37, -UR4, URZ ;  /* 0x8000000425047290 */ /* 0x000fcc000fffe03f */
[----:B0-----:R-:W-:-:S05]  /*ed00*/  IMAD.U32 R21, RZ, RZ, UR4 ;  /* 0x00000004ff157e24 */ /* 0x001fca000f8e00ff */
[----:B------:R-:W-:-:S04]  /*ed10*/  SHF.L.U32 R21, R21, 0x1f, RZ ;  /* 0x0000001f15157819 */ /* 0x000fc800000006ff */
[----:B------:R-:W0:Y:S02]  /*ed20*/  SYNCS.PHASECHK.TRANS64.TRYWAIT P0, [R16+URZ+0x22800], R21 ;  /* 0x02280015100075a7 */ /* 0x000e24000800017f */
[----:B0-----:R-:W-:Y:S05]  /*ed30*/  @!P0 BRA `(.L_x_1705) ;  /* 0x000001c000c48947 */ /* 0x001fea0003800000 */
.L_x_2015:
[----:B------:R-:W-:Y:S05]  /*ed40*/  BSYNC B1 ;  /* 0x0000000000017941 */ /* 0x000fea0003800000 */
.L_x_1704:
[----:B------:R-:W-:Y:S05]  /*ed50*/  @P1 BRA `(.L_x_1690) ;  /* 0x0000002c00e81947 */ /* 0x000fea0003800000 */
[----:B-1----:R-:W1:Y:S01]  /*ed60*/  LDC R0, c[0x0][0x3f4] ;  /* 0x0000fd00ff007b82 */ /* 0x002e620000000800 */
[C---:B------:R-:W-:Y:S01]  /*ed70*/  VIADD R3, R18.reuse, 0x20 ;  /* 0x0000002012037836 */ /* 0x040fe20000000000 */
[----:B------:R-:W-:Y:S01]  /*ed80*/  BSSY B1, `(.L_x_1706) ;  /* 0x00000fd000017945 */ /* 0x000fe20003800000 */
[C---:B0-----:R-:W-:Y:S01]  /*ed90*/  VIADD R21, R18.reuse, 0x40 ;  /* 0x0000004012157836 */ /* 0x041fe20000000000 */
[-C--:B-1----:R-:W-:Y:S02]  /*eda0*/  ISETP.GE.AND P0, PT, R18, R0.reuse, PT ;  /* 0x000000001200720c */ /* 0x082fe40003f06270 */
[-C--:B------:R-:W-:Y:S02]  /*edb0*/  ISETP.GE.AND P1, PT, R3, R0.reuse, PT ;  /* 0x000000000300720c */ /* 0x080fe40003f26270 */
[----:B------:R-:W-:-:S09]  /*edc0*/  ISETP.GE.AND P2, PT, R21, R0, PT ;  /* 0x000000001500720c */ /* 0x000fd20003f46270 */
[----:B------:R-:W-:Y:S05]  /*edd0*/  @P0 BRA `(.L_x_1707) ;  /* 0x0000000c00dc0947 */ /* 0x000fea0003800000 */
[----:B------:R-:W3:Y:S01]  /*ede0*/  LDL R68, [R1+0x50] ;  /* 0x0000500001447983 */ /* 0x000ee20000100800 */
[----:B-----5:R-:W-:Y:S02]  /*edf0*/  SHF.R.U32.HI R3, RZ, 0x8, R24 ;  /* 0x00000008ff037819 */ /* 0x020fe40000011618 */
[----:B------:R-:W-:Y:S02]  /*ee00*/  LOP3.LUT R20, R24, 0xff, RZ, 0xc0, !PT ;  /* 0x000000ff18147812 */ /* 0x000fe400078ec0ff */
[----:B------:R-:W-:Y:S02]  /*ee10*/  LOP3.LUT R21, R3, 0xff, RZ, 0xc0, !PT ;  /* 0x000000ff03157812 */ /* 0x000fe400078ec0ff */
[----:B------:R-:W-:Y:S02]  /*ee20*/  LEA.HI R3, R0, R227, RZ, 0x1c ;  /* 0x000000e300037211 */ /* 0x000fe400078fe0ff */
[----:B------:R-:W-:Y:S02]  /*ee30*/  PRMT R45, R21, 0x7604, R20 ;  /* 0x00007604152d7816 */ /* 0x000fe40000000014 */
[----:B------:R-:W-:-:S02]  /*ee40*/  SHF.R.S32.HI R20, RZ, 0x1f, R3 ;  /* 0x0000001fff147819 */ /* 0x000fc40000011403 */
[----:B--2---:R-:W-:Y:S02]  /*ee50*/  SHF.R.U32.HI R37, RZ, 0x8, R25 ;  /* 0x00000008ff257819 */ /* 0x004fe40000011619 */
[----:B------:R-:W-:Y:S01]  /*ee60*/  LEA.HI R21, R20, R3, RZ, 0x2 ;  /* 0x0000000314157211 */ /* 0x000fe200078f10ff */
[----:B------:R-:W-:Y:S01]  /*ee70*/  IMAD.SHL.U32 R20, R3, 0x10, RZ ;  /* 0x0000001003147824 */ /* 0x000fe200078e00ff */
[----:B----4-:R-:W-:Y:S02]  /*ee80*/  SHF.R.U32.HI R39, RZ, 0x8, R26 ;  /* 0x00000008ff277819 */ /* 0x010fe4000001161a */
[----:B------:R-:W-:Y:S01]  /*ee90*/  LOP3.LUT R36, R25, 0xff, RZ, 0xc0, !PT ;  /* 0x000000ff19247812 */ /* 0x000fe200078ec0ff */
[----:B------:R-:W-:Y:S01]  /*eea0*/  IMAD.SHL.U32 R21, R21, 0x800, RZ ;  /* 0x0000080015157824 */ /* 0x000fe200078e00ff */
[----:B------:R-:W-:Y:S02]  /*eeb0*/  LOP3.LUT R3, R181, 0x30, R20, 0xf8, !PT ;  /* 0x00000030b5037812 */ /* 0x000fe400078ef814 */
[----:B------:R-:W-:-:S02]  /*eec0*/  LOP3.LUT R38, R26, 0xff, RZ, 0xc0, !PT ;  /* 0x000000ff1a267812 */ /* 0x000fc400078ec0ff */
[----:B------:R-:W-:Y:S02]  /*eed0*/  LOP3.LUT R3, R3, R182, RZ, 0x3c, !PT ;  /* 0x000000b603037212 */ /* 0x000fe400078e3cff */
[----:B------:R-:W-:Y:S02]  /*eee0*/  LOP3.LUT R20, R21, 0xffffe000, RZ, 0xc0, !PT ;  /* 0xffffe00015147812 */ /* 0x000fe400078ec0ff */
[----:B------:R-:W-:Y:S02]  /*eef0*/  LOP3.LUT R37, R37, 0xff, RZ, 0xc0, !PT ;  /* 0x000000ff25257812 */ /* 0x000fe400078ec0ff */
[----:B------:R-:W-:Y:S02]  /*ef00*/  LOP3.LUT R39, R39, 0xff, RZ, 0xc0, !PT ;  /* 0x000000ff27277812 */ /* 0x000fe400078ec0ff */
[----:B------:R-:W-:Y:S02]  /*ef10*/  IADD3 R3, R3, R183, R20 ;  /* 0x000000b703037210 */ /* 0x000fe40007ffe014 */
[----:B------:R-:W-:-:S02]  /*ef20*/  PRMT R46, R37, 0x7604, R36 ;  /* 0x00007604252e7816 */ /* 0x000fc40000000024 */
[----:B------:R-:W-:Y:S01]  /*ef30*/  PRMT R49, R39, 0x7604, R38 ;  /* 0x0000760427317816 */ /* 0x000fe20000000026 */
[----:B------:R-:W-:Y:S01]  /*ef40*/  IMAD.IADD R3, R16, 0x1, R3 ;  /* 0x0000000110037824 */ /* 0x000fe200078e0203 */
[----:B------:R-:W-:Y:S02]  /*ef50*/  SHF.R.U32.HI R37, RZ, 0x8, R27 ;  /* 0x00000008ff257819 */ /* 0x000fe4000001161b */
[----:B------:R-:W-:Y:S02]  /*ef60*/  SHF.R.U32.HI R39, RZ, 0x8, R4 ;  /* 0x00000008ff277819 */ /* 0x000fe40000011604 */
[----:B------:R-:W-:Y:S01]  /*ef70*/  LOP3.LUT R36, R27, 0xff, RZ, 0xc0, !PT ;  /* 0x000000ff1b247812 */ /* 0x000fe200078ec0ff */
[----:B------:R-:W0:Y:S01]  /*ef80*/  LDS.128 R40, [R3+0x10400] ;  /* 0x0104000003287984 */ /* 0x000e220000000c00 */
[----:B------:R-:W-:Y:S02]  /*ef90*/  LOP3.LUT R38, R4, 0xff, RZ, 0xc0, !PT ;  /* 0x000000ff04267812 */ /* 0x000fe400078ec0ff */
[----:B------:R-:W-:-:S02]  /*efa0*/  LOP3.LUT R37, R37, 0xff, RZ, 0xc0, !PT ;  /* 0x000000ff25257812 */ /* 0x000fc400078ec0ff */
[----:B------:R-:W-:Y:S02]  /*efb0*/  LOP3.LUT R39, R39, 0xff, RZ, 0xc0, !PT ;  /* 0x000000ff27277812 */ /* 0x000fe400078ec0ff */
        /* <DEDUP_REMOVED lines=8> */
[----:B------:R-:W-:Y:S02]  /*f040*/  PRMT R20, R21, 0x7604, R20 ;  /* 0x0000760415147816 */ /* 0x000fe40000000014 */
[----:B------:R-:W-:Y:S02]  /*f050*/  SHF.R.U32.HI R55, RZ, 0x10, R5 ;  /* 0x00000010ff377819 */ /* 0x000fe40000011605 */
[----:B------:R-:W-:-:S02]  /*f060*/  SHF.R.U32.HI R21, RZ, 0x10, R25 ;  /* 0x00000010ff157819 */ /* 0x000fc40000011619 */
[----:B------:R-:W-:Y:S01]  /*f070*/  SHF.R.U32.HI R50, RZ, 0x8, R6 ;  /* 0x00000008ff327819 */ /* 0x000fe20000011606 */
[----:B------:R-:W-:Y:S01]  /*f080*/  IMAD.U32 R55, R55, 0x10000, RZ ;  /* 0x0001000037377824 */ /* 0x000fe200078e00ff */
[----:B------:R-:W-:Y:S01]  /*f090*/  PRMT R52, R52, 0x7604, R51 ;  /* 0x0000760434347816 */ /* 0x000fe20000000033 */
[----:B------:R-:W-:Y:S01]  /*f0a0*/  IMAD.U32 R21, R21, 0x10000, RZ ;  /* 0x0001000015157824 */ /* 0x000fe200078e00ff */
[----:B------:R-:W-:Y:S02]  /*f0b0*/  SHF.R.U32.HI R51, RZ, 0x10, R27 ;  /* 0x00000010ff337819 */ /* 0x000fe4000001161b */
[----:B------:R-:W-:Y:S02]  /*f0c0*/  LOP3.LUT R47, R6, 0xff, RZ, 0xc0, !PT ;  /* 0x000000ff062f7812 */ /* 0x000fe400078ec0ff */
[----:B------:R-:W-:Y:S01]  /*f0d0*/  LOP3.LUT R50, R50, 0xff, RZ, 0xc0, !PT ;  /* 0x000000ff32327812 */ /* 0x000fe200078ec0ff */
[----:B------:R-:W-:Y:S01]  /*f0e0*/  IMAD.U32 R51, R51, 0x10000, RZ ;  /* 0x0001000033337824 */ /* 0x000fe200078e00ff */
[----:B------:R-:W-:-:S02]  /*f0f0*/  LOP3.LUT R55, R20, 0xff0000, R55, 0xf8, !PT ;  /* 0x00ff000014377812 */ /* 0x000fc400078ef837 */
[----:B------:R-:W-:Y:S02]  /*f100*/  PRMT R57, R50, 0x7604, R47 ;  /* 0x0000760432397816 */ /* 0x000fe4000000002f */
[----:B------:R-:W-:Y:S02]  /*f110*/  LOP3.LUT R47, R46, 0xff0000, R21, 0xf8, !PT ;  /* 0x00ff00002e2f7812 */ /* 0x000fe400078ef815 */
[----:B------:R-:W-:Y:S02]  /*f120*/  LOP3.LUT R21, R45, 0xff0000, R24, 0xf8, !PT ;  /* 0x00ff00002d157812 */ /* 0x000fe400078ef818 */
[----:B------:R-:W-:Y:S02]  /*f130*/  LOP3.LUT R49, R49, 0xff0000, R26, 0xf8, !PT ;  /* 0x00ff000031317812 */ /* 0x000fe400078ef81a */
[----:B------:R-:W-:Y:S02]  /*f140*/  LOP3.LUT R45, R53, 0xff0000, R4, 0xf8, !PT ;  /* 0x00ff0000352d7812 */ /* 0x000fe400078ef804 */
[----:B------:R-:W-:-:S02]  /*f150*/  LOP3.LUT R51, R48, 0xff0000, R51, 0xf8, !PT ;  /* 0x00ff000030337812 */ /* 0x000fc400078ef833 */
[----:B------:R-:W-:Y:S02]  /*f160*/  LOP3.LUT R53, R55, 0xff000000, R5, 0xf8, !PT ;  /* 0xff00000037357812 */ /* 0x000fe400078ef805 */
[----:B------:R-:W-:Y:S02]  /*f170*/  SHF.R.U32.HI R59, RZ, 0x10, R7 ;  /* 0x00000010ff3b7819 */ /* 0x000fe40000011607 */
[----:B------:R-:W-:Y:S02]  /*f180*/  LOP3.LUT R47, R47, 0xff000000, R25, 0xf8, !PT ;  /* 0xff0000002f2f7812 */ /* 0x000fe400078ef819 */
[----:B------:R-:W-:Y:S01]  /*f190*/  LOP3.LUT R20, R49, 0xff000000, R26, 0xf8, !PT ;  /* 0xff00000031147812 */ /* 0x000fe200078ef81a */
[----:B------:R-:W-:Y:S01]  /*f1a0*/  IMAD.U32 R59, R59, 0x10000, RZ ;  /* 0x000100003b3b7824 */ /* 0x000fe200078e00ff */
[----:B------:R-:W-:Y:S02]  /*f1b0*/  LOP3.LUT R57, R57, 0xff0000, R6, 0xf8, !PT ;  /* 0x00ff000039397812 */ /* 0x000fe400078ef806 */
[----:B------:R-:W-:-:S02]  /*f1c0*/  LOP3.LUT R51, R51, 0xff000000, R27, 0xf8, !PT ;  /* 0xff00000033337812 */ /* 0x000fc400078ef81b */
[----:B------:R-:W-:Y:S02]  /*f1d0*/  F2FP.F16.E4M3.UNPACK_B R56, R53 ;  /* 0x00000035ff38723e */ /* 0x000fe400020006ff */
[----:B0-----:R-:W-:Y:S02]  /*f1e0*/  F2FP.F16.E4M3.UNPACK_B R26, R41 ;  /* 0x00000029ff1a723e */ /* 0x001fe400020006ff */
[----:B------:R-:W-:Y:S02]  /*f1f0*/  F2FP.F16.E4M3.UNPACK_B R27, R47 ;  /* 0x0000002fff1b723e */ /* 0x000fe400020006ff */
[----:B------:R-:W-:Y:S02]  /*f200*/  LOP3.LUT R21, R21, 0xff000000, R24, 0xf8, !PT ;  /* 0xff00000015157812 */ /* 0x000fe400078ef818 */
[----:B------:R-:W-:Y:S01]  /*f210*/  LOP3.LUT R5, R57, 0xff000000, R6, 0xf8, !PT ;  /* 0xff00000039057812 */ /* 0x000fe200078ef806 */
[----:B------:R-:W-:Y:S01]  /*f220*/  HADD2.F32 R57, -RZ, R56.H0_H0 ;  /* 0x20000038ff397230 */ /* 0x000fe20000004100 */
[----:B------:R-:W-:Y:S01]  /*f230*/  LOP3.LUT R59, R52, 0xff0000, R59, 0xf8, !PT ;  /* 0x00ff0000343b7812 */ /* 0x000fe200078ef83b */
[--C-:B------:R-:W-:Y:S01]  /*f240*/  HADD2.F32 R6, -RZ, R26.reuse.H0_H0 ;  /* 0x2000001aff067230 */ /* 0x100fe20000004100 */
[----:B------:R-:W-:Y:S01]  /*f250*/  F2FP.F16.E4M3.UNPACK_B R54, R40.H1 ;  /* 0x00000028ff36723e */ /* 0x000fe200030006ff */
[----:B------:R-:W-:Y:S01]  /*f260*/  HADD2.F32 R26, -RZ, R26.H1_H1 ;  /* 0x3000001aff1a7230 */ /* 0x000fe20000004100 */
[----:B------:R-:W-:-:S02]  /*f270*/  F2FP.F16.E4M3.UNPACK_B R41, R41.H1 ;  /* 0x00000029ff29723e */ /* 0x000fc400030006ff */
[----:B------:R-:W-:Y:S02]  /*f280*/  F2FP.F16.E4M3.UNPACK_B R53, R53.H1 ;  /* 0x00000035ff35723e */ /* 0x000fe400030006ff */
[----:B------:R-:W-:Y:S02]  /*f290*/  F2FP.F16.E4M3.UNPACK_B R47, R47.H1 ;  /* 0x0000002fff2f723e */ /* 0x000fe400030006ff */
[-C--:B------:R-:W-:Y:S02]  /*f2a0*/  F2FP.F16.E4M3.UNPACK_B R50, R43.reuse ;  /* 0x0000002bff32723e */ /* 0x080fe400020006ff */
[----:B------:R-:W-:Y:S01]  /*f2b0*/  F2FP.F16.E4M3.UNPACK_B R55, R43.H1 ;  /* 0x0000002bff37723e */ /* 0x000fe200030006ff */
[----:B------:R-:W-:Y:S01]  /*f2c0*/  HADD2.F32 R43, -RZ, R27.H1_H1 ;  /* 0x3000001bff2b7230 */ /* 0x000fe20000004100 */
[----:B------:R-:W-:Y:S02]  /*f2d0*/  LOP3.LUT R59, R59, 0xff000000, R7, 0xf8, !PT ;  /* 0xff0000003b3b7812 */ /* 0x000fe400078ef807 */
[----:B------:R-:W-:-:S02]  /*f2e0*/  LOP3.LUT R45, R45, 0xff000000, R4, 0xf8, !PT ;  /* 0xff0000002d2d7812 */ /* 0x000fc400078ef804 */
[-C--:B------:R-:W-:Y:S02]  /*f2f0*/  F2FP.F16.E4M3.UNPACK_B R7, R42.reuse ;  /* 0x0000002aff07723e */ /* 0x080fe400020006ff */
[----:B------:R-:W-:Y:S01]  /*f300*/  F2FP.F16.E4M3.UNPACK_B R42, R42.H1 ;  /* 0x0000002aff2a723e */ /* 0x000fe200030006ff */
[----:B---3--:R-:W0:Y:S02]  /*f310*/  LDS.128 R36, [R68+0x10400] ;  /* 0x0104000044247984 */ /* 0x008e240000000c00 */
[-C--:B0-----:R-:W-:Y:S02]  /*f320*/  F2FP.F16.E4M3.UNPACK_B R24, R37.reuse ;  /* 0x00000025ff18723e */ /* 0x081fe400020006ff */
[----:B------:R-:W-:Y:S02]  /*f330*/  F2FP.F16.E4M3.UNPACK_B R46, R37.H1 ;  /* 0x00000025ff2e723e */ /* 0x000fe400030006ff */
[-C--:B------:R-:W-:Y:S01]  /*f340*/  F2FP.F16.E4M3.UNPACK_B R37, R36.reuse ;  /* 0x00000024ff25723e */ /* 0x080fe200020006ff */
[--C-:B------:R-:W-:Y:S01]  /*f350*/  HADD2.F32 R25, -RZ, R24.reuse.H0_H0 ;  /* 0x20000018ff197230 */ /* 0x100fe20000004100 */
[----:B------:R-:W-:Y:S01]  /*f360*/  F2FP.F16.E4M3.UNPACK_B R48, R36.H1 ;  /* 0x00000024ff30723e */ /* 0x000fe200030006ff */
[----:B------:R-:W-:Y:S01]  /*f370*/  HADD2.F32 R36, -RZ, R27.H0_H0 ;  /* 0x2000001bff247230 */ /* 0x000fe20000004100 */
[-C--:B------:R-:W-:Y:S01]  /*f380*/  F2FP.F16.E4M3.UNPACK_B R49, R39.reuse ;  /* 0x00000027ff31723e */ /* 0x080fe200020006ff */
[--C-:B------:R-:W-:Y:S01]  /*f390*/  HADD2.F32 R27, -RZ, R41.reuse.H0_H0 ;  /* 0x20000029ff1b7230 */ /* 0x100fe20000004100 */
[----:B------:R-:W-:Y:S01]  /*f3a0*/  F2FP.F16.E4M3.UNPACK_B R52, R39.H1 ;  /* 0x00000027ff34723e */ /* 0x000fe200030006ff */
[----:B------:R-:W-:Y:S01]  /*f3b0*/  HADD2.F32 R24, -RZ, R24.H1_H1 ;  /* 0x30000018ff187230 */ /* 0x000fe20000004100 */
[----:B------:R-:W-:Y:S01]  /*f3c0*/  F2FP.F16.E4M3.UNPACK_B R39, R40 ;  /* 0x00000028ff27723e */ /* 0x000fe200020006ff */
[CC--:B------:R-:W-:Y:S01]  /*f3d0*/  FMUL.FTZ R40, R6.reuse, R57.reuse ;  /* 0x0000003906287220 */ /* 0x0c0fe20000410000 */
[----:B------:R-:W-:Y:S01]  /*f3e0*/  FMUL.FTZ R58, R6, R36 ;  /* 0x00000024063a7220 */ /* 0x000fe20000410000 */
[----:B------:R-:W-:Y:S01]  /*f3f0*/  HADD2.F32 R41, -RZ, R41.H1_H1 ;  /* 0x30000029ff297230 */ /* 0x000fe20000004100 */
[----:B------:R-:W-:Y:S01]  /*f400*/  F2FP.F16.E4M3.UNPACK_B R4, R38 ;  /* 0x00000026ff04723e */ /* 0x000fe200020006ff */
[C---:B------:R-:W-:Y:S01]  /*f410*/  FFMA.FTZ R6, R25.reuse, R36, -R40 ;  /* 0x0000002419067223 */ /* 0x040fe20000010828 */
[----:B------:R-:W-:Y:S01]  /*f420*/  FFMA.FTZ R25, R25, R57, R58 ;  /* 0x0000003919197223 */ /* 0x000fe2000001003a */
[----:B------:R-:W-:Y:S01]  /*f430*/  HADD2.F32 R57, -RZ, R56.H1_H1 ;  /* 0x30000038ff397230 */ /* 0x000fe20000004100 */
[----:B------:R-:W-:Y:S01]  /*f440*/  F2FP.F16.E4M3.UNPACK_B R58, R59 ;  /* 0x0000003bff3a723e */ /* 0x000fe200020006ff */
[----:B------:R-:W-:Y:S01]  /*f450*/  HADD2.F32 R56, -RZ, R53.H0_H0 ;  /* 0x20000035ff387230 */ /* 0x000fe20000004100 */
[----:B------:R-:W-:Y:S01]  /*f460*/  F2FP.F16.E4M3.UNPACK_B R38, R38.H1 ;  /* 0x00000026ff26723e */ /* 0x000fe200030006ff */
[----:B------:R-:W-:-:S02]  /*f470*/  HADD2.F32 R40, -RZ, R47.H0_H0 ;  /* 0x2000002fff287230 */ /* 0x000fc40000004100 */
[C---:B------:R-:W-:Y:S01]  /*f480*/  FMUL.FTZ R61, R26.reuse, R57 ;  /* 0x000000391a3d7220 */ /* 0x040fe20000410000 */
[-C--:B------:R-:W-:Y:S01]  /*f490*/  FMUL.FTZ R26, R26, R43.reuse ;  /* 0x0000002b1a1a7220 */ /* 0x080fe20000410000 */
[C---:B------:R-:W-:Y:S01]  /*f4a0*/  FMUL.FTZ R63, R27.reuse, R56 ;  /* 0x000000381b3f7220 */ /* 0x040fe20000410000 */
[----:B------:R-:W-:Y:S02]  /*f4b0*/  HADD2.F32 R36, -RZ, R46.H0_H0 ;  /* 0x2000002eff247230 */ /* 0x000fe40000004100 */
[----:B------:R-:W-:Y:S01]  /*f4c0*/  FMUL.FTZ R65, R27, R40 ;  /* 0x000000281b417220 */ /* 0x000fe20000410000 */
[C---:B------:R-:W-:Y:S01]  /*f4d0*/  FFMA.FTZ R27, R24.reuse, R43, -R61 ;  /* 0x0000002b181b7223 */ /* 0x040fe2000001083d */
[----:B------:R-:W-:Y:S01]  /*f4e0*/  FFMA.FTZ R24, R24, R57, R26 ;  /* 0x0000003918187223 */ /* 0x000fe2000001001a */
[----:B------:R-:W-:Y:S01]  /*f4f0*/  HADD2.F32 R57, -RZ, R53.H1_H1 ;  /* 0x30000035ff397230 */ /* 0x000fe20000004100 */
[----:B------:R-:W-:Y:S01]  /*f500*/  F2FP.F16.E4M3.UNPACK_B R53, R51 ;  /* 0x00000033ff35723e */ /* 0x000fe200020006ff */
[----:B------:R-:W-:-:S02]  /*f510*/  HADD2.F32 R60, -RZ, R58.H0_H0 ;  /* 0x2000003aff3c7230 */ /* 0x000fc40000004100 */
[C---:B------:R-:W-:Y:S01]  /*f520*/  FFMA.FTZ R26, R36.reuse, R40, -R63 ;  /* 0x00000028241a7223 */ /* 0x040fe2000001083f */
[----:B------:R-:W-:Y:S02]  /*f530*/  HADD2.F32 R43, -RZ, R50.H0_H0 ;  /* 0x20000032ff2b7230 */ /* 0x000fe40000004100 */
[----:B------:R-:W-:Y:S01]  /*f540*/  FFMA.FTZ R36, R36, R56, R65 ;  /* 0x0000003824247223 */ /* 0x000fe20000010041 */
[----:B------:R-:W-:Y:S02]  /*f550*/  HADD2.F32 R47, -RZ, R47.H1_H1 ;  /* 0x3000002fff2f7230 */ /* 0x000fe40000004100 */
[----:B------:R-:W-:Y:S01]  /*f560*/  FMUL.FTZ R61, R41, R57 ;  /* 0x00000039293d7220 */ /* 0x000fe20000410000 */
[----:B------:R-:W-:Y:S02]  /*f570*/  HADD2.F32 R46, -RZ, R46.H1_H1 ;  /* 0x3000002eff2e7230 */ /* 0x000fe40000004100 */
[----:B------:R-:W-:Y:S01]  /*f580*/  FMUL.FTZ R63, R43, R60 ;  /* 0x0000003c2b3f7220 */ /* 0x000fe20000410000 */
[----:B------:R-:W-:-:S02]  /*f590*/  HADD2.F32 R56, -RZ, R53.H0_H0 ;  /* 0x20000035ff387230 */ /* 0x000fc40000004100 */
[-C--:B------:R-:W-:Y:S01]  /*f5a0*/  FMUL.FTZ R62, R41, R47.reuse ;  /* 0x0000002f293e7220 */ /* 0x080fe20000410000 */
[----:B------:R-:W-:Y:S02]  /*f5b0*/  HADD2.F32 R40, -RZ, R49.H0_H0 ;  /* 0x20000031ff287230 */ /* 0x000fe40000004100 */
[C---:B------:R-:W-:Y:S01]  /*f5c0*/  FFMA.FTZ R41, R46.reuse, R47, -R61 ;  /* 0x0000002f2e297223 */ /* 0x040fe2000001083d */
[----:B------:R-:W-:Y:S01]  /*f5d0*/  F2FP.F16.E4M3.UNPACK_B R61, R59.H1 ;  /* 0x0000003bff3d723e */ /* 0x000fe200030006ff */
[-C--:B------:R-:W-:Y:S01]  /*f5e0*/  FMUL.FTZ R65, R43, R56.reuse ;  /* 0x000000382b417220 */ /* 0x080fe20000410000 */
[----:B------:R-:W-:Y:S01]  /*f5f0*/  FFMA.FTZ R47, R46, R57, R62 ;  /* 0x000000392e2f7223 */ /* 0x000fe2000001003e */
[----:B------:R-:W-:Y:S01]  /*f600*/  FFMA.FTZ R43, R40, R56, -R63 ;  /* 0x00000038282b7223 */ /* 0x000fe2000001083f */
[----:B------:R-:W-:Y:S01]  /*f610*/  HADD2.F32 R56, -RZ, R53.H1_H1 ;  /* 0x30000035ff387230 */ /* 0x000fe20000004100 */
[----:B------:R-:W-:Y:S01]  /*f620*/  F2FP.F16.E4M3.UNPACK_B R53, R51.H1 ;  /* 0x00000033ff35723e */ /* 0x000fe200030006ff */
[----:B------:R-:W-:-:S02]  /*f630*/  HADD2.F32 R58, -RZ, R58.H1_H1 ;  /* 0x3000003aff3a7230 */ /* 0x000fc40000004100 */
[----:B------:R-:W-:Y:S01]  /*f640*/  FFMA.FTZ R40, R40, R60, R65 ;  /* 0x0000003c28287223 */ /* 0x000fe20000010041 */
[----:B------:R-:W-:Y:S01]  /*f650*/  HADD2.F32 R50, -RZ, R50.H1_H1 ;  /* 0x30000032ff327230 */ /* 0x000fe20000004100 */
[----:B------:R-:W-:Y:S01]  /*f660*/  F2FP.SATFINITE.E4M3.F32.PACK_AB_MERGE_C R36, R47, R36, RZ ;  /* 0x000000242f24723e */ /* 0x000fe200048070ff */
        /* <DEDUP_REMOVED lines=9> */
[----:B------:R-:W-:Y:S01]  /*f700*/  F2FP.SATFINITE.E4M3.F32.PACK_AB_MERGE_C R25, R24, R25, R36 ;  /* 0x000000191819723e */ /* 0x000fe20004807024 */
[----:B------:R-:W-:Y:S01]  /*f710*/  FFMA.FTZ R46, R49, R56, -R60 ;  /* 0x00000038312e7223 */ /* 0x000fe2000001083c */
[----:B------:R-:W-:Y:S01]  /*f720*/  F2FP.F16.E4M3.UNPACK_B R60, R45.H1 ;  /* 0x0000002dff3c723e */ /* 0x000fe200030006ff */
[C---:B------:R-:W-:Y:S01]  /*f730*/  FFMA.FTZ R50, R51.reuse, R57, -R50 ;  /* 0x0000003933327223 */ /* 0x040fe20000010832 */
[----:B------:R-:W-:Y:S01]  /*f740*/  F2FP.F16.E4M3.UNPACK_B R57, R21.H1 ;  /* 0x00000015ff39723e */ /* 0x000fe200030006ff */
[----:B------:R-:W-:Y:S01]  /*f750*/  FFMA.FTZ R51, R51, R59, R62 ;  /* 0x0000003b33337223 */ /* 0x000fe2000001003e */
[----:B------:R-:W-:Y:S01]  /*f760*/  FFMA.FTZ R49, R49, R58, R63 ;  /* 0x0000003a31317223 */ /* 0x000fe2000001003f */
        /* <DEDUP_REMOVED lines=11> */
[-C--:B------:R-:W-:Y:S01]  /*f820*/  FMUL.FTZ R56, R55, R58.reuse ;  /* 0x0000003a37387220 */ /* 0x080fe20000410000 */
[----:B------:R-:W-:Y:S02]  /*f830*/  HADD2.F32 R55, -RZ, R60.H1_H1 ;  /* 0x3000003cff377230 */ /* 0x000fe40000004100 */
[----:B------:R-:W-:Y:S01]  /*f840*/  FFMA.FTZ R67, R53, R59, -R64 ;  /* 0x0000003b35437223 */ /* 0x000fe20000010840 */
[----:B------:R-:W-:Y:S02]  /*f850*/  HADD2.F32 R54, -RZ, R54.H1_H1 ;  /* 0x30000036ff367230 */ /* 0x000fe40000004100 */
[----:B------:R-:W-:Y:S01]  /*f860*/  FFMA.FTZ R63, R52, R58, -R63 ;  /* 0x0000003a343f7223 */ /* 0x000fe2000001083f */
[----:B------:R-:W-:-:S02]  /*f870*/  HADD2.F32 R57, -RZ, R57.H1_H1 ;  /* 0x30000039ff397230 */ /* 0x000fc40000004100 */
[----:B------:R-:W-:Y:S01]  /*f880*/  FFMA.FTZ R61, R52, R61, R56 ;  /* 0x0000003d343d7223 */ /* 0x000fe20000010038 */
[----:B------:R-:W-:Y:S01]  /*f890*/  FFMA.FTZ R66, R53, R62, R65 ;  /* 0x0000003e35427223 */ /* 0x000fe20000010041 */
[----:B------:R-:W-:Y:S01]  /*f8a0*/  HADD2.F32 R48, -RZ, R48.H1_H1 ;  /* 0x30000030ff307230 */ /* 0x000fe20000004100 */
[----:B------:R-:W-:Y:S01]  /*f8b0*/  F2FP.F16.E4M3.UNPACK_B R52, R21 ;  /* 0x00000015ff34723e */ /* 0x000fe200020006ff */
[C---:B------:R-:W-:Y:S01]  /*f8c0*/  FMUL.FTZ R21, R54.reuse, R55 ;  /* 0x0000003736157220 */ /* 0x040fe20000410000 */
[----:B------:R-:W-:Y:S01]  /*f8d0*/  F2FP.F16.E4M3.UNPACK_B R53, R45 ;  /* 0x0000002dff35723e */ /* 0x000fe200020006ff */
[-C--:B------:R-:W-:Y:S01]  /*f8e0*/  FMUL.FTZ R56, R54, R57.reuse ;  /* 0x0000003936387220 */ /* 0x080fe20000410000 */
[----:B------:R-:W-:Y:S02]  /*f8f0*/  HADD2.F32 R45, -RZ, R39.H0_H0 ;  /* 0x20000027ff2d7230 */ /* 0x000fe40000004100 */
[----:B------:R-:W-:Y:S01]  /*f900*/  FFMA.FTZ R62, R48, R57, -R21 ;  /* 0x00000039303e7223 */ /* 0x000fe20000010815 */
[----:B------:R-:W-:-:S02]  /*f910*/  HADD2.F32 R21, -RZ, R37.H0_H0 ;  /* 0x20000025ff157230 */ /* 0x000fc40000004100 */
[----:B------:R-:W-:Y:S01]  /*f920*/  FFMA.FTZ R64, R48, R55, R56 ;  /* 0x0000003730407223 */ /* 0x000fe20000010038 */
[--C-:B------:R-:W-:Y:S01]  /*f930*/  HADD2.F32 R54, -RZ, R53.reuse.H0_H0 ;  /* 0x20000035ff367230 */ /* 0x100fe20000004100 */
[----:B------:R-:W-:Y:S01]  /*f940*/  F2FP.SATFINITE.E4M3.F32.PACK_AB_MERGE_C R51, R66, R51, RZ ;  /* 0x000000334233723e */ /* 0x000fe200048070ff */
[--C-:B------:R-:W-:Y:S02]  /*f950*/  HADD2.F32 R48, -RZ, R52.reuse.H0_H0 ;  /* 0x20000034ff307230 */ /* 0x100fe40000004100 */
[----:B------:R-:W-:Y:S02]  /*f960*/  HADD2.F32 R56, -RZ, R53.H1_H1 ;  /* 0x30000035ff387230 */ /* 0x000fe40000004100 */
[C---:B------:R-:W-:Y:S01]  /*f970*/  FMUL.FTZ R58, R45.reuse, R54 ;  /* 0x000000362d3a7220 */ /* 0x040fe20000410000 */
[----:B------:R-:W-:Y:S02]  /*f980*/  HADD2.F32 R39, -RZ, R39.H1_H1 ;  /* 0x30000027ff277230 */ /* 0x000fe40000004100 */
[----:B------:R-:W-:Y:S01]  /*f990*/  FMUL.FTZ R60, R45, R48 ;  /* 0x000000302d3c7220 */ /* 0x000fe20000410000 */
[----:B------:R-:W-:-:S02]  /*f9a0*/  HADD2.F32 R52, -RZ, R52.H1_H1 ;  /* 0x30000034ff347230 */ /* 0x000fc40000004100 */
[C---:B------:R-:W-:Y:S01]  /*f9b0*/  FFMA.FTZ R58, R21.reuse, R48, -R58 ;  /* 0x00000030153a7223 */ /* 0x040fe2000001083a */
[----:B------:R-:W-:Y:S02]  /*f9c0*/  HADD2.F32 R37, -RZ, R37.H1_H1 ;  /* 0x30000025ff257230 */ /* 0x000fe40000004100 */
[----:B------:R-:W-:Y:S01]  /*f9d0*/  FFMA.FTZ R60, R21, R54, R60 ;  /* 0x00000036153c7223 */ /* 0x000fe2000001003c */
[----:B------:R-:W-:Y:S01]  /*f9e0*/  F2FP.F16.E4M3.UNPACK_B R45, R5.H1 ;  /* 0x00000005ff2d723e */ /* 0x000fe200030006ff */
[C---:B------:R-:W-:Y:S01]  /*f9f0*/  FMUL.FTZ R48, R39.reuse, R56 ;  /* 0x0000003827307220 */ /* 0x040fe20000410000 */
[----:B------:R-:W-:Y:S01]  /*fa00*/  F2FP.F16.E4M3.UNPACK_B R21, R20.H1 ;  /* 0x00000014ff15723e */ /* 0x000fe200030006ff */
[-C--:B------:R-:W-:Y:S01]  /*fa10*/  FMUL.FTZ R55, R39, R52.reuse ;  /* 0x0000003427377220 */ /* 0x080fe20000410000 */
[----:B------:R-:W-:Y:S02]  /*fa20*/  HADD2.F32 R39, -RZ, R42.H0_H0 ;  /* 0x2000002aff277230 */ /* 0x000fe40000004100 */
[----:B------:R-:W-:Y:S01]  /*fa30*/  FFMA.FTZ R53, R37, R52, -R48 ;  /* 0x0000003425357223 */ /* 0x000fe20000010830 */
[----:B------:R-:W-:-:S02]  /*fa40*/  HADD2.F32 R52, -RZ, R45.H0_H0 ;  /* 0x2000002dff347230 */ /* 0x000fc40000004100 */
[----:B------:R-:W-:Y:S01]  /*fa50*/  FFMA.FTZ R55, R37, R56, R55 ;  /* 0x0000003825377223 */ /* 0x000fe20000010037 */
[----:B------:R-:W-:Y:S01]  /*fa60*/  HADD2.F32 R48, -RZ, R21.H0_H0 ;  /* 0x20000015ff307230 */ /* 0x000fe20000004100 */
[----:B------:R-:W-:Y:S01]  /*fa70*/  F2FP.F16.E4M3.UNPACK_B R20, R20 ;  /* 0x00000014ff14723e */ /* 0x000fe200020006ff */
[----:B------:R-:W-:Y:S02]  /*fa80*/  HADD2.F32 R45, -RZ, R45.H1_H1 ;  /* 0x3000002dff2d7230 */ /* 0x000fe40000004100 */
[C---:B------:R-:W-:Y:S01]  /*fa90*/  FMUL.FTZ R54, R39.reuse, R52 ;  /* 0x0000003427367220 */ /* 0x040fe20000410000 */
[----:B------:R-:W-:Y:S02]  /*faa0*/  HADD2.F32 R42, -RZ, R42.H1_H1 ;  /* 0x3000002aff2a7230 */ /* 0x000fe40000004100 */
[----:B------:R-:W-:Y:S01]  /*fab0*/  FMUL.FTZ R56, R39, R48 ;  /* 0x0000003027387220 */ /* 0x000fe20000410000 */
[----:B------:R-:W-:Y:S01]  /*fac0*/  HADD2.F32 R37, -RZ, R21.H1_H1 ;  /* 0x30000015ff257230 */ /* 0x000fe20000004100 */
[----:B------:R-:W-:Y:S01]  /*fad0*/  F2FP.F16.E4M3.UNPACK_B R5, R5 ;  /* 0x00000005ff05723e */ /* 0x000fe200020006ff */
[----:B------:R-:W-:-:S02]  /*fae0*/  HADD2.F32 R21, -RZ, R38.H0_H0 ;  /* 0x20000026ff157230 */ /* 0x000fc40000004100 */
[C---:B------:R-:W-:Y:S01]  /*faf0*/  FMUL.FTZ R39, R42.reuse, R45 ;  /* 0x0000002d2a277220 */ /* 0x040fe20000410000 */
[----:B------:R-:W-:Y:S02]  /*fb00*/  HADD2.F32 R38, -RZ, R38.H1_H1 ;  /* 0x30000026ff267230 */ /* 0x000fe40000004100 */
[----:B------:R-:W-:Y:S01]  /*fb10*/  FMUL.FTZ R42, R42, R37 ;  /* 0x000000252a2a7220 */ /* 0x000fe20000410000 */
[----:B------:R-:W-:Y:S01]  /*fb20*/  F2FP.SATFINITE.E4M3.F32.PACK_AB_MERGE_C R61, R64, R61, RZ ;  /* 0x0000003d403d723e */ /* 0x000fe200048070ff */
[C---:B------:R-:W-:Y:S01]  /*fb30*/  FFMA.FTZ R54, R21.reuse, R48, -R54 ;  /* 0x0000003015367223 */ /* 0x040fe20000010836 */
[----:B------:R-:W-:Y:S01]  /*fb40*/  FFMA.FTZ R56, R21, R52, R56 ;  /* 0x0000003415387223 */ /* 0x000fe20000010038 */
[C---:B------:R-:W-:Y:S01]  /*fb50*/  FFMA.FTZ R59, R38.reuse, R37, -R39 ;  /* 0x00000025263b7223 */ /* 0x040fe20000010827 */
[----:B------:R-:W-:Y:S01]  /*fb60*/  FFMA.FTZ R65, R38, R45, R42 ;  /* 0x0000002d26417223 */ /* 0x000fe2000001002a */
[--C-:B------:R-:W-:Y:S01]  /*fb70*/  HADD2.F32 R21, -RZ, R20.reuse.H0_H0 ;  /* 0x20000014ff157230 */ /* 0x100fe20000004100 */
[----:B------:R-:W-:Y:S01]  /*fb80*/  F2FP.SATFINITE.E4M3.F32.PACK_AB_MERGE_C R24, R55, R60, R61 ;  /* 0x0000003c3718723e */ /* 0x000fe2000480703d */
[----:B------:R-:W-:Y:S01]  /*fb90*/  HADD2.F32 R37, -RZ, R20.H1_H1 ;  /* 0x30000014ff257230 */ /* 0x000fe20000004100 */
[----:B------:R-:W-:Y:S01]  /*fba0*/  F2FP.SATFINITE.E4M3.F32.PACK_AB_MERGE_C R54, R59, R54, RZ ;  /* 0x000000363b36723e */ /* 0x000fe200048070ff */
[----:B------:R-:W-:-:S02]  /*fbb0*/  HADD2.F32 R38, -RZ, R5.H0_H0 ;  /* 0x20000005ff267230 */ /* 0x000fc40000004100 */
[----:B------:R-:W-:Y:S02]  /*fbc0*/  HADD2.F32 R20, -RZ, R7.H0_H0 ;  /* 0x20000007ff147230 */ /* 0x000fe40000004100 */
[----:B------:R-:W-:Y:S02]  /*fbd0*/  HADD2.F32 R39, -RZ, R5.H1_H1 ;  /* 0x30000005ff277230 */ /* 0x000fe40000004100 */
[----:B------:R-:W-:Y:S02]  /*fbe0*/  HADD2.F32 R7, -RZ, R7.H1_H1 ;  /* 0x30000007ff077230 */ /* 0x000fe40000004100 */
[C---:B------:R-:W-:Y:S01]  /*fbf0*/  FMUL.FTZ R42, R20.reuse, R38 ;  /* 0x00000026142a7220 */ /* 0x040fe20000410000 */
[--C-:B------:R-:W-:Y:S02]  /*fc00*/  HADD2.F32 R5, -RZ, R4.reuse.H0_H0 ;  /* 0x20000004ff057230 */ /* 0x100fe40000004100 */
[----:B------:R-:W-:Y:S01]  /*fc10*/  FMUL.FTZ R45, R20, R21 ;  /* 0x00000015142d7220 */ /* 0x000fe20000410000 */
[----:B------:R-:W-:-:S02]  /*fc20*/  HADD2.F32 R4, -RZ, R4.H1_H1 ;  /* 0x30000004ff047230 */ /* 0x000fc40000004100 */
[C---:B------:R-:W-:Y:S01]  /*fc30*/  FMUL.FTZ R57, R7.reuse, R39 ;  /* 0x0000002707397220 */ /* 0x040fe20000410000 */
[----:B------:R-:W-:Y:S01]  /*fc40*/  FMUL.FTZ R20, R7, R37 ;  /* 0x0000002507147220 */ /* 0x000fe20000410000 */
[C---:B------:R-:W-:Y:S01]  /*fc50*/  FFMA.FTZ R42, R5.reuse, R21, -R42 ;  /* 0x00000015052a7223 */ /* 0x040fe2000001082a */
[----:B------:R-:W-:Y:S01]  /*fc60*/  FFMA.FTZ R45, R5, R38, R45 ;  /* 0x00000026052d7223 */ /* 0x000fe2000001002d */
[C---:B------:R-:W-:Y:S01]  /*fc70*/  FFMA.FTZ R57, R4.reuse, R37, -R57 ;  /* 0x0000002504397223 */ /* 0x040fe20000010839 */
[----:B------:R-:W-:Y:S01]  /*fc80*/  FFMA.FTZ R20, R4, R39, R20 ;  /* 0x0000002704147223 */ /* 0x000fe20000010014 */
[----:B------:R-:W-:Y:S02]  /*fc90*/  F2FP.SATFINITE.E4M3.F32.PACK_AB_MERGE_C R5, R41, R26, RZ ;  /* 0x0000001a2905723e */ /* 0x000fe400048070ff */
[----:B------:R-:W-:Y:S02]  /*fca0*/  F2FP.SATFINITE.E4M3.F32.PACK_AB_MERGE_C R7, R67, R50, RZ ;  /* 0x000000324307723e */ /* 0x000fe400048070ff */
[----:B------:R-:W-:-:S02]  /*fcb0*/  F2FP.SATFINITE.E4M3.F32.PACK_AB_MERGE_C R4, R62, R63, RZ ;  /* 0x0000003f3e04723e */ /* 0x000fc400048070ff */
[----:B------:R-:W-:Y:S02]  /*fcc0*/  F2FP.SATFINITE.E4M3.F32.PACK_AB_MERGE_C R26, R65, R56, RZ ;  /* 0x00000038411a723e */ /* 0x000fe400048070ff */
[----:B------:R-:W-:Y:S02]  /*fcd0*/  F2FP.SATFINITE.E4M3.F32.PACK_AB_MERGE_C R5, R27, R6, R5 ;  /* 0x000000061b05723e */ /* 0x000fe40004807005 */
[----:B------:R-:W-:Y:S02]  /*fce0*/  F2FP.SATFINITE.E4M3.F32.PACK_AB_MERGE_C R7, R46, R43, R7 ;  /* 0x0000002b2e07723e */ /* 0x000fe40004807007 */
[----:B------:R-:W-:Y:S02]  /*fcf0*/  F2FP.SATFINITE.E4M3.F32.PACK_AB_MERGE_C R4, R53, R58, R4 ;  /* 0x0000003a3504723e */ /* 0x000fe40004807004 */
[----:B------:R-:W-:Y:S02]  /*fd00*/  F2FP.SATFINITE.E4M3.F32.PACK_AB_MERGE_C R6, R57, R42, R54 ;  /* 0x0000002a3906723e */ /* 0x000fe40004807036 */
[----:B------:R-:W-:-:S02]  /*fd10*/  F2FP.SATFINITE.E4M3.F32.PACK_AB_MERGE_C R27, R49, R40, R51 ;  /* 0x00000028311b723e */ /* 0x000fc40004807033 */
[----:B------:R-:W-:Y:S01]  /*fd20*/  F2FP.SATFINITE.E4M3.F32.PACK_AB_MERGE_C R26, R20, R45, R26 ;  /* 0x0000002d141a723e */ /* 0x000fe2000480701a */
[----:B------:R0:W-:Y:S04]  /*fd30*/  STS.128 [R68+0x10400], R4 ;  /* 0x0104000444007388 */ /* 0x0001e80000000c00 */
[----:B------:R0:W-:Y:S02]  /*fd40*/  STS.128 [R3+0x10400], R24 ;  /* 0x0104001803007388 */ /* 0x0001e40000000c00 */
.L_x_1707:
[----:B------:R-:W-:Y:S05]  /*fd50*/  BSYNC B1 ;  /* 0x0000000000017941 */ /* 0x000fea0003800000 */
.L_x_1706:
[----:B------:R-:W-:Y:S04]  /*fd60*/  BSSY B1, `(.L_x_1708) ;  /* 0x0000101000017945 */ /* 0x000fe80003800000 */
[----:B------:R-:W-:Y:S05]  /*fd70*/  @P1 BRA `(.L_x_1709) ;  /* 0x0000000c00fc1947 */ /* 0x000fea0003800000 */
[----:B------:R-:W3:Y:S01]  /*fd80*/  LDL R61, [R1+0x4c] ;  /* 0x00004c00013d7983 */ /* 0x000ee20000100800 */
[----:B0----5:R-:W-:Y:S02]  /*fd90*/  SHF.R.U32.HI R3, RZ, 0x8, R28 ;  /* 0x00000008ff037819 */ /* 0x021fe4000001161c */
[----:B------:R-:W-:Y:S02]  /*fda0*/  LOP3.LUT R5, R28, 0xff, RZ, 0xc0, !PT ;  /* 0x000000ff1c057812 */ /* 0x000fe400078ec0ff */
[----:B------:R-:W-:Y:S02]  /*fdb0*/  LOP3.LUT R4, R3, 0xff, RZ, 0xc0, !PT ;  /* 0x000000ff03047812 */ /* 0x000fe400078ec0ff */
[----:B------:R-:W-:Y:S02]  /*fdc0*/  LEA.HI R3, R0, R179, RZ, 0x1c ;  /* 0x000000b300037211 */ /* 0x000fe400078fe0ff */
[----:B------:R-:W-:Y:S02]  /*fdd0*/  PRMT R21, R4, 0x7604, R5 ;  /* 0x0000760404157816 */ /* 0x000fe40000000005 */
[----:B------:R-:W-:-:S02]  /*fde0*/  SHF.R.S32.HI R4, RZ, 0x1f, R3 ;  /* 0x0000001fff047819 */ /* 0x000fc40000011403 */
[----:B------:R-:W-:Y:S02]  /*fdf0*/  SHF.R.U32.HI R24, RZ, 0x8, R8 ;  /* 0x00000008ff187819 */ /* 0x000fe40000011608 */
[----:B------:R-:W-:Y:S01]  /*fe00*/  LEA.HI R5, R4, R3, RZ, 0x2 ;  /* 0x0000000304057211 */ /* 0x000fe200078f10ff */
[----:B------:R-:W-:Y:S01]  /*fe10*/  IMAD.SHL.U32 R4, R3, 0x10, RZ ;  /* 0x0000001003047824 */ /* 0x000fe200078e00ff */
[----:B------:R-:W-:Y:S02]  /*fe20*/  SHF.R.U32.HI R20, RZ, 0x8, R31 ;  /* 0x00000008ff147819 */ /* 0x000fe4000001161f */
[----:B------:R-:W-:Y:S01]  /*fe30*/  SHF.R.U32.HI R6, RZ, 0x8, R29 ;  /* 0x00000008ff067819 */ /* 0x000fe2000001161d */
[----:B------:R-:W-:Y:S01]  /*fe40*/  IMAD.SHL.U32 R5, R5, 0x800, RZ ;  /* 0x0000080005057824 */ /* 0x000fe200078e00ff */
[----:B------:R-:W-:Y:S02]  /*fe50*/  LOP3.LUT R3, R181, 0x30, R4, 0xf8, !PT ;  /* 0x00000030b5037812 */ /* 0x000fe400078ef804 */
[----:B------:R-:W-:-:S02]  /*fe60*/  LOP3.LUT R27, R8, 0xff, RZ, 0xc0, !PT ;  /* 0x000000ff081b7812 */ /* 0x000fc400078ec0ff */
[----:B------:R-:W-:Y:S02]  /*fe70*/  LOP3.LUT R24, R24, 0xff, RZ, 0xc0, !PT ;  /* 0x000000ff18187812 */ /* 0x000fe400078ec0ff */
[----:B------:R-:W-:Y:S02]  /*fe80*/  LOP3.LUT R25, R31, 0xff, RZ, 0xc0, !PT ;  /* 0x000000ff1f197812 */ /* 0x000fe400078ec0ff */
[----:B------:R-:W-:Y:S02]  /*fe90*/  LOP3.LUT R20, R20, 0xff, RZ, 0xc0, !PT ;  /* 0x000000ff14147812 */ /* 0x000fe400078ec0ff */
[----:B------:R-:W-:Y:S02]  /*fea0*/  LOP3.LUT R3, R3, R182, RZ, 0x3c, !PT ;  /* 0x000000b603037212 */ /* 0x000fe400078e3cff */
[----:B------:R-:W-:Y:S02]  /*feb0*/  LOP3.LUT R4, R5, 0xffffe000, RZ, 0xc0, !PT ;  /* 0xffffe00005047812 */ /* 0x000fe400078ec0ff */
[----:B------:R-:W-:-:S02]  /*fec0*/  LOP3.LUT R7, R29, 0xff, RZ, 0xc0, !PT ;  /* 0x000000ff1d077812 */ /* 0x000fc400078ec0ff */
[----:B------:R-:W-:Y:S02]  /*fed0*/  LOP3.LUT R6, R6, 0xff, RZ, 0xc0, !PT ;  /* 0x000000ff06067812 */ /* 0x000fe400078ec0ff */
[----:B------:R-:W-:Y:S02]  /*fee0*/  PRMT R43, R24, 0x7604, R27 ;  /* 0x00007604182b7816 */ /* 0x000fe4000000001b */
[----:B------:R-:W-:Y:S02]  /*fef0*/  PRMT R41, R20, 0x7604, R25 ;  /* 0x0000760414297816 */ /* 0x000fe40000000019 */
[----:B------:R-:W-:Y:S02]  /*ff00*/  IADD3 R3, R3, R183, R4 ;  /* 0x000000b703037210 */ /* 0x000fe40007ffe004 */
[----:B------:R-:W-:Y:S02]  /*ff10*/  SHF.R.U32.HI R24, RZ, 0x8, R10 ;  /* 0x00000008ff187819 */ /* 0x000fe4000001160a */
[----:B------:R-:W-:Y:S01]  /*ff20*/  SHF.R.U32.HI R26, RZ, 0x8, R11 ;  /* 0x00000008ff1a7819 */ /* 0x000fe2000001160b */
[----:B------:R-:W-:Y:S01]  /*ff30*/  IMAD.IADD R3, R16, 0x1, R3 ;  /* 0x0000000110037824 */ /* 0x000fe200078e0203 */
[----:B------:R-:W-:-:S02]  /*ff40*/  SHF.R.U32.HI R20, RZ, 0x8, R9 ;  /* 0x00000008ff147819 */ /* 0x000fc40000011609 */
[----:B--2---:R-:W-:Y:S02]  /*ff50*/  PRMT R37, R6, 0x7604, R7 ;  /* 0x0000760406257816 */ /* 0x004fe40000000007 */
[----:B------:R-:W-:Y:S02]  /*ff60*/  SHF.R.U32.HI R6, RZ, 0x8, R30 ;  /* 0x00000008ff067819 */ /* 0x000fe4000001161e */
[----:B------:R-:W-:Y:S02]  /*ff70*/  LOP3.LUT R25, R9, 0xff, RZ, 0xc0, !PT ;  /* 0x000000ff09197812 */ /* 0x000fe400078ec0ff */
[----:B------:R-:W-:Y:S02]  /*ff80*/  LOP3.LUT R27, R10, 0xff, RZ, 0xc0, !PT ;  /* 0x000000ff0a1b7812 */ /* 0x000fe400078ec0ff */
[----:B------:R-:W-:Y:S02]  /*ff90*/  LOP3.LUT R24, R24, 0xff, RZ, 0xc0, !PT ;  /* 0x000000ff18187812 */ /* 0x000fe400078ec0ff */
[----:B------:R-:W-:-:S02]  /*ffa0*/  LOP3.LUT R26, R26, 0xff, RZ, 0xc0, !PT ;  /* 0x000000ff1a1a7812 */ /* 0x000fc400078ec0ff */
[----:B------:R-:W-:Y:S02]  /*ffb0*/  LOP3.LUT R20, R20, 0xff, RZ, 0xc0, !PT ;  /* 0x000000ff14147812 */ /* 0x000fe400078ec0ff */
[----:B------:R-:W-:Y:S02]  /*ffc0*/  LOP3.LUT R49, R11, 0xff, RZ, 0xc0, !PT ;  /* 0x000000ff0b317812 */ /* 0x000fe400078ec0ff */
[----:B------:R-:W-:Y:S02]  /*ffd0*/  LOP3.LUT R7, R30, 0xff, RZ, 0xc0, !PT ;  /* 0x000000ff1e077812 */ /* 0x000fe400078ec0ff */
[----:B------:R-:W-:Y:S02]  /*ffe0*/  LOP3.LUT R6, R6, 0xff, RZ, 0xc0, !PT ;  /* 0x000000ff06067812 */ /* 0x000fe400078ec0ff */
[----:B------:R-:W-:Y:S02]  /*fff0*/  PRMT R45, R20, 0x7604, R25 ;  /* 0x00007604142d7816 */ /* 0x000fe40000000019 */
[----:B------:R-:W-:-:S02]  /*10000*/  PRMT R47, R24, 0x7604, R27 ;  /* 0x00007604182f7816 */ /* 0x000fc4000000001b */
[----:B------:R-:W-:Y:S02]  /*10010*/  PRMT R51, R26, 0x7604, R49 ;  /* 0x000076041a337816 */ /* 0x000fe40000000031 */
[----:B------:R-:W0:Y:S01]  /*10020*/  LDS.128 R24, [R3+0x10400] ;  /* 0x0104000003187984 */ /* 0x000e220000000c00 */
[----:B----4-:R-:W-:Y:S02]  /*10030*/  PRMT R39, R6, 0x7604, R7 ;  /* 0x0000760406277816 */ /* 0x010fe40000000007 */
[----:B------:R-:W-:Y:S02]  /*10040*/  SHF.R.U32.HI R36, RZ, 0x10, R29 ;  /* 0x00000010ff247819 */ /* 0x000fe4000001161d */
[----:B------:R-:W-:Y:S02]  /*10050*/  SHF.R.U32.HI R20, RZ, 0x10, R28 ;  /* 0x00000010ff147819 */ /* 0x000fe4000001161c */
[----:B------:R-:W-:Y:S02]  /*10060*/  SHF.R.U32.HI R38, RZ, 0x10, R30 ;  /* 0x00000010ff267819 */ /* 0x000fe4000001161e */
[----:B------:R-:W-:-:S02]  /*10070*/  LOP3.LUT R36, R36, 0xff, RZ, 0xc0, !PT ;  /* 0x000000ff24247812 */ /* 0x000fc400078ec0ff */
[----:B------:R-:W-:Y:S02]  /*10080*/  LOP3.LUT R20, R20, 0xff, RZ, 0xc0, !PT ;  /* 0x000000ff14147812 */ /* 0x000fe400078ec0ff */
[----:B------:R-:W-:Y:S02]  /*10090*/  LOP3.LUT R38, R38, 0xff, RZ, 0xc0, !PT ;  /* 0x000000ff26267812 */ /* 0x000fe400078ec0ff */
[----:B------:R-:W-:Y:S02]  /*100a0*/  PRMT R37, R36, 0x7054, R37 ;  /* 0x0000705424257816 */ /* 0x000fe40000000025 */
[----:B------:R-:W-:Y:S02]  /*100b0*/  SHF.R.U32.HI R36, RZ, 0x10, R9 ;  /* 0x00000010ff247819 */ /* 0x000fe40000011609 */
[----:B------:R-:W-:Y:S02]  /*100c0*/  PRMT R21, R20, 0x7054, R21 ;  /* 0x0000705414157816 */ /* 0x000fe40000000015 */
[----:B------:R-:W-:-:S02]  /*100d0*/  PRMT R39, R38, 0x7054, R39 ;  /* 0x0000705426277816 */ /* 0x000fc40000000027 */
[----:B------:R-:W-:Y:S02]  /*100e0*/  SHF.R.U32.HI R20, RZ, 0x10, R8 ;  /* 0x00000010ff147819 */ /* 0x000fe40000011608 */
[----:B------:R-:W-:Y:S02]  /*100f0*/  SHF.R.U32.HI R38, RZ, 0x10, R10 ;  /* 0x00000010ff267819 */ /* 0x000fe4000001160a */
[----:B------:R-:W-:Y:S02]  /*10100*/  LOP3.LUT R36, R36, 0xff, RZ, 0xc0, !PT ;  /* 0x000000ff24247812 */ /* 0x000fe400078ec0ff */
[----:B------:R-:W-:Y:S02]  /*10110*/  LOP3.LUT R20, R20, 0xff, RZ, 0xc0, !PT ;  /* 0x000000ff14147812 */ /* 0x000fe400078ec0ff */
[----:B------:R-:W-:Y:S02]  /*10120*/  LOP3.LUT R38, R38, 0xff, RZ, 0xc0, !PT ;  /* 0x000000ff26267812 */ /* 0x000fe400078ec0ff */
[----:B------:R-:W-:-:S02]  /*10130*/  PRMT R45, R36, 0x7054, R45 ;  /* 0x00007054242d7816 */ /* 0x000fc4000000002d */
[----:B------:R-:W-:Y:S02]  /*10140*/  PRMT R43, R20, 0x7054, R43 ;  /* 0x00007054142b7816 */ /* 0x000fe4000000002b */
[----:B------:R-:W-:Y:S02]  /*10150*/  PRMT R49, R38, 0x7054, R47 ;  /* 0x0000705426317816 */ /* 0x000fe4000000002f */
[----:B------:R-:W-:Y:S02]  /*10160*/  SHF.R.U32.HI R40, RZ, 0x10, R31 ;  /* 0x00000010ff287819 */ /* 0x000fe4000001161f */
[----:B------:R-:W-:Y:S02]  /*10170*/  LOP3.LUT R47, R45, 0xff000000, R9, 0xf8, !PT ;  /* 0xff0000002d2f7812 */ /* 0x000fe400078ef809 */
[----:B------:R-:W-:Y:S02]  /*10180*/  LOP3.LUT R36, R37, 0xff000000, R29, 0xf8, !PT ;  /* 0xff00000025247812 */ /* 0x000fe400078ef81d */
[----:B------:R-:W-:-:S02]  /*10190*/  LOP3.LUT R37, R43, 0xff000000, R8, 0xf8, !PT ;  /* 0xff0000002b257812 */ /* 0x000fc400078ef808 */
[----:B------:R-:W-:Y:S02]  /*101a0*/  LOP3.LUT R8, R49, 0xff000000, R10, 0xf8, !PT ;  /* 0xff00000031087812 */ /* 0x000fe400078ef80a */
[----:B------:R-:W-:Y:S02]  /*101b0*/  LOP3.LUT R40, R40, 0xff, RZ, 0xc0, !PT ;  /* 0x000000ff28287812 */ /* 0x000fe400078ec0ff */
[----:B------:R-:W-:Y:S02]  /*101c0*/  F2FP.F16.E4M3.UNPACK_B R49, R47 ;  /* 0x0000002fff31723e */ /* 0x000fe400020006ff */
[----:B0-----:R-:W-:Y:S02]  /*101d0*/  F2FP.F16.E4M3.UNPACK_B R29, R25 ;  /* 0x00000019ff1d723e */ /* 0x001fe400020006ff */
[----:B------:R-:W-:Y:S01]  /*101e0*/  LOP3.LUT R21, R21, 0xff000000, R28, 0xf8, !PT ;  /* 0xff00000015157812 */ /* 0x000fe200078ef81c */
[--C-:B------:R-:W-:Y:S01]  /*101f0*/  HADD2.F32 R50, -RZ, R49.reuse.H0_H0 ;  /* 0x20000031ff327230 */ /* 0x100fe20000004100 */
[----:B------:R-:W-:Y:S01]  /*10200*/  F2FP.F16.E4M3.UNPACK_B R42, R36 ;  /* 0x00000024ff2a723e */ /* 0x000fe200020006ff */
[----:B------:R-:W-:Y:S01]  /*10210*/  HADD2.F32 R49, -RZ, R49.H1_H1 ;  /* 0x30000031ff317230 */ /* 0x000fe20000004100 */
[----:B------:R-:W-:-:S02]  /*10220*/  PRMT R41, R40, 0x7054, R41 ;  /* 0x0000705428297816 */ /* 0x000fc40000000029 */
[-C--:B------:R-:W-:Y:S01]  /*10230*/  F2FP.F16.E4M3.UNPACK_B R43, R24.reuse.H1 ;  /* 0x00000018ff2b723e */ /* 0x080fe200030006ff */
[--C-:B------:R-:W-:Y:S01]  /*10240*/  HADD2.F32 R46, -RZ, R42.reuse.H0_H0 ;  /* 0x2000002aff2e7230 */ /* 0x100fe20000004100 */
[----:B------:R-:W-:Y:S01]  /*10250*/  LOP3.LUT R48, R41, 0xff000000, R31, 0xf8, !PT ;  /* 0xff00000029307812 */ /* 0x000fe200078ef81f */
[----:B------:R-:W-:Y:S01]  /*10260*/  HADD2.F32 R42, -RZ, R42.H1_H1 ;  /* 0x3000002aff2a7230 */ /* 0x000fe20000004100 */
[----:B------:R-:W-:Y:S02]  /*10270*/  F2FP.F16.E4M3.UNPACK_B R31, R24 ;  /* 0x00000018ff1f723e */ /* 0x000fe400020006ff */
[----:B------:R-:W-:Y:S02]  /*10280*/  LOP3.LUT R20, R39, 0xff000000, R30, 0xf8, !PT ;  /* 0xff00000027147812 */ /* 0x000fe400078ef81e */
[----:B------:R-:W-:Y:S02]  /*10290*/  SHF.R.U32.HI R40, RZ, 0x10, R11 ;  /* 0x00000010ff287819 */ /* 0x000fe4000001160b */
[----:B------:R-:W-:-:S02]  /*102a0*/  F2FP.F16.E4M3.UNPACK_B R30, R25.H1 ;  /* 0x00000019ff1e723e */ /* 0x000fc400030006ff */
[----:B------:R-:W-:Y:S02]  /*102b0*/  F2FP.F16.E4M3.UNPACK_B R36, R36.H1 ;  /* 0x00000024ff24723e */ /* 0x000fe400030006ff */
[----:B------:R-:W-:Y:S02]  /*102c0*/  LOP3.LUT R40, R40, 0xff, RZ, 0xc0, !PT ;  /* 0x000000ff28287812 */ /* 0x000fe400078ec0ff */
[-C--:B------:R-:W-:Y:S02]  /*102d0*/  F2FP.F16.E4M3.UNPACK_B R39, R27.reuse ;  /* 0x0000001bff27723e */ /* 0x080fe400020006ff */
[----:B------:R-:W-:Y:S02]  /*102e0*/  PRMT R51, R40, 0x7054, R51 ;  /* 0x0000705428337816 */ /* 0x000fe40000000033 */
[----:B------:R-:W-:Y:S02]  /*102f0*/  F2FP.F16.E4M3.UNPACK_B R45, R27.H1 ;  /* 0x0000001bff2d723e */ /* 0x000fe400030006ff */
[----:B------:R-:W-:Y:S01]  /*10300*/  LOP3.LUT R51, R51, 0xff000000, R11, 0xf8, !PT ;  /* 0xff00000033337812 */ /* 0x000fe200078ef80b */
[----:B---3--:R-:W0:Y:S02]  /*10310*/  LDS.128 R4, [R61+0x10400] ;  /* 0x010400003d047984 */ /* 0x008e240000000c00 */
        /* <DEDUP_REMOVED lines=8> */
[----:B------:R-:W-:Y:S01]  /*103a0*/  FMUL.FTZ R25, R5, R46 ;  /* 0x0000002e05197220 */ /* 0x000fe20000410000 */
[----:B------:R-:W-:Y:S01]  /*103b0*/  HADD2.F32 R10, -RZ, R10.H1_H1 ;  /* 0x3000000aff0a7230 */ /* 0x000fe20000004100 */
[----:B------:R-:W-:Y:S01]  /*103c0*/  F2FP.F16.E4M3.UNPACK_B R40, R4.H1 ;  /* 0x00000004ff28723e */ /* 0x000fe200030006ff */
[C---:B------:R-:W-:Y:S01]  /*103d0*/  FFMA.FTZ R5, R9.reuse, R46, -R24 ;  /* 0x0000002e09057223 */ /* 0x040fe20000010818 */
[----:B------:R-:W-:Y:S01]  /*103e0*/  F2FP.F16.E4M3.UNPACK_B R46, R47.H1 ;  /* 0x0000002fff2e723e */ /* 0x000fe200030006ff */
[----:B------:R-:W-:Y:S01]  /*103f0*/  FFMA.FTZ R9, R9, R50, R25 ;  /* 0x0000003209097223 */ /* 0x000fe20000010019 */
[----:B------:R-:W-:-:S02]  /*10400*/  HADD2.F32 R24, -RZ, R30.H0_H0 ;  /* 0x2000001eff187230 */ /* 0x000fc40000004100 */
[C---:B------:R-:W-:Y:S01]  /*10410*/  FMUL.FTZ R53, R29.reuse, R49 ;  /* 0x000000311d357220 */ /* 0x040fe20000410000 */
[----:B------:R-:W-:Y:S02]  /*10420*/  HADD2.F32 R25, -RZ, R36.H0_H0 ;  /* 0x20000024ff197230 */ /* 0x000fe40000004100 */
[----:B------:R-:W-:Y:S01]  /*10430*/  FMUL.FTZ R50, R29, R42 ;  /* 0x0000002a1d327220 */ /* 0x000fe20000410000 */
[----:B------:R-:W-:Y:S01]  /*10440*/  HADD2.F32 R47, -RZ, R46.H0_H0 ;  /* 0x2000002eff2f7230 */ /* 0x000fe20000004100 */
[----:B------:R-:W-:Y:S01]  /*10450*/  F2FP.F16.E4M3.UNPACK_B R11, R4 ;  /* 0x00000004ff0b723e */ /* 0x000fe200020006ff */
[----:B------:R-:W-:Y:S02]  /*10460*/  HADD2.F32 R27, -RZ, R28.H0_H0 ;  /* 0x2000001cff1b7230 */ /* 0x000fe40000004100 */
[C---:B------:R-:W-:Y:S01]  /*10470*/  FMUL.FTZ R54, R24.reuse, R25 ;  /* 0x0000001918367220 */ /* 0x040fe20000410000 */
[----:B------:R-:W-:Y:S02]  /*10480*/  HADD2.F32 R30, -RZ, R30.H1_H1 ;  /* 0x3000001eff1e7230 */ /* 0x000fe40000004100 */
[----:B------:R-:W-:Y:S01]  /*10490*/  FMUL.FTZ R52, R24, R47 ;  /* 0x0000002f18347220 */ /* 0x000fe20000410000 */
[C---:B------:R-:W-:Y:S01]  /*104a0*/  FFMA.FTZ R24, R10.reuse, R42, -R53 ;  /* 0x0000002a0a187223 */ /* 0x040fe20000010835 */
[----:B------:R-:W-:Y:S01]  /*104b0*/  FFMA.FTZ R10, R10, R49, R50 ;  /* 0x000000310a0a7223 */ /* 0x000fe20000010032 */
[----:B------:R-:W-:Y:S01]  /*104c0*/  F2FP.F16.E4M3.UNPACK_B R50, R51 ;  /* 0x00000033ff32723e */ /* 0x000fe200020006ff */
[C---:B------:R-:W-:Y:S01]  /*104d0*/  FFMA.FTZ R25, R27.reuse, R25, -R52 ;  /* 0x000000191b197223 */ /* 0x040fe20000010834 */
[-C--:B------:R-:W-:Y:S01]  /*104e0*/  F2FP.F16.E4M3.UNPACK_B R42, R48.reuse ;  /* 0x00000030ff2a723e */ /* 0x080fe200020006ff */
[----:B------:R-:W-:Y:S01]  /*104f0*/  FFMA.FTZ R27, R27, R47, R54 ;  /* 0x0000002f1b1b7223 */ /* 0x000fe20000010036 */
[----:B------:R-:W-:Y:S01]  /*10500*/  HADD2.F32 R49, -RZ, R46.H1_H1 ;  /* 0x3000002eff317230 */ /* 0x000fe20000004100 */
[----:B------:R-:W-:Y:S01]  /*10510*/  F2FP.F16.E4M3.UNPACK_B R51, R51.H1 ;  /* 0x00000033ff33723e */ /* 0x000fe200030006ff */
[----:B------:R-:W-:Y:S01]  /*10520*/  HADD2.F32 R47, -RZ, R36.H1_H1 ;  /* 0x30000024ff2f7230 */ /* 0x000fe20000004100 */
[----:B------:R-:W-:Y:S01]  /*10530*/  F2FP.F16.E4M3.UNPACK_B R48, R48.H1 ;  /* 0x00000030ff30723e */ /* 0x000fe200030006ff */
[----:B------:R-:W-:-:S02]  /*10540*/  HADD2.F32 R36, -RZ, R28.H1_H1 ;  /* 0x3000001cff247230 */ /* 0x000fc40000004100 */
[C---:B------:R-:W-:Y:S01]  /*10550*/  FMUL.FTZ R53, R30.reuse, R49 ;  /* 0x000000311e357220 */ /* 0x040fe20000410000 */
[----:B------:R-:W-:Y:S02]  /*10560*/  HADD2.F32 R52, -RZ, R50.H0_H0 ;  /* 0x20000032ff347230 */ /* 0x000fe40000004100 */
[----:B------:R-:W-:Y:S01]  /*10570*/  FMUL.FTZ R30, R30, R47 ;  /* 0x0000002f1e1e7220 */ /* 0x000fe20000410000 */
[----:B------:R-:W-:Y:S01]  /*10580*/  HADD2.F32 R28, -RZ, R39.H0_H0 ;  /* 0x20000027ff1c7230 */ /* 0x000fe20000004100 */
[-C--:B------:R-:W-:Y:S01]  /*10590*/  F2FP.F16.E4M3.UNPACK_B R4, R6.reuse ;  /* 0x00000006ff04723e */ /* 0x080fe200020006ff */
[----:B------:R-:W-:Y:S01]  /*105a0*/  HADD2.F32 R46, -RZ, R42.H0_H0 ;  /* 0x2000002aff2e7230 */ /* 0x000fe20000004100 */
[----:B------:R-:W-:Y:S01]  /*105b0*/  F2FP.F16.E4M3.UNPACK_B R7, R6.H1 ;  /* 0x00000006ff07723e */ /* 0x000fe200030006ff */
[----:B------:R-:W-:Y:S02]  /*105c0*/  HADD2.F32 R29, -RZ, R38.H0_H0 ;  /* 0x20000026ff1d7230 */ /* 0x000fe40000004100 */
[----:B------:R-:W-:Y:S01]  /*105d0*/  FMUL.FTZ R54, R28, R52 ;  /* 0x000000341c367220 */ /* 0x000fe20000410000 */
[----:B------:R-:W-:-:S02]  /*105e0*/  HADD2.F32 R50, -RZ, R50.H1_H1 ;  /* 0x30000032ff327230 */ /* 0x000fc40000004100 */
[-C--:B------:R-:W-:Y:S01]  /*105f0*/  FMUL.FTZ R55, R28, R46.reuse ;  /* 0x0000002e1c377220 */ /* 0x080fe20000410000 */
[C---:B------:R-:W-:Y:S01]  /*10600*/  FFMA.FTZ R28, R36.reuse, R47, -R53 ;  /* 0x0000002f241c7223 */ /* 0x040fe20000010835 */
[----:B------:R-:W-:Y:S02]  /*10610*/  HADD2.F32 R39, -RZ, R39.H1_H1 ;  /* 0x30000027ff277230 */ /* 0x000fe40000004100 */
[----:B------:R-:W-:Y:S01]  /*10620*/  FFMA.FTZ R36, R36, R49, R30 ;  /* 0x0000003124247223 */ /* 0x000fe2000001001e */
[----:B------:R-:W-:Y:S02]  /*10630*/  HADD2.F32 R47, -RZ, R42.H1_H1 ;  /* 0x3000002aff2f7230 */ /* 0x000fe40000004100 */
[C---:B------:R-:W-:Y:S01]  /*10640*/  FFMA.FTZ R30, R29.reuse, R46, -R54 ;  /* 0x0000002e1d1e7223 */ /* 0x040fe20000010836 */
[----:B------:R-:W-:Y:S01]  /*10650*/  FFMA.FTZ R29, R29, R52, R55 ;  /* 0x000000341d1d7223 */ /* 0x000fe20000010037 */
[----:B------:R-:W-:Y:S02]  /*10660*/  HADD2.F32 R38, -RZ, R38.H1_H1 ;  /* 0x30000026ff267230 */ /* 0x000fe40000004100 */
[----:B------:R-:W-:Y:S01]  /*10670*/  FMUL.FTZ R55, R39, R50 ;  /* 0x0000003227377220 */ /* 0x000fe20000410000 */
[----:B------:R-:W-:-:S02]  /*10680*/  HADD2.F32 R53, -RZ, R51.H0_H0 ;  /* 0x20000033ff357230 */ /* 0x000fc40000004100 */
[-C--:B------:R-:W-:Y:S01]  /*10690*/  FMUL.FTZ R57, R39, R47.reuse ;  /* 0x0000002f27397220 */ /* 0x080fe20000410000 */
[----:B------:R-:W-:Y:S02]  /*106a0*/  HADD2.F32 R46, -RZ, R45.H0_H0 ;  /* 0x2000002dff2e7230 */ /* 0x000fe40000004100 */
[C---:B------:R-:W-:Y:S01]  /*106b0*/  FFMA.FTZ R39, R38.reuse, R47, -R55 ;  /* 0x0000002f26277223 */ /* 0x040fe20000010837 */
[--C-:B------:R-:W-:Y:S02]  /*106c0*/  HADD2.F32 R49, -RZ, R48.reuse.H0_H0 ;  /* 0x20000030ff317230 */ /* 0x100fe40000004100 */
[----:B------:R-:W-:Y:S01]  /*106d0*/  FFMA.FTZ R38, R38, R50, R57 ;  /* 0x0000003226267223 */ /* 0x000fe20000010039 */
[----:B------:R-:W-:Y:S02]  /*106e0*/  HADD2.F32 R42, -RZ, R41.H0_H0 ;  /* 0x20000029ff2a7230 */ /* 0x000fe40000004100 */
[C---:B------:R-:W-:Y:S01]  /*106f0*/  FMUL.FTZ R59, R46.reuse, R53 ;  /* 0x000000352e3b7220 */ /* 0x040fe20000410000 */
[----:B------:R-:W-:Y:S01]  /*10700*/  F2FP.F16.E4M3.UNPACK_B R50, R37.H1 ;  /* 0x00000025ff32723e */ /* 0x000fe200030006ff */
[----:B------:R-:W-:Y:S01]  /*10710*/  FMUL.FTZ R46, R46, R49 ;  /* 0x000000312e2e7220 */ /* 0x000fe20000410000 */
[----:B------:R-:W-:Y:S01]  /*10720*/  F2FP.F16.E4M3.UNPACK_B R47, R21.H1 ;  /* 0x00000015ff2f723e */ /* 0x000fe200030006ff */
[----:B------:R-:W-:Y:S01]  /*10730*/  FFMA.FTZ R59, R42, R49, -R59 ;  /* 0x000000312a3b7223 */ /* 0x000fe2000001083b */
[----:B------:R-:W-:-:S02]  /*10740*/  HADD2.F32 R49, -RZ, R48.H1_H1 ;  /* 0x30000030ff317230 */ /* 0x000fc40000004100 */
[----:B------:R-:W-:Y:S01]  /*10750*/  FFMA.FTZ R55, R42, R53, R46 ;  /* 0x000000352a377223 */ /* 0x000fe2000001002e */
[----:B------:R-:W-:Y:S01]  /*10760*/  HADD2.F32 R51, -RZ, R51.H1_H1 ;  /* 0x30000033ff337230 */ /* 0x000fe20000004100 */
[-C--:B------:R-:W-:Y:S01]  /*10770*/  F2FP.F16.E4M3.UNPACK_B R6, R26.reuse ;  /* 0x0000001aff06723e */ /* 0x080fe200020006ff */
[----:B------:R-:W-:Y:S01]  /*10780*/  HADD2.F32 R46, -RZ, R45.H1_H1 ;  /* 0x3000002dff2e7230 */ /* 0x000fe20000004100 */
[----:B------:R-:W-:Y:S01]  /*10790*/  F2FP.F16.E4M3.UNPACK_B R26, R26.H1 ;  /* 0x0000001aff1a723e */ /* 0x000fe200030006ff */
[----:B------:R-:W-:Y:S01]  /*107a0*/  HADD2.F32 R52, -RZ, R50.H0_H0 ;  /* 0x20000032ff347230 */ /* 0x000fe20000004100 */
[----:B------:R-:W-:Y:S01]  /*107b0*/  F2FP.SATFINITE.E4M3.F32.PACK_AB_MERGE_C R25, R28, R25, RZ ;  /* 0x000000191c19723e */ /* 0x000fe200048070ff */
[----:B------:R-:W-:Y:S02]  /*107c0*/  HADD2.F32 R45, -RZ, R43.H0_H0 ;  /* 0x2000002bff2d7230 */ /* 0x000fe40000004100 */
[----:B------:R-:W-:Y:S01]  /*107d0*/  FMUL.FTZ R53, R46, R51 ;  /* 0x000000332e357220 */ /* 0x000fe20000410000 */
[----:B------:R-:W-:-:S02]  /*107e0*/  HADD2.F32 R48, -RZ, R47.H0_H0 ;  /* 0x2000002fff307230 */ /* 0x000fc40000004100 */
[-C--:B------:R-:W-:Y:S01]  /*107f0*/  FMUL.FTZ R54, R46, R49.reuse ;  /* 0x000000312e367220 */ /* 0x080fe20000410000 */
[----:B------:R-:W-:Y:S02]  /*10800*/  HADD2.F32 R42, -RZ, R41.H1_H1 ;  /* 0x30000029ff2a7230 */ /* 0x000fe40000004100 */
[C---:B------:R-:W-:Y:S01]  /*10810*/  FMUL.FTZ R46, R45.reuse, R52 ;  /* 0x000000342d2e7220 */ /* 0x040fe20000410000 */
[----:B------:R-:W-:Y:S02]  /*10820*/  HADD2.F32 R41, -RZ, R40.H0_H0 ;  /* 0x20000028ff297230 */ /* 0x000fe40000004100 */
[----:B------:R-:W-:Y:S01]  /*10830*/  FMUL.FTZ R45, R45, R48 ;  /* 0x000000302d2d7220 */ /* 0x000fe20000410000 */
[----:B------:R-:W-:Y:S02]  /*10840*/  HADD2.F32 R50, -RZ, R50.H1_H1 ;  /* 0x30000032ff327230 */ /* 0x000fe40000004100 */
[----:B------:R-:W-:Y:S01]  /*10850*/  FFMA.FTZ R58, R42, R49, -R53 ;  /* 0x000000312a3a7223 */ /* 0x000fe20000010835 */
[----:B------:R-:W-:-:S02]  /*10860*/  HADD2.F32 R43, -RZ, R43.H1_H1 ;  /* 0x3000002bff2b7230 */ /* 0x000fc40000004100 */
[----:B------:R-:W-:Y:S01]  /*10870*/  FFMA.FTZ R60, R42, R51, R54 ;  /* 0x000000332a3c7223 */ /* 0x000fe20000010036 */
[----:B------:R-:W-:Y:S01]  /*10880*/  HADD2.F32 R47, -RZ, R47.H1_H1 ;  /* 0x3000002fff2f7230 */ /* 0x000fe20000004100 */
[----:B------:R-:W-:Y:S01]  /*10890*/  F2FP.F16.E4M3.UNPACK_B R42, R37 ;  /* 0x00000025ff2a723e */ /* 0x000fe200020006ff */
[C---:B------:R-:W-:Y:S01]  /*108a0*/  FFMA.FTZ R49, R41.reuse, R48, -R46 ;  /* 0x0000003029317223 */ /* 0x040fe2000001082e */
[----:B------:R-:W-:Y:S01]  /*108b0*/  FFMA.FTZ R51, R41, R52, R45 ;  /* 0x0000003429337223 */ /* 0x000fe2000001002d */
[----:B------:R-:W-:Y:S01]  /*108c0*/  F2FP.F16.E4M3.UNPACK_B R41, R21 ;  /* 0x00000015ff29723e */ /* 0x000fe200020006ff */
[----:B------:R-:W-:Y:S02]  /*108d0*/  HADD2.F32 R40, -RZ, R40.H1_H1 ;  /* 0x30000028ff287230 */ /* 0x000fe40000004100 */
[C---:B------:R-:W-:Y:S01]  /*108e0*/  FMUL.FTZ R21, R43.reuse, R50 ;  /* 0x000000322b157220 */ /* 0x040fe20000410000 */
[----:B------:R-:W-:Y:S01]  /*108f0*/  FMUL.FTZ R43, R43, R47 ;  /* 0x0000002f2b2b7220 */ /* 0x000fe20000410000 */
[----:B------:R-:W-:Y:S01]  /*10900*/  HADD2.F32 R46, -RZ, R42.H0_H0 ;  /* 0x2000002aff2e7230 */ /* 0x000fe20000004100 */
[----:B------:R-:W-:Y:S01]  /*10910*/  F2FP.SATFINITE.E4M3.F32.PACK_AB_MERGE_C R27, R36, R27, RZ ;  /* 0x0000001b241b723e */ /* 0x000fe200048070ff */
[----:B------:R-:W-:-:S02]  /*10920*/  HADD2.F32 R37, -RZ, R31.H0_H0 ;  /* 0x2000001fff257230 */ /* 0x000fc40000004100 */
[C---:B------:R-:W-:Y:S01]  /*10930*/  FFMA.FTZ R54, R40.reuse, R47, -R21 ;  /* 0x0000002f28367223 */ /* 0x040fe20000010815 */
[----:B------:R-:W-:Y:S01]  /*10940*/  FFMA.FTZ R56, R40, R50, R43 ;  /* 0x0000003228387223 */ /* 0x000fe2000001002b */
[----:B------:R-:W-:Y:S01]  /*10950*/  HADD2.F32 R40, -RZ, R41.H0_H0 ;  /* 0x20000029ff287230 */ /* 0x000fe20000004100 */
[----:B------:R-:W-:Y:S01]  /*10960*/  F2FP.SATFINITE.E4M3.F32.PACK_AB_MERGE_C R5, R24, R5, R25 ;  /* 0x000000051805723e */ /* 0x000fe20004807019 */
[----:B------:R-:W-:Y:S02]  /*10970*/  HADD2.F32 R21, -RZ, R11.H0_H0 ;  /* 0x2000000bff157230 */ /* 0x000fe40000004100 */
[C---:B------:R-:W-:Y:S01]  /*10980*/  FMUL.FTZ R48, R37.reuse, R46 ;  /* 0x0000002e25307220 */ /* 0x040fe20000410000 */
[----:B------:R-:W-:Y:S02]  /*10990*/  HADD2.F32 R42, -RZ, R42.H1_H1 ;  /* 0x3000002aff2a7230 */ /* 0x000fe40000004100 */
[----:B------:R-:W-:Y:S01]  /*109a0*/  FMUL.FTZ R50, R37, R40 ;  /* 0x0000002825327220 */ /* 0x000fe20000410000 */
[----:B------:R-:W-:-:S02]  /*109b0*/  HADD2.F32 R31, -RZ, R31.H1_H1 ;  /* 0x3000001fff1f7230 */ /* 0x000fc40000004100 */
[----:B------:R-:W-:Y:S01]  /*109c0*/  FFMA.FTZ R48, R21, R40, -R48 ;  /* 0x0000002815307223 */ /* 0x000fe20000010830 */
[----:B------:R-:W-:Y:S01]  /*109d0*/  HADD2.F32 R40, -RZ, R41.H1_H1 ;  /* 0x30000029ff287230 */ /* 0x000fe20000004100 */
[----:B------:R-:W-:Y:S01]  /*109e0*/  F2FP.F16.E4M3.UNPACK_B R41, R8.H1 ;  /* 0x00000008ff29723e */ /* 0x000fe200030006ff */
[----:B------:R-:W-:Y:S02]  /*109f0*/  HADD2.F32 R11, -RZ, R11.H1_H1 ;  /* 0x3000000bff0b7230 */ /* 0x000fe40000004100 */
[----:B------:R-:W-:Y:S01]  /*10a00*/  FMUL.FTZ R52, R31, R42 ;  /* 0x0000002a1f347220 */ /* 0x000fe20000410000 */
[----:B------:R-:W-:Y:S01]  /*10a10*/  FFMA.FTZ R50, R21, R46, R50 ;  /* 0x0000002e15327223 */ /* 0x000fe20000010032 */
        /* <DEDUP_REMOVED lines=14> */
[----:B------:R-:W-:Y:S01]  /*10b00*/  HADD2.F32 R37, -RZ, R37.H1_H1 ;  /* 0x30000025ff257230 */ /* 0x000fe20000004100 */
[----:B------:R-:W-:Y:S01]  /*10b10*/  F2FP.F16.E4M3.UNPACK_B R8, R8 ;  /* 0x00000008ff08723e */ /* 0x000fe200020006ff */
[----:B------:R-:W-:-:S02]  /*10b20*/  HADD2.F32 R7, -RZ, R7.H1_H1 ;  /* 0x30000007ff077230 */ /* 0x000fc40000004100 */
[C---:B------:R-:W-:Y:S01]  /*10b30*/  FMUL.FTZ R40, R26.reuse, R41 ;  /* 0x000000291a287220 */ /* 0x040fe20000410000 */
[----:B------:R-:W-:Y:S01]  /*10b40*/  FFMA.FTZ R52, R11, R46, R52 ;  /* 0x0000002e0b347223 */ /* 0x000fe20000010034 */
[-C--:B------:R-:W-:Y:S01]  /*10b50*/  FMUL.FTZ R26, R26, R37.reuse ;  /* 0x000000251a1a7220 */ /* 0x080fe20000410000 */
[--C-:B------:R-:W-:Y:S02]  /*10b60*/  HADD2.F32 R11, -RZ, R20.reuse.H0_H0 ;  /* 0x20000014ff0b7230 */ /* 0x100fe40000004100 */
[C---:B------:R-:W-:Y:S01]  /*10b70*/  FFMA.FTZ R47, R7.reuse, R37, -R40 ;  /* 0x00000025072f7223 */ /* 0x040fe20000010828 */
[----:B------:R-:W-:Y:S02]  /*10b80*/  HADD2.F32 R21, -RZ, R20.H1_H1 ;  /* 0x30000014ff157230 */ /* 0x000fe40000004100 */
[----:B------:R-:W-:Y:S01]  /*10b90*/  FFMA.FTZ R53, R7, R41, R26 ;  /* 0x0000002907357223 */ /* 0x000fe2000001001a */
[----:B------:R-:W-:Y:S01]  /*10ba0*/  HADD2.F32 R20, -RZ, R8.H0_H0 ;  /* 0x20000008ff147230 */ /* 0x000fe20000004100 */
[----:B------:R-:W-:Y:S01]  /*10bb0*/  F2FP.SATFINITE.E4M3.F32.PACK_AB_MERGE_C R9, R10, R9, R27 ;  /* 0x000000090a09723e */ /* 0x000fe2000480701b */
[----:B------:R-:W-:Y:S01]  /*10bc0*/  HADD2.F32 R7, -RZ, R6.H0_H0 ;  /* 0x20000006ff077230 */ /* 0x000fe20000004100 */
[----:B------:R-:W-:Y:S01]  /*10bd0*/  F2FP.SATFINITE.E4M3.F32.PACK_AB_MERGE_C R42, R47, R42, RZ ;  /* 0x0000002a2f2a723e */ /* 0x000fe200048070ff */
[----:B------:R-:W-:Y:S01]  /*10be0*/  HADD2.F32 R31, -RZ, R8.H1_H1 ;  /* 0x30000008ff1f7230 */ /* 0x000fe20000004100 */
[----:B------:R-:W-:Y:S01]  /*10bf0*/  F2FP.SATFINITE.E4M3.F32.PACK_AB_MERGE_C R52, R53, R52, RZ ;  /* 0x000000343534723e */ /* 0x000fe200048070ff */
[----:B------:R-:W-:-:S02]  /*10c00*/  HADD2.F32 R8, -RZ, R6.H1_H1 ;  /* 0x30000006ff087230 */ /* 0x000fc40000004100 */
[CC--:B------:R-:W-:Y:S01]  /*10c10*/  FMUL.FTZ R37, R7.reuse, R20.reuse ;  /* 0x0000001407257220 */ /* 0x0c0fe20000410000 */
[--C-:B------:R-:W-:Y:S02]  /*10c20*/  HADD2.F32 R6, -RZ, R4.reuse.H0_H0 ;  /* 0x20000004ff067230 */ /* 0x100fe40000004100 */
[----:B------:R-:W-:Y:S01]  /*10c30*/  FMUL.FTZ R7, R7, R11 ;  /* 0x0000000b07077220 */ /* 0x000fe20000410000 */
[----:B------:R-:W-:Y:S02]  /*10c40*/  HADD2.F32 R4, -RZ, R4.H1_H1 ;  /* 0x30000004ff047230 */ /* 0x000fe40000004100 */
[C---:B------:R-:W-:Y:S01]  /*10c50*/  FMUL.FTZ R41, R8.reuse, R31 ;  /* 0x0000001f08297220 */ /* 0x040fe20000410000 */
[----:B------:R-:W-:Y:S01]  /*10c60*/  FMUL.FTZ R8, R8, R21 ;  /* 0x0000001508087220 */ /* 0x000fe20000410000 */
        /* <DEDUP_REMOVED lines=16> */
.L_x_1709:
[----:B------:R-:W-:Y:S05]  /*10d70*/  BSYNC B1 ;  /* 0x0000000000017941 */ /* 0x000fea0003800000 */
.L_x_1708:
[----:B------:R-:W-:Y:S05]  /*10d80*/  @P2 BRA `(.L_x_1690) ;  /* 0x0000000c00dc2947 */ /* 0x000fea0003800000 */
[----:B------:R-:W3:Y:S01]  /*10d90*/  LDL R49, [R1+0x48] ;  /* 0x0000480001317983 */ /* 0x000ee20000100800 */
[----:B01---5:R-:W-:Y:S02]  /*10da0*/  SHF.R.U32.HI R4, RZ, 0x8, R32 ;  /* 0x00000008ff047819 */ /* 0x023fe40000011620 */
        /* <DEDUP_REMOVED lines=8> */
[----:B------:R-:W-:Y:S02]  /*10e30*/  LOP3.LUT R7, R34, 0xff, RZ, 0xc0, !PT ;  /* 0x000000ff22077812 */ /* 0x000fe400078ec0ff */
[----:B------:R-:W-:Y:S01]  /*10e40*/  LOP3.LUT R8, R8, 0xff, RZ, 0xc0, !PT ;  /* 0x000000ff08087812 */ /* 0x000fe200078ec0ff */
[----:B------:R-:W-:Y:S01]  /*10e50*/  IMAD.SHL.U32 R4, R4, 0x800, RZ ;  /* 0x0000080004047824 */ /* 0x000fe200078e00ff */
[----:B------:R-:W-:Y:S02]  /*10e60*/  LOP3.LUT R3, R181, 0x30, R0, 0xf8, !PT ;  /* 0x00000030b5037812 */ /* 0x000fe400078ef800 */
[----:B------:R-:W-:-:S02]  /*10e70*/  PRMT R25, R8, 0x7604, R7 ;  /* 0x0000760408197816 */ /* 0x000fc40000000007 */
[----:B------:R-:W-:Y:S02]  /*10e80*/  SHF.R.U32.HI R6, RZ, 0x8, R33 ;  /* 0x00000008ff067819 */ /* 0x000fe40000011621 */
[----:B------:R-:W-:Y:S02]  /*10e90*/  SHF.R.U32.HI R8, RZ, 0x8, R12 ;  /* 0x00000008ff087819 */ /* 0x000fe4000001160c */
[----:B------:R-:W-:Y:S02]  /*10ea0*/  LOP3.LUT R3, R3, R182, RZ, 0x3c, !PT ;  /* 0x000000b603037212 */ /* 0x000fe400078e3cff */
[----:B------:R-:W-:Y:S02]  /*10eb0*/  LOP3.LUT R0, R4, 0xffffe000, RZ, 0xc0, !PT ;  /* 0xffffe00004007812 */ /* 0x000fe400078ec0ff */
[----:B------:R-:W-:Y:S02]  /*10ec0*/  LOP3.LUT R5, R33, 0xff, RZ, 0xc0, !PT ;  /* 0x000000ff21057812 */ /* 0x000fe400078ec0ff */
[----:B------:R-:W-:-:S02]  /*10ed0*/  LOP3.LUT R6, R6, 0xff, RZ, 0xc0, !PT ;  /* 0x000000ff06067812 */ /* 0x000fc400078ec0ff */
        /* <DEDUP_REMOVED lines=8> */
[----:B------:R-:W-:Y:S02]  /*10f60*/  LOP3.LUT R5, R35, 0xff, RZ, 0xc0, !PT ;  /* 0x000000ff23057812 */ /* 0x000fe400078ec0ff */
[----:B------:R-:W-:Y:S02]  /*10f70*/  LOP3.LUT R6, R6, 0xff, RZ, 0xc0, !PT ;  /* 0x000000ff06067812 */ /* 0x000fe400078ec0ff */
[----:B------:R-:W-:Y:S02]  /*10f80*/  LOP3.LUT R3, R8, 0xff, RZ, 0xc0, !PT ;  /* 0x000000ff08037812 */ /* 0x000fe400078ec0ff */
[----:B------:R-:W0:Y:S01]  /*10f90*/  LDS.128 R8, [R0+0x10400] ;  /* 0x0104000000087984 */ /* 0x000e220000000c00 */
[----:B------:R-:W-:Y:S02]  /*10fa0*/  PRMT R24, R6, 0x7604, R5 ;  /* 0x0000760406187816 */ /* 0x000fe40000000005 */
[----:B------:R-:W-:-:S02]  /*10fb0*/  SHF.R.U32.HI R31, RZ, 0x8, R15 ;  /* 0x00000008ff1f7819 */ /* 0x000fc4000001160f */
[----:B------:R-:W-:Y:S02]  /*10fc0*/  LOP3.LUT R30, R15, 0xff, RZ, 0xc0, !PT ;  /* 0x000000ff0f1e7812 */ /* 0x000fe400078ec0ff */
[----:B------:R-:W-:Y:S02]  /*10fd0*/  LOP3.LUT R31, R31, 0xff, RZ, 0xc0, !PT ;  /* 0x000000ff1f1f7812 */ /* 0x000fe400078ec0ff */
[----:B------:R-:W-:Y:S02]  /*10fe0*/  LOP3.LUT R26, R13, 0xff, RZ, 0xc0, !PT ;  /* 0x000000ff0d1a7812 */ /* 0x000fe400078ec0ff */
[----:B------:R-:W-:Y:S02]  /*10ff0*/  SHF.R.U32.HI R28, RZ, 0x8, R14 ;  /* 0x00000008ff1c7819 */ /* 0x000fe4000001160e */
[----:B------:R-:W-:Y:S02]  /*11000*/  PRMT R30, R31, 0x7604, R30 ;  /* 0x000076041f1e7816 */ /* 0x000fe4000000001e */
[----:B------:R-:W-:-:S02]  /*11010*/  PRMT R26, R3, 0x7604, R26 ;  /* 0x00007604031a7816 */ /* 0x000fc4000000001a */
[----:B------:R-:W-:Y:S02]  /*11020*/  SHF.R.U32.HI R31, RZ, 0x10, R13 ;  /* 0x00000010ff1f7819 */ /* 0x000fe4000001160d */
[----:B------:R-:W-:Y:S02]  /*11030*/  SHF.R.U32.HI R3, RZ, 0x10, R33 ;  /* 0x00000010ff037819 */ /* 0x000fe40000011621 */
[----:B------:R-:W-:Y:S01]  /*11040*/  LOP3.LUT R27, R14, 0xff, RZ, 0xc0, !PT ;  /* 0x000000ff0e1b7812 */ /* 0x000fe200078ec0ff */
[----:B------:R-:W-:Y:S01]  /*11050*/  IMAD.U32 R31, R31, 0x10000, RZ ;  /* 0x000100001f1f7824 */ /* 0x000fe200078e00ff */
[----:B------:R-:W-:Y:S01]  /*11060*/  LOP3.LUT R28, R28, 0xff, RZ, 0xc0, !PT ;  /* 0x000000ff1c1c7812 */ /* 0x000fe200078ec0ff */
[----:B------:R-:W-:Y:S01]  /*11070*/  IMAD.U32 R3, R3, 0x10000, RZ ;  /* 0x0001000003037824 */ /* 0x000fe200078e00ff */
[----:B----4-:R-:W-:Y:S02]  /*11080*/  SHF.R.U32.HI R39, RZ, 0x10, R15 ;  /* 0x00000010ff277819 */ /* 0x010fe4000001160f */
[----:B--2---:R-:W-:-:S02]  /*11090*/  PRMT R37, R28, 0x7604, R27 ;  /* 0x000076041c257816 */ /* 0x004fc4000000001b */
[----:B------:R-:W-:Y:S01]  /*110a0*/  SHF.R.U32.HI R27, RZ, 0x10, R35 ;  /* 0x00000010ff1b7819 */ /* 0x000fe20000011623 */
[----:B------:R-:W-:Y:S01]  /*110b0*/  IMAD.U32 R39, R39, 0x10000, RZ ;  /* 0x0001000027277824 */ /* 0x000fe200078e00ff */
[----:B------:R-:W-:Y:S02]  /*110c0*/  LOP3.LUT R31, R26, 0xff0000, R31, 0xf8, !PT ;  /* 0x00ff00001a1f7812 */ /* 0x000fe400078ef81f */
[----:B------:R-:W-:Y:S01]  /*110d0*/  LOP3.LUT R3, R20, 0xff0000, R3, 0xf8, !PT ;  /* 0x00ff000014037812 */ /* 0x000fe200078ef803 */
[----:B------:R-:W-:Y:S01]  /*110e0*/  IMAD.U32 R27, R27, 0x10000, RZ ;  /* 0x000100001b1b7824 */ /* 0x000fe200078e00ff */
[----:B------:R-:W-:Y:S02]  /*110f0*/  LOP3.LUT R41, R30, 0xff0000, R39, 0xf8, !PT ;  /* 0x00ff00001e297812 */ /* 0x000fe400078ef827 */
[----:B------:R-:W-:Y:S02]  /*11100*/  LOP3.LUT R25, R25, 0xff0000, R34, 0xf8, !PT ;  /* 0x00ff000019197812 */ /* 0x000fe400078ef822 */
[----:B------:R-:W-:-:S02]  /*11110*/  LOP3.LUT R39, R31, 0xff000000, R13, 0xf8, !PT ;  /* 0xff0000001f277812 */ /* 0x000fc400078ef80d */
[----:B------:R-:W-:Y:S02]  /*11120*/  LOP3.LUT R36, R3, 0xff000000, R33, 0xf8, !PT ;  /* 0xff00000003247812 */ /* 0x000fe400078ef821 */
[----:B------:R-:W-:Y:S02]  /*11130*/  LOP3.LUT R27, R24, 0xff0000, R27, 0xf8, !PT ;  /* 0x00ff0000181b7812 */ /* 0x000fe400078ef81b */
[----:B------:R-:W-:Y:S02]  /*11140*/  LOP3.LUT R3, R25, 0xff000000, R34, 0xf8, !PT ;  /* 0xff00000019037812 */ /* 0x000fe400078ef822 */
[----:B------:R-:W-:Y:S02]  /*11150*/  F2FP.F16.E4M3.UNPACK_B R40, R39 ;  /* 0x00000027ff28723e */ /* 0x000fe400020006ff */
[----:B0-----:R-:W-:Y:S02]  /*11160*/  F2FP.F16.E4M3.UNPACK_B R24, R9 ;  /* 0x00000009ff18723e */ /* 0x001fe400020006ff */
[----:B------:R-:W-:-:S02]  /*11170*/  F2FP.F16.E4M3.UNPACK_B R34, R36 ;  /* 0x00000024ff22723e */ /* 0x000fc400020006ff */
[----:B------:R-:W-:Y:S01]  /*11180*/  LOP3.LUT R42, R41, 0xff000000, R15, 0xf8, !PT ;  /* 0xff000000292a7812 */ /* 0x000fe200078ef80f */
[--C-:B------:R-:W-:Y:S01]  /*11190*/  HADD2.F32 R41, -RZ, R40.reuse.H0_H0 ;  /* 0x20000028ff297230 */ /* 0x100fe20000004100 */
[----:B------:R-:W-:Y:S01]  /*111a0*/  LOP3.LUT R33, R37, 0xff0000, R14, 0xf8, !PT ;  /* 0x00ff000025217812 */ /* 0x000fe200078ef80e */
[----:B------:R-:W-:Y:S01]  /*111b0*/  HADD2.F32 R40, -RZ, R40.H1_H1 ;  /* 0x30000028ff287230 */ /* 0x000fe20000004100 */
[--C-:B------:R-:W-:Y:S02]  /*111c0*/  LOP3.LUT R21, R21, 0xff0000, R32.reuse, 0xf8, !PT ;  /* 0x00ff000015157812 */ /* 0x100fe400078ef820 */
[----:B------:R-:W-:Y:S01]  /*111d0*/  LOP3.LUT R37, R27, 0xff000000, R35, 0xf8, !PT ;  /* 0xff0000001b257812 */ /* 0x000fe200078ef823 */
[--C-:B------:R-:W-:Y:S01]  /*111e0*/  HADD2.F32 R35, -RZ, R34.reuse.H0_H0 ;  /* 0x20000022ff237230 */ /* 0x100fe20000004100 */
[----:B------:R-:W-:Y:S01]  /*111f0*/  LOP3.LUT R21, R21, 0xff000000, R32, 0xf8, !PT ;  /* 0xff00000015157812 */ /* 0x000fe200078ef820 */
[----:B------:R-:W-:Y:S01]  /*11200*/  HADD2.F32 R34, -RZ, R34.H1_H1 ;  /* 0x30000022ff227230 */ /* 0x000fe20000004100 */
[----:B------:R-:W-:-:S02]  /*11210*/  LOP3.LUT R29, R29, 0xff0000, R12, 0xf8, !PT ;  /* 0x00ff00001d1d7812 */ /* 0x000fc400078ef80c */
[----:B------:R-:W-:Y:S02]  /*11220*/  F2FP.F16.E4M3.UNPACK_B R26, R9.H1 ;  /* 0x00000009ff1a723e */ /* 0x000fe400030006ff */
[-C--:B------:R-:W-:Y:S02]  /*11230*/  F2FP.F16.E4M3.UNPACK_B R31, R8.reuse ;  /* 0x00000008ff1f723e */ /* 0x080fe400020006ff */
[----:B------:R-:W-:Y:S02]  /*11240*/  F2FP.F16.E4M3.UNPACK_B R32, R8.H1 ;  /* 0x00000008ff20723e */ /* 0x000fe400030006ff */
[----:B------:R-:W-:Y:S02]  /*11250*/  F2FP.F16.E4M3.UNPACK_B R39, R39.H1 ;  /* 0x00000027ff27723e */ /* 0x000fe400030006ff */
[----:B------:R-:W-:Y:S02]  /*11260*/  F2FP.F16.E4M3.UNPACK_B R36, R36.H1 ;  /* 0x00000024ff24723e */ /* 0x000fe400030006ff */
[----:B------:R-:W-:-:S02]  /*11270*/  LOP3.LUT R38, R29, 0xff000000, R12, 0xf8, !PT ;  /* 0xff0000001d267812 */ /* 0x000fc400078ef80c */
[----:B------:R-:W-:Y:S02]  /*11280*/  LOP3.LUT R12, R33, 0xff000000, R14, 0xf8, !PT ;  /* 0xff000000210c7812 */ /* 0x000fe400078ef80e */
[-C--:B------:R-:W-:Y:S02]  /*11290*/  F2FP.F16.E4M3.UNPACK_B R30, R11.reuse ;  /* 0x0000000bff1e723e */ /* 0x080fe400020006ff */
[----:B------:R-:W-:Y:S01]  /*112a0*/  F2FP.F16.E4M3.UNPACK_B R33, R11.H1 ;  /* 0x0000000bff21723e */ /* 0x000fe200030006ff */
[--C-:B------:R-:W-:Y:S01]  /*112b0*/  HADD2.F32 R11, -RZ, R36.reuse.H0_H0 ;  /* 0x20000024ff0b7230 */ /* 0x100fe20000004100 */
[----:B------:R-:W-:Y:S01]  /*112c0*/  F2FP.F16.E4M3.UNPACK_B R14, R10.H1 ;  /* 0x0000000aff0e723e */ /* 0x000fe200030006ff */
[----:B------:R-:W-:Y:S01]  /*112d0*/  HADD2.F32 R36, -RZ, R36.H1_H1 ;  /* 0x30000024ff247230 */ /* 0x000fe20000004100 */
        /* <DEDUP_REMOVED lines=10> */
[----:B------:R-:W-:Y:S01]  /*11380*/  F2FP.F16.E4M3.UNPACK_B R25, R4 ;  /* 0x00000004ff19723e */ /* 0x000fe200020006ff */
[----:B------:R-:W-:-:S02]  /*11390*/  HADD2.F32 R13, -RZ, R13.H1_H1 ;  /* 0x3000000dff0d7230 */ /* 0x000fc40000004100 */
[C---:B------:R-:W-:Y:S01]  /*113a0*/  FFMA.FTZ R5, R20.reuse, R35, -R9 ;  /* 0x0000002314057223 */ /* 0x040fe20000010809 */
[----:B------:R-:W-:Y:S01]  /*113b0*/  F2FP.F16.E4M3.UNPACK_B R27, R4.H1 ;  /* 0x00000004ff1b723e */ /* 0x000fe200030006ff */
[----:B------:R-:W-:Y:S01]  /*113c0*/  FFMA.FTZ R9, R20, R41, R8 ;  /* 0x0000002914097223 */ /* 0x000fe20000010008 */
[-C--:B------:R-:W-:Y:S01]  /*113d0*/  F2FP.F16.E4M3.UNPACK_B R4, R6.reuse ;  /* 0x00000006ff04723e */ /* 0x080fe200020006ff */
[----:B------:R-:W-:Y:S01]  /*113e0*/  HADD2.F32 R35, -RZ, R39.H0_H0 ;  /* 0x20000027ff237230 */ /* 0x000fe20000004100 */
[----:B------:R-:W-:Y:S01]  /*113f0*/  F2FP.F16.E4M3.UNPACK_B R7, R6.H1 ;  /* 0x00000006ff07723e */ /* 0x000fe200030006ff */
[----:B------:R-:W-:Y:S01]  /*11400*/  HADD2.F32 R8, -RZ, R26.H0_H0 ;  /* 0x2000001aff087230 */ /* 0x000fe20000004100 */
[----:B------:R-:W-:Y:S01]  /*11410*/  F2FP.F16.E4M3.UNPACK_B R6, R10 ;  /* 0x0000000aff06723e */ /* 0x000fe200020006ff */
[C---:B------:R-:W-:Y:S01]  /*11420*/  FMUL.FTZ R10, R24.reuse, R40 ;  /* 0x00000028180a7220 */ /* 0x040fe20000410000 */
[----:B------:R-:W-:Y:S01]  /*11430*/  FMUL.FTZ R41, R24, R34 ;  /* 0x0000002218297220 */ /* 0x000fe20000410000 */
[----:B------:R-:W-:-:S02]  /*11440*/  HADD2.F32 R20, -RZ, R15.H0_H0 ;  /* 0x2000000fff147230 */ /* 0x000fc40000004100 */
[C---:B------:R-:W-:Y:S01]  /*11450*/  FMUL.FTZ R43, R8.reuse, R35 ;  /* 0x00000023082b7220 */ /* 0x040fe20000410000 */
[-C--:B------:R-:W-:Y:S01]  /*11460*/  FMUL.FTZ R24, R8, R11.reuse ;  /* 0x0000000b08187220 */ /* 0x080fe20000410000 */
[C---:B------:R-:W-:Y:S01]  /*11470*/  FFMA.FTZ R8, R13.reuse, R34, -R10 ;  /* 0x000000220d087223 */ /* 0x040fe2000001080a */
[----:B------:R-:W-:Y:S01]  /*11480*/  FFMA.FTZ R10, R13, R40, R41 ;  /* 0x000000280d0a7223 */ /* 0x000fe20000010029 */
[-C--:B------:R-:W-:Y:S01]  /*11490*/  F2FP.F16.E4M3.UNPACK_B R40, R42.reuse ;  /* 0x0000002aff28723e */ /* 0x080fe200020006ff */
[C---:B------:R-:W-:Y:S01]  /*114a0*/  FFMA.FTZ R11, R20.reuse, R11, -R43 ;  /* 0x0000000b140b7223 */ /* 0x040fe2000001082b */
[----:B------:R-:W-:Y:S01]  /*114b0*/  F2FP.F16.E4M3.UNPACK_B R34, R37 ;  /* 0x00000025ff22723e */ /* 0x000fe200020006ff */
[----:B------:R-:W-:Y:S01]  /*114c0*/  FFMA.FTZ R13, R20, R35, R24 ;  /* 0x00000023140d7223 */ /* 0x000fe20000010018 */
[----:B------:R-:W-:Y:S01]  /*114d0*/  HADD2.F32 R39, -RZ, R39.H1_H1 ;  /* 0x30000027ff277230 */ /* 0x000fe20000004100 */
[----:B------:R-:W-:Y:S01]  /*114e0*/  F2FP.F16.E4M3.UNPACK_B R42, R42.H1 ;  /* 0x0000002aff2a723e */ /* 0x000fe200030006ff */
[----:B------:R-:W-:Y:S01]  /*114f0*/  HADD2.F32 R20, -RZ, R26.H1_H1 ;  /* 0x3000001aff147230 */ /* 0x000fe20000004100 */
[----:B------:R-:W-:Y:S01]  /*11500*/  F2FP.F16.E4M3.UNPACK_B R37, R37.H1 ;  /* 0x00000025ff25723e */ /* 0x000fe200030006ff */
[----:B------:R-:W-:-:S02]  /*11510*/  HADD2.F32 R41, -RZ, R40.H0_H0 ;  /* 0x20000028ff297230 */ /* 0x000fc40000004100 */
[----:B------:R-:W-:Y:S02]  /*11520*/  HADD2.F32 R24, -RZ, R30.H0_H0 ;  /* 0x2000001eff187230 */ /* 0x000fe40000004100 */
[C---:B------:R-:W-:Y:S01]  /*11530*/  FMUL.FTZ R46, R20.reuse, R39 ;  /* 0x00000027142e7220 */ /* 0x040fe20000410000 */
[----:B------:R-:W-:Y:S02]  /*11540*/  HADD2.F32 R35, -RZ, R34.H0_H0 ;  /* 0x20000022ff237230 */ /* 0x000fe40000004100 */
[----:B------:R-:W-:Y:S01]  /*11550*/  FMUL.FTZ R48, R20, R36 ;  /* 0x0000002414307220 */ /* 0x000fe20000410000 */
[----:B------:R-:W-:Y:S02]  /*11560*/  HADD2.F32 R15, -RZ, R15.H1_H1 ;  /* 0x3000000fff0f7230 */ /* 0x000fe40000004100 */
[C---:B------:R-:W-:Y:S01]  /*11570*/  FMUL.FTZ R43, R24.reuse, R41 ;  /* 0x00000029182b7220 */ /* 0x040fe20000410000 */
[--C-:B------:R-:W-:Y:S02]  /*11580*/  HADD2.F32 R26, -RZ, R28.reuse.H0_H0 ;  /* 0x2000001cff1a7230 */ /* 0x100fe40000004100 */
[----:B------:R-:W-:Y:S01]  /*11590*/  FMUL.FTZ R50, R24, R35 ;  /* 0x0000002318327220 */ /* 0x000fe20000410000 */
[----:B------:R-:W-:-:S02]  /*115a0*/  HADD2.F32 R28, -RZ, R28.H1_H1 ;  /* 0x3000001cff1c7230 */ /* 0x000fc40000004100 */
[C---:B------:R-:W-:Y:S01]  /*115b0*/  FFMA.FTZ R20, R15.reuse, R36, -R46 ;  /* 0x000000240f147223 */ /* 0x040fe2000001082e */
[----:B------:R-:W-:Y:S01]  /*115c0*/  FFMA.FTZ R24, R15, R39, R48 ;  /* 0x000000270f187223 */ /* 0x000fe20000010030 */
[C---:B------:R-:W-:Y:S01]  /*115d0*/  FFMA.FTZ R15, R26.reuse, R35, -R43 ;  /* 0x000000231a0f7223 */ /* 0x040fe2000001082b */
[----:B------:R-:W-:Y:S01]  /*115e0*/  FFMA.FTZ R26, R26, R41, R50 ;  /* 0x000000291a1a7223 */ /* 0x000fe20000010032 */
[----:B------:R-:W-:Y:S01]  /*115f0*/  HADD2.F32 R41, -RZ, R40.H1_H1 ;  /* 0x30000028ff297230 */ /* 0x000fe20000004100 */
[----:B------:R-:W-:Y:S01]  /*11600*/  F2FP.SATFINITE.E4M3.F32.PACK_AB_MERGE_C R11, R20, R11, RZ ;  /* 0x0000000b140b723e */ /* 0x000fe200048070ff */
[----:B------:R-:W-:Y:S01]  /*11610*/  HADD2.F32 R39, -RZ, R34.H1_H1 ;  /* 0x30000022ff277230 */ /* 0x000fe20000004100 */
[----:B------:R-:W-:Y:S01]  /*11620*/  F2FP.SATFINITE.E4M3.F32.PACK_AB_MERGE_C R13, R24, R13, RZ ;  /* 0x0000000d180d723e */ /* 0x000fe200048070ff */
[----:B------:R-:W-:Y:S01]  /*11630*/  HADD2.F32 R40, -RZ, R42.H0_H0 ;  /* 0x2000002aff287230 */ /* 0x000fe20000004100 */
[----:B------:R-:W-:Y:S01]  /*11640*/  F2FP.SATFINITE.E4M3.F32.PACK_AB_MERGE_C R5, R8, R5, R11 ;  /* 0x000000050805723e */ /* 0x000fe2000480700b */
[----:B------:R-:W-:Y:S01]  /*11650*/  HADD2.F32 R35, -RZ, R33.H0_H0 ;  /* 0x20000021ff237230 */ /* 0x000fe20000004100 */
[----:B------:R-:W-:Y:S01]  /*11660*/  F2FP.SATFINITE.E4M3.F32.PACK_AB_MERGE_C R9, R10, R9, R13 ;  /* 0x000000090a09723e */ /* 0x000fe2000480700d */
[----:B------:R-:W-:-:S02]  /*11670*/  HADD2.F32 R34, -RZ, R30.H1_H1 ;  /* 0x3000001eff227230 */ /* 0x000fc40000004100 */
[----:B------:R-:W-:Y:S02]  /*11680*/  HADD2.F32 R36, -RZ, R37.H0_H0 ;  /* 0x20000025ff247230 */ /* 0x000fe40000004100 */
[C---:B------:R-:W-:Y:S01]  /*11690*/  FMUL.FTZ R45, R35.reuse, R40 ;  /* 0x00000028232d7220 */ /* 0x040fe20000410000 */
[----:B------:R-:W-:Y:S02]  /*116a0*/  HADD2.F32 R30, -RZ, R29.H0_H0 ;  /* 0x2000001dff1e7230 */ /* 0x000fe40000004100 */
[C---:B------:R-:W-:Y:S01]  /*116b0*/  FMUL.FTZ R43, R34.reuse, R41 ;  /* 0x00000029222b7220 */ /* 0x040fe20000410000 */
[----:B------:R-:W-:Y:S01]  /*116c0*/  FMUL.FTZ R34, R34, R39 ;  /* 0x0000002722227220 */ /* 0x000fe20000410000 */
[-C--:B------:R-:W-:Y:S01]  /*116d0*/  FMUL.FTZ R35, R35, R36.reuse ;  /* 0x0000002423237220 */ /* 0x080fe20000410000 */
[----:B------:R-:W-:Y:S02]  /*116e0*/  HADD2.F32 R42, -RZ, R42.H1_H1 ;  /* 0x3000002aff2a7230 */ /* 0x000fe40000004100 */
[----:B------:R-:W-:Y:S01]  /*116f0*/  FFMA.FTZ R45, R30, R36, -R45 ;  /* 0x000000241e2d7223 */ /* 0x000fe2000001082d */
[----:B------:R-:W-:-:S02]  /*11700*/  HADD2.F32 R36, -RZ, R37.H1_H1 ;  /* 0x30000025ff247230 */ /* 0x000fc40000004100 */
[C---:B------:R-:W-:Y:S01]  /*11710*/  FFMA.FTZ R41, R28.reuse, R41, R34 ;  /* 0x000000291c297223 */ /* 0x040fe20000010022 */
[----:B------:R-:W-:Y:S01]  /*11720*/  F2FP.F16.E4M3.UNPACK_B R37, R38.H1 ;  /* 0x00000026ff25723e */ /* 0x000fe200030006ff */
[----:B------:R-:W-:Y:S01]  /*11730*/  HADD2.F32 R33, -RZ, R33.H1_H1 ;  /* 0x30000021ff217230 */ /* 0x000fe20000004100 */
[----:B------:R-:W-:Y:S01]  /*11740*/  F2FP.F16.E4M3.UNPACK_B R34, R21.H1 ;  /* 0x00000015ff22723e */ /* 0x000fe200030006ff */
[----:B------:R-:W-:Y:S01]  /*11750*/  FFMA.FTZ R48, R28, R39, -R43 ;  /* 0x000000271c307223 */ /* 0x000fe2000001082b */
[----:B------:R-:W-:Y:S01]  /*11760*/  FFMA.FTZ R43, R30, R40, R35 ;  /* 0x000000281e2b7223 */ /* 0x000fe20000010023 */
[----:B------:R-:W-:Y:S02]  /*11770*/  HADD2.F32 R29, -RZ, R29.H1_H1 ;  /* 0x3000001dff1d7230 */ /* 0x000fe40000004100 */
[C---:B------:R-:W-:Y:S01]  /*11780*/  FMUL.FTZ R40, R33.reuse, R42 ;  /* 0x0000002a21287220 */ /* 0x040fe20000410000 */
[----:B------:R-:W-:Y:S02]  /*11790*/  HADD2.F32 R39, -RZ, R37.H0_H0 ;  /* 0x20000025ff277230 */ /* 0x000fe40000004100 */
[----:B------:R-:W-:Y:S01]  /*117a0*/  FMUL.FTZ R47, R33, R36 ;  /* 0x00000024212f7220 */ /* 0x000fe20000410000 */
[----:B------:R-:W-:-:S02]  /*117b0*/  HADD2.F32 R30, -RZ, R32.H0_H0 ;  /* 0x20000020ff1e7230 */ /* 0x000fc40000004100 */
[C---:B------:R-:W-:Y:S01]  /*117c0*/  FFMA.FTZ R50, R29.reuse, R36, -R40 ;  /* 0x000000241d327223 */ /* 0x040fe20000010828 */
[----:B------:R-:W-:Y:S02]  /*117d0*/  HADD2.F32 R35, -RZ, R34.H0_H0 ;  /* 0x20000022ff237230 */ /* 0x000fe40000004100 */
[----:B------:R-:W-:Y:S01]  /*117e0*/  FFMA.FTZ R52, R29, R42, R47 ;  /* 0x0000002a1d347223 */ /* 0x000fe2000001002f */
        /* <DEDUP_REMOVED lines=8> */
[----:B------:R-:W-:Y:S01]  /*11870*/  HADD2.F32 R27, -RZ, R27.H1_H1 ;  /* 0x3000001bff1b7230 */ /* 0x000fe20000004100 */
[----:B------:R-:W-:Y:S01]  /*11880*/  F2FP.F16.E4M3.UNPACK_B R29, R21 ;  /* 0x00000015ff1d723e */ /* 0x000fe200020006ff */
[-C--:B------:R-:W-:Y:S01]  /*11890*/  FMUL.FTZ R32, R32, R34.reuse ;  /* 0x0000002220207220 */ /* 0x080fe20000410000 */
[C---:B------:R-:W-:Y:S01]  /*118a0*/  FFMA.FTZ R35, R28.reuse, R35, -R33 ;  /* 0x000000231c237223 */ /* 0x040fe20000010821 */
[----:B------:R-:W-:Y:S01]  /*118b0*/  FFMA.FTZ R39, R28, R39, R30 ;  /* 0x000000271c277223 */ /* 0x000fe2000001001e */
[C---:B------:R-:W-:Y:S01]  /*118c0*/  FFMA.FTZ R40, R27.reuse, R34, -R36 ;  /* 0x000000221b287223 */ /* 0x040fe20000010824 */
[----:B------:R-:W-:Y:S01]  /*118d0*/  FFMA.FTZ R42, R27, R37, R32 ;  /* 0x000000251b2a7223 */ /* 0x000fe20000010020 */
[----:B------:R-:W-:Y:S01]  /*118e0*/  HADD2.F32 R30, -RZ, R38.H0_H0 ;  /* 0x20000026ff1e7230 */ /* 0x000fe20000004100 */
[----:B------:R-:W-:Y:S01]  /*118f0*/  F2FP.SATFINITE.E4M3.F32.PACK_AB_MERGE_C R43, R52, R43, RZ ;  /* 0x0000002b342b723e */ /* 0x000fe200048070ff */
[----:B------:R-:W-:-:S02]  /*11900*/  HADD2.F32 R28, -RZ, R31.H0_H0 ;  /* 0x2000001fff1c7230 */ /* 0x000fc40000004100 */
[----:B------:R-:W-:Y:S01]  /*11910*/  HADD2.F32 R27, -RZ, R29.H0_H0 ;  /* 0x2000001dff1b7230 */ /* 0x000fe20000004100 */
[----:B------:R-:W-:Y:S01]  /*11920*/  F2FP.SATFINITE.E4M3.F32.PACK_AB_MERGE_C R39, R42, R39, RZ ;  /* 0x000000272a27723e */ /* 0x000fe200048070ff */
[----:B------:R-:W-:Y:S02]  /*11930*/  HADD2.F32 R21, -RZ, R25.H0_H0 ;  /* 0x20000019ff157230 */ /* 0x000fe40000004100 */
[C---:B------:R-:W-:Y:S01]  /*11940*/  FMUL.FTZ R32, R28.reuse, R30 ;  /* 0x0000001e1c207220 */ /* 0x040fe20000410000 */
[----:B------:R-:W-:Y:S02]  /*11950*/  HADD2.F32 R38, -RZ, R38.H1_H1 ;  /* 0x30000026ff267230 */ /* 0x000fe40000004100 */
[-C--:B------:R-:W-:Y:S01]  /*11960*/  FMUL.FTZ R34, R28, R27.reuse ;  /* 0x0000001b1c227220 */ /* 0x080fe20000410000 */
[----:B------:R-:W-:Y:S02]  /*11970*/  HADD2.F32 R31, -RZ, R31.H1_H1 ;  /* 0x3000001fff1f7230 */ /* 0x000fe40000004100 */
[----:B------:R-:W-:Y:S01]  /*11980*/  FFMA.FTZ R32, R21, R27, -R32 ;  /* 0x0000001b15207223 */ /* 0x000fe20000010820 */
[----:B------:R-:W-:Y:S01]  /*11990*/  HADD2.F32 R28, -RZ, R29.H1_H1 ;  /* 0x3000001dff1c7230 */ /* 0x000fe20000004100 */
[----:B------:R-:W-:Y:S01]  /*119a0*/  F2FP.F16.E4M3.UNPACK_B R29, R12.H1 ;  /* 0x0000000cff1d723e */ /* 0x000fe200030006ff */
[----:B------:R-:W-:-:S02]  /*119b0*/  HADD2.F32 R25, -RZ, R25.H1_H1 ;  /* 0x30000019ff197230 */ /* 0x000fc40000004100 */
[----:B------:R-:W-:Y:S01]  /*119c0*/  FFMA.FTZ R34, R21, R30, R34 ;  /* 0x0000001e15227223 */ /* 0x000fe20000010022 */
[C---:B------:R-:W-:Y:S01]  /*119d0*/  FMUL.FTZ R36, R31.reuse, R38 ;  /* 0x000000261f247220 */ /* 0x040fe20000410000 */
[-C--:B------:R-:W-:Y:S01]  /*119e0*/  F2FP.F16.E4M3.UNPACK_B R21, R3.reuse.H1 ;  /* 0x00000003ff15723e */ /* 0x080fe200030006ff */
[-C--:B------:R-:W-:Y:S01]  /*119f0*/  FMUL.FTZ R33, R31, R28.reuse ;  /* 0x0000001c1f217220 */ /* 0x080fe20000410000 */
[----:B------:R-:W-:Y:S02]  /*11a00*/  HADD2.F32 R30, -RZ, R29.H0_H0 ;  /* 0x2000001dff1e7230 */ /* 0x000fe40000004100 */
[C---:B------:R-:W-:Y:S01]  /*11a10*/  FFMA.FTZ R31, R25.reuse, R28, -R36 ;  /* 0x0000001c191f7223 */ /* 0x040fe20000010824 */
[----:B------:R-:W-:Y:S02]  /*11a20*/  HADD2.F32 R27, -RZ, R14.H0_H0 ;  /* 0x2000000eff1b7230 */ /* 0x000fe40000004100 */
[----:B------:R-:W-:Y:S01]  /*11a30*/  FFMA.FTZ R33, R25, R38, R33 ;  /* 0x0000002619217223 */ /* 0x000fe20000010021 */
[--C-:B------:R-:W-:Y:S01]  /*11a40*/  HADD2.F32 R28, -RZ, R21.reuse.H0_H0 ;  /* 0x20000015ff1c7230 */ /* 0x100fe20000004100 */
[----:B------:R-:W-:Y:S01]  /*11a50*/  F2FP.F16.E4M3.UNPACK_B R3, R3 ;  /* 0x00000003ff03723e */ /* 0x000fe200020006ff */
[----:B------:R-:W-:-:S02]  /*11a60*/  HADD2.F32 R25, -RZ, R21.H1_H1 ;  /* 0x30000015ff197230 */ /* 0x000fc40000004100 */
[C---:B------:R-:W-:Y:S01]  /*11a70*/  FMUL.FTZ R36, R27.reuse, R30 ;  /* 0x0000001e1b247220 */ /* 0x040fe20000410000 */
[----:B------:R-:W-:Y:S02]  /*11a80*/  HADD2.F32 R21, -RZ, R7.H0_H0 ;  /* 0x20000007ff157230 */ /* 0x000fe40000004100 */
[----:B------:R-:W-:Y:S01]  /*11a90*/  FMUL.FTZ R38, R27, R28 ;  /* 0x0000001c1b267220 */ /* 0x000fe20000410000 */
[----:B------:R-:W-:Y:S01]  /*11aa0*/  HADD2.F32 R29, -RZ, R29.H1_H1 ;  /* 0x3000001dff1d7230 */ /* 0x000fe20000004100 */
[----:B------:R-:W-:Y:S01]  /*11ab0*/  F2FP.SATFINITE.E4M3.F32.PACK_AB_MERGE_C R11, R41, R26, R43 ;  /* 0x0000001a290b723e */ /* 0x000fe2000480702b */
[----:B------:R-:W-:Y:S02]  /*11ac0*/  HADD2.F32 R14, -RZ, R14.H1_H1 ;  /* 0x3000000eff0e7230 */ /* 0x000fe40000004100 */
[C---:B------:R-:W-:Y:S01]  /*11ad0*/  FFMA.FTZ R36, R21.reuse, R28, -R36 ;  /* 0x0000001c15247223 */ /* 0x040fe20000010824 */
[----:B------:R-:W-:Y:S02]  /*11ae0*/  HADD2.F32 R7, -RZ, R7.H1_H1 ;  /* 0x30000007ff077230 */ /* 0x000fe40000004100 */
[----:B------:R-:W-:Y:S01]  /*11af0*/  FFMA.FTZ R38, R21, R30, R38 ;  /* 0x0000001e15267223 */ /* 0x000fe20000010026 */
[----:B------:R-:W-:-:S02]  /*11b00*/  HADD2.F32 R21, -RZ, R3.H1_H1 ;  /* 0x30000003ff157230 */ /* 0x000fc40000004100 */
[C---:B------:R-:W-:Y:S01]  /*11b10*/  FMUL.FTZ R28, R14.reuse, R29 ;  /* 0x0000001d0e1c7220 */ /* 0x040fe20000410000 */
[-C--:B------:R-:W-:Y:S01]  /*11b20*/  FMUL.FTZ R46, R14, R25.reuse ;  /* 0x000000190e2e7220 */ /* 0x080fe20000410000 */
[----:B------:R-:W-:Y:S01]  /*11b30*/  F2FP.F16.E4M3.UNPACK_B R14, R12 ;  /* 0x0000000cff0e723e */ /* 0x000fe200020006ff */
[----:B------:R-:W-:Y:S02]  /*11b40*/  HADD2.F32 R12, -RZ, R3.H0_H0 ;  /* 0x20000003ff0c7230 */ /* 0x000fe40000004100 */
[C---:B------:R-:W-:Y:S01]  /*11b50*/  FFMA.FTZ R37, R7.reuse, R25, -R28 ;  /* 0x0000001907257223 */ /* 0x040fe2000001081c */
[----:B------:R-:W-:Y:S01]  /*11b60*/  FFMA.FTZ R29, R7, R29, R46 ;  /* 0x0000001d071d7223 */ /* 0x000fe2000001002e */
[----:B------:R-:W-:Y:S01]  /*11b70*/  HADD2.F32 R7, -RZ, R6.H0_H0 ;  /* 0x20000006ff077230 */ /* 0x000fe20000004100 */
[----:B------:R-:W-:Y:S01]  /*11b80*/  F2FP.SATFINITE.E4M3.F32.PACK_AB_MERGE_C R8, R33, R34, R39 ;  /* 0x000000222108723e */ /* 0x000fe20004807027 */
[--C-:B------:R-:W-:Y:S01]  /*11b90*/  HADD2.F32 R28, -RZ, R14.reuse.H0_H0 ;  /* 0x2000000eff1c7230 */ /* 0x100fe20000004100 */
[----:B------:R-:W-:Y:S01]  /*11ba0*/  F2FP.SATFINITE.E4M3.F32.PACK_AB_MERGE_C R36, R37, R36, RZ ;  /* 0x000000242524723e */ /* 0x000fe200048070ff */
[----:B------:R-:W-:Y:S01]  /*11bb0*/  HADD2.F32 R25, -RZ, R14.H1_H1 ;  /* 0x3000000eff197230 */ /* 0x000fe20000004100 */
[----:B------:R-:W-:Y:S01]  /*11bc0*/  F2FP.SATFINITE.E4M3.F32.PACK_AB_MERGE_C R29, R29, R38, RZ ;  /* 0x000000261d1d723e */ /* 0x000fe200048070ff */
[----:B------:R-:W-:-:S02]  /*11bd0*/  HADD2.F32 R6, -RZ, R6.H1_H1 ;  /* 0x30000006ff067230 */ /* 0x000fc40000004100 */
[C---:B------:R-:W-:Y:S01]  /*11be0*/  FMUL.FTZ R14, R7.reuse, R28 ;  /* 0x0000001c070e7220 */ /* 0x040fe20000410000 */
[--C-:B------:R-:W-:Y:S02]  /*11bf0*/  HADD2.F32 R3, -RZ, R4.reuse.H0_H0 ;  /* 0x20000004ff037230 */ /* 0x100fe40000004100 */
        /* <DEDUP_REMOVED lines=10> */
[----:B------:R-:W-:Y:S02]  /*11ca0*/  F2FP.SATFINITE.E4M3.F32.PACK_AB_MERGE_C R7, R48, R15, R7 ;  /* 0x0000000f3007723e */ /* 0x000fe40004807007 */
[----:B------:R-:W-:Y:S02]  /*11cb0*/  F2FP.SATFINITE.E4M3.F32.PACK_AB_MERGE_C R4, R31, R32, R4 ;  /* 0x000000201f04723e */ /* 0x000fe40004807004 */
[----:B------:R-:W-:Y:S02]  /*11cc0*/  F2FP.SATFINITE.E4M3.F32.PACK_AB_MERGE_C R6, R27, R6, R36 ;  /* 0x000000061b06723e */ /* 0x000fe40004807024 */
[----:B------:R-:W-:-:S03]  /*11cd0*/  F2FP.SATFINITE.E4M3.F32.PACK_AB_MERGE_C R10, R30, R3, R29 ;  /* 0x000000031e0a723e */ /* 0x000fc6000480701d */
[----:B------:R0:W-:Y:S04]  /*11ce0*/  STS.128 [R49+0x10400], R4 ;  /* 0x0104000431007388 */ /* 0x0001e80000000c00 */
[----:B------:R0:W-:Y:S02]  /*11cf0*/  STS.128 [R0+0x10400], R8 ;  /* 0x0104000800007388 */ /* 0x0001e40000000c00 */
.L_x_1690:
[----:B------:R-:W-:Y:S05]  /*11d00*/  BSYNC B0 ;  /* 0x0000000000007941 */ /* 0x000fea0003800000 */
.L_x_1683:
        /* <DEDUP_REMOVED lines=8> */
.L_x_1681:
[----:B0--3--:R-:W-:-:S05]  /*11d90*/  IMAD.U32 R0, RZ, RZ, UR40 ;  /* 0x00000028ff007e24 */ /* 0x009fca000f8e00ff */
[----:B------:R-:W-:-:S13]  /*11da0*/  ISETP.NE.AND P0, PT, R0, 0x3, PT ;  /* 0x000000030000780c */ /* 0x000fda0003f05270 */
[----:B------:R-:W-:Y:S05]  /*11db0*/  @!P0 BRA `(.L_x_1710) ;  /* 0x0000000000048947 */ /* 0x000fea0003800000 */
[----:B------:R-:W-:Y:S01]  /*11dc0*/  BPT.TRAP 0x1 ;  /* 0x000000040000795c */ /* 0x000fe20000300000 */
.L_x_1710:
[----:B-1----:R-:W-:Y:S01]  /*11dd0*/  IMAD R3, R23, 0x8, R16 ;  /* 0x0000000817037824 */ /* 0x002fe200078e0210 */
[----:B------:R-:W-:-:S04]  /*11de0*/  SHF.L.U32 R0, R168, 0x1f, RZ ;  /* 0x0000001fa8007819 */ /* 0x000fc800000006ff */
[----:B------:R0:W1:Y:S01]  /*11df0*/  SYNCS.PHASECHK.TRANS64.TRYWAIT P1, [R3+URZ+0x22830], R0 ;  /* 0x02283000030075a7 */ /* 0x000062000802017f */
[----:B------:R-:W-:Y:S05]  /*11e00*/  @!P0 BRA `(.L_x_1711) ;  /* 0x0000000000048947 */ /* 0x000fea0003800000 */
[----:B------:R-:W-:Y:S01]  /*11e10*/  BPT.TRAP 0x1 ;  /* 0x000000040000795c */ /* 0x000fe20000300000 */
.L_x_1711:
[----:B-1----:R-:W-:Y:S05]  /*11e20*/  @P1 BRA `(.L_x_1712) ;  /* 0x0000000000081947 */ /* 0x002fea0003800000 */
[----:B------:R-:W1:Y:S02]  /*11e30*/  SYNCS.PHASECHK.TRANS64.TRYWAIT P1, [R3+URZ+0x22830], R0 ;  /* 0x02283000030075a7 */ /* 0x000e64000802017f */
[----:B-1----:R-:W-:Y:S05]  /*11e40*/  @!P1 BRA `(.L_x_1713) ;  /* 0x0000019000949947 */ /* 0x002fea0003800000 */
.L_x_1712:
[----:B------:R-:W-:Y:S05]  /*11e50*/  WARPSYNC.ALL ;  /* 0x0000000000007948 */ /* 0x000fea0003800000 */
[----:B01----:R-:W-:Y:S01]  /*11e60*/  VIADD R0, R16, 0x16400 ;  /* 0x0001640010007836 */ /* 0x003fe20000000000 */
[----:B------:R-:W-:Y:S01]  /*11e70*/  R2UR UR24, R44 ;  /* 0x000000002c1872ca */ /* 0x000fe200000e0000 */
[----:B--2--5:R-:W-:Y:S01]  /*11e80*/  IMAD.MOV.U32 R5, RZ, RZ, -0x7fffffe0 ;  /* 0x80000020ff057424 */ /* 0x024fe200078e00ff */
[----:B----4-:R-:W-:Y:S01]  /*11e90*/  WARPGROUP.ARRIVE ;  /* 0x00000000000079c5 */ /* 0x010fe20000000000 */
[----:B------:R-:W-:Y:S01]  /*11ea0*/  UMOV UR25, 0x80000020 ;  /* 0x8000002000197882 */ /* 0x000fe20000000000 */
[----:B------:R-:W-:Y:S01]  /*11eb0*/  SHF.R.U32.HI R0, RZ, 0x4, R0 ;  /* 0x00000004ff007819 */ /* 0x000fe20000011600 */
[----:B------:R-:W-:Y:S01]  /*11ec0*/  IMAD.MOV.U32 R9, RZ, RZ, -0x7fffffe0 ;  /* 0x80000020ff097424 */ /* 0x000fe200078e00ff */
[----:B------:R-:W-:Y:S01]  /*11ed0*/  R2UR UR27, R5 ;  /* 0x00000000051b72ca */ /* 0x000fe200000e0000 */
[----:B------:R-:W-:Y:S01]  /*11ee0*/  UMOV UR5, 0x80000020 ;  /* 0x8000002000057882 */ /* 0x000fe20000000000 */
[----:B------:R-:W-:Y:S01]  /*11ef0*/  LOP3.LUT R0, R0, 0x3fff, RZ, 0xc0, !PT ;  /* 0x00003fff00007812 */ /* 0x000fe200078ec0ff */
[----:B------:R-:W-:Y:S01]  /*11f00*/  UMOV UR9, 0x80000020 ;  /* 0x8000002000097882 */ /* 0x000fe20000000000 */
[----:B------:R-:W-:Y:S01]  /*11f10*/  R2UR UR7, R9 ;  /* 0x00000000090772ca */ /* 0x000fe200000e0000 */
[----:B------:R-:W-:Y:S01]  /*11f20*/  IMAD.MOV.U32 R9, RZ, RZ, -0x7fffffe0 ;  /* 0x80000020ff097424 */ /* 0x000fe200078e00ff */
[----:B------:R-:W-:Y:S01]  /*11f30*/  LOP3.LUT R7, R0, 0x10000, RZ, 0xfc, !PT ;  /* 0x0001000000077812 */ /* 0x000fe200078efcff */
[----:B------:R-:W-:Y:S01]  /*11f40*/  ULOP3.LUT UR24, UR24, 0x10000, URZ, 0xfc, !UPT ;  /* 0x0001000018187892 */ /* 0x000fe2000f8efc3f */
[----:B------:R-:W-:Y:S01]  /*11f50*/  IMAD.MOV.U32 R5, RZ, RZ, -0x7fffffe0 ;  /* 0x80000020ff057424 */ /* 0x000fe200078e00ff */
[----:B------:R-:W-:Y:S01]  /*11f60*/  UMOV UR13, 0x80000020 ;  /* 0x80000020000d7882 */ /* 0x000fe20000000000 */
[----:B------:R-:W-:Y:S01]  /*11f70*/  R2UR UR11, R9 ;  /* 0x00000000090b72ca */ /* 0x000fe200000e0000 */
[----:B------:R-:W-:Y:S01]  /*11f80*/  IMAD R4, R23, 0x600, R7 ;  /* 0x0000060017047824 */ /* 0x000fe200078e0207 */
[----:B------:R-:W-:Y:S01]  /*11f90*/  UIADD3 UR4, UR24, 0x2, URZ ;  /* 0x0000000218047890 */ /* 0x000fe2000fffe03f */
[----:B------:R-:W-:Y:S01]  /*11fa0*/  IMAD.MOV.U32 R9, RZ, RZ, -0x7fffffe0 ;  /* 0x80000020ff097424 */ /* 0x000fe200078e00ff */
[----:B------:R-:W-:Y:S01]  /*11fb0*/  UIADD3 UR8, UR24, 0x200, URZ ;  /* 0x0000020018087890 */ /* 0x000fe2000fffe03f */
[C---:B------:R-:W-:Y:S01]  /*11fc0*/  VIADD R8, R4.reuse, 0x2 ;  /* 0x0000000204087836 */ /* 0x040fe20000000000 */
[----:B------:R-:W-:Y:S01]  /*11fd0*/  R2UR UR26, R4 ;  /* 0x00000000041a72ca */ /* 0x000fe200000e0000 */
[----:B------:R-:W-:Y:S01]  /*11fe0*/  UIADD3 UR12, UR24, 0x202, URZ ;  /* 0x00000202180c7890 */ /* 0x000fe2000fffe03f */
[----:B------:R-:W-:Y:S01]  /*11ff0*/  R2UR UR15, R9 ;  /* 0x00000000090f72ca */ /* 0x000fe200000e0000 */
[----:B------:R-:W-:Y:S01]  /*12000*/  IMAD.MOV.U32 R9, RZ, RZ, -0x7fffffe0 ;  /* 0x80000020ff097424 */ /* 0x000fe200078e00ff */
[----:B------:R-:W-:Y:S01]  /*12010*/  R2UR UR6, R8 ;  /* 0x00000000080672ca */ /* 0x000fe200000e0000 */
[----:B------:R-:W-:Y:S01]  /*12020*/  VIADD R8, R4, 0x200 ;  /* 0x0000020004087836 */ /* 0x000fe20000000000 */
[----:B------:R-:W-:Y:S01]  /*12030*/  UIADD3 UR16, UR24, 0x400, URZ ;  /* 0x0000040018107890 */ /* 0x000fe2000fffe03f */
[----:B------:R-:W-:Y:S01]  /*12040*/  R2UR UR23, R5 ;  /* 0x00000000051772ca */ /* 0x000fe200000e0000 */
[----:B------:R-:W-:Y:S01]  /*12050*/  UMOV UR17, 0x80000020 ;  /* 0x8000002000117882 */ /* 0x000fe20000000000 */
[----:B------:R-:W-:Y:S01]  /*12060*/  R2UR UR19, R9 ;  /* 0x00000000091372ca */ /* 0x000fe200000e0000 */
[----:B------:R-:W-:Y:S01]  /*12070*/  UIADD3 UR20, UR24, 0x402, URZ ;  /* 0x0000040218147890 */ /* 0x000fe2000fffe03f */
[----:B------:R-:W-:Y:S01]  /*12080*/  R2UR UR10, R8 ;  /* 0x00000000080a72ca */ /* 0x000fe200000e0000 */
[----:B------:R-:W-:Y:S01]  /*12090*/  VIADD R8, R4, 0x202 ;  /* 0x0000020204087836 */ /* 0x000fe20000000000 */
[----:B------:R-:W-:Y:S01]  /*120a0*/  QGMMA.64x128x32.F32.E4M3.E4M3 R24, gdesc[UR24], RZ, !UPT, gsb0 ;  /* 0x01e00000181879f3 */ /* 0x000fe2000c0008ff */
[----:B------:R-:W-:-:S03]  /*120b0*/  UMOV UR21, 0x80000020 ;  /* 0x8000002000157882 */ /* 0x000fc60000000000 */
[----:B------:R-:W-:Y:S01]  /*120c0*/  R2UR UR14, R8 ;  /* 0x00000000080e72ca */ /* 0x000fe200000e0000 */
[C---:B------:R-:W-:Y:S02]  /*120d0*/  VIADD R8, R4.reuse, 0x400 ;  /* 0x0000040004087836 */ /* 0x040fe40000000000 */
[----:B------:R-:W-:-:S03]  /*120e0*/  VIADD R4, R4, 0x402 ;  /* 0x0000040204047836 */ /* 0x000fc60000000000 */
[----:B------:R-:W-:Y:S02]  /*120f0*/  R2UR UR18, R8 ;  /* 0x00000000081272ca */ /* 0x000fe400000e0000 */
[----:B------:R-:W-:Y:S01]  /*12100*/  R2UR UR22, R4 ;  /* 0x00000000041672ca */ /* 0x000fe200000e0000 */
        /* <DEDUP_REMOVED lines=18> */
.L_x_1714:
[----:B------:R-:W0:Y:S01]  /*12230*/  LDC R193, c[0x0][0x448] ;  /* 0x00011200ffc17b82 */ /* 0x000e220000000800 */
[----:B------:R-:W-:Y:S01]  /*12240*/  IMAD.IADD R10, R198, 0x1, R178 ;  /* 0x00000001c60a7824 */ /* 0x000fe200078e02b2 */
[----:B------:R-:W-:Y:S01]  /*12250*/  LOP3.LUT R17, R17, 0xfffffff7, RZ, 0xc0, !PT ;  /* 0xfffffff711117812 */ /* 0x000fe200078ec0ff */
[----:B------:R-:W-:Y:S01]  /*12260*/  IMAD.MOV.U32 R20, RZ, RZ, -0x80 ;  /* 0xffffff80ff147424 */ /* 0x000fe200078e00ff */
[----:B------:R-:W-:Y:S02]  /*12270*/  ULDC UR34, c[0x0][0x9dc] ;  /* 0x0002770000227ab9 */ /* 0x000fe40000000800 */
[----:B------:R-:W-:Y:S01]  /*12280*/  ULOP3.LUT UR6, URZ, UR34, URZ, 0x33, !UPT ;  /* 0x000000223f067292 */ /* 0x000fe2000f8e333f */
[----:B------:R-:W-:Y:S01]  /*12290*/  IMAD R20, R89, R20, 0x80 ;  /* 0x0000008059147424 */ /* 0x000fe200078e0214 */
[----:B------:R-:W1:Y:S04]  /*122a0*/  LDC.64 R8, c[0x0][0x9e0] ;  /* 0x00027800ff087b82 */ /* 0x000e680000000a00 */
[----:B------:R-:W-:-:S02]  /*122b0*/  IADD3 R103, -R171, R172, R20 ;  /* 0x000000acab677210 */ /* 0x000fc40007ffe114 */
[----:B0-----:R-:W-:-:S13]  /*122c0*/  ISETP.NE.AND P1, PT, R193, 0x1, PT ;  /* 0x00000001c100780c */ /* 0x001fda0003f25270 */
[----:B------:R-:W0:Y:S01]  /*122d0*/  @P1 LDC R5, c[0x0][0x44c] ;  /* 0x00011300ff051b82 */ /* 0x000e220000000800 */
[----:B------:R-:W-:-:S04]  /*122e0*/  @P1 LOP3.LUT R17, R17, 0x8, RZ, 0xfc, !PT ;  /* 0x0000000811111812 */ /* 0x000fc800078efcff */
[----:B------:R-:W-:-:S03]  /*122f0*/  LOP3.LUT R17, R17, 0xfffffffb, RZ, 0xc0, !PT ;  /* 0xfffffffb11117812 */ /* 0x000fc600078ec0ff */
[----:B------:R-:W2:Y:S01]  /*12300*/  @P1 LDC R11, c[0x0][0x450] ;  /* 0x00011400ff0b1b82 */ /* 0x000ea20000000800 */
[----:B0-----:R-:W-:-:S05]  /*12310*/  @P1 IMAD.HI.U32 R0, R10, R5, RZ ;  /* 0x000000050a001227 */ /* 0x001fca00078e00ff */
[----:B--2---:R-:W-:Y:S01]  /*12320*/  @P1 SHF.R.U32.HI R10, RZ, R11, R0 ;  /* 0x0000000bff0a1219 */ /* 0x004fe20000011600 */
[----:B------:R-:W-:Y:S01]  /*12330*/  VIADD R0, R3, 0x22840 ;  /* 0x0002284003007836 */ /* 0x000fe20000000000 */
[----:B-1----:R-:W-:Y:S01]  /*12340*/  ISETP.GE.AND P1, PT, R9, 0x1, PT ;  /* 0x000000010900780c */ /* 0x002fe20003f26270 */
[----:B------:R-:W-:Y:S02]  /*12350*/  IMAD.U32 R3, RZ, RZ, UR38 ;  /* 0x00000026ff037e24 */ /* 0x000fe4000f8e00ff */
[----:B------:R-:W0:Y:S03]  /*12360*/  SHFL.IDX PT, R11, R10, RZ, 0x1c1f ;  /* 0x001c1fff0a0b7589 */ /* 0x000e2600000e0000 */
[----:B------:R-:W-:Y:S02]  /*12370*/  PRMT R0, R3, 0x654, R0 ;  /* 0x0000065403007816 */ /* 0x000fe40000000000 */
[----:B------:R-:W-:-:S02]  /*12380*/  IADD3 R3, -R171, 0x1, R20 ;  /* 0x00000001ab037810 */ /* 0x000fc40007ffe114 */
[----:B------:R1:W-:Y:S02]  /*12390*/  SYNCS.ARRIVE.TRANS64.RED.A1T0 RZ, [R0+URZ], RZ ;  /* 0x000000ff00ff79a7 */ /* 0x0003e4000810043f */
[----:B------:R-:W-:Y:S02]  /*123a0*/  IADD3 R5, -R170, R3, R172 ;  /* 0x00000003aa057210 */ /* 0x000fe40007ffe1ac */
[----:B------:R-:W-:-:S03]  /*123b0*/  @P1 LOP3.LUT R17, R17, 0x4, RZ, 0xfc, !PT ;  /* 0x0000000411111812 */ /* 0x000fc600078efcff */
[----:B------:R-:W-:Y:S01]  /*123c0*/  IMAD.IADD R6, R5, 0x1, R8 ;  /* 0x0000000105067824 */ /* 0x000fe200078e0208 */
[----:B-1----:R-:W-:Y:S01]  /*123d0*/  LEA R0, R89, 0xffffff80, 0x7 ;  /* 0xffffff8059007811 */ /* 0x002fe200078e38ff */
[----:B------:R-:W-:-:S04]  /*123e0*/  VIADD R3, R5, UR6 ;  /* 0x0000000605037c36 */ /* 0x000fc80008000000 */
[----:B0-----:R-:W-:Y:S01]  /*123f0*/  IMAD.IADD R14, R3, 0x1, R11 ;  /* 0x00000001030e7824 */ /* 0x001fe200078e020b */
[----:B------:R-:W-:Y:S01]  /*12400*/  VIADDMNMX R12, R11, R6, R103, PT ;  /* 0x000000060b0c7246 */ /* 0x000fe20003800167 */
[----:B------:R-:W-:Y:S06]  /*12410*/  @!P1 BRA `(.L_x_1715) ;  /* 0x0000000000509947 */ /* 0x000fec0003800000 */
[----:B------:R-:W-:Y:S01]  /*12420*/  IADD3 R11, -R170, R172, R11 ;  /* 0x000000acaa0b7210 */ /* 0x000fe20007ffe10b */
[----:B------:R-:W-:Y:S03]  /*12430*/  BSSY B0, `(.L_x_1716) ;  /* 0x000000e000007945 */ /* 0x000fe60003800000 */
        /* <DEDUP_REMOVED lines=9> */
.L_x_1717:
[----:B------:R-:W-:-:S13]  /*124d0*/  ISETP.NE.AND P1, PT, R9, 0x1, PT ;  /* 0x000000010900780c */ /* 0x000fda0003f25270 */
[----:B------:R-:W0:Y:S02]  /*124e0*/  @P1 LDC.64 R4, c[0x0][0x9e8] ;  /* 0x00027a00ff041b82 */ /* 0x000e240000000a00 */
[----:B0-----:R-:W-:-:S05]  /*124f0*/  @P1 IMAD.HI.U32 R4, R11, R4, RZ ;  /* 0x000000040b041227 */ /* 0x001fca00078e00ff */
[----:B------:R-:W-:-:S07]  /*12500*/  @P1 SHF.R.U32.HI R11, RZ, R5, R4 ;  /* 0x00000005ff0b1219 */ /* 0x000fce0000011604 */
.L_x_1718:
[----:B------:R-:W-:Y:S05]  /*12510*/  BSYNC B0 ;  /* 0x0000000000007941 */ /* 0x000fea0003800000 */
.L_x_1716:
[----:B------:R-:W-:-:S04]  /*12520*/  IMAD R4, R11, R9, -R0 ;  /* 0x000000090b047224 */ /* 0x000fc800078e0a00 */
[----:B------:R-:W-:-:S05]  /*12530*/  IMAD.IADD R5, R4, 0x1, -R171 ;  /* 0x0000000104057824 */ /* 0x000fca00078e0aab */
[----:B------:R-:W-:Y:S02]  /*12540*/  VIMNMX R14, R14, R5, !PT ;  /* 0x000000050e0e7248 */ /* 0x000fe40007fe0100 */
[----:B------:R-:W-:-:S07]  /*12550*/  VIADDMNMX R12, R5, R9, R12, PT ;  /* 0x00000009050c7246 */ /* 0x000fce000380010c */
.L_x_1715:
[C---:B------:R-:W-:Y:S01]  /*12560*/  ISETP.GE.AND P1, PT, R20.reuse, 0x2, PT ;  /* 0x000000021400780c */ /* 0x040fe20003f26270 */
[----:B------:R-:W0:Y:S01]  /*12570*/  SHFL.IDX PT, R5, R10, 0x1, 0x1c1f ;  /* 0x003c1f000a057f89 */ /* 0x000e2200000e0000 */
[----:B------:R-:W-:Y:S02]  /*12580*/  ISETP.GE.AND P6, PT, R20, 0x9, PT ;  /* 0x000000091400780c */ /* 0x000fe40003fc6270 */
[----:B------:R-:W-:Y:S02]  /*12590*/  ISETP.GT.AND P2, PT, R14, 0x1, !P1 ;  /* 0x000000010e00780c */ /* 0x000fe40004f44270 */
[----:B------:R-:W-:Y:S02]  /*125a0*/  ISETP.GE.AND P3, PT, R20, 0xa, PT ;  /* 0x0000000a1400780c */ /* 0x000fe40003f66270 */
[----:B------:R-:W-:Y:S02]  /*125b0*/  ISETP.LT.OR P2, PT, R12, 0x2, P2 ;  /* 0x000000020c00780c */ /* 0x000fe40001741670 */
[----:B------:R-:W-:-:S02]  /*125c0*/  P2R R98, PR, RZ, 0x8 ;  /* 0x00000008ff627803 */ /* 0x000fc40000000000 */
[----:B------:R-:W-:Y:S02]  /*125d0*/  FSEL R25, R25, -INF , !P2 ;  /* 0xff80000019197808 */ /* 0x000fe40005000000 */
[----:B------:R-:W-:Y:S02]  /*125e0*/  ISETP.GT.AND P2, PT, R14, 0x8, !P6 ;  /* 0x000000080e00780c */ /* 0x000fe40007744270 */
[----:B------:R-:W-:Y:S02]  /*125f0*/  ISETP.GE.AND P5, PT, R20, 0x1, PT ;  /* 0x000000011400780c */ /* 0x000fe40003fa6270 */
[----:B------:R-:W-:-:S04]  /*12600*/  ISETP.LT.OR P2, PT, R12, 0x9, P2 ;  /* 0x000000090c00780c */ /* 0x000fc80001741670 */
[----:B------:R-:W-:Y:S02]  /*12610*/  FSEL R11, R28, -INF , !P2 ;  /* 0xff8000001c0b7808 */ /* 0x000fe40005000000 */
[----:B------:R-:W-:Y:S02]  /*12620*/  ISETP.GT.AND P2, PT, R14, 0x9, !P3 ;  /* 0x000000090e00780c */ /* 0x000fe40005f44270 */
[----:B------:R-:W-:Y:S02]  /*12630*/  ISETP.GE.AND P3, PT, R20, 0x11, PT ;  /* 0x000000111400780c */ /* 0x000fe40003f66270 */
[----:B------:R-:W-:Y:S02]  /*12640*/  ISETP.LT.OR P2, PT, R12, 0xa, P2 ;  /* 0x0000000a0c00780c */ /* 0x000fe40001741670 */
[----:B------:R-:W-:Y:S02]  /*12650*/  P2R R28, PR, RZ, 0x8 ;  /* 0x00000008ff1c7803 */ /* 0x000fe40000000000 */
[----:B------:R-:W-:-:S02]  /*12660*/  FSEL R29, R29, -INF , !P2 ;  /* 0xff8000001d1d7808 */ /* 0x000fc40005000000 */
[----:B------:R-:W-:Y:S02]  /*12670*/  ISETP.GT.AND P2, PT, R14, 0x10, !P3 ;  /* 0x000000100e00780c */ /* 0x000fe40005f44270 */
[----:B------:R-:W-:Y:S02]  /*12680*/  ISETP.GE.AND P3, PT, R20, 0x12, PT ;  /* 0x000000121400780c */ /* 0x000fe40003f66270 */
[----:B------:R-:W-:Y:S02]  /*12690*/  ISETP.LT.OR P2, PT, R12, 0x11, P2 ;  /* 0x000000110c00780c */ /* 0x000fe40001741670 */
[----:B------:R-:W-:Y:S02]  /*126a0*/  P2R R100, PR, RZ, 0x8 ;  /* 0x00000008ff647803 */ /* 0x000fe40000000000 */
[----:B------:R-:W-:Y:S02]  /*126b0*/  FSEL R13, R32, -INF , !P2 ;  /* 0xff800000200d7808 */ /* 0x000fe40005000000 */
[----:B------:R-:W-:-:S02]  /*126c0*/  ISETP.GT.AND P2, PT, R14, 0x11, !P3 ;  /* 0x000000110e00780c */ /* 0x000fc40005f44270 */
[----:B------:R-:W-:Y:S02]  /*126d0*/  ISETP.GE.AND P3, PT, R20, 0x19, PT ;  /* 0x000000191400780c */ /* 0x000fe40003f66270 */
[----:B------:R-:W-:Y:S02]  /*126e0*/  ISETP.LT.OR P2, PT, R12, 0x12, P2 ;  /* 0x000000120c00780c */ /* 0x000fe40001741670 */
[----:B------:R-:W-:Y:S02]  /*126f0*/  P2R R106, PR, RZ, 0x8 ;  /* 0x00000008ff6a7803 */ /* 0x000fe40000000000 */
[----:B------:R-:W-:Y:S02]  /*12700*/  FSEL R33, R33, -INF , !P2 ;  /* 0xff80000021217808 */ /* 0x000fe40005000000 */
[----:B------:R-:W-:Y:S02]  /*12710*/  ISETP.GT.AND P2, PT, R14, 0x18, !P3 ;  /* 0x000000180e00780c */ /* 0x000fe40005f44270 */
[----:B------:R-:W-:-:S02]  /*12720*/  ISETP.GE.AND P3, PT, R20, 0x1a, PT ;  /* 0x0000001a1400780c */ /* 0x000fc40003f66270 */
[----:B------:R-:W-:Y:S02]  /*12730*/  ISETP.LT.OR P2, PT, R12, 0x19, P2 ;  /* 0x000000190c00780c */ /* 0x000fe40001741670 */
[----:B------:R-:W-:Y:S02]  /*12740*/  P2R R32, PR, RZ, 0x8 ;  /* 0x00000008ff207803 */ /* 0x000fe40000000000 */
[----:B------:R-:W-:Y:S02]  /*12750*/  FSEL R15, R36, -INF , !P2 ;  /* 0xff800000240f7808 */ /* 0x000fe40005000000 */
[----:B------:R-:W-:Y:S02]  /*12760*/  ISETP.GT.AND P2, PT, R14, 0x19, !P3 ;  /* 0x000000190e00780c */ /* 0x000fe40005f44270 */
[----:B------:R-:W-:Y:S02]  /*12770*/  ISETP.GE.AND P3, PT, R20, 0x21, PT ;  /* 0x000000211400780c */ /* 0x000fe40003f66270 */
[----:B------:R-:W-:-:S02]  /*12780*/  ISETP.LT.OR P2, PT, R12, 0x1a, P2 ;  /* 0x0000001a0c00780c */ /* 0x000fc40001741670 */
[----:B------:R-:W-:Y:S02]  /*12790*/  P2R R36, PR, RZ, 0x8 ;  /* 0x00000008ff247803 */ /* 0x000fe40000000000 */
[----:B------:R-:W-:Y:S02]  /*127a0*/  FSEL R37, R37, -INF , !P2 ;  /* 0xff80000025257808 */ /* 0x000fe40005000000 */
[----:B------:R-:W-:Y:S02]  /*127b0*/  ISETP.GT.AND P2, PT, R14, 0x20, !P3 ;  /* 0x000000200e00780c */ /* 0x000fe40005f44270 */
[----:B------:R-:W-:Y:S02]  /*127c0*/  ISETP.GE.AND P3, PT, R20, 0x22, PT ;  /* 0x000000221400780c */ /* 0x000fe40003f66270 */
[----:B------:R-:W-:Y:S02]  /*127d0*/  ISETP.LT.OR P2, PT, R12, 0x21, P2 ;  /* 0x000000210c00780c */ /* 0x000fe40001741670 */
[----:B0-----:R-:W-:-:S02]  /*127e0*/  VIADDMNMX R6, R5, R6, R103, PT ;  /* 0x0000000605067246 */ /* 0x001fc40003800167 */
        /* <DEDUP_REMOVED lines=110> */
[----:B------:R-:W-:Y:S02]  /*12ed0*/  FSEL R24, R24, -INF , !P4 ;  /* 0xff80000018187808 */ /* 0x000fe40006000000 */
[----:B------:R-:W-:-:S04]  /*12ee0*/  ISETP.GE.AND P4, PT, R20, 0x7a, PT ;  /* 0x0000007a1400780c */ /* 0x000fc80003f86270 */
[----:B------:R-:W-:Y:S02]  /*12ef0*/  P2R R20, PR, RZ, 0x10 ;  /* 0x00000010ff147803 */ /* 0x000fe40000000000 */
[----:B------:R-:W-:-:S04]  /*12f00*/  ISETP.GT.AND P4, PT, R14, 0x79, !P4 ;  /* 0x000000790e00780c */ /* 0x000fc80006784270 */
[----:B------:R-:W-:Y:S01]  /*12f10*/  ISETP.LT.OR P4, PT, R12, 0x7a, P4 ;  /* 0x0000007a0c00780c */ /* 0x000fe20002781670 */
[----:B------:R-:W-:-:S03]  /*12f20*/  IMAD.IADD R12, R3, 0x1, R5 ;  /* 0x00000001030c7824 */ /* 0x000fc600078e0205 */
[----:B------:R-:W-:Y:S02]  /*12f30*/  FSEL R85, R85, -INF , !P4 ;  /* 0xff80000055557808 */ /* 0x000fe40006000000 */
[----:B------:R-:W-:-:S13]  /*12f40*/  ISETP.GE.AND P4, PT, R9, 0x1, PT ;  /* 0x000000010900780c */ /* 0x000fda0003f86270 */
[----:B------:R-:W-:Y:S05]  /*12f50*/  @!P4 BRA `(.L_x_1719) ;  /* 0x000000000050c947 */ /* 0x000fea0003800000 */
        /* <DEDUP_REMOVED lines=11> */
.L_x_1721:
[----:B------:R-:W-:-:S13]  /*13010*/  ISETP.NE.AND P4, PT, R9, 0x1, PT ;  /* 0x000000010900780c */ /* 0x000fda0003f85270 */
[----:B------:R-:W0:Y:S02]  /*13020*/  @P4 LDC.64 R4, c[0x0][0x9e8] ;  /* 0x00027a00ff044b82 */ /* 0x000e240000000a00 */
[----:B0-----:R-:W-:-:S05]  /*13030*/  @P4 IMAD.HI.U32 R4, R3, R4, RZ ;  /* 0x0000000403044227 */ /* 0x001fca00078e00ff */
[----:B------:R-:W-:-:S07]  /*13040*/  @P4 SHF.R.U32.HI R3, RZ, R5, R4 ;  /* 0x00000005ff034219 */ /* 0x000fce0000011604 */
.L_x_1722:
[----:B------:R-:W-:Y:S05]  /*13050*/  BSYNC B0 ;  /* 0x0000000000007941 */ /* 0x000fea0003800000 */
.L_x_1720:
[----:B------:R-:W-:-:S04]  /*13060*/  IMAD R0, R3, R9, -R0 ;  /* 0x0000000903007224 */ /* 0x000fc800078e0a00 */
[----:B------:R-:W-:-:S05]  /*13070*/  IMAD.IADD R3, R0, 0x1, -R171 ;  /* 0x0000000100037824 */ /* 0x000fca00078e0aab */
[----:B------:R-:W-:Y:S02]  /*13080*/  VIMNMX R12, R12, R3, !PT ;  /* 0x000000030c0c7248 */ /* 0x000fe40007fe0100 */
[----:B------:R-:W-:-:S07]  /*13090*/  VIADDMNMX R6, R3, R9, R6, PT ;  /* 0x0000000903067246 */ /* 0x000fce0003800106 */
.L_x_1719:
        /* <DEDUP_REMOVED lines=30> */
[----:B------:R-:W-:Y:S02]  /*13280*/  ISETP.NE.AND P6, PT, R110, RZ, PT ;  /* 0x000000ff6e00720c */ /* 0x000fe40003fc5270 */
[----:B------:R-:W-:Y:S02]  /*13290*/  ISETP.GT.AND P1, PT, R12, 0x19, !P1 ;  /* 0x000000190c00780c */ /* 0x000fe40004f24270 */
[----:B------:R-:W-:Y:S02]  /*132a0*/  FMNMX.FTZ R0, R21, R0, !PT ;  /* 0x0000000015007209 */ /* 0x000fe40007810000 */
[----:B------:R-:W-:Y:S02]  /*132b0*/  ISETP.LT.OR P1, PT, R6, 0x1a, P1 ;  /* 0x0000001a0600780c */ /* 0x000fe40000f21670 */
[----:B------:R-:W-:Y:S02]  /*132c0*/  FMNMX.FTZ R0, R41, R0, !PT ;  /* 0x0000000029007209 */ /* 0x000fe40007810000 */
[----:B------:R-:W-:-:S02]  /*132d0*/  FSEL R39, R39, -INF , !P1 ;  /* 0xff80000027277808 */ /* 0x000fc40004800000 */
[----:B------:R-:W-:Y:S02]  /*132e0*/  ISETP.NE.AND P1, PT, R36, RZ, PT ;  /* 0x000000ff2400720c */ /* 0x000fe40003f25270 */
[----:B------:R-:W-:Y:S02]  /*132f0*/  ISETP.NE.AND P4, PT, R114, RZ, PT ;  /* 0x000000ff7200720c */ /* 0x000fe40003f85270 */
        /* <DEDUP_REMOVED lines=52> */
[C---:B------:R-:W-:Y:S01]  /*13640*/  ISETP.GT.AND P5, PT, R12.reuse, RZ, !P5 ;  /* 0x000000ff0c00720c */ /* 0x040fe20006fa4270 */
[----:B------:R-:W0:Y:S01]  /*13650*/  SHFL.BFLY PT, R3, R0, 0x2, 0x1f ;  /* 0x0c401f0000037f89 */ /* 0x000e2200000e0000 */
[----:B------:R-:W-:Y:S02]  /*13660*/  FSEL R55, R55, -INF , !P1 ;  /* 0xff80000037377808 */ /* 0x000fe40004800000 */
[----:B------:R-:W-:Y:S02]  /*13670*/  ISETP.GT.AND P1, PT, R12, 0x40, !P6 ;  /* 0x000000400c00780c */ /* 0x000fe40007724270 */
[C---:B------:R-:W-:Y:S02]  /*13680*/  ISETP.LT.OR P5, PT, R6.reuse, 0x1, P5 ;  /* 0x000000010600780c */ /* 0x040fe40002fa1670 */
[----:B------:R-:W-:Y:S02]  /*13690*/  ISETP.LT.OR P1, PT, R6, 0x41, P1 ;  /* 0x000000410600780c */ /* 0x000fe40000f21670 */
[----:B------:R-:W-:-:S02]  /*136a0*/  FSEL R26, R26, -INF , !P5 ;  /* 0xff8000001a1a7808 */ /* 0x000fc40006800000 */
[----:B------:R-:W-:Y:S02]  /*136b0*/  FSEL R127, R58, -INF , !P1 ;  /* 0xff8000003a7f7808 */ /* 0x000fe40004800000 */
[----:B------:R-:W-:Y:S02]  /*136c0*/  ISETP.GT.AND P1, PT, R12, 0x41, !P4 ;  /* 0x000000410c00780c */ /* 0x000fe40006724270 */
[----:B------:R-:W-:Y:S02]  /*136d0*/  ISETP.NE.AND P6, PT, R76, RZ, PT ;  /* 0x000000ff4c00720c */ /* 0x000fe40003fc5270 */
[----:B------:R-:W-:Y:S02]  /*136e0*/  ISETP.LT.OR P1, PT, R6, 0x42, P1 ;  /* 0x000000420600780c */ /* 0x000fe40000f21670 */
[----:B------:R-:W-:Y:S02]  /*136f0*/  FMNMX.FTZ R10, R26, R27, !PT ;  /* 0x0000001b1a0a7209 */ /* 0x000fe40007810000 */
[----:B------:R-:W-:-:S02]  /*13700*/  FSEL R59, R59, -INF , !P1 ;  /* 0xff8000003b3b7808 */ /* 0x000fc40004800000 */
[----:B------:R-:W-:Y:S02]  /*13710*/  ISETP.NE.AND P1, PT, R56, RZ, PT ;  /* 0x000000ff3800720c */ /* 0x000fe40003f25270 */
[----:B0-----:R-:W-:Y:S02]  /*13720*/  FMNMX.FTZ R4, R0, R3, !PT ;  /* 0x0000000300047209 */ /* 0x001fe40007810000 */
[----:B------:R-:W-:Y:S02]  /*13730*/  ISETP.GT.AND P1, PT, R12, 0x48, !P1 ;  /* 0x000000480c00780c */ /* 0x000fe40004f24270 */
[----:B------:R-:W-:Y:S01]  /*13740*/  FMNMX.FTZ R14, R103, R10, !PT ;  /* 0x0000000a670e7209 */ /* 0x000fe20007810000 */
[----:B------:R-:W0:Y:S01]  /*13750*/  SHFL.BFLY PT, R3, R4, 0x1, 0x1f ;  /* 0x0c201f0004037f89 */ /* 0x000e2200000e0000 */
[----:B------:R-:W-:Y:S02]  /*13760*/  ISETP.LT.OR P1, PT, R6, 0x49, P1 ;  /* 0x000000490600780c */ /* 0x000fe40000f21670 */
[----:B------:R-:W-:-:S02]  /*13770*/  FMNMX.FTZ R14, R31, R14, !PT ;  /* 0x0000000e1f0e7209 */ /* 0x000fc40007810000 */
[----:B------:R-:W-:Y:S02]  /*13780*/  FSEL R129, R62, -INF , !P1 ;  /* 0xff8000003e817808 */ /* 0x000fe40004800000 */
[----:B------:R-:W-:Y:S02]  /*13790*/  ISETP.NE.AND P1, PT, R60, RZ, PT ;  /* 0x000000ff3c00720c */ /* 0x000fe40003f25270 */
[----:B------:R-:W-:Y:S02]  /*137a0*/  ISETP.NE.AND P4, PT, R112, RZ, PT ;  /* 0x000000ff7000720c */ /* 0x000fe40003f85270 */
[----:B------:R-:W-:Y:S02]  /*137b0*/  ISETP.GT.AND P1, PT, R12, 0x49, !P1 ;  /* 0x000000490c00780c */ /* 0x000fe40004f24270 */
[----:B------:R-:W-:Y:S02]  /*137c0*/  FMNMX.FTZ R14, R115, R14, !PT ;  /* 0x0000000e730e7209 */ /* 0x000fe40007810000 */
[----:B------:R-:W-:-:S02]  /*137d0*/  ISETP.LT.OR P1, PT, R6, 0x4a, P1 ;  /* 0x0000004a0600780c */ /* 0x000fc40000f21670 */
[----:B------:R-:W-:Y:S02]  /*137e0*/  FMNMX.FTZ R14, R35, R14, !PT ;  /* 0x0000000e230e7209 */ /* 0x000fe40007810000 */
[----:B------:R-:W-:Y:S02]  /*137f0*/  FSEL R63, R63, -INF , !P1 ;  /* 0xff8000003f3f7808 */ /* 0x000fe40004800000 */
[----:B------:R-:W-:Y:S02]  /*13800*/  ISETP.NE.AND P1, PT, R96, RZ, PT ;  /* 0x000000ff6000720c */ /* 0x000fe40003f25270 */
[C---:B------:R-:W-:Y:S02]  /*13810*/  ISETP.GT.AND P2, PT, R12.reuse, 0x71, !P2 ;  /* 0x000000710c00780c */ /* 0x040fe40005744270 */
[----:B------:R-:W-:Y:S02]  /*13820*/  ISETP.GT.AND P1, PT, R12, 0x50, !P1 ;  /* 0x000000500c00780c */ /* 0x000fe40004f24270 */
[----:B0-----:R-:W-:-:S02]  /*13830*/  FMNMX.FTZ R3, R4, R3, !PT ;  /* 0x0000000304037209 */ /* 0x001fc40007810000 */
[----:B------:R-:W-:Y:S02]  /*13840*/  ISETP.LT.OR P1, PT, R6, 0x51, P1 ;  /* 0x000000510600780c */ /* 0x000fe40000f21670 */
[----:B------:R-:W-:Y:S01]  /*13850*/  ISETP.GT.AND P3, PT, R12, 0x78, !P3 ;  /* 0x000000780c00780c */ /* 0x000fe20005f64270 */
[----:B------:R-:W-:-:S01]  /*13860*/  FFMA.FTZ R141, R2, R3, -8 ;  /* 0xc1000000028d7423 */ /* 0x000fc20000010003 */
[----:B------:R-:W-:Y:S02]  /*13870*/  FSEL R131, R66, -INF , !P1 ;  /* 0xff80000042837808 */ /* 0x000fe40004800000 */
[----:B------:R-:W-:Y:S02]  /*13880*/  ISETP.NE.AND P1, PT, R64, RZ, PT ;  /* 0x000000ff4000720c */ /* 0x000fe40003f25270 */
[----:B------:R-:W-:Y:S02]  /*13890*/  ISETP.LT.OR P2, PT, R6, 0x72, P2 ;  /* 0x000000720600780c */ /* 0x000fe40001741670 */
[----:B------:R-:W-:-:S02]  /*138a0*/  ISETP.GT.AND P1, PT, R12, 0x51, !P1 ;  /* 0x000000510c00780c */ /* 0x000fc40004f24270 */
[C---:B------:R-:W-:Y:S02]  /*138b0*/  ISETP.LT.OR P3, PT, R6.reuse, 0x79, P3 ;  /* 0x000000790600780c */ /* 0x040fe40001f61670 */
[----:B------:R-:W-:Y:S02]  /*138c0*/  ISETP.LT.OR P1, PT, R6, 0x52, P1 ;  /* 0x000000520600780c */ /* 0x000fe40000f21670 */
[----:B------:R-:W-:Y:S02]  /*138d0*/  FSEL R83, R83, -INF , !P2 ;  /* 0xff80000053537808 */ /* 0x000fe40005000000 */
        /* <DEDUP_REMOVED lines=21> */
[----:B------:R-:W-:-:S04]  /*13a30*/  ISETP.GT.AND P1, PT, R12, 0x69, !P6 ;  /* 0x000000690c00780c */ /* 0x000fc80007724270 */
[----:B------:R-:W-:-:S04]  /*13a40*/  ISETP.LT.OR P1, PT, R6, 0x6a, P1 ;  /* 0x0000006a0600780c */ /* 0x000fc80000f21670 */
[----:B------:R-:W-:Y:S02]  /*13a50*/  FSEL R79, R79, -INF , !P1 ;  /* 0xff8000004f4f7808 */ /* 0x000fe40004800000 */
[----:B------:R-:W-:Y:S02]  /*13a60*/  ISETP.GT.AND P1, PT, R12, 0x70, !P4 ;  /* 0x000000700c00780c */ /* 0x000fe40006724270 */
[----:B------:R-:W-:Y:S02]  /*13a70*/  ISETP.NE.AND P4, PT, R20, RZ, PT ;  /* 0x000000ff1400720c */ /* 0x000fe40003f85270 */
[----:B------:R-:W-:Y:S02]  /*13a80*/  ISETP.LT.OR P1, PT, R6, 0x71, P1 ;  /* 0x000000710600780c */ /* 0x000fe40000f21670 */
[----:B------:R-:W-:Y:S02]  /*13a90*/  FMNMX.FTZ R20, R117, R14, !PT ;  /* 0x0000000e75147209 */ /* 0x000fe40007810000 */
[----:B------:R-:W-:-:S02]  /*13aa0*/  FSEL R139, R82, -INF , !P1 ;  /* 0xff800000528b7808 */ /* 0x000fc40004800000 */
[----:B------:R-:W-:Y:S02]  /*13ab0*/  FSETP.NEU.FTZ.AND P1, PT, R3, -INF , PT ;  /* 0xff8000000300780b */ /* 0x000fe40003f3d000 */
[----:B------:R-:W-:Y:S02]  /*13ac0*/  FMNMX.FTZ R20, R39, R20, !PT ;  /* 0x0000001427147209 */ /* 0x000fe40007810000 */
[----:B------:R-:W-:Y:S02]  /*13ad0*/  FSEL R141, R141, RZ, P1 ;  /* 0x000000ff8d8d7208 */ /* 0x000fe40000800000 */
[----:B------:R-:W-:Y:S02]  /*13ae0*/  FMNMX.FTZ R20, R119, R20, !PT ;  /* 0x0000001477147209 */ /* 0x000fe40007810000 */
[----:B------:R-:W-:Y:S01]  /*13af0*/  ISETP.GT.AND P1, PT, R12, 0x79, !P4 ;  /* 0x000000790c00780c */ /* 0x000fe20006724270 */
[----:B------:R-:W-:-:S01]  /*13b00*/  FFMA.FTZ R24, R2, R24, -R141 ;  /* 0x0000001802187223 */ /* 0x000fc2000001088d */
[----:B------:R-:W-:Y:S01]  /*13b10*/  FMNMX.FTZ R20, R43, R20, !PT ;  /* 0x000000142b147209 */ /* 0x000fe20007810000 */
[----:B------:R-:W-:-:S01]  /*13b20*/  FFMA.FTZ R28, R2, R15, -R141 ;  /* 0x0000000f021c7223 */ /* 0x000fc2000001088d */
[--C-:B------:R-:W-:Y:S01]  /*13b30*/  FFMA.FTZ R5, R2, R13, -R141.reuse ;  /* 0x0000000d02057223 */ /* 0x100fe2000001088d */
[----:B------:R0:W-:Y:S01]  /*13b40*/  MUFU.EX2 R0, R24 ;  /* 0x0000001800007308 */ /* 0x0001e20000000800 */
[----:B------:R-:W-:Y:S01]  /*13b50*/  ISETP.LT.OR P1, PT, R6, 0x7a, P1 ;  /* 0x0000007a0600780c */ /* 0x000fe20000f21670 */
[C-C-:B------:R-:W-:Y:S01]  /*13b60*/  FFMA.FTZ R25, R2.reuse, R25, -R141.reuse ;  /* 0x0000001902197223 */ /* 0x140fe2000001088d */
[----:B------:R-:W-:-:S01]  /*13b70*/  FFMA.FTZ R4, R2, R11, -R141 ;  /* 0x0000000b02047223 */ /* 0x000fc2000001088d */
[C-C-:B------:R-:W-:Y:S01]  /*13b80*/  FFMA.FTZ R11, R2.reuse, R29, -R141.reuse ;  /* 0x0000001d020b7223 */ /* 0x140fe2000001088d */
[----:B------:R-:W-:Y:S01]  /*13b90*/  FSEL R87, R87, -INF , !P1 ;  /* 0xff80000057577808 */ /* 0x000fe20004800000 */
[C-C-:B------:R-:W-:Y:S01]  /*13ba0*/  FFMA.FTZ R13, R2.reuse, R33, -R141.reuse ;  /* 0x00000021020d7223 */ /* 0x140fe2000001088d */
[----:B------:R-:W-:-:S01]  /*13bb0*/  FFMA.FTZ R15, R2, R37, -R141 ;  /* 0x00000025020f7223 */ /* 0x000fc2000001088d */
[----:B------:R1:W-:Y:S01]  /*13bc0*/  MUFU.EX2 R14, R28 ;  /* 0x0000001c000e7308 */ /* 0x0003e20000000800 */
[----:B0-----:R-:W-:Y:S01]  /*13bd0*/  FMNMX.FTZ R24, R121, R20, !PT ;  /* 0x0000001479187209 */ /* 0x001fe20007810000 */
[C-C-:B------:R-:W-:Y:S01]  /*13be0*/  FFMA.FTZ R37, R2.reuse, R53, -R141.reuse ;  /* 0x0000003502257223 */ /* 0x140fe2000001088d */
[----:B------:R-:W-:-:S01]  /*13bf0*/  FFMA.FTZ R53, R2, R65, -R141 ;  /* 0x0000004102357223 */ /* 0x000fc2000001088d */
[C-C-:B------:R-:W-:Y:S01]  /*13c00*/  FFMA.FTZ R65, R2.reuse, R77, -R141.reuse ;  /* 0x0000004d02417223 */ /* 0x140fe2000001088d */
[----:B------:R-:W-:Y:S01]  /*13c10*/  FMNMX.FTZ R24, R47, R24, !PT ;  /* 0x000000182f187209 */ /* 0x000fe20007810000 */
[C-C-:B------:R-:W-:Y:S01]  /*13c20*/  FFMA.FTZ R91, R2.reuse, R91, -R141.reuse ;  /* 0x0000005b025b7223 */ /* 0x140fe2000001088d */
[----:B------:R-:W-:-:S01]  /*13c30*/  FFMA.FTZ R29, R2, R45, -R141 ;  /* 0x0000002d021d7223 */ /* 0x000fc2000001088d */
[----:B------:R0:W-:Y:S01]  /*13c40*/  MUFU.EX2 R10, R5 ;  /* 0x00000005000a7308 */ /* 0x0001e20000000800 */
[----:B------:R-:W-:Y:S01]  /*13c50*/  FMNMX.FTZ R24, R123, R24, !PT ;  /* 0x000000187b187209 */ /* 0x000fe20007810000 */
[C-C-:B------:R-:W-:Y:S01]  /*13c60*/  FFMA.FTZ R93, R2.reuse, R93, -R141.reuse ;  /* 0x0000005d025d7223 */ /* 0x140fe2000001088d */
[----:B------:R-:W-:-:S01]  /*13c70*/  FFMA.FTZ R33, R2, R49, -R141 ;  /* 0x0000003102217223 */ /* 0x000fc2000001088d */
[C-C-:B------:R-:W-:Y:S01]  /*13c80*/  FFMA.FTZ R95, R2.reuse, R95, -R141.reuse ;  /* 0x0000005f025f7223 */ /* 0x140fe2000001088d */
[----:B------:R-:W-:Y:S01]  /*13c90*/  FMNMX.FTZ R24, R51, R24, !PT ;  /* 0x0000001833187209 */ /* 0x000fe20007810000 */
[C-C-:B------:R-:W-:Y:S01]  /*13ca0*/  FFMA.FTZ R6, R2.reuse, R99, -R141.reuse ;  /* 0x0000006302067223 */ /* 0x140fe2000001088d */
[----:B------:R-:W-:-:S01]  /*13cb0*/  FFMA.FTZ R49, R2, R61, -R141 ;  /* 0x0000003d02317223 */ /* 0x000fc2000001088d */
[----:B------:R-:W-:Y:S01]  /*13cc0*/  MUFU.EX2 R25, R25 ;  /* 0x0000001900197308 */ /* 0x000fe20000000800 */
[----:B-1----:R-:W-:Y:S01]  /*13cd0*/  FMNMX.FTZ R28, R125, R24, !PT ;  /* 0x000000187d1c7209 */ /* 0x002fe20007810000 */
[C-C-:B0-----:R-:W-:Y:S01]  /*13ce0*/  FFMA.FTZ R5, R2.reuse, R21, -R141.reuse ;  /* 0x0000001502057223 */ /* 0x141fe2000001088d */
[----:B------:R-:W-:-:S01]  /*13cf0*/  FFMA.FTZ R21, R2, R41, -R141 ;  /* 0x0000002902157223 */ /* 0x000fc2000001088d */
[----:B------:R-:W-:Y:S01]  /*13d00*/  FSEL R41, R86, -INF , !P3 ;  /* 0xff80000056297808 */ /* 0x000fe20005800000 */
[----:B------:R-:W-:-:S01]  /*13d10*/  FFMA.FTZ R45, R2, R57, -R141 ;  /* 0x00000039022d7223 */ /* 0x000fc2000001088d */
[----:B------:R-:W-:Y:S01]  /*13d20*/  FMNMX.FTZ R28, R55, R28, !PT ;  /* 0x0000001c371c7209 */ /* 0x000fe20007810000 */
[----:B------:R-:W-:-:S01]  /*13d30*/  FFMA.FTZ R97, R2, R97, -R141 ;  /* 0x0000006102617223 */ /* 0x000fc2000001088d */
[----:B------:R-:W-:Y:S01]  /*13d40*/  MUFU.EX2 R20, R5 ;  /* 0x0000000500147308 */ /* 0x000fe20000000800 */
[----:B------:R-:W-:-:S01]  /*13d50*/  FFMA.FTZ R34, R2, R105, -R141 ;  /* 0x0000006902227223 */ /* 0x000fc2000001088d */
[----:B------:R-:W-:Y:S01]  /*13d60*/  FMNMX.FTZ R28, R127, R28, !PT ;  /* 0x0000001c7f1c7209 */ /* 0x000fe20007810000 */
[----:B------:R-:W-:-:S01]  /*13d70*/  FFMA.FTZ R57, R2, R69, -R141 ;  /* 0x0000004502397223 */ /* 0x000fc2000001088d */
[----:B------:R-:W-:Y:S01]  /*13d80*/  ISETP.NE.AND P4, PT, R193, 0x1, PT ;  /* 0x00000001c100780c */ /* 0x000fe20003f85270 */
        /* <DEDUP_REMOVED lines=9> */
[----:B------:R-:W-:-:S02]  /*13e20*/  FMNMX.FTZ R30, R63, R30, !PT ;  /* 0x0000001e3f1e7209 */ /* 0x000fc40007810000 */
[----:B------:R-:W0:Y:S02]  /*13e30*/  MUFU.EX2 R11, R11 ;  /* 0x0000000b000b7308 */ /* 0x000e240000000800 */
[----:B------:R-:W-:-:S04]  /*13e40*/  FMNMX.FTZ R30, R131, R30, !PT ;  /* 0x0000001e831e7209 */ /* 0x000fc80007810000 */
[----:B------:R-:W-:Y:S02]  /*13e50*/  FMNMX.FTZ R30, R67, R30, !PT ;  /* 0x0000001e431e7209 */ /* 0x000fe40007810000 */
[----:B------:R-:W-:Y:S02]  /*13e60*/  MUFU.EX2 R13, R13 ;  /* 0x0000000d000d7308 */ /* 0x000fe40000000800 */
[----:B------:R-:W-:-:S04]  /*13e70*/  FMNMX.FTZ R32, R133, R30, !PT ;  /* 0x0000001e85207209 */ /* 0x000fc80007810000 */
[----:B------:R-:W-:Y:S02]  /*13e80*/  FMNMX.FTZ R32, R71, R32, !PT ;  /* 0x0000002047207209 */ /* 0x000fe40007810000 */
[----:B------:R-:W1:Y:S01]  /*13e90*/  MUFU.EX2 R15, R15 ;  /* 0x0000000f000f7308 */ /* 0x000e620000000800 */
[----:B0-----:R-:W-:Y:S02]  /*13ea0*/  F2FP.SATFINITE.E4M3.F32.PACK_AB_MERGE_C R164, R11, R4, RZ ;  /* 0x000000040ba4723e */ /* 0x001fe400048070ff */
[----:B------:R-:W-:Y:S02]  /*13eb0*/  FMNMX.FTZ R32, R135, R32, !PT ;  /* 0x0000002087207209 */ /* 0x000fe40007810000 */
[----:B------:R-:W-:Y:S02]  /*13ec0*/  F2FP.SATFINITE.E4M3.F32.PACK_AB_MERGE_C R164, R25, R0, R164 ;  /* 0x0000000019a4723e */ /* 0x000fe400048070a4 */
        /* <DEDUP_REMOVED lines=9> */
[----:B------:R-:W0:Y:S03]  /*13f60*/  MUFU.EX2 R29, R29 ;  /* 0x0000001d001d7308 */ /* 0x000e260000000800 */
[----:B------:R-:W-:-:S04]  /*13f70*/  FMNMX.FTZ R32, R41, R32, !PT ;  /* 0x0000002029207209 */ /* 0x000fc80007810000 */
[----:B------:R-:W-:Y:S01]  /*13f80*/  FMNMX.FTZ R5, R87, R32, !PT ;  /* 0x0000002057057209 */ /* 0x000fe20007810000 */
[----:B------:R-:W-:Y:S01]  /*13f90*/  MUFU.EX2 R28, R93 ;  /* 0x0000005d001c7308 */ /* 0x000fe20000000800 */
[----:B------:R-:W-:-:S03]  /*13fa0*/  FFMA.FTZ R32, R2, R101, -R141 ;  /* 0x0000006502207223 */ /* 0x000fc6000001088d */
[----:B------:R-:W1:Y:S04]  /*13fb0*/  SHFL.BFLY PT, R36, R5, 0x2, 0x1f ;  /* 0x0c401f0005247f89 */ /* 0x000e6800000e0000 */
[----:B------:R-:W-:Y:S01]  /*13fc0*/  MUFU.EX2 R33, R33 ;  /* 0x0000002100217308 */ /* 0x000fe20000000800 */
[----:B0-----:R-:W-:-:S04]  /*13fd0*/  F2FP.SATFINITE.E4M3.F32.PACK_AB_MERGE_C R160, R29, R24, RZ ;  /* 0x000000181da0723e */ /* 0x001fc800048070ff */
[----:B------:R-:W-:-:S03]  /*13fe0*/  F2FP.SATFINITE.E4M3.F32.PACK_AB_MERGE_C R160, R21, R20, R160 ;  /* 0x0000001415a0723e */ /* 0x000fc600048070a0 */
[----:B------:R-:W-:Y:S08]  /*13ff0*/  MUFU.EX2 R30, R95 ;  /* 0x0000005f001e7308 */ /* 0x000ff00000000800 */
[----:B------:R-:W0:Y:S01]  /*14000*/  MUFU.EX2 R37, R37 ;  /* 0x0000002500257308 */ /* 0x000e220000000800 */
[----:B-1----:R-:W-:-:S07]  /*14010*/  FMNMX.FTZ R42, R5, R36, !PT ;  /* 0x00000024052a7209 */ /* 0x002fce0007810000 */
[----:B------:R-:W-:Y:S01]  /*14020*/  MUFU.EX2 R6, R6 ;  /* 0x0000000600067308 */ /* 0x000fe20000000800 */
[----:B------:R-:W1:Y:S07]  /*14030*/  SHFL.BFLY PT, R5, R42, 0x1, 0x1f ;  /* 0x0c201f002a057f89 */ /* 0x000e6e00000e0000 */
[----:B------:R-:W2:Y:S01]  /*14040*/  MUFU.EX2 R49, R49 ;  /* 0x0000003100317308 */ /* 0x000ea20000000800 */
[----:B0-----:R-:W-:-:S04]  /*14050*/  F2FP.SATFINITE.E4M3.F32.PACK_AB_MERGE_C R162, R37, R30, RZ ;  /* 0x0000001e25a2723e */ /* 0x001fc800048070ff */
[----:B------:R-:W-:-:S03]  /*14060*/  F2FP.SATFINITE.E4M3.F32.PACK_AB_MERGE_C R162, R33, R28, R162 ;  /* 0x0000001c21a2723e */ /* 0x000fc600048070a2 */
[----:B------:R-:W-:Y:S08]  /*14070*/  MUFU.EX2 R12, R97 ;  /* 0x00000061000c7308 */ /* 0x000ff00000000800 */
[----:B------:R-:W0:Y:S01]  /*14080*/  MUFU.EX2 R45, R45 ;  /* 0x0000002d002d7308 */ /* 0x000e220000000800 */
[----:B-1----:R-:W-:Y:S01]  /*14090*/  FMNMX.FTZ R5, R42, R5, !PT ;  /* 0x000000052a057209 */ /* 0x002fe20007810000 */
[----:B------:R-:W-:Y:S01]  /*140a0*/  FFMA.FTZ R42, R2, R81, -R141 ;  /* 0x00000051022a7223 */ /* 0x000fe2000001088d */
[----:B------:R-:W-:-:S01]  /*140b0*/  FADD.FTZ R81, R0, R25 ;  /* 0x0000001900517221 */ /* 0x000fc20000010000 */
[----:B--2---:R-:W-:-:S02]  /*140c0*/  F2FP.SATFINITE.E4M3.F32.PACK_AB_MERGE_C R156, R49, R6, RZ ;  /* 0x00000006319c723e */ /* 0x004fc400048070ff */
[----:B------:R-:W-:-:S01]  /*140d0*/  FFMA.FTZ R44, R2, R5, -8 ;  /* 0xc1000000022c7423 */ /* 0x000fc20000010005 */
[----:B------:R-:W-:Y:S01]  /*140e0*/  FSETP.NEU.FTZ.AND P1, PT, R5, -INF , PT ;  /* 0xff8000000500780b */ /* 0x000fe20003f3d000 */
[----:B------:R-:W-:-:S01]  /*140f0*/  FADD.FTZ R62, R4, R81 ;  /* 0x00000051043e7221 */ /* 0x000fc20000010000 */
[----:B------:R-:W-:Y:S02]  /*14100*/  MUFU.EX2 R34, R34 ;  /* 0x0000002200227308 */ /* 0x000fe40000000800 */
[----:B------:R-:W-:Y:S01]  /*14110*/  FSEL R44, R44, RZ, P1 ;  /* 0x000000ff2c2c7208 */ /* 0x000fe20000800000 */
[----:B------:R-:W-:-:S04]  /*14120*/  FADD.FTZ R81, R11, R62 ;  /* 0x0000003e0b517221 */ /* 0x000fc80000010000 */
        /* <DEDUP_REMOVED lines=8> */
[----:B------:R-:W-:Y:S01]  /*141b0*/  FFMA.FTZ R62, R2, R63, -R44 ;  /* 0x0000003f023e7223 */ /* 0x000fe2000001082c */
[----:B------:R-:W-:-:S01]  /*141c0*/  FADD.FTZ R64, R10, R81 ;  /* 0x000000510a407221 */ /* 0x000fc20000010000 */
[C-C-:B------:R-:W-:Y:S01]  /*141d0*/  FFMA.FTZ R39, R2.reuse, R39, -R44.reuse ;  /* 0x0000002702277223 */ /* 0x140fe2000001082c */
[----:B------:R-:W-:-:S01]  /*141e0*/  FFMA.FTZ R35, R2, R119, -R44 ;  /* 0x0000007702237223 */ /* 0x000fc2000001082c */
[----:B------:R-:W-:Y:S01]  /*141f0*/  FFMA.FTZ R52, R2, R43, -R44 ;  /* 0x0000002b02347223 */ /* 0x000fe2000001082c */
[----:B------:R-:W-:-:S01]  /*14200*/  FADD.FTZ R81, R13, R64 ;  /* 0x000000400d517221 */ /* 0x000fc20000010000 */
[----:B------:R-:W1:Y:S01]  /*14210*/  MUFU.EX2 R27, R27 ;  /* 0x0000001b001b7308 */ /* 0x000e620000000800 */
[----:B------:R-:W-:-:S01]  /*14220*/  FFMA.FTZ R43, R2, R121, -R44 ;  /* 0x00000079022b7223 */ /* 0x000fc2000001082c */
[----:B------:R-:W-:Y:S01]  /*14230*/  FFMA.FTZ R54, R2, R47, -R44 ;  /* 0x0000002f02367223 */ /* 0x000fe2000001082c */
[----:B------:R-:W-:-:S01]  /*14240*/  FADD.FTZ R66, R14, R81 ;  /* 0x000000510e427221 */ /* 0x000fc20000010000 */
[C-C-:B------:R-:W-:Y:S01]  /*14250*/  FFMA.FTZ R47, R2.reuse, R123, -R44.reuse ;  /* 0x0000007b022f7223 */ /* 0x140fe2000001082c */
[----:B------:R-:W-:-:S01]  /*14260*/  FFMA.FTZ R56, R2, R51, -R44 ;  /* 0x0000003302387223 */ /* 0x000fc2000001082c */
[----:B------:R-:W-:Y:S01]  /*14270*/  FFMA.FTZ R51, R2, R125, -R44 ;  /* 0x0000007d02337223 */ /* 0x000fe2000001082c */
[----:B------:R-:W-:-:S01]  /*14280*/  FADD.FTZ R81, R15, R66 ;  /* 0x000000420f517221 */ /* 0x000fc20000010000 */
[----:B------:R-:W2:Y:S01]  /*14290*/  MUFU.EX2 R46, R46 ;  /* 0x0000002e002e7308 */ /* 0x000ea20000000800 */
[----:B------:R-:W-:-:S01]  /*142a0*/  FFMA.FTZ R58, R2, R55, -R44 ;  /* 0x00000037023a7223 */ /* 0x000fc2000001082c */
[----:B------:R-:W-:Y:S01]  /*142b0*/  FFMA.FTZ R55, R2, R127, -R44 ;  /* 0x0000007f02377223 */ /* 0x000fe2000001082c */
[----:B------:R-:W-:-:S01]  /*142c0*/  FADD.FTZ R14, R20, R81 ;  /* 0x00000051140e7221 */ /* 0x000fc20000010000 */
[C-C-:B------:R-:W-:Y:S01]  /*142d0*/  FFMA.FTZ R60, R2.reuse, R59, -R44.reuse ;  /* 0x0000003b023c7223 */ /* 0x140fe2000001082c */
[----:B------:R-:W-:-:S01]  /*142e0*/  FFMA.FTZ R59, R2, R129, -R44 ;  /* 0x00000081023b7223 */ /* 0x000fc2000001082c */
[----:B0-----:R-:W-:Y:S01]  /*142f0*/  F2FP.SATFINITE.E4M3.F32.PACK_AB_MERGE_C R156, R45, R12, R156 ;  /* 0x0000000c2d9c723e */ /* 0x001fe2000480709c */
[----:B------:R-:W-:-:S01]  /*14300*/  FADD.FTZ R15, R21, R14 ;  /* 0x0000000e150f7221 */ /* 0x000fc20000010000 */
[----:B------:R-:W0:Y:S01]  /*14310*/  MUFU.EX2 R77, R77 ;  /* 0x0000004d004d7308 */ /* 0x000e220000000800 */
[----:B-1----:R-:W-:-:S01]  /*14320*/  FADD.FTZ R63, R26, R27 ;  /* 0x0000001b1a3f7221 */ /* 0x002fc20000010000 */
[----:B------:R-:W-:Y:S01]  /*14330*/  FFMA.FTZ R4, R2, R67, -R44 ;  /* 0x0000004302047223 */ /* 0x000fe2000001082c */
[----:B------:R-:W-:-:S01]  /*14340*/  FADD.FTZ R10, R24, R15 ;  /* 0x0000000f180a7221 */ /* 0x000fc20000010000 */
[C-C-:B------:R-:W-:Y:S01]  /*14350*/  FFMA.FTZ R133, R2.reuse, R133, -R44.reuse ;  /* 0x0000008502857223 */ /* 0x140fe2000001082c */
[----:B------:R-:W-:-:S01]  /*14360*/  FFMA.FTZ R71, R2, R71, -R44 ;  /* 0x0000004702477223 */ /* 0x000fc2000001082c */
[----:B------:R-:W-:Y:S01]  /*14370*/  FFMA.FTZ R135, R2, R135, -R44 ;  /* 0x0000008702877223 */ /* 0x000fe2000001082c */
[----:B------:R-:W-:-:S01]  /*14380*/  FADD.FTZ R29, R29, R10 ;  /* 0x0000000a1d1d7221 */ /* 0x000fc20000010000 */
[----:B------:R-:W1:Y:S01]  /*14390*/  MUFU.EX2 R31, R31 ;  /* 0x0000001f001f7308 */ /* 0x000e620000000800 */
[----:B--2---:R-:W-:-:S01]  /*143a0*/  FADD.FTZ R64, R46, R63 ;  /* 0x0000003f2e407221 */ /* 0x004fc20000010000 */
[----:B------:R-:W-:Y:S01]  /*143b0*/  FFMA.FTZ R63, R2, R131, -R44 ;  /* 0x00000083023f7223 */ /* 0x000fe2000001082c */
[----:B------:R-:W-:-:S01]  /*143c0*/  FADD.FTZ R14, R28, R29 ;  /* 0x0000001d1c0e7221 */ /* 0x000fc20000010000 */
[C-C-:B------:R-:W-:Y:S01]  /*143d0*/  FFMA.FTZ R75, R2.reuse, R75, -R44.reuse ;  /* 0x0000004b024b7223 */ /* 0x140fe2000001082c */
[----:B------:R-:W2:Y:S01]  /*143e0*/  @P4 LDC R15, c[0x0][0x44c] ;  /* 0x00011300ff0f4b82 */ /* 0x000ea20000000800 */
[----:B------:R-:W-:-:S01]  /*143f0*/  FFMA.FTZ R137, R2, R137, -R44 ;  /* 0x0000008902897223 */ /* 0x000fc2000001082c */
[----:B------:R-:W-:Y:S01]  /*14400*/  FADD.FTZ R13, R33, R14 ;  /* 0x0000000e210d7221 */ /* 0x000fe20000010000 */
[----:B------:R-:W3:Y:S01]  /*14410*/  MUFU.EX2 R48, R48 ;  /* 0x0000003000307308 */ /* 0x000ee20000000800 */
        /* <DEDUP_REMOVED lines=8> */
[----:B-1----:R-:W-:-:S01]  /*144a0*/  FADD.FTZ R11, R31, R64 ;  /* 0x000000401f0b7221 */ /* 0x002fc20000010000 */
[----:B------:R-:W-:Y:S01]  /*144b0*/  FFMA.FTZ R44, R2, R87, -R44 ;  /* 0x00000057022c7223 */ /* 0x000fe2000001082c */
[----:B------:R-:W-:-:S01]  /*144c0*/  FADD.FTZ R14, R12, R37 ;  /* 0x000000250c0e7221 */ /* 0x000fc20000010000 */
[----:B------:R-:W-:-:S03]  /*144d0*/  F2FP.SATFINITE.E4M3.F32.PACK_AB_MERGE_C R46, R77, R46, RZ ;  /* 0x0000002e4d2e723e */ /* 0x000fc600048070ff */
[----:B------:R-:W-:Y:S01]  /*144e0*/  FADD.FTZ R45, R45, R14 ;  /* 0x0000000e2d2d7221 */ /* 0x000fe20000010000 */
[----:B------:R-:W1:Y:S01]  /*144f0*/  MUFU.EX2 R39, R39 ;  /* 0x0000002700277308 */ /* 0x000e620000000800 */
[----:B---3--:R-:W-:-:S01]  /*14500*/  FADD.FTZ R11, R48, R11 ;  /* 0x0000000b300b7221 */ /* 0x008fc20000010000 */
[----:B------:R-:W-:Y:S01]  /*14510*/  F2FP.SATFINITE.E4M3.F32.PACK_AB_MERGE_C R165, R27, R26, R46 ;  /* 0x0000001a1ba5723e */ /* 0x000fe2000480702e */
[----:B------:R-:W-:-:S01]  /*14520*/  FADD.FTZ R14, R6, R45 ;  /* 0x0000002d060e7221 */ /* 0x000fc20000010000 */
[----:B--2---:R-:W-:-:S04]  /*14530*/  @P4 IMAD.HI.U32 R15, R178, R15, RZ ;  /* 0x0000000fb20f4227 */ /* 0x004fc800078e00ff */
[----:B------:R-:W-:Y:S01]  /*14540*/  FADD.FTZ R49, R49, R14 ;  /* 0x0000000e31317221 */ /* 0x000fe20000010000 */
[----:B------:R-:W2:Y:S01]  /*14550*/  MUFU.EX2 R35, R35 ;  /* 0x0000002300237308 */ /* 0x000ea20000000800 */
[----:B0-----:R-:W-:-:S07]  /*14560*/  FADD.FTZ R0, R50, R11 ;  /* 0x0000000b32007221 */ /* 0x001fce0000010000 */
[----:B------:R-:W0:Y:S01]  /*14570*/  MUFU.EX2 R52, R52 ;  /* 0x0000003400347308 */ /* 0x000e220000000800 */
[----:B-1----:R-:W-:-:S01]  /*14580*/  FADD.FTZ R0, R39, R0 ;  /* 0x0000000027007221 */ /* 0x002fc20000010000 */
        /* <DEDUP_REMOVED lines=20> */
[----:B------:R-:W-:-:S04]  /*146d0*/  F2FP.SATFINITE.E4M3.F32.PACK_AB_MERGE_C R51, R58, R51, RZ ;  /* 0x000000333a33723e */ /* 0x000fc800048070ff */
[----:B------:R-:W-:Y:S02]  /*146e0*/  F2FP.SATFINITE.E4M3.F32.PACK_AB_MERGE_C R163, R56, R47, R51 ;  /* 0x0000002f38a3723e */ /* 0x000fe40004807033 */
        /* <DEDUP_REMOVED lines=12> */
[----:B------:R-:W-:Y:S01]  /*147b0*/  MUFU.EX2 R32, R32 ;  /* 0x0000002000207308 */ /* 0x000fe20000000800 */
[----:B0-----:R-:W-:-:S07]  /*147c0*/  F2FP.SATFINITE.E4M3.F32.PACK_AB_MERGE_C R13, R57, R34, RZ ;  /* 0x00000022390d723e */ /* 0x001fce00048070ff */
[----:B------:R-:W0:Y:S01]  /*147d0*/  MUFU.EX2 R53, R53 ;  /* 0x0000003500357308 */ /* 0x000e220000000800 */
[----:B-1----:R-:W-:-:S07]  /*147e0*/  FADD.FTZ R14, R4, R11 ;  /* 0x0000000b040e7221 */ /* 0x002fce0000010000 */
[----:B------:R-:W1:Y:S08]  /*147f0*/  MUFU.EX2 R133, R133 ;  /* 0x0000008500857308 */ /* 0x000e700000000800 */
[----:B------:R-:W-:Y:S01]  /*14800*/  MUFU.EX2 R38, R38 ;  /* 0x0000002600267308 */ /* 0x000fe20000000800 */
[----:B0-----:R-:W-:Y:S01]  /*14810*/  F2FP.SATFINITE.E4M3.F32.PACK_AB_MERGE_C R158, R53, R32, R13 ;  /* 0x00000020359e723e */ /* 0x001fe2000480700d */
[----:B------:R-:W-:-:S04]  /*14820*/  FADD.FTZ R32, R32, R49 ;  /* 0x0000003120207221 */ /* 0x000fc80000010000 */
[----:B------:R-:W-:Y:S02]  /*14830*/  FADD.FTZ R53, R53, R32 ;  /* 0x0000002035357221 */ /* 0x000fe40000010000 */
[----:B------:R-:W0:Y:S01]  /*14840*/  MUFU.EX2 R65, R65 ;  /* 0x0000004100417308 */ /* 0x000e220000000800 */
[----:B-1----:R-:W-:-:S01]  /*14850*/  FADD.FTZ R11, R133, R14 ;  /* 0x0000000e850b7221 */ /* 0x002fc20000010000 */
[----:B------:R-:W-:Y:S01]  /*14860*/  FADD.FTZ R34, R34, R53 ;  /* 0x0000003522227221 */ /* 0x000fe20000010000 */
[----:B------:R-:W1:Y:S03]  /*14870*/  @P4 LDC R14, c[0x0][0x450] ;  /* 0x00011400ff0e4b82 */ /* 0x000e660000000800 */
[----:B------:R-:W-:-:S02]  /*14880*/  FADD.FTZ R57, R57, R34 ;  /* 0x0000002239397221 */ /* 0x000fc40000010000 */
[----:B------:R-:W2:Y:S08]  /*14890*/  MUFU.EX2 R0, R71 ;  /* 0x0000004700007308 */ /* 0x000eb00000000800 */
[----:B------:R-:W-:Y:S01]  /*148a0*/  MUFU.EX2 R36, R107 ;  /* 0x0000006b00247308 */ /* 0x000fe20000000800 */
[----:B0-----:R-:W-:-:S07]  /*148b0*/  F2FP.SATFINITE.E4M3.F32.PACK_AB_MERGE_C R13, R65, R38, RZ ;  /* 0x00000026410d723e */ /* 0x001fce00048070ff */
[----:B------:R-:W0:Y:S01]  /*148c0*/  MUFU.EX2 R61, R61 ;  /* 0x0000003d003d7308 */ /* 0x000e220000000800 */
[C---:B--2---:R-:W-:Y:S01]  /*148d0*/  F2FP.SATFINITE.E4M3.F32.PACK_AB_MERGE_C R133, R0.reuse, R133, RZ ;  /* 0x000000850085723e */ /* 0x044fe200048070ff */
[----:B------:R-:W-:-:S03]  /*148e0*/  FADD.FTZ R0, R0, R11 ;  /* 0x0000000b00007221 */ /* 0x000fc60000010000 */
[----:B------:R-:W-:-:S03]  /*148f0*/  F2FP.SATFINITE.E4M3.F32.PACK_AB_MERGE_C R159, R4, R63, R133 ;  /* 0x0000003f049f723e */ /* 0x000fc60004807085 */
[----:B------:R-:W2:Y:S08]  /*14900*/  MUFU.EX2 R135, R135 ;  /* 0x0000008700877308 */ /* 0x000eb00000000800 */
[----:B------:R-:W3:Y:S01]  /*14910*/  MUFU.EX2 R10, R75 ;  /* 0x0000004b000a7308 */ /* 0x000ee20000000800 */
[----:B0-----:R-:W-:Y:S01]  /*14920*/  F2FP.SATFINITE.E4M3.F32.PACK_AB_MERGE_C R152, R61, R36, R13 ;  /* 0x000000243d98723e */ /* 0x001fe2000480700d */
[----:B------:R-:W-:Y:S01]  /*14930*/  FADD.FTZ R36, R36, R57 ;  /* 0x0000003924247221 */ /* 0x000fe20000010000 */
[----:B------:R-:W-:Y:S01]  /*14940*/  IMAD.MOV.U32 R13, RZ, RZ, R178 ;  /* 0x000000ffff0d7224 */ /* 0x000fe200078e00b2 */
[----:B-1----:R-:W-:-:S02]  /*14950*/  @P4 SHF.R.U32.HI R13, RZ, R14, R15 ;  /* 0x0000000eff0d4219 */ /* 0x002fc4000001160f */
[----:B------:R-:W-:-:S01]  /*14960*/  FADD.FTZ R61, R61, R36 ;  /* 0x000000243d3d7221 */ /* 0x000fc20000010000 */
[----:B------:R-:W-:Y:S01]  /*14970*/  ISETP.GE.AND P4, PT, R9, 0x1, PT ;  /* 0x000000010900780c */ /* 0x000fe20003f86270 */
[----:B------:R-:W0:Y:S01]  /*14980*/  MUFU.EX2 R137, R137 ;  /* 0x0000008900897308 */ /* 0x000e220000000800 */
[----:B--2---:R-:W-:-:S01]  /*14990*/  FADD.FTZ R11, R135, R0 ;  /* 0x00000000870b7221 */ /* 0x004fc20000010000 */
[----:B------:R-:W-:Y:S01]  /*149a0*/  FADD.FTZ R38, R38, R61 ;  /* 0x0000003d26267221 */ /* 0x000fe20000010000 */
[----:B------:R-:W-:-:S03]  /*149b0*/  IMAD.IADD R13, R88, 0x1, R13 ;  /* 0x00000001580d7824 */ /* 0x000fc600078e020d */
[----:B------:R-:W-:Y:S01]  /*149c0*/  FADD.FTZ R65, R65, R38 ;  /* 0x0000002641417221 */ /* 0x000fe20000010000 */
[----:B------:R-:W-:Y:S01]  /*149d0*/  IMAD.IADD R8, R13, 0x1, R8 ;  /* 0x000000010d087824 */ /* 0x000fe200078e0208 */
[----:B------:R-:W-:Y:S01]  /*149e0*/  MUFU.EX2 R42, R42 ;  /* 0x0000002a002a7308 */ /* 0x000fe20000000800 */
[----:B---3--:R-:W-:-:S07]  /*149f0*/  FADD.FTZ R0, R10, R11 ;  /* 0x0000000b0a007221 */ /* 0x008fce0000010000 */
        /* <DEDUP_REMOVED lines=14> */
[----:B------:R-:W-:Y:S01]  /*14ae0*/  MUFU.EX2 R41, R41 ;  /* 0x0000002900297308 */ /* 0x000fe20000000800 */
[----:B0-----:R-:W-:-:S01]  /*14af0*/  FADD.FTZ R11, R139, R6 ;  /* 0x000000068b0b7221 */ /* 0x001fc20000010000 */
[----:B------:R-:W-:-:S04]  /*14b00*/  FADD.FTZ R4, R42, R69 ;  /* 0x000000452a047221 */ /* 0x000fc80000010000 */
[----:B------:R-:W-:Y:S02]  /*14b10*/  FADD.FTZ R4, R73, R4 ;  /* 0x0000000449047221 */ /* 0x000fe40000010000 */
[----:B------:R-:W0:Y:S01]  /*14b20*/  MUFU.EX2 R44, R44 ;  /* 0x0000002c002c7308 */ /* 0x000e220000000800 */
[----:B--2---:R-:W-:-:S01]  /*14b30*/  FADD.FTZ R0, R12, R11 ;  /* 0x0000000b0c007221 */ /* 0x004fc20000010000 */
[----:B0-----:R-:W-:-:S03]  /*14b40*/  F2FP.SATFINITE.E4M3.F32.PACK_AB_MERGE_C R6, R44, R41, RZ ;  /* 0x000000292c06723e */ /* 0x001fc600048070ff */
[----:B------:R-:W-:Y:S01]  /*14b50*/  FADD.FTZ R41, R41, R0 ;  /* 0x0000000029297221 */ /* 0x000fe20000010000 */
[----:B------:R-:W-:-:S03]  /*14b60*/  F2FP.SATFINITE.E4M3.F32.PACK_AB_MERGE_C R155, R12, R139, R6 ;  /* 0x0000008b0c9b723e */ /* 0x000fc60004807006 */
[----:B------:R-:W-:Y:S01]  /*14b70*/  FADD.FTZ R0, R44, R41 ;  /* 0x000000292c007221 */ /* 0x000fe20000010000 */
[----:B------:R-:W-:Y:S01]  /*14b80*/  VIADD R6, R89, 0xfffffffe ;  /* 0xfffffffe59067836 */ /* 0x000fe20000000000 */
        /* <DEDUP_REMOVED lines=12> */
.L_x_1725:
[----:B------:R-:W-:-:S13]  /*14c50*/  ISETP.NE.AND P1, PT, R9, 0x1, PT ;  /* 0x000000010900780c */ /* 0x000fda0003f25270 */
[----:B------:R-:W0:Y:S02]  /*14c60*/  @P1 LDC.64 R10, c[0x0][0x9e8] ;  /* 0x00027a00ff0a1b82 */ /* 0x000e240000000a00 */
[----:B0-----:R-:W-:-:S05]  /*14c70*/  @P1 IMAD.HI.U32 R10, R12, R10, RZ ;  /* 0x0000000a0c0a1227 */ /* 0x001fca00078e00ff */
[----:B------:R-:W-:-:S07]  /*14c80*/  @P1 SHF.R.U32.HI R12, RZ, R11, R10 ;  /* 0x0000000bff0c1219 */ /* 0x000fce000001160a */
.L_x_1726:
[----:B------:R-:W-:Y:S05]  /*14c90*/  BSYNC B0 ;  /* 0x0000000000007941 */ /* 0x000fea0003800000 */
.L_x_1724:
[----:B------:R-:W-:-:S05]  /*14ca0*/  IMAD R9, R12, R9, R9 ;  /* 0x000000090c097224 */ /* 0x000fca00078e0209 */
[----:B------:R-:W-:-:S07]  /*14cb0*/  VIMNMX R8, R8, R9, PT ;  /* 0x0000000908087248 */ /* 0x000fce0003fe0100 */
.L_x_1723:
[----:B------:R-:W-:Y:S01]  /*14cc0*/  SHF.R.S32.HI R9, RZ, 0x1f, R8 ;  /* 0x0000001fff097819 */ /* 0x000fe20000011408 */
[----:B------:R-:W-:Y:S01]  /*14cd0*/  ULDC UR29, c[0x0][0x9e4] ;  /* 0x00027900001d7ab9 */ /* 0x000fe20000000800 */
[----:B------:R-:W-:Y:S01]  /*14ce0*/  ULDC UR28, c[0x0][0x9e4] ;  /* 0x00027900001c7ab9 */ /* 0x000fe20000000800 */
[----:B------:R-:W-:Y:S01]  /*14cf0*/  ULDC UR30, c[0x0][0x9dc] ;  /* 0x00027700001e7ab9 */ /* 0x000fe20000000800 */
[----:B------:R-:W-:Y:S01]  /*14d00*/  LEA.HI R9, R9, R8, RZ, 0x7 ;  /* 0x0000000809097211 */ /* 0x000fe200078f38ff */
[----:B------:R-:W-:Y:S01]  /*14d10*/  ULDC UR32, c[0x0][0x9dc] ;  /* 0x0002770000207ab9 */ /* 0x000fe20000000800 */
[----:B------:R-:W-:Y:S01]  /*14d20*/  ULDC UR33, c[0x0][0x9e0] ;  /* 0x0002780000217ab9 */ /* 0x000fe20000000800 */
[----:B------:R-:W-:Y:S01]  /*14d30*/  ULDC UR31, c[0x0][0x9e0] ;  /* 0x00027800001f7ab9 */ /* 0x000fe20000000800 */
[----:B------:R-:W-:Y:S02]  /*14d40*/  SHF.R.S32.HI R9, RZ, 0x7, R9 ;  /* 0x00000007ff097819 */ /* 0x000fe40000011409 */
[----:B------:R-:W-:-:S02]  /*14d50*/  CS2R R88, SRZ ;  /* 0x0000000000587805 */ /* 0x000fc4000001ff00 */
[----:B------:R-:W-:Y:S02]  /*14d60*/  CS2R R90, SRZ ;  /* 0x00000000005a7805 */ /* 0x000fe4000001ff00 */
[----:B------:R-:W-:Y:S02]  /*14d70*/  CS2R R92, SRZ ;  /* 0x00000000005c7805 */ /* 0x000fe4000001ff00 */
[----:B------:R-:W-:Y:S02]  /*14d80*/  VIMNMX R12, R192, R9, !PT ;  /* 0x00000009c00c7248 */ /* 0x000fe40007fe0100 */
[----:B------:R-:W-:Y:S02]  /*14d90*/  CS2R R94, SRZ ;  /* 0x00000000005e7805 */ /* 0x000fe4000001ff00 */
[----:B------:R-:W-:Y:S02]  /*14da0*/  CS2R R96, SRZ ;  /* 0x0000000000607805 */ /* 0x000fe4000001ff00 */
[----:B------:R-:W-:-:S02]  /*14db0*/  CS2R R98, SRZ ;  /* 0x0000000000627805 */ /* 0x000fc4000001ff00 */
[----:B------:R-:W-:Y:S02]  /*14dc0*/  ISETP.GE.AND P1, PT, R6, R12, PT ;  /* 0x0000000c0600720c */ /* 0x000fe40003f26270 */
        /* <DEDUP_REMOVED lines=25> */
[----:B------:R-:W-:Y:S01]  /*14f60*/  CS2R R150, SRZ ;  /* 0x0000000000967805 */ /* 0x000fe2000001ff00 */
[----:B------:R-:W-:Y:S06]  /*14f70*/  @!P1 BRA `(.L_x_1727) ;  /* 0x0000003000a49947 */ /* 0x000fec0003800000 */
        /* <DEDUP_REMOVED lines=31> */
[----:B------:R-:W-:-:S07]  /*15170*/  CS2R R88, SRZ ;  /* 0x0000000000587805 */ /* 0x000fce000001ff00 */
.L_x_1747:
[----:B------:R-:W-:Y:S01]  /*15180*/  ISETP.NE.AND P1, PT, R184, RZ, PT ;  /* 0x000000ffb800720c */ /* 0x000fe20003f25270 */
[----:B------:R-:W-:Y:S01]  /*15190*/  VIADD R13, R23, 0x1 ;  /* 0x00000001170d7836 */ /* 0x000fe20000000000 */
[----:B------:R-:W-:Y:S05]  /*151a0*/  YIELD ;  /* 0x0000000000007946 */ /* 0x000fea0003800000 */
[----:B------:R-:W-:-:S04]  /*151b0*/  ISETP.NE.AND P2, PT, R13, 0x2, PT ;  /* 0x000000020d00780c */ /* 0x000fc80003f45270 */
[----:B------:R-:W-:Y:S02]  /*151c0*/  SEL R9, RZ, 0x1, P2 ;  /* 0x00000001ff097807 */ /* 0x000fe40001000000 */
[----:B------:R-:W-:Y:S02]  /*151d0*/  SEL R13, R13, RZ, P2 ;  /* 0x000000ff0d0d7207 */ /* 0x000fe40001000000 */
[----:B------:R-:W-:Y:S01]  /*151e0*/  LOP3.LUT R14, R168, R9, RZ, 0x3c, !PT ;  /* 0x00000009a80e7212 */ /* 0x000fe200078e3cff */
[----:B------:R-:W-:Y:S06]  /*151f0*/  @P1 BRA `(.L_x_1728) ;  /* 0x0000000000301947 */ /* 0x000fec0003800000 */
[----:B------:R-:W-:Y:S05]  /*15200*/  @!P0 BRA `(.L_x_1729) ;  /* 0x0000000000048947 */ /* 0x000fea0003800000 */
[----:B------:R-:W-:Y:S01]  /*15210*/  BPT.TRAP 0x1 ;  /* 0x000000040000795c */ /* 0x000fe20000300000 */
.L_x_1729:
[----:B------:R-:W-:Y:S01]  /*15220*/  IMAD R9, R13, 0x8, R16 ;  /* 0x000000080d097824 */ /* 0x000fe200078e0210 */
[----:B------:R-:W-:-:S04]  /*15230*/  SHF.L.U32 R8, R14, 0x1f, RZ ;  /* 0x0000001f0e087819 */ /* 0x000fc800000006ff */
[----:B------:R0:W1:Y:S01]  /*15240*/  SYNCS.PHASECHK.TRANS64.TRYWAIT P2, [R9+URZ+0x22830], R8 ;  /* 0x02283008090075a7 */ /* 0x000062000804017f */
[----:B------:R-:W-:Y:S05]  /*15250*/  @!P0 BRA `(.L_x_1730) ;  /* 0x0000000000048947 */ /* 0x000fea0003800000 */
[----:B------:R-:W-:Y:S01]  /*15260*/  BPT.TRAP 0x1 ;  /* 0x000000040000795c */ /* 0x000fe20000300000 */
.L_x_1730:
[----:B------:R-:W-:Y:S04]  /*15270*/  BSSY B0, `(.L_x_1728) ;  /* 0x0000004000007945 */ /* 0x000fe80003800000 */
[----:B-1----:R-:W-:Y:S05]  /*15280*/  @P2 BRA `(.L_x_1731) ;  /* 0x0000000000082947 */ /* 0x002fea0003800000 */
[----:B------:R-:W1:Y:S02]  /*15290*/  SYNCS.PHASECHK.TRANS64.TRYWAIT P2, [R9+URZ+0x22830], R8 ;  /* 0x02283008090075a7 */ /* 0x000e64000804017f */
[----:B-1----:R-:W-:Y:S05]  /*152a0*/  @!P2 BRA `(.L_x_1732) ;  /* 0x0000015c0090a947 */ /* 0x002fea0003800000 */
.L_x_1731:
[----:B------:R-:W-:Y:S05]  /*152b0*/  BSYNC B0 ;  /* 0x0000000000007941 */ /* 0x000fea0003800000 */
.L_x_1728:
[----:B01----:R-:W0:Y:S01]  /*152c0*/  S2R R8, SR_TID.X ;  /* 0x0000000000087919 */ /* 0x003e220000002100 */
[----:B------:R-:W-:Y:S05]  /*152d0*/  WARPSYNC.ALL ;  /* 0x0000000000007948 */ /* 0x000fea0003800000 */
[----:B------:R-:W-:Y:S02]  /*152e0*/  IMAD.MOV.U32 R9, RZ, RZ, -0x7fffffe0 ;  /* 0x80000020ff097424 */ /* 0x000fe400078e00ff */
[----:B------:R-:W-:Y:S02]  /*152f0*/  IMAD.MOV.U32 R25, RZ, RZ, -0x7fffffe0 ;  /* 0x80000020ff197424 */ /* 0x000fe400078e00ff */
[----:B------:R-:W-:Y:S01]  /*15300*/  IMAD.MOV.U32 R21, RZ, RZ, -0x7fffffe0 ;  /* 0x80000020ff157424 */ /* 0x000fe200078e00ff */
[----:B------:R-:W-:Y:S01]  /*15310*/  R2UR UR27, R9 ;  /* 0x00000000091b72ca */ /* 0x000fe200000e0000 */
[----:B------:R-:W-:Y:S01]  /*15320*/  IMAD.MOV.U32 R11, RZ, RZ, -0x7fffffe0 ;  /* 0x80000020ff0b7424 */ /* 0x000fe200078e00ff */
[----:B------:R-:W-:-:S02]  /*15330*/  R2UR UR19, R25 ;  /* 0x00000000191372ca */ /* 0x000fc400000e0000 */
[----:B------:R-:W-:Y:S02]  /*15340*/  R2UR UR7, R21 ;  /* 0x00000000150772ca */ /* 0x000fe400000e0000 */
[----:B------:R-:W-:Y:S02]  /*15350*/  R2UR UR11, R11 ;  /* 0x000000000b0b72ca */ /* 0x000fe400000e0000 */
[----:B------:R-:W-:Y:S02]  /*15360*/  R2UR UR15, R21 ;  /* 0x00000000150f72ca */ /* 0x000fe400000e0000 */
[----:B------:R-:W-:Y:S02]  /*15370*/  R2UR UR23, R9 ;  /* 0x00000000091772ca */ /* 0x000fe400000e0000 */
[----:B0-----:R-:W-:Y:S01]  /*15380*/  SHF.R.U32.HI R10, RZ, 0x7, R8 ;  /* 0x00000007ff0a7819 */ /* 0x001fe20000011608 */
[----:B------:R-:W-:-:S04]  /*15390*/  IMAD R8, R13, 0x600, R7 ;  /* 0x000006000d087824 */ /* 0x000fc800078e0207 */
[----:B------:R-:W-:Y:S01]  /*153a0*/  VIADD R15, R10, 0x8 ;  /* 0x000000080a0f7836 */ /* 0x000fe20000000000 */
[C---:B------:R-:W-:Y:S01]  /*153b0*/  R2UR UR26, R8.reuse ;  /* 0x00000000081a72ca */ /* 0x040fe200000e0000 */
[C---:B------:R-:W-:Y:S02]  /*153c0*/  VIADD R24, R8.reuse, 0x400 ;  /* 0x0000040008187836 */ /* 0x040fe40000000000 */
[C---:B------:R-:W-:Y:S01]  /*153d0*/  VIADD R20, R8.reuse, 0x2 ;  /* 0x0000000208147836 */ /* 0x040fe20000000000 */
[----:B------:R0:W-:Y:S01]  /*153e0*/  BAR.SYNC.DEFER_BLOCKING R15, 0x100 ;  /* 0x0004000f0000751d */ /* 0x0001e20000010000 */
[----:B------:R-:W-:Y:S01]  /*153f0*/  VIADD R10, R8, 0x200 ;  /* 0x00000200080a7836 */ /* 0x000fe20000000000 */
[----:B------:R-:W-:Y:S02]  /*15400*/  R2UR UR18, R24 ;  /* 0x00000000181272ca */ /* 0x000fe400000e0000 */
[----:B------:R-:W-:Y:S01]  /*15410*/  R2UR UR6, R20 ;  /* 0x00000000140672ca */ /* 0x000fe200000e0000 */
[----:B------:R-:W-:Y:S01]  /*15420*/  VIADD R20, R8, 0x202 ;  /* 0x0000020208147836 */ /* 0x000fe20000000000 */
[----:B------:R-:W-:Y:S01]  /*15430*/  R2UR UR10, R10 ;  /* 0x000000000a0a72ca */ /* 0x000fe200000e0000 */
[----:B------:R-:W-:-:S03]  /*15440*/  VIADD R8, R8, 0x402 ;  /* 0x0000040208087836 */ /* 0x000fc60000000000 */
[----:B------:R-:W-:Y:S02]  /*15450*/  R2UR UR14, R20 ;  /* 0x00000000140e72ca */ /* 0x000fe400000e0000 */
[----:B------:R-:W-:Y:S01]  /*15460*/  R2UR UR22, R8 ;  /* 0x00000000081672ca */ /* 0x000fe200000e0000 */
        /* <DEDUP_REMOVED lines=21> */
.L_x_1734:
[----:B------:R-:W-:Y:S01]  /*155c0*/  SHF.L.U32 R8, R168, 0x1f, RZ ;  /* 0x0000001fa8087819 */ /* 0x000fe200000006ff */
[----:B------:R-:W-:-:S04]  /*155d0*/  IMAD R9, R23, 0x8, R16 ;  /* 0x0000000817097824 */ /* 0x000fc800078e0210 */
[----:B------:R0:W1:Y:S01]  /*155e0*/  SYNCS.PHASECHK.TRANS64.TRYWAIT P1, [R9+URZ+0x22850], R8 ;  /* 0x02285008090075a7 */ /* 0x000062000802017f */
[----:B------:R-:W-:Y:S05]  /*155f0*/  @!P0 BRA `(.L_x_1735) ;  /* 0x0000000000048947 */ /* 0x000fea0003800000 */
[----:B------:R-:W-:Y:S01]  /*15600*/  BPT.TRAP 0x1 ;  /* 0x000000040000795c */ /* 0x000fe20000300000 */
.L_x_1735:
[----:B-1----:R-:W-:Y:S05]  /*15610*/  @P1 BRA `(.L_x_1733) ;  /* 0x0000000000081947 */ /* 0x002fea0003800000 */
[----:B------:R-:W1:Y:S02]  /*15620*/  SYNCS.PHASECHK.TRANS64.TRYWAIT P1, [R9+URZ+0x22850], R8 ;  /* 0x02285008090075a7 */ /* 0x000e64000802017f */
[----:B-1----:R-:W-:Y:S05]  /*15630*/  @!P1 BRA `(.L_x_1736) ;  /* 0x0000015800c09947 */ /* 0x002fea0003800000 */
.L_x_1733:
[----:B01----:R-:W-:Y:S01]  /*15640*/  VIADD R8, R16, 0x400 ;  /* 0x0000040010087836 */ /* 0x003fe20000000000 */
[----:B------:R-:W-:Y:S05]  /*15650*/  WARPSYNC.ALL ;  /* 0x0000000000007948 */ /* 0x000fea0003800000 */
[----:B------:R-:W-:Y:S01]  /*15660*/  SHF.R.U32.HI R8, RZ, 0x4, R8 ;  /* 0x00000004ff087819 */ /* 0x000fe20000011608 */
[----:B------:R-:W-:Y:S01]  /*15670*/  IMAD.MOV.U32 R9, RZ, RZ, 0x40000040 ;  /* 0x40000040ff097424 */ /* 0x000fe200078e00ff */
[----:B------:R-:W-:Y:S01]  /*15680*/  WARPGROUP.ARRIVE ;  /* 0x00000000000079c5 */ /* 0x000fe20000000000 */
[----:B------:R-:W-:Y:S01]  /*15690*/  IMAD.MOV.U32 R11, RZ, RZ, 0x40000040 ;  /* 0x40000040ff0b7424 */ /* 0x000fe200078e00ff */
[----:B------:R-:W-:-:S04]  /*156a0*/  LOP3.LUT R8, R8, 0x3fff, RZ, 0xc0, !PT ;  /* 0x00003fff08087812 */ /* 0x000fc800078ec0ff */
[----:B------:R-:W0:Y:S01]  /*156b0*/  S2R R15, SR_TID.X ;  /* 0x00000000000f7919 */ /* 0x000e220000002100 */
[----:B------:R-:W-:Y:S01]  /*156c0*/  R2UR UR7, R9 ;  /* 0x00000000090772ca */ /* 0x000fe200000e0000 */
[----:B------:R-:W-:Y:S01]  /*156d0*/  IMAD.MOV.U32 R9, RZ, RZ, 0x40000040 ;  /* 0x40000040ff097424 */ /* 0x000fe200078e00ff */
[----:B------:R-:W-:-:S05]  /*156e0*/  LOP3.LUT R8, R8, 0x10000, RZ, 0xfc, !PT ;  /* 0x0001000008087812 */ /* 0x000fca00078efcff */
[----:B------:R-:W-:-:S04]  /*156f0*/  IMAD R8, R23, 0x400, R8 ;  /* 0x0000040017087824 */ /* 0x000fc800078e0208 */
[C---:B------:R-:W-:Y:S01]  /*15700*/  VIADD R10, R8.reuse, 0x2 ;  /* 0x00000002080a7836 */ /* 0x040fe20000000000 */
[----:B------:R-:W-:-:S13]  /*15710*/  R2UR UR6, R8 ;  /* 0x00000000080672ca */ /* 0x000fda00000e0000 */
[----:B------:R-:W-:Y:S01]  /*15720*/  QGMMA.64x128x32.F32.E4M3.E4M3 R88, R164, gdesc[UR4], R88, gsb0 ;  /* 0x01e00004a4587df3 */ /* 0x000fe20008000858 */
[----:B------:R-:W-:Y:S01]  /*15730*/  R2UR UR6, R10 ;  /* 0x000000000a0672ca */ /* 0x000fe200000e0000 */
[C---:B------:R-:W-:Y:S01]  /*15740*/  VIADD R10, R8.reuse, 0x4 ;  /* 0x00000004080a7836 */ /* 0x040fe20000000000 */
[----:B------:R-:W-:Y:S01]  /*15750*/  R2UR UR7, R11 ;  /* 0x000000000b0772ca */ /* 0x000fe200000e0000 */
[----:B------:R-:W-:Y:S02]  /*15760*/  IMAD.MOV.U32 R11, RZ, RZ, 0x40000040 ;  /* 0x40000040ff0b7424 */ /* 0x000fe400078e00ff */
[----:B------:R-:W-:Y:S01]  /*15770*/  VIADD R8, R8, 0x6 ;  /* 0x0000000608087836 */ /* 0x000fe20000000000 */
[----:B0-----:R-:W-:Y:S01]  /*15780*/  SHF.R.U32.HI R15, RZ, 0x7, R15 ;  /* 0x00000007ff0f7819 */ /* 0x001fe2000001160f */
[----:B------:R-:W-:Y:S02]  /*15790*/  WARPGROUP.DEPBAR.LE gsb0, 0x0 ;  /* 0x00008000000079c5 */ /* 0x000fe40000010000 */
[----:B------:R-:W-:-:S06]  /*157a0*/  WARPGROUP.ARRIVE ;  /* 0x00000000000079c5 */ /* 0x000fcc0000000000 */
[----:B------:R-:W-:Y:S01]  /*157b0*/  QGMMA.64x128x32.F32.E4M3.E4M3 R88, R160, gdesc[UR4], R88, gsb0 ;  /* 0x01e00004a0587df3 */ /* 0x000fe20008000858 */
[----:B------:R-:W-:Y:S02]  /*157c0*/  R2UR UR6, R10 ;  /* 0x000000000a0672ca */ /* 0x000fe400000e0000 */
[----:B------:R-:W-:Y:S01]  /*157d0*/  R2UR UR7, R11 ;  /* 0x000000000b0772ca */ /* 0x000fe200000e0000 */
[----:B------:R-:W-:Y:S02]  /*157e0*/  WARPGROUP.DEPBAR.LE gsb0, 0x0 ;  /* 0x00008000000079c5 */ /* 0x000fe40000010000 */
[----:B------:R-:W-:-:S10]  /*157f0*/  WARPGROUP.ARRIVE ;  /* 0x00000000000079c5 */ /* 0x000fd40000000000 */
[----:B------:R-:W-:Y:S01]  /*15800*/  QGMMA.64x128x32.F32.E4M3.E4M3 R88, R156, gdesc[UR4], R88, gsb0 ;  /* 0x01e000049c587df3 */ /* 0x000fe20008000858 */
[----:B------:R-:W-:Y:S02]  /*15810*/  R2UR UR6, R8 ;  /* 0x00000000080672ca */ /* 0x000fe400000e0000 */
[----:B------:R-:W-:Y:S02]  /*15820*/  R2UR UR7, R9 ;  /* 0x00000000090772ca */ /* 0x000fe400000e0000 */
[----:B------:R-:W-:Y:S01]  /*15830*/  IADD3 R8, -R15, 0xb, RZ ;  /* 0x0000000b0f087810 */ /* 0x000fe20007ffe1ff */
[----:B------:R-:W-:Y:S02]  /*15840*/  WARPGROUP.DEPBAR.LE gsb0, 0x0 ;  /* 0x00008000000079c5 */ /* 0x000fe40000010000 */
[----:B------:R-:W-:-:S08]  /*15850*/  WARPGROUP.ARRIVE ;  /* 0x00000000000079c5 */ /* 0x000fd00000000000 */
[----:B------:R-:W-:Y:S03]  /*15860*/  QGMMA.64x128x32.F32.E4M3.E4M3 R88, R152, gdesc[UR4], R88, gsb0 ;  /* 0x01e0000498587df3 */ /* 0x000fe60008000858 */
[----:B------:R-:W-:Y:S02]  /*15870*/  WARPGROUP.DEPBAR.LE gsb0, 0x0 ;  /* 0x00008000000079c5 */ /* 0x000fe40000010000 */
[----:B------:R0:W-:Y:S06]  /*15880*/  BAR.ARV R8, 0x100 ;  /* 0x000400080000751d */ /* 0x0001ec0000002000 */
[----:B------:R-:W-:Y:S05]  /*15890*/  @!P0 BRA `(.L_x_1737) ;  /* 0x0000000000048947 */ /* 0x000fea0003800000 */
[----:B------:R-:W-:Y:S01]  /*158a0*/  BPT.TRAP 0x1 ;  /* 0x000000040000795c */ /* 0x000fe20000300000 */
.L_x_1737:
[----:B------:R-:W-:Y:S01]  /*158b0*/  ISETP.NE.AND P1, PT, R193, 0x1, PT ;  /* 0x00000001c100780c */ /* 0x000fe20003f25270 */
[----:B------:R-:W-:Y:S01]  /*158c0*/  IMAD.IADD R11, R198, 0x1, R178 ;  /* 0x00000001c60b7824 */ /* 0x000fe200078e02b2 */
[----:B------:R-:W-:Y:S01]  /*158d0*/  LOP3.LUT P3, RZ, R17, 0x4, RZ, 0xc0, !PT ;  /* 0x0000000411ff7812 */ /* 0x000fe2000786c0ff */
[----:B------:R-:W-:Y:S01]  /*158e0*/  IMAD.SHL.U32 R10, R6, 0x80, RZ ;  /* 0x00000080060a7824 */ /* 0x000fe200078e00ff */
[----:B------:R-:W-:Y:S02]  /*158f0*/  UMOV UR34, UR30 ;  /* 0x0000001e00227c82 */ /* 0x000fe40008000000 */
[----:B------:R-:W-:Y:S02]  /*15900*/  ULOP3.LUT UR6, URZ, UR34, URZ, 0x33, !UPT ;  /* 0x000000223f067292 */ /* 0x000fe4000f8e333f */
[----:B------:R-:W-:-:S04]  /*15910*/  IADD3 R20, -R171, 0x1, -R10 ;  /* 0x00000001ab147810 */ /* 0x000fc80007ffe90a */
[----:B------:R-:W-:Y:S01]  /*15920*/  IADD3 R20, -R170, R20, R172 ;  /* 0x00000014aa147210 */ /* 0x000fe20007ffe1ac */
[----:B------:R-:W1:Y:S04]  /*15930*/  @P1 LDC R9, c[0x0][0x44c] ;  /* 0x00011300ff091b82 */ /* 0x000e680000000800 */
[C---:B------:R-:W-:Y:S02]  /*15940*/  VIADD R15, R20.reuse, UR33 ;  /* 0x00000021140f7c36 */ /* 0x040fe40008000000 */
[----:B------:R-:W-:Y:S02]  /*15950*/  VIADD R20, R20, UR6 ;  /* 0x0000000614147c36 */ /* 0x000fe40008000000 */
[----:B0-----:R-:W0:Y:S01]  /*15960*/  @P1 LDC R8, c[0x0][0x450] ;  /* 0x00011400ff081b82 */ /* 0x001e220000000800 */
[----:B-1----:R-:W-:-:S05]  /*15970*/  @P1 IMAD.HI.U32 R9, R11, R9, RZ ;  /* 0x000000090b091227 */ /* 0x002fca00078e00ff */
[----:B0-----:R-:W-:Y:S01]  /*15980*/  @P1 SHF.R.U32.HI R11, RZ, R8, R9 ;  /* 0x00000008ff0b1219 */ /* 0x001fe20000011609 */
[----:B------:R-:W-:Y:S02]  /*15990*/  IMAD R8, R13, 0x8, R16 ;  /* 0x000000080d087824 */ /* 0x000fe400078e0210 */
[----:B------:R-:W-:Y:S02]  /*159a0*/  IMAD.U32 R9, RZ, RZ, UR38 ;  /* 0x00000026ff097e24 */ /* 0x000fe4000f8e00ff */
[----:B------:R-:W0:Y:S01]  /*159b0*/  SHFL.IDX PT, R153, R11, RZ, 0x1c1f ;  /* 0x001c1fff0b997589 */ /* 0x000e2200000e0000 */
[----:B------:R-:W-:-:S05]  /*159c0*/  VIADD R8, R8, 0x22840 ;  /* 0x0002284008087836 */ /* 0x000fca0000000000 */
[----:B------:R-:W-:-:S04]  /*159d0*/  PRMT R8, R9, 0x654, R8 ;  /* 0x0000065409087816 */ /* 0x000fc80000000008 */
[----:B------:R1:W-:Y:S01]  /*159e0*/  SYNCS.ARRIVE.TRANS64.RED.A1T0 RZ, [R8+URZ], RZ ;  /* 0x000000ff08ff79a7 */ /* 0x0003e2000810043f */
[--C-:B0-----:R-:W-:Y:S02]  /*159f0*/  IMAD.IADD R21, R15, 0x1, R153.reuse ;  /* 0x000000010f157824 */ /* 0x101fe400078e0299 */
[----:B------:R-:W-:Y:S01]  /*15a00*/  IMAD.IADD R152, R20, 0x1, R153 ;  /* 0x0000000114987824 */ /* 0x000fe200078e0299 */
[----:B-1----:R-:W-:Y:S06]  /*15a10*/  @!P3 BRA `(.L_x_1738) ;  /* 0x000000000058b947 */ /* 0x002fec0003800000 */
[----:B------:R-:W-:Y:S01]  /*15a20*/  IADD3 R153, -R170, R172, R153 ;  /* 0x000000acaa997210 */ /* 0x000fe20007ffe199 */
[----:B------:R-:W-:Y:S03]  /*15a30*/  BSSY B0, `(.L_x_1739) ;  /* 0x0000010000007945 */ /* 0x000fe60003800000 */
        /* <DEDUP_REMOVED lines=10> */
.L_x_1740:
[----:B------:R-:W-:-:S05]  /*15ae0*/  IMAD.U32 R154, RZ, RZ, UR29 ;  /* 0x0000001dff9a7e24 */ /* 0x000fca000f8e00ff */
[----:B------:R-:W-:-:S13]  /*15af0*/  ISETP.NE.AND P1, PT, R154, 0x1, PT ;  /* 0x000000019a00780c */ /* 0x000fda0003f25270 */
[----:B------:R-:W0:Y:S02]  /*15b00*/  @P1 LDC.64 R8, c[0x0][0x9e8] ;  /* 0x00027a00ff081b82 */ /* 0x000e240000000a00 */
[----:B0-----:R-:W-:-:S05]  /*15b10*/  @P1 IMAD.HI.U32 R8, R153, R8, RZ ;  /* 0x0000000899081227 */ /* 0x001fca00078e00ff */
[----:B------:R-:W-:-:S07]  /*15b20*/  @P1 SHF.R.U32.HI R153, RZ, R9, R8 ;  /* 0x00000009ff991219 */ /* 0x000fce0000011608 */
.L_x_1741:
[----:B------:R-:W-:Y:S05]  /*15b30*/  BSYNC B0 ;  /* 0x0000000000007941 */ /* 0x000fea0003800000 */
.L_x_1739:
[----:B------:R-:W-:-:S04]  /*15b40*/  IMAD R153, R153, R154, -R10 ;  /* 0x0000009a99997224 */ /* 0x000fc800078e0a0a */
[----:B------:R-:W-:-:S05]  /*15b50*/  IMAD.IADD R153, R153, 0x1, -R171 ;  /* 0x0000000199997824 */ /* 0x000fca00078e0aab */
[----:B------:R-:W-:Y:S02]  /*15b60*/  VIMNMX R152, R152, R153, !PT ;  /* 0x0000009998987248 */ /* 0x000fe40007fe0100 */
[----:B------:R-:W-:-:S07]  /*15b70*/  VIADDMNMX R21, R153, R154, R21, PT ;  /* 0x0000009a99157246 */ /* 0x000fce0003800115 */
.L_x_1738:
        /* <DEDUP_REMOVED lines=9> */
[----:B------:R-:W-:Y:S02]  /*15c10*/  ISETP.GT.AND P1, PT, R152, 0x9, P5 ;  /* 0x000000099800780c */ /* 0x000fe40002f24270 */
[C---:B------:R-:W-:Y:S02]  /*15c20*/  ISETP.LT.OR P2, PT, R21.reuse, 0x9, P2 ;  /* 0x000000091500780c */ /* 0x040fe40001741670 */
[----:B------:R-:W-:-:S02]  /*15c30*/  ISETP.LT.OR P1, PT, R21, 0xa, P1 ;  /* 0x0000000a1500780c */ /* 0x000fc40000f21670 */
[----:B------:R-:W-:Y:S01]  /*15c40*/  FSEL R28, R28, -INF , !P2 ;  /* 0xff8000001c1c7808 */ /* 0x000fe20005000000 */
[--C-:B0-----:R-:W-:Y:S01]  /*15c50*/  IMAD.IADD R15, R15, 0x1, R11.reuse ;  /* 0x000000010f0f7824 */ /* 0x101fe200078e020b */
[----:B------:R-:W-:Y:S01]  /*15c60*/  FSEL R29, R29, -INF , !P1 ;  /* 0xff8000001d1d7808 */ /* 0x000fe20004800000 */
[----:B------:R-:W-:Y:S01]  /*15c70*/  IMAD.IADD R20, R20, 0x1, R11 ;  /* 0x0000000114147824 */ /* 0x000fe200078e020b */
[C---:B------:R-:W-:Y:S02]  /*15c80*/  ISETP.GT.AND P2, PT, R152.reuse, 0x10, P5 ;  /* 0x000000109800780c */ /* 0x040fe40002f44270 */
        /* <DEDUP_REMOVED lines=82> */
[----:B------:R-:W-:Y:S01]  /*161b0*/  FSEL R85, R85, -INF , !P1 ;  /* 0xff80000055557808 */ /* 0x000fe20004800000 */
[----:B------:R-:W-:Y:S08]  /*161c0*/  @!P3 BRA `(.L_x_1742) ;  /* 0x000000000058b947 */ /* 0x000ff00003800000 */
        /* <DEDUP_REMOVED lines=12> */
.L_x_1744:
[----:B------:R-:W-:-:S05]  /*16290*/  IMAD.U32 R21, RZ, RZ, UR29 ;  /* 0x0000001dff157e24 */ /* 0x000fca000f8e00ff */
[----:B------:R-:W-:-:S13]  /*162a0*/  ISETP.NE.AND P1, PT, R21, 0x1, PT ;  /* 0x000000011500780c */ /* 0x000fda0003f25270 */
[----:B------:R-:W0:Y:S02]  /*162b0*/  @P1 LDC.64 R8, c[0x0][0x9e8] ;  /* 0x00027a00ff081b82 */ /* 0x000e240000000a00 */
[----:B0-----:R-:W-:-:S05]  /*162c0*/  @P1 IMAD.HI.U32 R8, R11, R8, RZ ;  /* 0x000000080b081227 */ /* 0x001fca00078e00ff */
[----:B------:R-:W-:-:S07]  /*162d0*/  @P1 SHF.R.U32.HI R11, RZ, R9, R8 ;  /* 0x00000009ff0b1219 */ /* 0x000fce0000011608 */
.L_x_1745:
[----:B------:R-:W-:Y:S05]  /*162e0*/  BSYNC B0 ;  /* 0x0000000000007941 */ /* 0x000fea0003800000 */
.L_x_1743:
[----:B------:R-:W-:-:S04]  /*162f0*/  IMAD R10, R11, R21, -R10 ;  /* 0x000000150b0a7224 */ /* 0x000fc800078e0a0a */
[----:B------:R-:W-:-:S05]  /*16300*/  IMAD.IADD R10, R10, 0x1, -R171 ;  /* 0x000000010a0a7824 */ /* 0x000fca00078e0aab */
[----:B------:R-:W-:Y:S02]  /*16310*/  VIMNMX R20, R20, R10, !PT ;  /* 0x0000000a14147248 */ /* 0x000fe40007fe0100 */
[----:B------:R-:W-:-:S07]  /*16320*/  VIADDMNMX R15, R10, R21, R15, PT ;  /* 0x000000150a0f7246 */ /* 0x000fce000380010f */
.L_x_1742:
[----:B------:R-:W-:Y:S02]  /*16330*/  FMNMX.FTZ R8, R24, R3, !PT ;  /* 0x0000000318087209 */ /* 0x000fe40007810000 */
[----:B------:R-:W-:Y:S02]  /*16340*/  ISETP.GT.AND P1, PT, R20, 0x1, P5 ;  /* 0x000000011400780c */ /* 0x000fe40002f24270 */
[----:B------:R-:W-:Y:S02]  /*16350*/  FMNMX.FTZ R8, R25, R8, !PT ;  /* 0x0000000819087209 */ /* 0x000fe40007810000 */
[----:B------:R-:W-:Y:S02]  /*16360*/  LOP3.LUT R17, R17, 0xbfffffff, RZ, 0xc0, !PT ;  /* 0xbfffffff11117812 */ /* 0x000fe400078ec0ff */
[----:B------:R-:W-:Y:S02]  /*16370*/  FMNMX.FTZ R8, R28, R8, !PT ;  /* 0x000000081c087209 */ /* 0x000fe40007810000 */
[----:B------:R-:W-:-:S02]  /*16380*/  ISETP.LT.OR P1, PT, R15, 0x2, P1 ;  /* 0x000000020f00780c */ /* 0x000fc40000f21670 */
[----:B------:R-:W-:Y:S02]  /*16390*/  FMNMX.FTZ R8, R29, R8, !PT ;  /* 0x000000081d087209 */ /* 0x000fe40007810000 */
[----:B------:R-:W-:Y:S02]  /*163a0*/  ISETP.GT.AND P2, PT, R20, 0x8, P5 ;  /* 0x000000081400780c */ /* 0x000fe40002f44270 */
[----:B------:R-:W-:Y:S02]  /*163b0*/  FMNMX.FTZ R8, R32, R8, !PT ;  /* 0x0000000820087209 */ /* 0x000fe40007810000 */
[----:B------:R-:W-:Y:S02]  /*163c0*/  @P0 LOP3.LUT R17, R17, 0x40000000, RZ, 0xfc, !PT ;  /* 0x4000000011110812 */ /* 0x000fe400078efcff */
[----:B------:R-:W-:Y:S02]  /*163d0*/  FMNMX.FTZ R8, R33, R8, !PT ;  /* 0x0000000821087209 */ /* 0x000fe40007810000 */
[----:B------:R-:W-:-:S02]  /*163e0*/  FSEL R27, R27, -INF , !P1 ;  /* 0xff8000001b1b7808 */ /* 0x000fc40004800000 */
[----:B------:R-:W-:Y:S02]  /*163f0*/  FMNMX.FTZ R8, R36, R8, !PT ;  /* 0x0000000824087209 */ /* 0x000fe40007810000 */
[C---:B------:R-:W-:Y:S02]  /*16400*/  ISETP.GT.AND P0, PT, R20.reuse, RZ, P5 ;  /* 0x000000ff1400720c */ /* 0x040fe40002f04270 */
[----:B------:R-:W-:Y:S02]  /*16410*/  FMNMX.FTZ R8, R37, R8, !PT ;  /* 0x0000000825087209 */ /* 0x000fe40007810000 */
[----:B------:R-:W-:Y:S02]  /*16420*/  ISETP.GT.AND P1, PT, R20, 0x9, P5 ;  /* 0x000000091400780c */ /* 0x000fe40002f24270 */
[----:B------:R-:W-:Y:S02]  /*16430*/  FMNMX.FTZ R8, R40, R8, !PT ;  /* 0x0000000828087209 */ /* 0x000fe40007810000 */
[----:B------:R-:W-:-:S02]  /*16440*/  ISETP.LT.OR P2, PT, R15, 0x9, P2 ;  /* 0x000000090f00780c */ /* 0x000fc40001741670 */
[----:B------:R-:W-:Y:S02]  /*16450*/  FMNMX.FTZ R8, R41, R8, !PT ;  /* 0x0000000829087209 */ /* 0x000fe40007810000 */
[C---:B------:R-:W-:Y:S02]  /*16460*/  ISETP.LT.OR P0, PT, R15.reuse, 0x1, P0 ;  /* 0x000000010f00780c */ /* 0x040fe40000701670 */
        /* <DEDUP_REMOVED lines=9> */
[----:B------:R-:W-:-:S02]  /*16500*/  FSEL R31, R31, -INF , !P1 ;  /* 0xff8000001f1f7808 */ /* 0x000fc40004800000 */
[----:B------:R-:W-:Y:S02]  /*16510*/  FMNMX.FTZ R8, R53, R8, !PT ;  /* 0x0000000835087209 */ /* 0x000fe40007810000 */
[----:B------:R-:W-:Y:S02]  /*16520*/  ISETP.GT.AND P1, PT, R20, 0x11, P5 ;  /* 0x000000111400780c */ /* 0x000fe40002f24270 */
[----:B------:R-:W-:Y:S02]  /*16530*/  FMNMX.FTZ R8, R56, R8, !PT ;  /* 0x0000000838087209 */ /* 0x000fe40007810000 */
[----:B------:R-:W-:Y:S02]  /*16540*/  ISETP.LT.OR P2, PT, R15, 0x11, P2 ;  /* 0x000000110f00780c */ /* 0x000fe40001741670 */
[----:B------:R-:W-:Y:S02]  /*16550*/  FMNMX.FTZ R8, R57, R8, !PT ;  /* 0x0000000839087209 */ /* 0x000fe40007810000 */
[----:B------:R-:W-:-:S02]  /*16560*/  FMNMX.FTZ R10, R26, R5, !PT ;  /* 0x000000051a0a7209 */ /* 0x000fc40007810000 */
[----:B------:R-:W-:Y:S02]  /*16570*/  FMNMX.FTZ R8, R60, R8, !PT ;  /* 0x000000083c087209 */ /* 0x000fe40007810000 */
[----:B------:R-:W-:Y:S02]  /*16580*/  ISETP.LT.OR P1, PT, R15, 0x12, P1 ;  /* 0x000000120f00780c */ /* 0x000fe40000f21670 */
[----:B------:R-:W-:Y:S02]  /*16590*/  FMNMX.FTZ R8, R61, R8, !PT ;  /* 0x000000083d087209 */ /* 0x000fe40007810000 */
[----:B------:R-:W-:Y:S02]  /*165a0*/  FSEL R34, R34, -INF , !P2 ;  /* 0xff80000022227808 */ /* 0x000fe40005000000 */
[----:B------:R-:W-:Y:S02]  /*165b0*/  FMNMX.FTZ R8, R64, R8, !PT ;  /* 0x0000000840087209 */ /* 0x000fe40007810000 */
[----:B------:R-:W-:-:S02]  /*165c0*/  ISETP.GT.AND P2, PT, R20, 0x18, P5 ;  /* 0x000000181400780c */ /* 0x000fc40002f44270 */
[----:B------:R-:W-:Y:S02]  /*165d0*/  FMNMX.FTZ R8, R65, R8, !PT ;  /* 0x0000000841087209 */ /* 0x000fe40007810000 */
[----:B------:R-:W-:Y:S02]  /*165e0*/  FMNMX.FTZ R10, R27, R10, !PT ;  /* 0x0000000a1b0a7209 */ /* 0x000fe40007810000 */
[----:B------:R-:W-:Y:S02]  /*165f0*/  FMNMX.FTZ R8, R68, R8, !PT ;  /* 0x0000000844087209 */ /* 0x000fe40007810000 */
[----:B------:R-:W-:Y:S02]  /*16600*/  FSEL R35, R35, -INF , !P1 ;  /* 0xff80000023237808 */ /* 0x000fe40004800000 */
[----:B------:R-:W-:Y:S02]  /*16610*/  FMNMX.FTZ R8, R69, R8, !PT ;  /* 0x0000000845087209 */ /* 0x000fe40007810000 */
[----:B------:R-:W-:-:S02]  /*16620*/  ISETP.GT.AND P1, PT, R20, 0x19, P5 ;  /* 0x000000191400780c */ /* 0x000fc40002f24270 */
[----:B------:R-:W-:Y:S02]  /*16630*/  FMNMX.FTZ R8, R72, R8, !PT ;  /* 0x0000000848087209 */ /* 0x000fe40007810000 */
[----:B------:R-:W-:Y:S02]  /*16640*/  ISETP.LT.OR P2, PT, R15, 0x19, P2 ;  /* 0x000000190f00780c */ /* 0x000fe40001741670 */
[----:B------:R-:W-:Y:S02]  /*16650*/  FMNMX.FTZ R8, R73, R8, !PT ;  /* 0x0000000849087209 */ /* 0x000fe40007810000 */
[----:B------:R-:W-:Y:S02]  /*16660*/  FMNMX.FTZ R10, R30, R10, !PT ;  /* 0x0000000a1e0a7209 */ /* 0x000fe40007810000 */
[----:B------:R-:W-:Y:S02]  /*16670*/  FMNMX.FTZ R8, R76, R8, !PT ;  /* 0x000000084c087209 */ /* 0x000fe40007810000 */
[----:B------:R-:W-:-:S02]  /*16680*/  ISETP.LT.OR P1, PT, R15, 0x1a, P1 ;  /* 0x0000001a0f00780c */ /* 0x000fc40000f21670 */
[----:B------:R-:W-:Y:S02]  /*16690*/  FMNMX.FTZ R8, R77, R8, !PT ;  /* 0x000000084d087209 */ /* 0x000fe40007810000 */
[----:B------:R-:W-:Y:S02]  /*166a0*/  FSEL R38, R38, -INF , !P2 ;  /* 0xff80000026267808 */ /* 0x000fe40005000000 */
[----:B------:R-:W-:Y:S02]  /*166b0*/  FMNMX.FTZ R8, R80, R8, !PT ;  /* 0x0000000850087209 */ /* 0x000fe40007810000 */
[----:B------:R-:W-:Y:S02]  /*166c0*/  ISETP.GT.AND P2, PT, R20, 0x20, P5 ;  /* 0x000000201400780c */ /* 0x000fe40002f44270 */
[----:B------:R-:W-:Y:S02]  /*166d0*/  FMNMX.FTZ R8, R81, R8, !PT ;  /* 0x0000000851087209 */ /* 0x000fe40007810000 */
[----:B------:R-:W-:-:S02]  /*166e0*/  FMNMX.FTZ R10, R31, R10, !PT ;  /* 0x0000000a1f0a7209 */ /* 0x000fc40007810000 */
[----:B------:R-:W-:Y:S02]  /*166f0*/  FMNMX.FTZ R8, R84, R8, !PT ;  /* 0x0000000854087209 */ /* 0x000fe40007810000 */
[----:B------:R-:W-:Y:S02]  /*16700*/  FSEL R39, R39, -INF , !P1 ;  /* 0xff80000027277808 */ /* 0x000fe40004800000 */
[----:B------:R-:W-:Y:S02]  /*16710*/  ISETP.GT.AND P1, PT, R20, 0x21, P5 ;  /* 0x000000211400780c */ /* 0x000fe40002f24270 */
[----:B------:R-:W-:Y:S02]  /*16720*/  ISETP.LT.OR P2, PT, R15, 0x21, P2 ;  /* 0x000000210f00780c */ /* 0x000fe40001741670 */
[----:B------:R-:W-:Y:S02]  /*16730*/  FMNMX.FTZ R10, R34, R10, !PT ;  /* 0x0000000a220a7209 */ /* 0x000fe40007810000 */
[----:B------:R-:W-:-:S02]  /*16740*/  FMNMX.FTZ R8, R85, R8, !PT ;  /* 0x0000000855087209 */ /* 0x000fc40007810000 */
[----:B------:R-:W-:Y:S02]  /*16750*/  ISETP.LT.OR P1, PT, R15, 0x22, P1 ;  /* 0x000000220f00780c */ /* 0x000fe40000f21670 */
[----:B------:R-:W-:Y:S01]  /*16760*/  FSEL R42, R42, -INF , !P2 ;  /* 0xff8000002a2a7808 */ /* 0x000fe20005000000 */
[----:B------:R-:W0:Y:S01]  /*16770*/  SHFL.BFLY PT, R9, R8, 0x2, 0x1f ;  /* 0x0c401f0008097f89 */ /* 0x000e2200000e0000 */
[----:B------:R-:W-:Y:S02]  /*16780*/  FMNMX.FTZ R10, R35, R10, !PT ;  /* 0x0000000a230a7209 */ /* 0x000fe40007810000 */
[----:B------:R-:W-:Y:S02]  /*16790*/  ISETP.GT.AND P2, PT, R20, 0x28, P5 ;  /* 0x000000281400780c */ /* 0x000fe40002f44270 */
[----:B------:R-:W-:Y:S02]  /*167a0*/  FSEL R43, R43, -INF , !P1 ;  /* 0xff8000002b2b7808 */ /* 0x000fe40004800000 */
[----:B------:R-:W-:-:S02]  /*167b0*/  FMNMX.FTZ R10, R38, R10, !PT ;  /* 0x0000000a260a7209 */ /* 0x000fc40007810000 */
[----:B------:R-:W-:Y:S02]  /*167c0*/  ISETP.GT.AND P1, PT, R20, 0x29, P5 ;  /* 0x000000291400780c */ /* 0x000fe40002f24270 */
[----:B------:R-:W-:Y:S02]  /*167d0*/  ISETP.LT.OR P2, PT, R15, 0x29, P2 ;  /* 0x000000290f00780c */ /* 0x000fe40001741670 */
[----:B------:R-:W-:Y:S02]  /*167e0*/  FMNMX.FTZ R10, R39, R10, !PT ;  /* 0x0000000a270a7209 */ /* 0x000fe40007810000 */
[----:B------:R-:W-:Y:S02]  /*167f0*/  ISETP.LT.OR P1, PT, R15, 0x2a, P1 ;  /* 0x0000002a0f00780c */ /* 0x000fe40000f21670 */
[----:B------:R-:W-:Y:S02]  /*16800*/  FSEL R46, R46, -INF , !P2 ;  /* 0xff8000002e2e7808 */ /* 0x000fe40005000000 */
[----:B------:R-:W-:-:S02]  /*16810*/  ISETP.GT.AND P2, PT, R20, 0x30, P5 ;  /* 0x000000301400780c */ /* 0x000fc40002f44270 */
[----:B------:R-:W-:Y:S02]  /*16820*/  FMNMX.FTZ R10, R42, R10, !PT ;  /* 0x0000000a2a0a7209 */ /* 0x000fe40007810000 */
[----:B------:R-:W-:Y:S02]  /*16830*/  FSEL R47, R47, -INF , !P1 ;  /* 0xff8000002f2f7808 */ /* 0x000fe40004800000 */
[----:B------:R-:W-:Y:S02]  /*16840*/  ISETP.GT.AND P1, PT, R20, 0x31, P5 ;  /* 0x000000311400780c */ /* 0x000fe40002f24270 */
[----:B------:R-:W-:Y:S02]  /*16850*/  ISETP.LT.OR P2, PT, R15, 0x31, P2 ;  /* 0x000000310f00780c */ /* 0x000fe40001741670 */
[----:B------:R-:W-:Y:S02]  /*16860*/  FMNMX.FTZ R10, R43, R10, !PT ;  /* 0x0000000a2b0a7209 */ /* 0x000fe40007810000 */
[----:B------:R-:W-:-:S02]  /*16870*/  ISETP.LT.OR P1, PT, R15, 0x32, P1 ;  /* 0x000000320f00780c */ /* 0x000fc40000f21670 */
[----:B------:R-:W-:Y:S02]  /*16880*/  FSEL R50, R50, -INF , !P2 ;  /* 0xff80000032327808 */ /* 0x000fe40005000000 */
[----:B------:R-:W-:Y:S02]  /*16890*/  ISETP.GT.AND P2, PT, R20, 0x38, P5 ;  /* 0x000000381400780c */ /* 0x000fe40002f44270 */
[----:B------:R-:W-:Y:S02]  /*168a0*/  FMNMX.FTZ R10, R46, R10, !PT ;  /* 0x0000000a2e0a7209 */ /* 0x000fe40007810000 */
[----:B------:R-:W-:Y:S02]  /*168b0*/  FSEL R51, R51, -INF , !P1 ;  /* 0xff80000033337808 */ /* 0x000fe40004800000 */
[----:B------:R-:W-:Y:S02]  /*168c0*/  ISETP.GT.AND P1, PT, R20, 0x39, P5 ;  /* 0x000000391400780c */ /* 0x000fe40002f24270 */
[----:B------:R-:W-:-:S02]  /*168d0*/  ISETP.LT.OR P2, PT, R15, 0x39, P2 ;  /* 0x000000390f00780c */ /* 0x000fc40001741670 */
[----:B------:R-:W-:Y:S02]  /*168e0*/  FMNMX.FTZ R10, R47, R10, !PT ;  /* 0x0000000a2f0a7209 */ /* 0x000fe40007810000 */
[----:B------:R-:W-:Y:S02]  /*168f0*/  ISETP.LT.OR P1, PT, R15, 0x3a, P1 ;  /* 0x0000003a0f00780c */ /* 0x000fe40000f21670 */
[----:B------:R-:W-:Y:S02]  /*16900*/  FSEL R54, R54, -INF , !P2 ;  /* 0xff80000036367808 */ /* 0x000fe40005000000 */
[----:B0-----:R-:W-:Y:S02]  /*16910*/  FMNMX.FTZ R8, R8, R9, !PT ;  /* 0x0000000908087209 */ /* 0x001fe40007810000 */
[----:B------:R-:W-:Y:S02]  /*16920*/  ISETP.GT.AND P2, PT, R20, 0x40, P5 ;  /* 0x000000401400780c */ /* 0x000fe40002f44270 */
[----:B------:R-:W-:Y:S01]  /*16930*/  FMNMX.FTZ R10, R50, R10, !PT ;  /* 0x0000000a320a7209 */ /* 0x000fe20007810000 */
[----:B------:R-:W0:Y:S01]  /*16940*/  SHFL.BFLY PT, R9, R8, 0x1, 0x1f ;  /* 0x0c201f0008097f89 */ /* 0x000e2200000e0000 */
[----:B------:R-:W-:-:S02]  /*16950*/  FSEL R55, R55, -INF , !P1 ;  /* 0xff80000037377808 */ /* 0x000fc40004800000 */
[----:B------:R-:W-:Y:S02]  /*16960*/  ISETP.GT.AND P1, PT, R20, 0x41, P5 ;  /* 0x000000411400780c */ /* 0x000fe40002f24270 */
[----:B------:R-:W-:Y:S02]  /*16970*/  ISETP.LT.OR P2, PT, R15, 0x41, P2 ;  /* 0x000000410f00780c */ /* 0x000fe40001741670 */
[----:B------:R-:W-:Y:S02]  /*16980*/  FMNMX.FTZ R10, R51, R10, !PT ;  /* 0x0000000a330a7209 */ /* 0x000fe40007810000 */
[----:B------:R-:W-:Y:S02]  /*16990*/  ISETP.LT.OR P1, PT, R15, 0x42, P1 ;  /* 0x000000420f00780c */ /* 0x000fe40000f21670 */
[----:B------:R-:W-:Y:S02]  /*169a0*/  FSEL R58, R58, -INF , !P2 ;  /* 0xff8000003a3a7808 */ /* 0x000fe40005000000 */
[----:B------:R-:W-:-:S02]  /*169b0*/  FMNMX.FTZ R10, R54, R10, !PT ;  /* 0x0000000a360a7209 */ /* 0x000fc40007810000 */
[C---:B------:R-:W-:Y:S02]  /*169c0*/  ISETP.GT.AND P2, PT, R20.reuse, 0x48, P5 ;  /* 0x000000481400780c */ /* 0x040fe40002f44270 */
[----:B------:R-:W-:Y:S02]  /*169d0*/  FSEL R59, R59, -INF , !P1 ;  /* 0xff8000003b3b7808 */ /* 0x000fe40004800000 */
[----:B------:R-:W-:Y:S02]  /*169e0*/  FMNMX.FTZ R10, R55, R10, !PT ;  /* 0x0000000a370a7209 */ /* 0x000fe40007810000 */
[C---:B------:R-:W-:Y:S02]  /*169f0*/  ISETP.GT.AND P1, PT, R20.reuse, 0x49, P5 ;  /* 0x000000491400780c */ /* 0x040fe40002f24270 */
[----:B------:R-:W-:Y:S02]  /*16a00*/  ISETP.LT.OR P2, PT, R15, 0x49, P2 ;  /* 0x000000490f00780c */ /* 0x000fe40001741670 */
[----:B------:R-:W-:-:S02]  /*16a10*/  ISETP.GT.AND P4, PT, R20, 0x68, P5 ;  /* 0x000000681400780c */ /* 0x000fc40002f84270 */
[----:B------:R-:W-:Y:S02]  /*16a20*/  FMNMX.FTZ R10, R58, R10, !PT ;  /* 0x0000000a3a0a7209 */ /* 0x000fe40007810000 */
[C---:B------:R-:W-:Y:S02]  /*16a30*/  ISETP.LT.OR P1, PT, R15.reuse, 0x4a, P1 ;  /* 0x0000004a0f00780c */ /* 0x040fe40000f21670 */
[----:B------:R-:W-:Y:S02]  /*16a40*/  FSEL R62, R62, -INF , !P2 ;  /* 0xff8000003e3e7808 */ /* 0x000fe40005000000 */
[----:B------:R-:W-:Y:S02]  /*16a50*/  ISETP.LT.OR P4, PT, R15, 0x69, P4 ;  /* 0x000000690f00780c */ /* 0x000fe40002781670 */
[----:B------:R-:W-:Y:S02]  /*16a60*/  ISETP.GT.AND P2, PT, R20, 0x50, P5 ;  /* 0x000000501400780c */ /* 0x000fe40002f44270 */
[----:B------:R-:W-:-:S02]  /*16a70*/  FMNMX.FTZ R10, R59, R10, !PT ;  /* 0x0000000a3b0a7209 */ /* 0x000fc40007810000 */
[----:B------:R-:W-:Y:S02]  /*16a80*/  FSEL R63, R63, -INF , !P1 ;  /* 0xff8000003f3f7808 */ /* 0x000fe40004800000 */
[----:B------:R-:W-:Y:S02]  /*16a90*/  ISETP.GT.AND P1, PT, R20, 0x51, P5 ;  /* 0x000000511400780c */ /* 0x000fe40002f24270 */
[C---:B------:R-:W-:Y:S02]  /*16aa0*/  ISETP.LT.OR P2, PT, R15.reuse, 0x51, P2 ;  /* 0x000000510f00780c */ /* 0x040fe40001741670 */
[----:B------:R-:W-:Y:S02]  /*16ab0*/  FMNMX.FTZ R10, R62, R10, !PT ;  /* 0x0000000a3e0a7209 */ /* 0x000fe40007810000 */
[----:B------:R-:W-:Y:S02]  /*16ac0*/  ISETP.LT.OR P1, PT, R15, 0x52, P1 ;  /* 0x000000520f00780c */ /* 0x000fe40000f21670 */
[----:B------:R-:W-:-:S02]  /*16ad0*/  FSEL R66, R66, -INF , !P2 ;  /* 0xff80000042427808 */ /* 0x000fc40005000000 */
[----:B------:R-:W-:Y:S02]  /*16ae0*/  LOP3.LUT R17, R17, 0xfffffffd, RZ, 0xc0, !PT ;  /* 0xfffffffd11117812 */ /* 0x000fe400078ec0ff */
[C---:B------:R-:W-:Y:S02]  /*16af0*/  ISETP.GT.AND P2, PT, R20.reuse, 0x58, P5 ;  /* 0x000000581400780c */ /* 0x040fe40002f44270 */
[----:B------:R-:W-:Y:S02]  /*16b00*/  ISETP.GT.AND P6, PT, R20, 0x69, P5 ;  /* 0x000000691400780c */ /* 0x000fe40002fc4270 */
[----:B0-----:R-:W-:Y:S02]  /*16b10*/  FMNMX.FTZ R8, R8, R9, !PT ;  /* 0x0000000908087209 */ /* 0x001fe40007810000 */
[----:B------:R-:W-:Y:S02]  /*16b20*/  FMNMX.FTZ R10, R63, R10, !PT ;  /* 0x0000000a3f0a7209 */ /* 0x000fe40007810000 */
[----:B------:R-:W-:-:S02]  /*16b30*/  FSEL R67, R67, -INF , !P1 ;  /* 0xff80000043437808 */ /* 0x000fc40004800000 */
[----:B------:R-:W-:Y:S02]  /*16b40*/  @P4 LOP3.LUT R17, R17, 0x2, RZ, 0xfc, !PT ;  /* 0x0000000211114812 */ /* 0x000fe400078efcff */
[----:B------:R-:W-:Y:S02]  /*16b50*/  ISETP.GT.AND P1, PT, R20, 0x59, P5 ;  /* 0x000000591400780c */ /* 0x000fe40002f24270 */
[C---:B------:R-:W-:Y:S02]  /*16b60*/  ISETP.LT.OR P2, PT, R15.reuse, 0x59, P2 ;  /* 0x000000590f00780c */ /* 0x040fe40001741670 */
[----:B------:R-:W-:Y:S02]  /*16b70*/  ISETP.LT.OR P4, PT, R15, 0x6a, P6 ;  /* 0x0000006a0f00780c */ /* 0x000fe40003781670 */
[----:B------:R-:W-:Y:S02]  /*16b80*/  FSETP.NEU.FTZ.AND P6, PT, R8, -INF , PT ;  /* 0xff8000000800780b */ /* 0x000fe40003fdd000 */
[----:B------:R-:W-:-:S02]  /*16b90*/  FMNMX.FTZ R10, R66, R10, !PT ;  /* 0x0000000a420a7209 */ /* 0x000fc40007810000 */
[----:B------:R-:W-:Y:S02]  /*16ba0*/  ISETP.LT.OR P1, PT, R15, 0x5a, P1 ;  /* 0x0000005a0f00780c */ /* 0x000fe40000f21670 */
[----:B------:R-:W-:Y:S02]  /*16bb0*/  FSEL R70, R70, -INF , !P2 ;  /* 0xff80000046467808 */ /* 0x000fe40005000000 */
[----:B------:R-:W-:Y:S02]  /*16bc0*/  ISETP.GT.AND P2, PT, R20, 0x60, P5 ;  /* 0x000000601400780c */ /* 0x000fe40002f44270 */
[----:B------:R-:W-:Y:S02]  /*16bd0*/  FSEL R9, R8, RZ, P6 ;  /* 0x000000ff08097208 */ /* 0x000fe40003000000 */
[----:B------:R-:W-:Y:S02]  /*16be0*/  FMNMX.FTZ R10, R67, R10, !PT ;  /* 0x0000000a430a7209 */ /* 0x000fe40007810000 */
[----:B------:R-:W-:Y:S01]  /*16bf0*/  FSEL R71, R71, -INF , !P1 ;  /* 0xff80000047477808 */ /* 0x000fe20004800000 */
[----:B------:R-:W-:-:S01]  /*16c00*/  FADD.FTZ R3, -R9, R3 ;  /* 0x0000000309037221 */ /* 0x000fc20000010100 */
[----:B------:R-:W-:Y:S01]  /*16c10*/  ISETP.GT.AND P1, PT, R20, 0x61, P5 ;  /* 0x000000611400780c */ /* 0x000fe20002f24270 */
[----:B------:R-:W-:-:S01]  /*16c20*/  FFMA.FTZ R9, R2, R8, -8 ;  /* 0xc100000002097423 */ /* 0x000fc20000010008 */
[----:B------:R-:W-:Y:S01]  /*16c30*/  ISETP.LT.OR P2, PT, R15, 0x61, P2 ;  /* 0x000000610f00780c */ /* 0x000fe20001741670 */
[----:B------:R-:W-:Y:S01]  /*16c40*/  FMUL.FTZ R3, R2, R3 ;  /* 0x0000000302037220 */ /* 0x000fe20000410000 */
[----:B------:R-:W-:-:S02]  /*16c50*/  FMNMX.FTZ R10, R70, R10, !PT ;  /* 0x0000000a460a7209 */ /* 0x000fc40007810000 */
[----:B------:R-:W-:Y:S02]  /*16c60*/  ISETP.LT.OR P1, PT, R15, 0x62, P1 ;  /* 0x000000620f00780c */ /* 0x000fe40000f21670 */
[----:B------:R-:W-:Y:S01]  /*16c70*/  FSEL R74, R74, -INF , !P2 ;  /* 0xff8000004a4a7808 */ /* 0x000fe20005000000 */
[----:B------:R-:W-:Y:S01]  /*16c80*/  MUFU.EX2 R3, R3 ;  /* 0x0000000300037308 */ /* 0x000fe20000000800 */
[----:B------:R-:W-:Y:S02]  /*16c90*/  FMNMX.FTZ R10, R71, R10, !PT ;  /* 0x0000000a470a7209 */ /* 0x000fe40007810000 */
[----:B------:R-:W-:Y:S02]  /*16ca0*/  FSEL R9, R9, RZ, P6 ;  /* 0x000000ff09097208 */ /* 0x000fe40003000000 */
[----:B------:R-:W-:Y:S02]  /*16cb0*/  FSEL R75, R75, -INF , !P1 ;  /* 0xff8000004b4b7808 */ /* 0x000fe40004800000 */
[----:B------:R-:W-:Y:S01]  /*16cc0*/  LOP3.LUT P6, RZ, R17, 0x2, RZ, 0xc0, !PT ;  /* 0x0000000211ff7812 */ /* 0x000fe200078cc0ff */
[----:B------:R-:W-:-:S01]  /*16cd0*/  FFMA.FTZ R24, R2, R24, -R9 ;  /* 0x0000001802187223 */ /* 0x000fc20000010809 */
[----:B------:R-:W-:Y:S01]  /*16ce0*/  FMNMX.FTZ R10, R74, R10, !PT ;  /* 0x0000000a4a0a7209 */ /* 0x000fe20007810000 */
[----:B------:R-:W-:-:S01]  /*16cf0*/  FFMA.FTZ R25, R2, R25, -R9 ;  /* 0x0000001902197223 */ /* 0x000fc20000010809 */
[----:B------:R-:W-:Y:S01]  /*16d00*/  ISETP.GT.AND P3, PT, R20, 0x70, P5 ;  /* 0x000000701400780c */ /* 0x000fe20002f64270 */
[----:B------:R-:W-:-:S01]  /*16d10*/  FFMA.FTZ R28, R2, R28, -R9 ;  /* 0x0000001c021c7223 */ /* 0x000fc20000010809 */
[----:B------:R-:W-:Y:S01]  /*16d20*/  FSEL R78, R78, -INF , !P6 ;  /* 0xff8000004e4e7808 */ /* 0x000fe20007000000 */
[----:B------:R-:W0:Y:S01]  /*16d30*/  MUFU.EX2 R24, R24 ;  /* 0x0000001800187308 */ /* 0x000e220000000800 */
[----:B------:R-:W-:Y:S01]  /*16d40*/  FMNMX.FTZ R10, R75, R10, !PT ;  /* 0x0000000a4b0a7209 */ /* 0x000fe20007810000 */
[--C-:B------:R-:W-:Y:S01]  /*16d50*/  FFMA.FTZ R29, R2, R29, -R9.reuse ;  /* 0x0000001d021d7223 */ /* 0x100fe20000010809 */
[----:B------:R-:W-:Y:S01]  /*16d60*/  ISETP.GT.AND P2, PT, R20, 0x71, P5 ;  /* 0x000000711400780c */ /* 0x000fe20002f44270 */
[C-C-:B------:R-:W-:Y:S01]  /*16d70*/  FFMA.FTZ R32, R2.reuse, R32, -R9.reuse ;  /* 0x0000002002207223 */ /* 0x140fe20000010809 */
[----:B------:R-:W-:Y:S01]  /*16d80*/  ISETP.LT.OR P3, PT, R15, 0x71, P3 ;  /* 0x000000710f00780c */ /* 0x000fe20001f61670 */
[--C-:B------:R-:W-:Y:S01]  /*16d90*/  FFMA.FTZ R33, R2, R33, -R9.reuse ;  /* 0x0000002102217223 */ /* 0x100fe20000010809 */
[----:B------:R-:W-:Y:S01]  /*16da0*/  FSEL R79, R79, -INF , !P4 ;  /* 0xff8000004f4f7808 */ /* 0x000fe20006000000 */
[----:B------:R-:W1:Y:S01]  /*16db0*/  MUFU.EX2 R25, R25 ;  /* 0x0000001900197308 */ /* 0x000e620000000800 */
[----:B------:R-:W-:Y:S01]  /*16dc0*/  FMNMX.FTZ R10, R78, R10, !PT ;  /* 0x0000000a4e0a7209 */ /* 0x000fe20007810000 */
[--C-:B------:R-:W-:Y:S01]  /*16dd0*/  FFMA.FTZ R36, R2, R36, -R9.reuse ;  /* 0x0000002402247223 */ /* 0x100fe20000010809 */
[----:B------:R-:W-:Y:S01]  /*16de0*/  ISETP.GT.AND P1, PT, R20, 0x78, P5 ;  /* 0x000000781400780c */ /* 0x000fe20002f24270 */
[C-C-:B------:R-:W-:Y:S01]  /*16df0*/  FFMA.FTZ R37, R2.reuse, R37, -R9.reuse ;  /* 0x0000002502257223 */ /* 0x140fe20000010809 */
[----:B------:R-:W-:Y:S01]  /*16e00*/  ISETP.LT.OR P2, PT, R15, 0x72, P2 ;  /* 0x000000720f00780c */ /* 0x000fe20001741670 */
[--C-:B------:R-:W-:Y:S01]  /*16e10*/  FFMA.FTZ R40, R2, R40, -R9.reuse ;  /* 0x0000002802287223 */ /* 0x100fe20000010809 */
[----:B------:R-:W-:Y:S01]  /*16e20*/  FSEL R82, R82, -INF , !P3 ;  /* 0xff80000052527808 */ /* 0x000fe20005800000 */
[----:B------:R-:W-:Y:S01]  /*16e30*/  MUFU.EX2 R28, R28 ;  /* 0x0000001c001c7308 */ /* 0x000fe20000000800 */
[----:B------:R-:W-:Y:S01]  /*16e40*/  FMNMX.FTZ R10, R79, R10, !PT ;  /* 0x0000000a4f0a7209 */ /* 0x000fe20007810000 */
[----:B0-----:R-:W-:Y:S01]  /*16e50*/  FFMA.FTZ R4, R3, R4, R24 ;  /* 0x0000000403047223 */ /* 0x001fe20000010018 */
[----:B------:R-:W-:Y:S01]  /*16e60*/  ISETP.GT.AND P5, PT, R20, 0x79, P5 ;  /* 0x000000791400780c */ /* 0x000fe20002fa4270 */
[C-C-:B------:R-:W-:Y:S01]  /*16e70*/  FFMA.FTZ R41, R2.reuse, R41, -R9.reuse ;  /* 0x0000002902297223 */ /* 0x140fe20000010809 */
[----:B------:R-:W-:Y:S01]  /*16e80*/  ISETP.LT.OR P1, PT, R15, 0x79, P1 ;  /* 0x000000790f00780c */ /* 0x000fe20000f21670 */
[--C-:B------:R-:W-:Y:S01]  /*16e90*/  FFMA.FTZ R44, R2, R44, -R9.reuse ;  /* 0x0000002c022c7223 */ /* 0x100fe20000010809 */
[----:B------:R-:W-:Y:S01]  /*16ea0*/  FSEL R83, R83, -INF , !P2 ;  /* 0xff80000053537808 */ /* 0x000fe20005000000 */
[----:B------:R-:W-:Y:S01]  /*16eb0*/  MUFU.EX2 R29, R29 ;  /* 0x0000001d001d7308 */ /* 0x000fe20000000800 */
[----:B------:R-:W-:Y:S01]  /*16ec0*/  FMNMX.FTZ R10, R82, R10, !PT ;  /* 0x0000000a520a7209 */ /* 0x000fe20007810000 */
[----:B-1----:R-:W-:Y:S01]  /*16ed0*/  FADD.FTZ R4, R25, R4 ;  /* 0x0000000419047221 */ /* 0x002fe20000010000 */
[----:B------:R-:W-:Y:S01]  /*16ee0*/  ISETP.LT.OR P5, PT, R15, 0x7a, P5 ;  /* 0x0000007a0f00780c */ /* 0x000fe20002fa1670 */
[--C-:B------:R-:W-:Y:S01]  /*16ef0*/  FFMA.FTZ R45, R2, R45, -R9.reuse ;  /* 0x0000002d022d7223 */ /* 0x100fe20000010809 */
[----:B------:R-:W-:Y:S01]  /*16f00*/  FSEL R86, R86, -INF , !P1 ;  /* 0xff80000056567808 */ /* 0x000fe20004800000 */
[C-C-:B------:R-:W-:Y:S01]  /*16f10*/  FFMA.FTZ R48, R2.reuse, R48, -R9.reuse ;  /* 0x0000003002307223 */ /* 0x140fe20000010809 */
[----:B------:R-:W-:Y:S01]  /*16f20*/  FMNMX.FTZ R10, R83, R10, !PT ;  /* 0x0000000a530a7209 */ /* 0x000fe20007810000 */
[----:B------:R-:W-:Y:S01]  /*16f30*/  MUFU.EX2 R32, R32 ;  /* 0x0000002000207308 */ /* 0x000fe20000000800 */
[----:B------:R-:W-:Y:S01]  /*16f40*/  FSEL R87, R87, -INF , !P5 ;  /* 0xff80000057577808 */ /* 0x000fe20006800000 */
[--C-:B------:R-:W-:Y:S01]  /*16f50*/  FFMA.FTZ R49, R2, R49, -R9.reuse ;  /* 0x0000003102317223 */ /* 0x100fe20000010809 */
[----:B------:R-:W-:Y:S01]  /*16f60*/  FMNMX.FTZ R10, R86, R10, !PT ;  /* 0x0000000a560a7209 */ /* 0x000fe20007810000 */
[C-C-:B------:R-:W-:Y:S01]  /*16f70*/  FFMA.FTZ R52, R2.reuse, R52, -R9.reuse ;  /* 0x0000003402347223 */ /* 0x140fe20000010809 */
[----:B------:R-:W-:-:S01]  /*16f80*/  FFMA.FTZ R53, R2, R53, -R9 ;  /* 0x0000003502357223 */ /* 0x000fc20000010809 */
[C-C-:B------:R-:W-:Y:S01]  /*16f90*/  FFMA.FTZ R56, R2.reuse, R56, -R9.reuse ;  /* 0x0000003802387223 */ /* 0x140fe20000010809 */
[----:B------:R-:W-:Y:S01]  /*16fa0*/  FMNMX.FTZ R10, R87, R10, !PT ;  /* 0x0000000a570a7209 */ /* 0x000fe20007810000 */
[----:B------:R-:W-:Y:S01]  /*16fb0*/  MUFU.EX2 R33, R33 ;  /* 0x0000002100217308 */ /* 0x000fe20000000800 */
[----:B------:R-:W-:-:S01]  /*16fc0*/  FFMA.FTZ R57, R2, R57, -R9 ;  /* 0x0000003902397223 */ /* 0x000fc20000010809 */
[C-C-:B------:R-:W-:Y:S01]  /*16fd0*/  FFMA.FTZ R60, R2.reuse, R60, -R9.reuse ;  /* 0x0000003c023c7223 */ /* 0x140fe20000010809 */
[----:B------:R-:W-:-:S01]  /*16fe0*/  FFMA.FTZ R61, R2, R61, -R9 ;  /* 0x0000003d023d7223 */ /* 0x000fc20000010809 */
[----:B------:R-:W0:Y:S01]  /*16ff0*/  SHFL.BFLY PT, R11, R10, 0x2, 0x1f ;  /* 0x0c401f000a0b7f89 */ /* 0x000e2200000e0000 */
        /* <DEDUP_REMOVED lines=14> */
[----:B------:R-:W-:-:S05]  /*170e0*/  LOP3.LUT P0, RZ, R17, 0x40000000, RZ, 0xc0, !PT ;  /* 0x4000000011ff7812 */ /* 0x000fca000780c0ff */
[----:B------:R-:W-:Y:S01]  /*170f0*/  MUFU.EX2 R40, R40 ;  /* 0x0000002800287308 */ /* 0x000fe20000000800 */
[----:B0-----:R-:W-:-:S07]  /*17100*/  FMNMX.FTZ R10, R10, R11, !PT ;  /* 0x0000000b0a0a7209 */ /* 0x001fce0007810000 */
[----:B------:R-:W-:Y:S01]  /*17110*/  MUFU.EX2 R41, R41 ;  /* 0x0000002900297308 */ /* 0x000fe20000000800 */
[----:B------:R-:W0:Y:S07]  /*17120*/  SHFL.BFLY PT, R11, R10, 0x1, 0x1f ;  /* 0x0c201f000a0b7f89 */ /* 0x000e2e00000e0000 */
[----:B------:R-:W-:Y:S08]  /*17130*/  MUFU.EX2 R44, R44 ;  /* 0x0000002c002c7308 */ /* 0x000ff00000000800 */
[----:B------:R-:W-:Y:S08]  /*17140*/  MUFU.EX2 R45, R45 ;  /* 0x0000002d002d7308 */ /* 0x000ff00000000800 */
[----:B------:R-:W-:Y:S01]  /*17150*/  MUFU.EX2 R48, R48 ;  /* 0x0000003000307308 */ /* 0x000fe20000000800 */
[----:B0-----:R-:W-:-:S04]  /*17160*/  FMNMX.FTZ R10, R10, R11, !PT ;  /* 0x0000000b0a0a7209 */ /* 0x001fc80007810000 */
[----:B------:R-:W-:-:S03]  /*17170*/  FSETP.NEU.FTZ.AND P1, PT, R10, -INF , PT ;  /* 0xff8000000a00780b */ /* 0x000fc60003f3d000 */
[----:B------:R-:W-:Y:S01]  /*17180*/  MUFU.EX2 R49, R49 ;  /* 0x0000003100317308 */ /* 0x000fe20000000800 */
[----:B------:R-:W-:-:S05]  /*17190*/  FSEL R11, R10, RZ, P1 ;  /* 0x000000ff0a0b7208 */ /* 0x000fca0000800000 */
[----:B------:R-:W-:Y:S01]  /*171a0*/  FADD.FTZ R5, -R11, R5 ;  /* 0x000000050b057221 */ /* 0x000fe20000010100 */
[----:B------:R-:W-:-:S01]  /*171b0*/  FFMA.FTZ R11, R2, R10, -8 ;  /* 0xc1000000020b7423 */ /* 0x000fc2000001000a */
[----:B------:R-:W-:Y:S02]  /*171c0*/  MUFU.EX2 R52, R52 ;  /* 0x0000003400347308 */ /* 0x000fe40000000800 */
[----:B------:R-:W-:Y:S02]  /*171d0*/  FMUL.FTZ R5, R2, R5 ;  /* 0x0000000502057220 */ /* 0x000fe40000410000 */
[----:B------:R-:W-:-:S04]  /*171e0*/  FSEL R11, R11, RZ, P1 ;  /* 0x000000ff0b0b7208 */ /* 0x000fc80000800000 */
        /* <DEDUP_REMOVED lines=40> */
[----:B------:R-:W1:Y:S01]  /*17470*/  MUFU.EX2 R34, R34 ;  /* 0x0000002200227308 */ /* 0x000e620000000800 */
[----:B--2---:R-:W-:-:S01]  /*17480*/  FADD.FTZ R4, R30, R15 ;  /* 0x0000000f1e047221 */ /* 0x004fc20000010000 */
[----:B------:R-:W-:Y:S01]  /*17490*/  FADD.FTZ R0, R32, R0 ;  /* 0x0000000020007221 */ /* 0x000fe20000010000 */
[----:B------:R-:W-:-:S03]  /*174a0*/  FFMA.FTZ R11, R2, R87, -R11 ;  /* 0x00000057020b7223 */ /* 0x000fc6000001080b */
        /* <DEDUP_REMOVED lines=102> */
.L_x_1746:
[----:B------:R-:W-:Y:S01]  /*17b10*/  IMAD R15, R23, 0x8, R16 ;  /* 0x00000008170f7824 */ /* 0x000fe200078e0210 */
[----:B------:R-:W-:Y:S01]  /*17b20*/  ISETP.GT.AND P1, PT, R6, R12, PT ;  /* 0x0000000c0600720c */ /* 0x000fe20003f24270 */
[----:B------:R-:W-:Y:S01]  /*17b30*/  IMAD.U32 R20, RZ, RZ, UR38 ;  /* 0x00000026ff147e24 */ /* 0x000fe2000f8e00ff */
[----:B------:R-:W-:Y:S01]  /*17b40*/  F2FP.SATFINITE.E4M3.F32.PACK_AB_MERGE_C R28, R29, R28, RZ ;  /* 0x0000001c1d1c723e */ /* 0x000fe200048070ff */
[----:B------:R-:W-:Y:S01]  /*17b50*/  VIADD R15, R15, 0x22860 ;  /* 0x000228600f0f7836 */ /* 0x000fe20000000000 */
[----:B------:R-:W-:Y:S01]  /*17b60*/  F2FP.SATFINITE.E4M3.F32.PACK_AB_MERGE_C R30, R31, R30, RZ ;  /* 0x0000001e1f1e723e */ /* 0x000fe200048070ff */
[-C--:B------:R-:W-:Y:S01]  /*17b70*/  FMUL.FTZ R88, R88, R3.reuse ;  /* 0x0000000358587220 */ /* 0x080fe20000410000 */
[----:B------:R-:W-:Y:S01]  /*17b80*/  F2FP.SATFINITE.E4M3.F32.PACK_AB_MERGE_C R36, R37, R36, RZ ;  /* 0x000000242524723e */ /* 0x000fe200048070ff */
[-C--:B------:R-:W-:Y:S01]  /*17b90*/  FMUL.FTZ R89, R89, R3.reuse ;  /* 0x0000000359597220 */ /* 0x080fe20000410000 */
[----:B------:R-:W-:Y:S01]  /*17ba0*/  PRMT R15, R20, 0x654, R15 ;  /* 0x00000654140f7816 */ /* 0x000fe2000000000f */
[-C--:B------:R-:W-:Y:S01]  /*17bb0*/  FMUL.FTZ R92, R92, R3.reuse ;  /* 0x000000035c5c7220 */ /* 0x080fe20000410000 */
[----:B------:R-:W-:Y:S01]  /*17bc0*/  F2FP.SATFINITE.E4M3.F32.PACK_AB_MERGE_C R38, R39, R38, RZ ;  /* 0x000000262726723e */ /* 0x000fe200048070ff */
[-C--:B------:R-:W-:Y:S01]  /*17bd0*/  FMUL.FTZ R93, R93, R3.reuse ;  /* 0x000000035d5d7220 */ /* 0x080fe20000410000 */
[----:B------:R-:W-:Y:S01]  /*17be0*/  F2FP.SATFINITE.E4M3.F32.PACK_AB_MERGE_C R44, R45, R44, RZ ;  /* 0x0000002c2d2c723e */ /* 0x000fe200048070ff */
[----:B------:R0:W-:Y:S01]  /*17bf0*/  SYNCS.ARRIVE.TRANS64.RED.A1T0 RZ, [R15+URZ], RZ ;  /* 0x000000ff0fff79a7 */ /* 0x0001e2000810043f */
        /* <DEDUP_REMOVED lines=92> */
[----:B0-----:R-:W-:Y:S06]  /*181c0*/  @P1 BRA `(.L_x_1747) ;  /* 0xffffffcc00ec1947 */ /* 0x001fec000383ffff */
[----:B------:R-:W-:Y:S02]  /*181d0*/  IMAD.MOV.U32 R5, RZ, RZ, R10 ;  /* 0x000000ffff057224 */ /* 0x000fe400078e000a */
[----:B------:R-:W-:Y:S02]  /*181e0*/  IMAD.MOV.U32 R3, RZ, RZ, R8 ;  /* 0x000000ffff037224 */ /* 0x000fe400078e0008 */
[----:B------:R-:W-:Y:S02]  /*181f0*/  IMAD.MOV.U32 R23, RZ, RZ, R13 ;  /* 0x000000ffff177224 */ /* 0x000fe400078e000d */
[----:B------:R-:W-:-:S07]  /*18200*/  IMAD.MOV.U32 R168, RZ, RZ, R14 ;  /* 0x000000ffffa87224 */ /* 0x000fce00078e000e */
.L_x_1727:
[----:B------:R-:W0:Y:S01]  /*18210*/  LDC R8, c[0x0][0x448] ;  /* 0x00011200ff087b82 */ /* 0x000e220000000800 */
[----:B------:R-:W-:Y:S02]  /*18220*/  LOP3.LUT R17, R17, 0xfffffffb, RZ, 0xc0, !PT ;  /* 0xfffffffb11117812 */ /* 0x000fe400078ec0ff */
[----:B------:R-:W-:-:S05]  /*18230*/  IADD3 R11, R172, 0x1, -R170 ;  /* 0x00000001ac0b7810 */ /* 0x000fca0007ffe8aa */
[----:B------:R-:W1:Y:S01]  /*18240*/  LDC R194, c[0x0][0x9e4] ;  /* 0x00027900ffc27b82 */ /* 0x000e620000000800 */
[----:B0-----:R-:W-:Y:S01]  /*18250*/  ISETP.NE.AND P1, PT, R8, 0x1, PT ;  /* 0x000000010800780c */ /* 0x001fe20003f25270 */
[----:B------:R-:W-:-:S12]  /*18260*/  VIADD R8, R178, 0x7f ;  /* 0x0000007fb2087836 */ /* 0x000fd80000000000 */
[----:B------:R-:W0:Y:S01]  /*18270*/  @P1 LDC R9, c[0x0][0x44c] ;  /* 0x00011300ff091b82 */ /* 0x000e220000000800 */
[----:B------:R-:W-:-:S04]  /*18280*/  @P1 LOP3.LUT R17, R17, 0x4, RZ, 0xfc, !PT ;  /* 0x0000000411111812 */ /* 0x000fc800078efcff */
[----:B------:R-:W-:-:S03]  /*18290*/  LOP3.LUT R17, R17, 0xfffffff7, RZ, 0xc0, !PT ;  /* 0xfffffff711117812 */ /* 0x000fc600078ec0ff */
[----:B------:R-:W2:Y:S01]  /*182a0*/  @P1 LDC R10, c[0x0][0x450] ;  /* 0x00011400ff0a1b82 */ /* 0x000ea20000000800 */
[----:B0-----:R-:W-:-:S05]  /*182b0*/  @P1 IMAD.HI.U32 R9, R8, R9, RZ ;  /* 0x0000000908091227 */ /* 0x001fca00078e00ff */
[----:B--2---:R-:W-:Y:S02]  /*182c0*/  @P1 SHF.R.U32.HI R8, RZ, R10, R9 ;  /* 0x0000000aff081219 */ /* 0x004fe40000011609 */
[----:B-1----:R-:W-:-:S03]  /*182d0*/  ISETP.GE.AND P1, PT, R194, 0x1, PT ;  /* 0x00000001c200780c */ /* 0x002fc60003f26270 */
[----:B------:R-:W-:-:S04]  /*182e0*/  IMAD.IADD R8, R11, 0x1, R8 ;  /* 0x000000010b087824 */ /* 0x000fc800078e0208 */
[----:B------:R-:W-:-:S06]  /*182f0*/  VIADD R10, R8, -UR34 ;  /* 0x80000022080a7c36 */ /* 0x000fcc0008000000 */
[----:B------:R-:W-:Y:S01]  /*18300*/  @P1 LOP3.LUT R17, R17, 0x8, RZ, 0xfc, !PT ;  /* 0x0000000811111812 */ /* 0x000fe200078efcff */
[----:B------:R-:W-:Y:S06]  /*18310*/  @!P1 BRA `(.L_x_1748) ;  /* 0x0000000000489947 */ /* 0x000fec0003800000 */
[----:B------:R-:W-:Y:S01]  /*18320*/  IMAD.MOV.U32 R11, RZ, RZ, R8 ;  /* 0x000000ffff0b7224 */ /* 0x000fe200078e0008 */
[----:B------:R-:W-:Y:S04]  /*18330*/  BSSY B0, `(.L_x_1749) ;  /* 0x000000e000007945 */ /* 0x000fe80003800000 */
        /* <DEDUP_REMOVED lines=9> */
.L_x_1750:
[----:B------:R-:W-:-:S13]  /*183d0*/  ISETP.NE.AND P1, PT, R194, 0x1, PT ;  /* 0x00000001c200780c */ /* 0x000fda0003f25270 */
[----:B------:R-:W0:Y:S02]  /*183e0*/  @P1 LDC.64 R8, c[0x0][0x9e8] ;  /* 0x00027a00ff081b82 */ /* 0x000e240000000a00 */
[----:B0-----:R-:W-:-:S05]  /*183f0*/  @P1 IMAD.HI.U32 R8, R11, R8, RZ ;  /* 0x000000080b081227 */ /* 0x001fca00078e00ff */
[----:B------:R-:W-:-:S07]  /*18400*/  @P1 SHF.R.U32.HI R11, RZ, R9, R8 ;  /* 0x00000009ff0b1219 */ /* 0x000fce0000011608 */
.L_x_1751:
[----:B------:R-:W-:Y:S05]  /*18410*/  BSYNC B0 ;  /* 0x0000000000007941 */ /* 0x000fea0003800000 */
.L_x_1749:
[----:B------:R-:W-:-:S05]  /*18420*/  IMAD R11, R11, R194, RZ ;  /* 0x000000c20b0b7224 */ /* 0x000fca00078e02ff */
[----:B------:R-:W-:-:S07]  /*18430*/  VIMNMX R10, R10, R11, !PT ;  /* 0x0000000b0a0a7248 */ /* 0x000fce0007fe0100 */
.L_x_1748:
[----:B------:R-:W-:-:S05]  /*18440*/  VIADD R10, R10, 0x7f ;  /* 0x0000007f0a0a7836 */ /* 0x000fca0000000000 */
[----:B------:R-:W-:-:S04]  /*18450*/  SHF.R.S32.HI R9, RZ, 0x1f, R10 ;  /* 0x0000001fff097819 */ /* 0x000fc8000001140a */
[----:B------:R-:W-:-:S04]  /*18460*/  LEA.HI R9, R9, R10, RZ, 0x7 ;  /* 0x0000000a09097211 */ /* 0x000fc800078f38ff */
[----:B------:R-:W-:-:S04]  /*18470*/  SHF.R.S32.HI R9, RZ, 0x7, R9 ;  /* 0x00000007ff097819 */ /* 0x000fc80000011409 */
[----:B------:R-:W-:-:S04]  /*18480*/  VIMNMX R12, R192, R9, !PT ;  /* 0x00000009c00c7248 */ /* 0x000fc80007fe0100 */
[----:B------:R-:W-:-:S13]  /*18490*/  ISETP.GE.AND P1, PT, R6, R12, PT ;  /* 0x0000000c0600720c */ /* 0x000fda0003f26270 */
[----:B------:R-:W-:Y:S05]  /*184a0*/  @!P1 BRA `(.L_x_1752) ;  /* 0x0000001c00f89947 */ /* 0x000fea0003800000 */
[----:B------:R-:W-:Y:S02]  /*184b0*/  IMAD.MOV.U32 R13, RZ, RZ, R5 ;  /* 0x000000ffff0d7224 */ /* 0x000fe400078e0005 */
[----:B------:R-:W-:Y:S02]  /*184c0*/  IMAD.MOV.U32 R14, RZ, RZ, R3 ;  /* 0x000000ffff0e7224 */ /* 0x000fe400078e0003 */
[----:B------:R-:W-:Y:S02]  /*184d0*/  IMAD.MOV.U32 R193, RZ, RZ, R168 ;  /* 0x000000ffffc17224 */ /* 0x000fe400078e00a8 */
[----:B------:R-:W-:-:S07]  /*184e0*/  IMAD.MOV.U32 R15, RZ, RZ, R23 ;  /* 0x000000ffff0f7224 */ /* 0x000fce00078e0017 */
.L_x_1764:
        /* <DEDUP_REMOVED lines=8> */
.L_x_1754:
[----:B------:R-:W-:Y:S01]  /*18570*/  VIADD R3, R15, 0x1 ;  /* 0x000000010f037836 */ /* 0x000fe20000000000 */
[----:B------:R-:W-:-:S04]  /*18580*/  SHF.L.U32 R8, R168, 0x1f, RZ ;  /* 0x0000001fa8087819 */ /* 0x000fc800000006ff */
[----:B------:R-:W-:-:S04]  /*18590*/  ISETP.NE.AND P2, PT, R3, 0x2, PT ;  /* 0x000000020300780c */ /* 0x000fc80003f45270 */
[----:B------:R-:W-:-:S05]  /*185a0*/  SEL R3, R3, RZ, P2 ;  /* 0x000000ff03037207 */ /* 0x000fca0001000000 */
[----:B------:R-:W-:-:S04]  /*185b0*/  IMAD R3, R3, 0x8, R16 ;  /* 0x0000000803037824 */ /* 0x000fc800078e0210 */
[----:B------:R0:W1:Y:S01]  /*185c0*/  SYNCS.PHASECHK.TRANS64.TRYWAIT P2, [R3+URZ+0x22830], R8 ;  /* 0x02283008030075a7 */ /* 0x000062000804017f */
[----:B------:R-:W-:Y:S05]  /*185d0*/  @!P0 BRA `(.L_x_1755) ;  /* 0x0000000000048947 */ /* 0x000fea0003800000 */
[----:B------:R-:W-:Y:S01]  /*185e0*/  BPT.TRAP 0x1 ;  /* 0x000000040000795c */ /* 0x000fe20000300000 */
.L_x_1755:
[----:B------:R-:W-:Y:S04]  /*185f0*/  BSSY B0, `(.L_x_1753) ;  /* 0x0000004000007945 */ /* 0x000fe80003800000 */
[----:B-1----:R-:W-:Y:S05]  /*18600*/  @P2 BRA `(.L_x_1756) ;  /* 0x0000000000082947 */ /* 0x002fea0003800000 */
[----:B------:R-:W1:Y:S02]  /*18610*/  SYNCS.PHASECHK.TRANS64.TRYWAIT P2, [R3+URZ+0x22830], R8 ;  /* 0x02283008030075a7 */ /* 0x000e64000804017f */
[----:B-1----:R-:W-:Y:S05]  /*18620*/  @!P2 BRA `(.L_x_1757) ;  /* 0x0000012800d8a947 */ /* 0x002fea0003800000 */
.L_x_1756:
[----:B------:R-:W-:Y:S05]  /*18630*/  BSYNC B0 ;  /* 0x0000000000007941 */ /* 0x000fea0003800000 */
.L_x_1753:
[----:B01----:R-:W0:Y:S01]  /*18640*/  S2R R3, SR_TID.X ;  /* 0x0000000000037919 */ /* 0x003e220000002100 */
[----:B------:R-:W-:Y:S01]  /*18650*/  VIADD R23, R15, 0x1 ;  /* 0x000000010f177836 */ /* 0x000fe20000000000 */
[----:B------:R-:W-:Y:S05]  /*18660*/  WARPSYNC.ALL ;  /* 0x0000000000007948 */ /* 0x000fea0003800000 */
[C---:B------:R-:W-:Y:S01]  /*18670*/  ISETP.NE.AND P2, PT, R23.reuse, 0x2, PT ;  /* 0x000000021700780c */ /* 0x040fe20003f45270 */
[----:B------:R-:W-:Y:S02]  /*18680*/  IMAD.MOV.U32 R9, RZ, RZ, -0x7fffffe0 ;  /* 0x80000020ff097424 */ /* 0x000fe400078e00ff */
[----:B------:R-:W-:Y:S01]  /*18690*/  IMAD.MOV.U32 R25, RZ, RZ, -0x7fffffe0 ;  /* 0x80000020ff197424 */ /* 0x000fe200078e00ff */
[----:B------:R-:W-:Y:S01]  /*186a0*/  SEL R23, R23, RZ, P2 ;  /* 0x000000ff17177207 */ /* 0x000fe20001000000 */
[----:B------:R-:W-:Y:S01]  /*186b0*/  IMAD.MOV.U32 R21, RZ, RZ, -0x7fffffe0 ;  /* 0x80000020ff157424 */ /* 0x000fe200078e00ff */
[----:B------:R-:W-:Y:S01]  /*186c0*/  R2UR UR27, R9 ;  /* 0x00000000091b72ca */ /* 0x000fe200000e0000 */
[----:B------:R-:W-:Y:S01]  /*186d0*/  IMAD.MOV.U32 R11, RZ, RZ, -0x7fffffe0 ;  /* 0x80000020ff0b7424 */ /* 0x000fe200078e00ff */
[----:B------:R-:W-:Y:S01]  /*186e0*/  R2UR UR19, R25 ;  /* 0x00000000191372ca */ /* 0x000fe200000e0000 */
[----:B------:R-:W-:Y:S01]  /*186f0*/  IMAD R8, R23, 0x600, R7 ;  /* 0x0000060017087824 */ /* 0x000fe200078e0207 */
[----:B------:R-:W-:-:S02]  /*18700*/  R2UR UR7, R21 ;  /* 0x00000000150772ca */ /* 0x000fc400000e0000 */
[----:B------:R-:W-:Y:S01]  /*18710*/  R2UR UR11, R11 ;  /* 0x000000000b0b72ca */ /* 0x000fe200000e0000 */
[C---:B------:R-:W-:Y:S01]  /*18720*/  VIADD R24, R8.reuse, 0x400 ;  /* 0x0000040008187836 */ /* 0x040fe20000000000 */
[C---:B------:R-:W-:Y:S01]  /*18730*/  R2UR UR26, R8.reuse ;  /* 0x00000000081a72ca */ /* 0x040fe200000e0000 */
[C---:B------:R-:W-:Y:S01]  /*18740*/  VIADD R20, R8.reuse, 0x2 ;  /* 0x0000000208147836 */ /* 0x040fe20000000000 */
[----:B------:R-:W-:Y:S01]  /*18750*/  R2UR UR15, R21 ;  /* 0x00000000150f72ca */ /* 0x000fe200000e0000 */
[----:B------:R-:W-:Y:S01]  /*18760*/  VIADD R10, R8, 0x200 ;  /* 0x00000200080a7836 */ /* 0x000fe20000000000 */
[----:B------:R-:W-:Y:S02]  /*18770*/  R2UR UR18, R24 ;  /* 0x00000000181272ca */ /* 0x000fe400000e0000 */
[----:B------:R-:W-:Y:S01]  /*18780*/  R2UR UR6, R20 ;  /* 0x00000000140672ca */ /* 0x000fe200000e0000 */
[----:B------:R-:W-:Y:S01]  /*18790*/  VIADD R20, R8, 0x202 ;  /* 0x0000020208147836 */ /* 0x000fe20000000000 */
[----:B------:R-:W-:Y:S01]  /*187a0*/  R2UR UR10, R10 ;  /* 0x000000000a0a72ca */ /* 0x000fe200000e0000 */
[----:B------:R-:W-:Y:S01]  /*187b0*/  VIADD R8, R8, 0x402 ;  /* 0x0000040208087836 */ /* 0x000fe20000000000 */
[----:B------:R-:W-:-:S02]  /*187c0*/  R2UR UR23, R9 ;  /* 0x00000000091772ca */ /* 0x000fc400000e0000 */
[----:B0-----:R-:W-:Y:S02]  /*187d0*/  SHF.R.U32.HI R3, RZ, 0x7, R3 ;  /* 0x00000007ff037819 */ /* 0x001fe40000011603 */
[----:B------:R-:W-:Y:S02]  /*187e0*/  R2UR UR14, R20 ;  /* 0x00000000140e72ca */ /* 0x000fe400000e0000 */
[----:B------:R-:W-:Y:S01]  /*187f0*/  R2UR UR22, R8 ;  /* 0x00000000081672ca */ /* 0x000fe200000e0000 */
[----:B------:R-:W-:-:S05]  /*18800*/  VIADD R3, R3, 0x8 ;  /* 0x0000000803037836 */ /* 0x000fca0000000000 */
        /* <DEDUP_REMOVED lines=22> */
.L_x_1759:
[----:B------:R-:W-:Y:S01]  /*18970*/  SHF.L.U32 R3, R193, 0x1f, RZ ;  /* 0x0000001fc1037819 */ /* 0x000fe200000006ff */
[----:B------:R-:W-:-:S04]  /*18980*/  IMAD R5, R15, 0x8, R16 ;  /* 0x000000080f057824 */ /* 0x000fc800078e0210 */
[----:B------:R0:W1:Y:S01]  /*18990*/  SYNCS.PHASECHK.TRANS64.TRYWAIT P1, [R5+URZ+0x22850], R3 ;  /* 0x02285003050075a7 */ /* 0x000062000802017f */
[----:B------:R-:W-:Y:S05]  /*189a0*/  @!P0 BRA `(.L_x_1760) ;  /* 0x0000000000048947 */ /* 0x000fea0003800000 */
[----:B------:R-:W-:Y:S01]  /*189b0*/  BPT.TRAP 0x1 ;  /* 0x000000040000795c */ /* 0x000fe20000300000 */
.L_x_1760:
[----:B-1----:R-:W-:Y:S05]  /*189c0*/  @P1 BRA `(.L_x_1758) ;  /* 0x0000000000081947 */ /* 0x002fea0003800000 */
[----:B------:R-:W1:Y:S02]  /*189d0*/  SYNCS.PHASECHK.TRANS64.TRYWAIT P1, [R5+URZ+0x22850], R3 ;  /* 0x02285003050075a7 */ /* 0x000e64000802017f */
[----:B-1----:R-:W-:Y:S05]  /*189e0*/  @!P1 BRA `(.L_x_1761) ;  /* 0x0000012400fc9947 */ /* 0x002fea0003800000 */
.L_x_1758:
        /* <DEDUP_REMOVED lines=20> */
[----:B0-----:R-:W-:-:S04]  /*18b30*/  SHF.R.U32.HI R20, RZ, 0x7, R20 ;  /* 0x00000007ff147819 */ /* 0x001fc80000011614 */
[----:B------:R-:W-:Y:S01]  /*18b40*/  IADD3 R3, -R20, 0xb, RZ ;  /* 0x0000000b14037810 */ /* 0x000fe20007ffe1ff */
        /* <DEDUP_REMOVED lines=17> */
.L_x_1762:
[----:B0-----:R-:W-:Y:S02]  /*18c60*/  IMAD R3, R23, 0x8, R16 ;  /* 0x0000000817037824 */ /* 0x001fe400078e0210 */
[----:B------:R-:W-:Y:S02]  /*18c70*/  IMAD.U32 R5, RZ, RZ, UR38 ;  /* 0x00000026ff057e24 */ /* 0x000fe4000f8e00ff */
        /* <DEDUP_REMOVED lines=40> */
[----:B------:R-:W-:Y:S01]  /*18f00*/  FFMA.FTZ R9, R2, R3, -8 ;  /* 0xc100000002097423 */ /* 0x000fe20000010003 */
[----:B------:R-:W-:-:S03]  /*18f10*/  FMNMX.FTZ R5, R27, R5, !PT ;  /* 0x000000051b057209 */ /* 0x000fc60007810000 */
        /* <DEDUP_REMOVED lines=50> */
[----:B------:R-:W-:-:S03]  /*19240*/  FFMA.FTZ R9, R2, R85, -R9 ;  /* 0x0000005502097223 */ /* 0x000fc60000010809 */
[----:B------:R-:W-:Y:S01]  /*19250*/  FMNMX.FTZ R5, R55, R5, !PT ;  /* 0x0000000537057209 */ /* 0x000fe20007810000 */
[----:B------:R-:W-:Y:S03]  /*19260*/  MUFU.EX2 R36, R36 ;  /* 0x0000002400247308 */ /* 0x000fe60000000800 */
[----:B------:R-:W-:-:S04]  /*19270*/  FMNMX.FTZ R5, R58, R5, !PT ;  /* 0x000000053a057209 */ /* 0x000fc80007810000 */
        /* <DEDUP_REMOVED lines=22> */
[----:B------:R-:W-:Y:S04]  /*193e0*/  MUFU.EX2 R52, R52 ;  /* 0x0000003400347308 */ /* 0x000fe80000000800 */
[----:B------:R-:W0:Y:S04]  /*193f0*/  SHFL.BFLY PT, R8, R5, 0x2, 0x1f ;  /* 0x0c401f0005087f89 */ /* 0x000e2800000e0000 */
[----:B------:R-:W-:Y:S08]  /*19400*/  MUFU.EX2 R53, R53 ;  /* 0x0000003500357308 */ /* 0x000ff00000000800 */
[----:B------:R-:W-:Y:S08]  /*19410*/  MUFU.EX2 R56, R56 ;  /* 0x0000003800387308 */ /* 0x000ff00000000800 */
[----:B------:R-:W-:Y:S01]  /*19420*/  MUFU.EX2 R57, R57 ;  /* 0x0000003900397308 */ /* 0x000fe20000000800 */
[----:B0-----:R-:W-:-:S07]  /*19430*/  FMNMX.FTZ R5, R5, R8, !PT ;  /* 0x0000000805057209 */ /* 0x001fce0007810000 */
[----:B------:R-:W-:Y:S01]  /*19440*/  MUFU.EX2 R60, R60 ;  /* 0x0000003c003c7308 */ /* 0x000fe20000000800 */
[----:B------:R-:W0:Y:S07]  /*19450*/  SHFL.BFLY PT, R8, R5, 0x1, 0x1f ;  /* 0x0c201f0005087f89 */ /* 0x000e2e00000e0000 */
[----:B------:R-:W-:Y:S08]  /*19460*/  MUFU.EX2 R61, R61 ;  /* 0x0000003d003d7308 */ /* 0x000ff00000000800 */
[----:B------:R-:W-:Y:S08]  /*19470*/  MUFU.EX2 R64, R64 ;  /* 0x0000004000407308 */ /* 0x000ff00000000800 */
[----:B------:R-:W-:Y:S01]  /*19480*/  MUFU.EX2 R65, R65 ;  /* 0x0000004100417308 */ /* 0x000fe20000000800 */
[----:B0-----:R-:W-:Y:S01]  /*19490*/  FMNMX.FTZ R5, R5, R8, !PT ;  /* 0x0000000805057209 */ /* 0x001fe20007810000 */
[----:B------:R-:W-:-:S04]  /*194a0*/  FADD.FTZ R8, -R3, R14 ;  /* 0x0000000e03087221 */ /* 0x000fc80000010100 */
[----:B------:R-:W-:Y:S01]  /*194b0*/  FADD.FTZ R10, -R5, R13 ;  /* 0x0000000d050a7221 */ /* 0x000fe20000010100 */
[----:B------:R-:W-:-:S01]  /*194c0*/  FFMA.FTZ R11, R2, R5, -8 ;  /* 0xc1000000020b7423 */ /* 0x000fc20000010005 */
[C---:B------:R-:W-:Y:S01]  /*194d0*/  FMUL.FTZ R8, R2.reuse, R8 ;  /* 0x0000000802087220 */ /* 0x040fe20000410000 */
[----:B------:R-:W-:Y:S01]  /*194e0*/  MUFU.EX2 R68, R68 ;  /* 0x0000004400447308 */ /* 0x000fe20000000800 */
[C---:B------:R-:W-:Y:S01]  /*194f0*/  FMUL.FTZ R10, R2.reuse, R10 ;  /* 0x0000000a020a7220 */ /* 0x040fe20000410000 */
        /* <DEDUP_REMOVED lines=23> */
[----:B0-----:R-:W-:-:S01]  /*19670*/  FFMA.FTZ R4, R8, R4, R24 ;  /* 0x0000000408047223 */ /* 0x001fc20000010018 */
[C-C-:B------:R-:W-:Y:S01]  /*19680*/  FFMA.FTZ R66, R2.reuse, R66, -R11.reuse ;  /* 0x0000004202427223 */ /* 0x140fe2000001080b */
[----:B------:R-:W-:-:S01]  /*19690*/  FFMA.FTZ R67, R2, R67, -R11 ;  /* 0x0000004302437223 */ /* 0x000fc2000001080b */
[----:B------:R-:W-:Y:S01]  /*196a0*/  FFMA.FTZ R70, R2, R70, -R11 ;  /* 0x0000004602467223 */ /* 0x000fe2000001080b */
[----:B------:R-:W-:-:S01]  /*196b0*/  FADD.FTZ R4, R25, R4 ;  /* 0x0000000419047221 */ /* 0x000fc20000010000 */
        /* <DEDUP_REMOVED lines=11> */
[----:B-1----:R-:W-:-:S07]  /*19770*/  FFMA.FTZ R0, R10, R0, R26 ;  /* 0x000000000a007223 */ /* 0x002fce000001001a */
[----:B------:R-:W1:Y:S01]  /*19780*/  MUFU.EX2 R31, R31 ;  /* 0x0000001f001f7308 */ /* 0x000e620000000800 */
[----:B0-----:R-:W-:-:S01]  /*19790*/  FADD.FTZ R13, R27, R0 ;  /* 0x000000001b0d7221 */ /* 0x001fc20000010000 */
[----:B------:R-:W-:-:S04]  /*197a0*/  FADD.FTZ R0, R28, R4 ;  /* 0x000000041c007221 */ /* 0x000fc80000010000 */
[----:B------:R-:W-:Y:S02]  /*197b0*/  FADD.FTZ R0, R29, R0 ;  /* 0x000000001d007221 */ /* 0x000fe40000010000 */
[----:B------:R-:W0:Y:S01]  /*197c0*/  MUFU.EX2 R34, R34 ;  /* 0x0000002200227308 */ /* 0x000e220000000800 */
[----:B--2---:R-:W-:-:S01]  /*197d0*/  FADD.FTZ R4, R30, R13 ;  /* 0x0000000d1e047221 */ /* 0x004fc20000010000 */
[----:B------:R-:W-:-:S04]  /*197e0*/  FADD.FTZ R0, R32, R0 ;  /* 0x0000000020007221 */ /* 0x000fc80000010000 */
[----:B------:R-:W-:Y:S02]  /*197f0*/  FADD.FTZ R0, R33, R0 ;  /* 0x0000000021007221 */ /* 0x000fe40000010000 */
        /* <DEDUP_REMOVED lines=34> */
[----:B------:R-:W-:-:S06]  /*19a20*/  FADD.FTZ R0, R68, R0 ;  /* 0x0000000044007221 */ /* 0x000fcc0000010000 */
        /* <DEDUP_REMOVED lines=54> */
[----:B-1----:R-:W-:-:S03]  /*19d90*/  FADD.FTZ R4, R9, R0 ;  /* 0x0000000009047221 */ /* 0x002fc60000010000 */
[----:B0-----:R-:W-:Y:S01]  /*19da0*/  FADD.FTZ R0, R11, R13 ;  /* 0x0000000d0b007221 */ /* 0x001fe20000010000 */
[----:B------:R-:W-:Y:S06]  /*19db0*/  @!P0 BRA `(.L_x_1763) ;  /* 0x0000000000048947 */ /* 0x000fec0003800000 */
[----:B------:R-:W-:Y:S01]  /*19dc0*/  BPT.TRAP 0x1 ;  /* 0x000000040000795c */ /* 0x000fe20000300000 */
.L_x_1763:
[----:B------:R-:W-:Y:S01]  /*19dd0*/  IMAD R13, R15, 0x8, R16 ;  /* 0x000000080f0d7824 */ /* 0x000fe200078e0210 */
[----:B------:R-:W-:Y:S01]  /*19de0*/  ISETP.GT.AND P1, PT, R6, R12, PT ;  /* 0x0000000c0600720c */ /* 0x000fe20003f24270 */
[----:B------:R-:W-:Y:S01]  /*19df0*/  IMAD.U32 R14, RZ, RZ, UR38 ;  /* 0x00000026ff0e7e24 */ /* 0x000fe2000f8e00ff */
[----:B------:R-:W-:Y:S01]  /*19e00*/  F2FP.SATFINITE.E4M3.F32.PACK_AB_MERGE_C R28, R29, R28, RZ ;  /* 0x0000001c1d1c723e */ /* 0x000fe200048070ff */
        /* <DEDUP_REMOVED lines=99> */
[----:B0-----:R-:W-:Y:S02]  /*1a440*/  IMAD.MOV.U32 R13, RZ, RZ, R5 ;  /* 0x000000ffff0d7224 */ /* 0x001fe400078e0005 */
[----:B------:R-:W-:Y:S02]  /*1a450*/  IMAD.MOV.U32 R14, RZ, RZ, R3 ;  /* 0x000000ffff0e7224 */ /* 0x000fe400078e0003 */
[----:B------:R-:W-:Y:S02]  /*1a460*/  IMAD.MOV.U32 R193, RZ, RZ, R168 ;  /* 0x000000ffffc17224 */ /* 0x000fe400078e00a8 */
[----:B------:R-:W-:Y:S01]  /*1a470*/  IMAD.MOV.U32 R15, RZ, RZ, R23 ;  /* 0x000000ffff0f7224 */ /* 0x000fe200078e0017 */
[----:B------:R-:W-:Y:S06]  /*1a480*/  @P1 BRA `(.L_x_1764) ;  /* 0xffffffe000181947 */ /* 0x000fec000383ffff */
.L_x_1752:
[----:B------:R-:W-:-:S13]  /*1a490*/  ISETP.GE.AND P1, PT, R6, R192, PT ;  /* 0x000000c00600720c */ /* 0x000fda0003f26270 */
[----:B------:R-:W-:Y:S05]  /*1a4a0*/  @!P1 BRA `(.L_x_1765) ;  /* 0x0000003000349947 */ /* 0x000fea0003800000 */
[----:B------:R-:W-:Y:S02]  /*1a4b0*/  IMAD.MOV.U32 R12, RZ, RZ, R5 ;  /* 0x000000ffff0c7224 */ /* 0x000fe400078e0005 */
[----:B------:R-:W-:Y:S02]  /*1a4c0*/  IMAD.MOV.U32 R13, RZ, RZ, R3 ;  /* 0x000000ffff0d7224 */ /* 0x000fe400078e0003 */
[----:B------:R-:W-:Y:S02]  /*1a4d0*/  IMAD.MOV.U32 R15, RZ, RZ, R168 ;  /* 0x000000ffff0f7224 */ /* 0x000fe400078e00a8 */
[----:B------:R-:W-:-:S07]  /*1a4e0*/  IMAD.MOV.U32 R14, RZ, RZ, R23 ;  /* 0x000000ffff0e7224 */ /* 0x000fce00078e0017 */
.L_x_1785:
        /* <DEDUP_REMOVED lines=8> */
.L_x_1767:
        /* <DEDUP_REMOVED lines=8> */
.L_x_1768:
[----:B------:R-:W-:Y:S04]  /*1a5f0*/  BSSY B0, `(.L_x_1766) ;  /* 0x0000004000007945 */ /* 0x000fe80003800000 */
[----:B-1----:R-:W-:Y:S05]  /*1a600*/  @P2 BRA `(.L_x_1769) ;  /* 0x0000000000082947 */ /* 0x002fea0003800000 */
[----:B------:R-:W1:Y:S02]  /*1a610*/  SYNCS.PHASECHK.TRANS64.TRYWAIT P2, [R3+URZ+0x22830], R8 ;  /* 0x02283008030075a7 */ /* 0x000e64000804017f */
[----:B-1----:R-:W-:Y:S05]  /*1a620*/  @!P2 BRA `(.L_x_1770) ;  /* 0x0000010c0000a947 */ /* 0x002fea0003800000 */
.L_x_1769:
[----:B------:R-:W-:Y:S05]  /*1a630*/  BSYNC B0 ;  /* 0x0000000000007941 */ /* 0x000fea0003800000 */
.L_x_1766:
        /* <DEDUP_REMOVED lines=51> */
.L_x_1772:
[----:B------:R-:W-:Y:S01]  /*1a970*/  SHF.L.U32 R3, R15, 0x1f, RZ ;  /* 0x0000001f0f037819 */ /* 0x000fe200000006ff */
[----:B------:R-:W-:-:S04]  /*1a980*/  IMAD R5, R14, 0x8, R16 ;  /* 0x000000080e057824 */ /* 0x000fc800078e0210 */
[----:B------:R0:W1:Y:S01]  /*1a990*/  SYNCS.PHASECHK.TRANS64.TRYWAIT P1, [R5+URZ+0x22850], R3 ;  /* 0x02285003050075a7 */ /* 0x000062000802017f */
[----:B------:R-:W-:Y:S05]  /*1a9a0*/  @!P0 BRA `(.L_x_1773) ;  /* 0x0000000000048947 */ /* 0x000fea0003800000 */
[----:B------:R-:W-:Y:S01]  /*1a9b0*/  BPT.TRAP 0x1 ;  /* 0x000000040000795c */ /* 0x000fe20000300000 */
.L_x_1773:
[----:B-1----:R-:W-:Y:S05]  /*1a9c0*/  @P1 BRA `(.L_x_1771) ;  /* 0x0000000000081947 */ /* 0x002fea0003800000 */
[----:B------:R-:W1:Y:S02]  /*1a9d0*/  SYNCS.PHASECHK.TRANS64.TRYWAIT P1, [R5+URZ+0x22850], R3 ;  /* 0x02285003050075a7 */ /* 0x000e64000802017f */
[----:B-1----:R-:W-:Y:S05]  /*1a9e0*/  @!P1 BRA `(.L_x_1774) ;  /* 0x0000010800249947 */ /* 0x002fea0003800000 */
.L_x_1771:
        /* <DEDUP_REMOVED lines=39> */
.L_x_1775:
[----:B0-----:R-:W0:Y:S01]  /*1ac60*/  LDC R3, c[0x0][0x448] ;  /* 0x00011200ff037b82 */ /* 0x001e220000000800 */
[----:B------:R-:W-:Y:S01]  /*1ac70*/  IMAD.IADD R5, R198, 0x1, R178 ;  /* 0x00000001c6057824 */ /* 0x000fe200078e02b2 */
[----:B------:R-:W-:Y:S01]  /*1ac80*/  ISETP.GE.AND P3, PT, R194, 0x1, PT ;  /* 0x00000001c200780c */ /* 0x000fe20003f66270 */
[----:B------:R-:W-:Y:S01]  /*1ac90*/  ULOP3.LUT UR6, URZ, UR32, URZ, 0x33, !UPT ;  /* 0x000000203f067292 */ /* 0x000fe2000f8e333f */
[----:B0-----:R-:W-:-:S13]  /*1aca0*/  ISETP.NE.AND P1, PT, R3, 0x1, PT ;  /* 0x000000010300780c */ /* 0x001fda0003f25270 */
[----:B------:R-:W0:Y:S08]  /*1acb0*/  @P1 LDC R8, c[0x0][0x44c] ;  /* 0x00011300ff081b82 */ /* 0x000e300000000800 */
[----:B------:R-:W1:Y:S01]  /*1acc0*/  @P1 LDC R3, c[0x0][0x450] ;  /* 0x00011400ff031b82 */ /* 0x000e620000000800 */
[----:B0-----:R-:W-:-:S05]  /*1acd0*/  @P1 IMAD.HI.U32 R8, R5, R8, RZ ;  /* 0x0000000805081227 */ /* 0x001fca00078e00ff */
[----:B-1----:R-:W-:Y:S01]  /*1ace0*/  @P1 SHF.R.U32.HI R5, RZ, R3, R8 ;  /* 0x00000003ff051219 */ /* 0x002fe20000011608 */
[----:B------:R-:W-:Y:S02]  /*1acf0*/  IMAD R3, R23, 0x8, R16 ;  /* 0x0000000817037824 */ /* 0x000fe400078e0210 */
[----:B------:R-:W-:Y:S02]  /*1ad00*/  IMAD.U32 R8, RZ, RZ, UR38 ;  /* 0x00000026ff087e24 */ /* 0x000fe4000f8e00ff */
[----:B------:R-:W-:Y:S01]  /*1ad10*/  VIADD R3, R3, 0x22840 ;  /* 0x0002284003037836 */ /* 0x000fe20000000000 */
[----:B------:R-:W0:Y:S04]  /*1ad20*/  SHFL.IDX PT, R21, R5, RZ, 0x1c1f ;  /* 0x001c1fff05157589 */ /* 0x000e2800000e0000 */
[----:B------:R-:W-:-:S04]  /*1ad30*/  PRMT R3, R8, 0x654, R3 ;  /* 0x0000065408037816 */ /* 0x000fc80000000003 */
[----:B------:R1:W-:Y:S02]  /*1ad40*/  SYNCS.ARRIVE.TRANS64.RED.A1T0 RZ, [R3+URZ], RZ ;  /* 0x000000ff03ff79a7 */ /* 0x0003e4000810043f */
[----:B-1----:R-:W-:-:S05]  /*1ad50*/  IMAD.SHL.U32 R3, R6, 0x80, RZ ;  /* 0x0000008006037824 */ /* 0x002fca00078e00ff */
[----:B------:R-:W-:-:S04]  /*1ad60*/  IADD3 R11, -R171, 0x1, -R3 ;  /* 0x00000001ab0b7810 */ /* 0x000fc80007ffe903 */
[----:B------:R-:W-:-:S05]  /*1ad70*/  IADD3 R11, -R170, R11, R172 ;  /* 0x0000000baa0b7210 */ /* 0x000fca0007ffe1ac */
[C---:B------:R-:W-:Y:S02]  /*1ad80*/  VIADD R10, R11.reuse, UR31 ;  /* 0x0000001f0b0a7c36 */ /* 0x040fe40008000000 */
[----:B------:R-:W-:Y:S02]  /*1ad90*/  VIADD R11, R11, UR6 ;  /* 0x000000060b0b7c36 */ /* 0x000fe40008000000 */
[--C-:B0-----:R-:W-:Y:S02]  /*1ada0*/  IMAD.IADD R15, R10, 0x1, R21.reuse ;  /* 0x000000010a0f7824 */ /* 0x101fe400078e0215 */
[----:B------:R-:W-:Y:S01]  /*1adb0*/  IMAD.IADD R20, R11, 0x1, R21 ;  /* 0x000000010b147824 */ /* 0x000fe200078e0215 */
[----:B------:R-:W-:Y:S06]  /*1adc0*/  @!P3 BRA `(.L_x_1776) ;  /* 0x000000000058b947 */ /* 0x000fec0003800000 */
        /* <DEDUP_REMOVED lines=12> */
.L_x_1778:
[----:B------:R-:W-:-:S05]  /*1ae90*/  IMAD.U32 R152, RZ, RZ, UR28 ;  /* 0x0000001cff987e24 */ /* 0x000fca000f8e00ff */
[----:B------:R-:W-:-:S13]  /*1aea0*/  ISETP.NE.AND P1, PT, R152, 0x1, PT ;  /* 0x000000019800780c */ /* 0x000fda0003f25270 */
[----:B------:R-:W0:Y:S02]  /*1aeb0*/  @P1 LDC.64 R8, c[0x0][0x9e8] ;  /* 0x00027a00ff081b82 */ /* 0x000e240000000a00 */
[----:B0-----:R-:W-:-:S05]  /*1aec0*/  @P1 IMAD.HI.U32 R8, R21, R8, RZ ;  /* 0x0000000815081227 */ /* 0x001fca00078e00ff */
[----:B------:R-:W-:-:S07]  /*1aed0*/  @P1 SHF.R.U32.HI R21, RZ, R9, R8 ;  /* 0x00000009ff151219 */ /* 0x000fce0000011608 */
.L_x_1779:
[----:B------:R-:W-:Y:S05]  /*1aee0*/  BSYNC B0 ;  /* 0x0000000000007941 */ /* 0x000fea0003800000 */
.L_x_1777:
[----:B------:R-:W-:-:S04]  /*1aef0*/  IMAD R21, R21, R152, -R3 ;  /* 0x0000009815157224 */ /* 0x000fc800078e0a03 */
[----:B------:R-:W-:-:S05]  /*1af00*/  IMAD.IADD R21, R21, 0x1, -R171 ;  /* 0x0000000115157824 */ /* 0x000fca00078e0aab */
[----:B------:R-:W-:Y:S02]  /*1af10*/  VIMNMX R20, R20, R21, !PT ;  /* 0x0000001514147248 */ /* 0x000fe40007fe0100 */
[----:B------:R-:W-:-:S07]  /*1af20*/  VIADDMNMX R15, R21, R152, R15, PT ;  /* 0x00000098150f7246 */ /* 0x000fce000380010f */
.L_x_1776:
        /* <DEDUP_REMOVED lines=113> */
.L_x_1782:
[----:B------:R-:W-:-:S05]  /*1b640*/  IMAD.U32 R15, RZ, RZ, UR28 ;  /* 0x0000001cff0f7e24 */ /* 0x000fca000f8e00ff */
[----:B------:R-:W-:-:S13]  /*1b650*/  ISETP.NE.AND P1, PT, R15, 0x1, PT ;  /* 0x000000010f00780c */ /* 0x000fda0003f25270 */
[----:B------:R-:W0:Y:S02]  /*1b660*/  @P1 LDC.64 R8, c[0x0][0x9e8] ;  /* 0x00027a00ff081b82 */ /* 0x000e240000000a00 */
[----:B0-----:R-:W-:-:S05]  /*1b670*/  @P1 IMAD.HI.U32 R8, R5, R8, RZ ;  /* 0x0000000805081227 */ /* 0x001fca00078e00ff */
[----:B------:R-:W-:-:S07]  /*1b680*/  @P1 SHF.R.U32.HI R5, RZ, R9, R8 ;  /* 0x00000009ff051219 */ /* 0x000fce0000011608 */
.L_x_1783:
[----:B------:R-:W-:Y:S05]  /*1b690*/  BSYNC B0 ;  /* 0x0000000000007941 */ /* 0x000fea0003800000 */
.L_x_1781:
[----:B------:R-:W-:-:S04]  /*1b6a0*/  IMAD R3, R5, R15, -R3 ;  /* 0x0000000f05037224 */ /* 0x000fc800078e0a03 */
[----:B------:R-:W-:-:S05]  /*1b6b0*/  IMAD.IADD R3, R3, 0x1, -R171 ;  /* 0x0000000103037824 */ /* 0x000fca00078e0aab */
[----:B------:R-:W-:Y:S02]  /*1b6c0*/  VIMNMX R11, R11, R3, !PT ;  /* 0x000000030b0b7248 */ /* 0x000fe40007fe0100 */
[----:B------:R-:W-:-:S07]  /*1b6d0*/  VIADDMNMX R10, R3, R15, R10, PT ;  /* 0x0000000f030a7246 */ /* 0x000fce000380010a */
.L_x_1780:
[----:B------:R-:W-:Y:S02]  /*1b6e0*/  FMNMX.FTZ R3, R24, R13, !PT ;  /* 0x0000000d18037209 */ /* 0x000fe40007810000 */
[----:B------:R-:W-:Y:S02]  /*1b6f0*/  ISETP.GT.AND P4, PT, R11, 0x68, P5 ;  /* 0x000000680b00780c */ /* 0x000fe40002f84270 */
[----:B------:R-:W-:Y:S02]  /*1b700*/  FMNMX.FTZ R3, R25, R3, !PT ;  /* 0x0000000319037209 */ /* 0x000fe40007810000 */
[----:B------:R-:W-:Y:S02]  /*1b710*/  ISETP.LT.OR P4, PT, R10, 0x69, P4 ;  /* 0x000000690a00780c */ /* 0x000fe40002781670 */
[----:B------:R-:W-:Y:S02]  /*1b720*/  FMNMX.FTZ R3, R28, R3, !PT ;  /* 0x000000031c037209 */ /* 0x000fe40007810000 */
[----:B------:R-:W-:-:S02]  /*1b730*/  LOP3.LUT R17, R17, 0xbfffffff, RZ, 0xc0, !PT ;  /* 0xbfffffff11117812 */ /* 0x000fc400078ec0ff */
[----:B------:R-:W-:Y:S02]  /*1b740*/  FMNMX.FTZ R3, R29, R3, !PT ;  /* 0x000000031d037209 */ /* 0x000fe40007810000 */
[----:B------:R-:W-:Y:S02]  /*1b750*/  @P0 LOP3.LUT R17, R17, 0x40000000, RZ, 0xfc, !PT ;  /* 0x4000000011110812 */ /* 0x000fe400078efcff */
[----:B------:R-:W-:Y:S02]  /*1b760*/  FMNMX.FTZ R3, R32, R3, !PT ;  /* 0x0000000320037209 */ /* 0x000fe40007810000 */
[----:B------:R-:W-:Y:S02]  /*1b770*/  ISETP.GT.AND P1, PT, R11, 0x1, P5 ;  /* 0x000000010b00780c */ /* 0x000fe40002f24270 */
[----:B------:R-:W-:Y:S02]  /*1b780*/  FMNMX.FTZ R3, R33, R3, !PT ;  /* 0x0000000321037209 */ /* 0x000fe40007810000 */
[----:B------:R-:W-:-:S02]  /*1b790*/  ISETP.LT.OR P1, PT, R10, 0x2, P1 ;  /* 0x000000020a00780c */ /* 0x000fc40000f21670 */
[----:B------:R-:W-:Y:S02]  /*1b7a0*/  FMNMX.FTZ R3, R36, R3, !PT ;  /* 0x0000000324037209 */ /* 0x000fe40007810000 */
[----:B------:R-:W-:Y:S02]  /*1b7b0*/  LOP3.LUT R17, R17, 0xfffffffd, RZ, 0xc0, !PT ;  /* 0xfffffffd11117812 */ /* 0x000fe400078ec0ff */
[----:B------:R-:W-:Y:S02]  /*1b7c0*/  FMNMX.FTZ R3, R37, R3, !PT ;  /* 0x0000000325037209 */ /* 0x000fe40007810000 */
[C---:B------:R-:W-:Y:S02]  /*1b7d0*/  ISETP.GT.AND P2, PT, R11.reuse, 0x8, P5 ;  /* 0x000000080b00780c */ /* 0x040fe40002f44270 */
[----:B------:R-:W-:Y:S02]  /*1b7e0*/  FMNMX.FTZ R3, R40, R3, !PT ;  /* 0x0000000328037209 */ /* 0x000fe40007810000 */
[----:B------:R-:W-:-:S02]  /*1b7f0*/  ISETP.GT.AND P6, PT, R11, 0x69, P5 ;  /* 0x000000690b00780c */ /* 0x000fc40002fc4270 */
[----:B------:R-:W-:Y:S02]  /*1b800*/  FMNMX.FTZ R3, R41, R3, !PT ;  /* 0x0000000329037209 */ /* 0x000fe40007810000 */
[----:B------:R-:W-:Y:S02]  /*1b810*/  FSEL R27, R27, -INF , !P1 ;  /* 0xff8000001b1b7808 */ /* 0x000fe40004800000 */
[----:B------:R-:W-:Y:S02]  /*1b820*/  FMNMX.FTZ R3, R44, R3, !PT ;  /* 0x000000032c037209 */ /* 0x000fe40007810000 */
[----:B------:R-:W-:Y:S02]  /*1b830*/  ISETP.GT.AND P0, PT, R11, RZ, P5 ;  /* 0x000000ff0b00720c */ /* 0x000fe40002f04270 */
[----:B------:R-:W-:Y:S02]  /*1b840*/  FMNMX.FTZ R3, R45, R3, !PT ;  /* 0x000000032d037209 */ /* 0x000fe40007810000 */
[----:B------:R-:W-:-:S02]  /*1b850*/  @P4 LOP3.LUT R17, R17, 0x2, RZ, 0xfc, !PT ;  /* 0x0000000211114812 */ /* 0x000fc400078efcff */
[----:B------:R-:W-:Y:S02]  /*1b860*/  FMNMX.FTZ R3, R48, R3, !PT ;  /* 0x0000000330037209 */ /* 0x000fe40007810000 */
[----:B------:R-:W-:Y:S02]  /*1b870*/  ISETP.GT.AND P1, PT, R11, 0x9, P5 ;  /* 0x000000090b00780c */ /* 0x000fe40002f24270 */
[----:B------:R-:W-:Y:S02]  /*1b880*/  FMNMX.FTZ R3, R49, R3, !PT ;  /* 0x0000000331037209 */ /* 0x000fe40007810000 */
[----:B------:R-:W-:Y:S02]  /*1b890*/  ISETP.LT.OR P2, PT, R10, 0x9, P2 ;  /* 0x000000090a00780c */ /* 0x000fe40001741670 */
[----:B------:R-:W-:Y:S02]  /*1b8a0*/  FMNMX.FTZ R3, R52, R3, !PT ;  /* 0x0000000334037209 */ /* 0x000fe40007810000 */
[----:B------:R-:W-:-:S02]  /*1b8b0*/  ISETP.LT.OR P4, PT, R10, 0x6a, P6 ;  /* 0x0000006a0a00780c */ /* 0x000fc40003781670 */
[----:B------:R-:W-:Y:S02]  /*1b8c0*/  FMNMX.FTZ R3, R53, R3, !PT ;  /* 0x0000000335037209 */ /* 0x000fe40007810000 */
[----:B------:R-:W-:Y:S02]  /*1b8d0*/  ISETP.LT.OR P0, PT, R10, 0x1, P0 ;  /* 0x000000010a00780c */ /* 0x000fe40000701670 */
        /* <DEDUP_REMOVED lines=13> */
[C---:B------:R-:W-:Y:S02]  /*1b9b0*/  ISETP.LT.OR P2, PT, R10.reuse, 0x11, P2 ;  /* 0x000000110a00780c */ /* 0x040fe40001741670 */
[----:B------:R-:W-:Y:S02]  /*1b9c0*/  FMNMX.FTZ R3, R69, R3, !PT ;  /* 0x0000000345037209 */ /* 0x000fe40007810000 */
[----:B------:R-:W-:-:S02]  /*1b9d0*/  ISETP.LT.OR P1, PT, R10, 0x12, P1 ;  /* 0x000000120a00780c */ /* 0x000fc40000f21670 */
[----:B------:R-:W-:Y:S02]  /*1b9e0*/  FMNMX.FTZ R3, R72, R3, !PT ;  /* 0x0000000348037209 */ /* 0x000fe40007810000 */
[----:B------:R-:W-:Y:S02]  /*1b9f0*/  FSEL R34, R34, -INF , !P2 ;  /* 0xff80000022227808 */ /* 0x000fe40005000000 */
[----:B------:R-:W-:Y:S02]  /*1ba00*/  FMNMX.FTZ R3, R73, R3, !PT ;  /* 0x0000000349037209 */ /* 0x000fe40007810000 */
[----:B------:R-:W-:Y:S02]  /*1ba10*/  ISETP.GT.AND P2, PT, R11, 0x18, P5 ;  /* 0x000000180b00780c */ /* 0x000fe40002f44270 */
        /* <DEDUP_REMOVED lines=12> */
[----:B------:R-:W-:Y:S01]  /*1bae0*/  FSEL R39, R39, -INF , !P1 ;  /* 0xff80000027277808 */ /* 0x000fe20004800000 */
[----:B------:R-:W0:Y:S01]  /*1baf0*/  SHFL.BFLY PT, R5, R3, 0x2, 0x1f ;  /* 0x0c401f0003057f89 */ /* 0x000e2200000e0000 */
[----:B------:R-:W-:-:S02]  /*1bb00*/  ISETP.GT.AND P1, PT, R11, 0x21, P5 ;  /* 0x000000210b00780c */ /* 0x000fc40002f24270 */
[C---:B------:R-:W-:Y:S02]  /*1bb10*/  ISETP.LT.OR P2, PT, R10.reuse, 0x21, P2 ;  /* 0x000000210a00780c */ /* 0x040fe40001741670 */
[----:B------:R-:W-:Y:S02]  /*1bb20*/  ISETP.LT.OR P1, PT, R10, 0x22, P1 ;  /* 0x000000220a00780c */ /* 0x000fe40000f21670 */
[----:B------:R-:W-:Y:S02]  /*1bb30*/  FSEL R42, R42, -INF , !P2 ;  /* 0xff8000002a2a7808 */ /* 0x000fe40005000000 */
[----:B------:R-:W-:Y:S02]  /*1bb40*/  ISETP.GT.AND P2, PT, R11, 0x28, P5 ;  /* 0x000000280b00780c */ /* 0x000fe40002f44270 */
[----:B------:R-:W-:Y:S02]  /*1bb50*/  FSEL R43, R43, -INF , !P1 ;  /* 0xff8000002b2b7808 */ /* 0x000fe40004800000 */
[----:B------:R-:W-:-:S02]  /*1bb60*/  ISETP.GT.AND P1, PT, R11, 0x29, P5 ;  /* 0x000000290b00780c */ /* 0x000fc40002f24270 */
[C---:B------:R-:W-:Y:S02]  /*1bb70*/  ISETP.LT.OR P2, PT, R10.reuse, 0x29, P2 ;  /* 0x000000290a00780c */ /* 0x040fe40001741670 */
[----:B------:R-:W-:Y:S02]  /*1bb80*/  ISETP.LT.OR P1, PT, R10, 0x2a, P1 ;  /* 0x0000002a0a00780c */ /* 0x000fe40000f21670 */
[----:B------:R-:W-:Y:S02]  /*1bb90*/  FSEL R46, R46, -INF , !P2 ;  /* 0xff8000002e2e7808 */ /* 0x000fe40005000000 */
[----:B------:R-:W-:Y:S02]  /*1bba0*/  ISETP.GT.AND P2, PT, R11, 0x30, P5 ;  /* 0x000000300b00780c */ /* 0x000fe40002f44270 */
[----:B------:R-:W-:Y:S02]  /*1bbb0*/  FSEL R47, R47, -INF , !P1 ;  /* 0xff8000002f2f7808 */ /* 0x000fe40004800000 */
[----:B0-----:R-:W-:-:S02]  /*1bbc0*/  FMNMX.FTZ R3, R3, R5, !PT ;  /* 0x0000000503037209 */ /* 0x001fc40007810000 */
[C---:B------:R-:W-:Y:S02]  /*1bbd0*/  ISETP.GT.AND P1, PT, R11.reuse, 0x31, P5 ;  /* 0x000000310b00780c */ /* 0x040fe40002f24270 */
[C---:B------:R-:W-:Y:S01]  /*1bbe0*/  ISETP.LT.OR P2, PT, R10.reuse, 0x31, P2 ;  /* 0x000000310a00780c */ /* 0x040fe20001741670 */
[----:B------:R-:W0:Y:S01]  /*1bbf0*/  SHFL.BFLY PT, R5, R3, 0x1, 0x1f ;  /* 0x0c201f0003057f89 */ /* 0x000e2200000e0000 */
[----:B------:R-:W-:Y:S02]  /*1bc00*/  ISETP.LT.OR P1, PT, R10, 0x32, P1 ;  /* 0x000000320a00780c */ /* 0x000fe40000f21670 */
[----:B------:R-:W-:Y:S02]  /*1bc10*/  FSEL R50, R50, -INF , !P2 ;  /* 0xff80000032327808 */ /* 0x000fe40005000000 */
[----:B------:R-:W-:Y:S02]  /*1bc20*/  ISETP.GT.AND P2, PT, R11, 0x38, P5 ;  /* 0x000000380b00780c */ /* 0x000fe40002f44270 */
[----:B------:R-:W-:-:S02]  /*1bc30*/  FSEL R51, R51, -INF , !P1 ;  /* 0xff80000033337808 */ /* 0x000fc40004800000 */
[C---:B------:R-:W-:Y:S02]  /*1bc40*/  ISETP.GT.AND P1, PT, R11.reuse, 0x39, P5 ;  /* 0x000000390b00780c */ /* 0x040fe40002f24270 */
[C---:B------:R-:W-:Y:S02]  /*1bc50*/  ISETP.LT.OR P2, PT, R10.reuse, 0x39, P2 ;  /* 0x000000390a00780c */ /* 0x040fe40001741670 */
[----:B------:R-:W-:Y:S02]  /*1bc60*/  ISETP.LT.OR P1, PT, R10, 0x3a, P1 ;  /* 0x0000003a0a00780c */ /* 0x000fe40000f21670 */
[----:B------:R-:W-:Y:S02]  /*1bc70*/  FSEL R54, R54, -INF , !P2 ;  /* 0xff80000036367808 */ /* 0x000fe40005000000 */
[----:B------:R-:W-:Y:S02]  /*1bc80*/  ISETP.GT.AND P2, PT, R11, 0x40, P5 ;  /* 0x000000400b00780c */ /* 0x000fe40002f44270 */
[----:B------:R-:W-:-:S02]  /*1bc90*/  FSEL R55, R55, -INF , !P1 ;  /* 0xff80000037377808 */ /* 0x000fc40004800000 */
[----:B------:R-:W-:Y:S02]  /*1bca0*/  ISETP.GT.AND P1, PT, R11, 0x41, P5 ;  /* 0x000000410b00780c */ /* 0x000fe40002f24270 */
[C---:B------:R-:W-:Y:S02]  /*1bcb0*/  ISETP.LT.OR P2, PT, R10.reuse, 0x41, P2 ;  /* 0x000000410a00780c */ /* 0x040fe40001741670 */
[----:B0-----:R-:W-:Y:S02]  /*1bcc0*/  FMNMX.FTZ R3, R3, R5, !PT ;  /* 0x0000000503037209 */ /* 0x001fe40007810000 */
[----:B------:R-:W-:Y:S02]  /*1bcd0*/  ISETP.LT.OR P1, PT, R10, 0x42, P1 ;  /* 0x000000420a00780c */ /* 0x000fe40000f21670 */
[----:B------:R-:W-:Y:S01]  /*1bce0*/  FSETP.NEU.FTZ.AND P6, PT, R3, -INF , PT ;  /* 0xff8000000300780b */ /* 0x000fe20003fdd000 */
[----:B------:R-:W-:-:S01]  /*1bcf0*/  FFMA.FTZ R5, R2, R3, -8 ;  /* 0xc100000002057423 */ /* 0x000fc20000010003 */
[----:B------:R-:W-:-:S02]  /*1bd00*/  FSEL R58, R58, -INF , !P2 ;  /* 0xff8000003a3a7808 */ /* 0x000fc40005000000 */
[----:B------:R-:W-:Y:S02]  /*1bd10*/  ISETP.GT.AND P2, PT, R11, 0x48, P5 ;  /* 0x000000480b00780c */ /* 0x000fe40002f44270 */
[----:B------:R-:W-:Y:S02]  /*1bd20*/  FSEL R5, R5, RZ, P6 ;  /* 0x000000ff05057208 */ /* 0x000fe40003000000 */
[----:B------:R-:W-:Y:S02]  /*1bd30*/  FSEL R59, R59, -INF , !P1 ;  /* 0xff8000003b3b7808 */ /* 0x000fe40004800000 */
[----:B------:R-:W-:Y:S01]  /*1bd40*/  ISETP.GT.AND P1, PT, R11, 0x49, P5 ;  /* 0x000000490b00780c */ /* 0x000fe20002f24270 */
        /* <DEDUP_REMOVED lines=31> */
[----:B------:R-:W-:Y:S01]  /*1bf40*/  FFMA.FTZ R85, R2, R85, -R5 ;  /* 0x0000005502557223 */ /* 0x000fe20000010805 */
[----:B------:R-:W-:Y:S01]  /*1bf50*/  FMNMX.FTZ R5, R26, R12, !PT ;  /* 0x0000000c1a057209 */ /* 0x000fe20007810000 */
[----:B------:R-:W-:Y:S01]  /*1bf60*/  MUFU.EX2 R24, R24 ;  /* 0x0000001800187308 */ /* 0x000fe20000000800 */
[----:B------:R-:W-:-:S02]  /*1bf70*/  ISETP.LT.OR P2, PT, R10, 0x49, P2 ;  /* 0x000000490a00780c */ /* 0x000fc40001741670 */
[----:B------:R-:W-:Y:S02]  /*1bf80*/  FMNMX.FTZ R5, R27, R5, !PT ;  /* 0x000000051b057209 */ /* 0x000fe40007810000 */
[----:B------:R-:W-:Y:S02]  /*1bf90*/  ISETP.LT.OR P1, PT, R10, 0x4a, P1 ;  /* 0x0000004a0a00780c */ /* 0x000fe40000f21670 */
[----:B------:R-:W-:Y:S01]  /*1bfa0*/  FMNMX.FTZ R5, R30, R5, !PT ;  /* 0x000000051e057209 */ /* 0x000fe20007810000 */
[----:B------:R-:W-:Y:S01]  /*1bfb0*/  MUFU.EX2 R25, R25 ;  /* 0x0000001900197308 */ /* 0x000fe20000000800 */
[----:B------:R-:W-:Y:S02]  /*1bfc0*/  FSEL R62, R62, -INF , !P2 ;  /* 0xff8000003e3e7808 */ /* 0x000fe40005000000 */
[----:B------:R-:W-:Y:S02]  /*1bfd0*/  FMNMX.FTZ R5, R31, R5, !PT ;  /* 0x000000051f057209 */ /* 0x000fe40007810000 */
[----:B------:R-:W-:-:S02]  /*1bfe0*/  ISETP.GT.AND P2, PT, R11, 0x50, P5 ;  /* 0x000000500b00780c */ /* 0x000fc40002f44270 */
[----:B------:R-:W-:Y:S01]  /*1bff0*/  FMNMX.FTZ R5, R34, R5, !PT ;  /* 0x0000000522057209 */ /* 0x000fe20007810000 */
[----:B------:R-:W-:Y:S01]  /*1c000*/  MUFU.EX2 R28, R28 ;  /* 0x0000001c001c7308 */ /* 0x000fe20000000800 */
[----:B------:R-:W-:Y:S02]  /*1c010*/  FSEL R63, R63, -INF , !P1 ;  /* 0xff8000003f3f7808 */ /* 0x000fe40004800000 */
[----:B------:R-:W-:Y:S02]  /*1c020*/  FMNMX.FTZ R5, R35, R5, !PT ;  /* 0x0000000523057209 */ /* 0x000fe40007810000 */
[----:B------:R-:W-:Y:S02]  /*1c030*/  ISETP.GT.AND P1, PT, R11, 0x51, P5 ;  /* 0x000000510b00780c */ /* 0x000fe40002f24270 */
        /* <DEDUP_REMOVED lines=39> */
[----:B------:R-:W-:-:S02]  /*1c2b0*/  FSEL R8, R3, RZ, P6 ;  /* 0x000000ff03087208 */ /* 0x000fc40003000000 */
[----:B------:R-:W-:Y:S01]  /*1c2c0*/  FMNMX.FTZ R5, R70, R5, !PT ;  /* 0x0000000546057209 */ /* 0x000fe20007810000 */
[----:B------:R-:W-:Y:S01]  /*1c2d0*/  MUFU.EX2 R45, R45 ;  /* 0x0000002d002d7308 */ /* 0x000fe20000000800 */
[----:B------:R-:W-:Y:S01]  /*1c2e0*/  FSEL R75, R75, -INF , !P1 ;  /* 0xff8000004b4b7808 */ /* 0x000fe20004800000 */
[----:B------:R-:W-:Y:S01]  /*1c2f0*/  FADD.FTZ R8, -R8, R13 ;  /* 0x0000000d08087221 */ /* 0x000fe20000010100 */
[----:B------:R-:W-:Y:S02]  /*1c300*/  FMNMX.FTZ R5, R71, R5, !PT ;  /* 0x0000000547057209 */ /* 0x000fe40007810000 */
[----:B------:R-:W-:Y:S01]  /*1c310*/  LOP3.LUT P6, RZ, R17, 0x2, RZ, 0xc0, !PT ;  /* 0x0000000211ff7812 */ /* 0x000fe200078cc0ff */
[----:B------:R-:W-:Y:S01]  /*1c320*/  FMUL.FTZ R8, R2, R8 ;  /* 0x0000000802087220 */ /* 0x000fe20000410000 */
[----:B------:R-:W-:Y:S01]  /*1c330*/  FMNMX.FTZ R5, R74, R5, !PT ;  /* 0x000000054a057209 */ /* 0x000fe20007810000 */
[----:B------:R-:W-:Y:S01]  /*1c340*/  MUFU.EX2 R48, R48 ;  /* 0x0000003000307308 */ /* 0x000fe20000000800 */
[----:B------:R-:W-:-:S02]  /*1c350*/  ISETP.GT.AND P3, PT, R11, 0x70, P5 ;  /* 0x000000700b00780c */ /* 0x000fc40002f64270 */
[----:B------:R-:W-:Y:S02]  /*1c360*/  FSEL R78, R78, -INF , !P6 ;  /* 0xff8000004e4e7808 */ /* 0x000fe40007000000 */
[----:B------:R-:W-:Y:S02]  /*1c370*/  FMNMX.FTZ R5, R75, R5, !PT ;  /* 0x000000054b057209 */ /* 0x000fe40007810000 */
[----:B------:R-:W-:Y:S01]  /*1c380*/  ISETP.GT.AND P2, PT, R11, 0x71, P5 ;  /* 0x000000710b00780c */ /* 0x000fe20002f44270 */
[----:B------:R-:W0:Y:S01]  /*1c390*/  MUFU.EX2 R8, R8 ;  /* 0x0000000800087308 */ /* 0x000e220000000800 */
[----:B------:R-:W-:Y:S02]  /*1c3a0*/  ISETP.LT.OR P3, PT, R10, 0x71, P3 ;  /* 0x000000710a00780c */ /* 0x000fe40001f61670 */
[----:B------:R-:W-:Y:S02]  /*1c3b0*/  FSEL R79, R79, -INF , !P4 ;  /* 0xff8000004f4f7808 */ /* 0x000fe40006000000 */
[----:B------:R-:W-:-:S02]  /*1c3c0*/  FMNMX.FTZ R5, R78, R5, !PT ;  /* 0x000000054e057209 */ /* 0x000fc40007810000 */
[----:B------:R-:W-:Y:S01]  /*1c3d0*/  ISETP.GT.AND P1, PT, R11, 0x78, P5 ;  /* 0x000000780b00780c */ /* 0x000fe20002f24270 */
[----:B------:R-:W-:Y:S01]  /*1c3e0*/  MUFU.EX2 R49, R49 ;  /* 0x0000003100317308 */ /* 0x000fe20000000800 */
[----:B------:R-:W-:Y:S02]  /*1c3f0*/  ISETP.LT.OR P2, PT, R10, 0x72, P2 ;  /* 0x000000720a00780c */ /* 0x000fe40001741670 */
[----:B------:R-:W-:Y:S02]  /*1c400*/  FSEL R82, R82, -INF , !P3 ;  /* 0xff80000052527808 */ /* 0x000fe40005800000 */
[----:B------:R-:W-:Y:S02]  /*1c410*/  FMNMX.FTZ R5, R79, R5, !PT ;  /* 0x000000054f057209 */ /* 0x000fe40007810000 */
[----:B------:R-:W-:Y:S01]  /*1c420*/  ISETP.GT.AND P5, PT, R11, 0x79, P5 ;  /* 0x000000790b00780c */ /* 0x000fe20002fa4270 */
[----:B------:R-:W-:Y:S01]  /*1c430*/  MUFU.EX2 R52, R52 ;  /* 0x0000003400347308 */ /* 0x000fe20000000800 */
[----:B------:R-:W-:Y:S01]  /*1c440*/  ISETP.LT.OR P1, PT, R10, 0x79, P1 ;  /* 0x000000790a00780c */ /* 0x000fe20000f21670 */
[----:B0-----:R-:W-:Y:S01]  /*1c450*/  FFMA.FTZ R4, R8, R4, R24 ;  /* 0x0000000408047223 */ /* 0x001fe20000010018 */
[----:B------:R-:W-:-:S02]  /*1c460*/  FSEL R83, R83, -INF , !P2 ;  /* 0xff80000053537808 */ /* 0x000fc40005000000 */
[----:B------:R-:W-:Y:S01]  /*1c470*/  FMNMX.FTZ R5, R82, R5, !PT ;  /* 0x0000000552057209 */ /* 0x000fe20007810000 */
[----:B------:R-:W-:-:S01]  /*1c480*/  FADD.FTZ R4, R25, R4 ;  /* 0x0000000419047221 */ /* 0x000fc20000010000 */
[----:B------:R-:W-:Y:S01]  /*1c490*/  ISETP.LT.OR P5, PT, R10, 0x7a, P5 ;  /* 0x0000007a0a00780c */ /* 0x000fe20002fa1670 */
[----:B------:R-:W-:Y:S01]  /*1c4a0*/  MUFU.EX2 R53, R53 ;  /* 0x0000003500357308 */ /* 0x000fe20000000800 */
[----:B------:R-:W-:Y:S02]  /*1c4b0*/  FSEL R86, R86, -INF , !P1 ;  /* 0xff80000056567808 */ /* 0x000fe40004800000 */
[----:B------:R-:W-:Y:S02]  /*1c4c0*/  FMNMX.FTZ R5, R83, R5, !PT ;  /* 0x0000000553057209 */ /* 0x000fe40007810000 */
[----:B------:R-:W-:Y:S02]  /*1c4d0*/  FSEL R87, R87, -INF , !P5 ;  /* 0xff80000057577808 */ /* 0x000fe40006800000 */
[----:B------:R-:W-:Y:S01]  /*1c4e0*/  FMNMX.FTZ R5, R86, R5, !PT ;  /* 0x0000000556057209 */ /* 0x000fe20007810000 */
[----:B------:R-:W-:Y:S01]  /*1c4f0*/  MUFU.EX2 R56, R56 ;  /* 0x0000003800387308 */ /* 0x000fe20000000800 */
[----:B------:R-:W-:-:S02]  /*1c500*/  LOP3.LUT P0, RZ, R17, 0x40000000, RZ, 0xc0, !PT ;  /* 0x4000000011ff7812 */ /* 0x000fc4000780c0ff */
[----:B------:R-:W-:-:S05]  /*1c510*/  FMNMX.FTZ R5, R87, R5, !PT ;  /* 0x0000000557057209 */ /* 0x000fca0007810000 */
[----:B------:R-:W0:Y:S01]  /*1c520*/  SHFL.BFLY PT, R9, R5, 0x2, 0x1f ;  /* 0x0c401f0005097f89 */ /* 0x000e2200000e0000 */
        /* <DEDUP_REMOVED lines=10> */
[----:B------:R-:W-:Y:S01]  /*1c5d0*/  FSETP.NEU.FTZ.AND P1, PT, R5, -INF , PT ;  /* 0xff8000000500780b */ /* 0x000fe20003f3d000 */
[----:B------:R-:W-:-:S02]  /*1c5e0*/  FFMA.FTZ R10, R2, R5, -8 ;  /* 0xc1000000020a7423 */ /* 0x000fc40000010005 */
[----:B------:R-:W-:Y:S01]  /*1c5f0*/  MUFU.EX2 R72, R72 ;  /* 0x0000004800487308 */ /* 0x000fe20000000800 */
[----:B------:R-:W-:Y:S02]  /*1c600*/  FSEL R9, R5, RZ, P1 ;  /* 0x000000ff05097208 */ /* 0x000fe40000800000 */
[----:B------:R-:W-:-:S03]  /*1c610*/  FSEL R11, R10, RZ, P1 ;  /* 0x000000ff0a0b7208 */ /* 0x000fc60000800000 */
[----:B------:R-:W-:Y:S02]  /*1c620*/  FADD.FTZ R9, -R9, R12 ;  /* 0x0000000c09097221 */ /* 0x000fe40000010100 */
[----:B------:R-:W-:Y:S01]  /*1c630*/  MUFU.EX2 R73, R73 ;  /* 0x0000004900497308 */ /* 0x000fe20000000800 */
[----:B------:R-:W-:-:S01]  /*1c640*/  FFMA.FTZ R26, R2, R26, -R11 ;  /* 0x0000001a021a7223 */ /* 0x000fc2000001080b */
[C-C-:B------:R-:W-:Y:S01]  /*1c650*/  FFMA.FTZ R27, R2.reuse, R27, -R11.reuse ;  /* 0x0000001b021b7223 */ /* 0x140fe2000001080b */
[C---:B------:R-:W-:Y:S01]  /*1c660*/  FMUL.FTZ R9, R2.reuse, R9 ;  /* 0x0000000902097220 */ /* 0x040fe20000410000 */
        /* <DEDUP_REMOVED lines=34> */
[----:B------:R-:W-:-:S02]  /*1c890*/  FFMA.FTZ R11, R2, R87, -R11 ;  /* 0x00000057020b7223 */ /* 0x000fc4000001080b */
        /* <DEDUP_REMOVED lines=94> */
[----:B0-----:R-:W-:-:S03]  /*1ce80*/  FADD.FTZ R4, R85, R0 ;  /* 0x0000000055047221 */ /* 0x001fc60000010000 */
[----:B-1----:R-:W-:Y:S01]  /*1ce90*/  FADD.FTZ R0, R11, R10 ;  /* 0x0000000a0b007221 */ /* 0x002fe20000010000 */
[----:B------:R-:W-:Y:S06]  /*1cea0*/  @!P0 BRA `(.L_x_1784) ;  /* 0x0000000000048947 */ /* 0x000fec0003800000 */
[----:B------:R-:W-:Y:S01]  /*1ceb0*/  BPT.TRAP 0x1 ;  /* 0x000000040000795c */ /* 0x000fe20000300000 */
.L_x_1784:
        /* <DEDUP_REMOVED lines=105> */
[----:B------:R-:W-:Y:S02]  /*1d550*/  IMAD.MOV.U32 R15, RZ, RZ, R168 ;  /* 0x000000ffff0f7224 */ /* 0x000fe400078e00a8 */
[----:B------:R-:W-:Y:S01]  /*1d560*/  IMAD.MOV.U32 R14, RZ, RZ, R23 ;  /* 0x000000ffff0e7224 */ /* 0x000fe200078e0017 */
[----:B0-----:R-:W-:Y:S06]  /*1d570*/  @P1 BRA `(.L_x_1785) ;  /* 0xffffffcc00dc1947 */ /* 0x001fec000383ffff */
.L_x_1765:
[----:B------:R-:W-:Y:S05]  /*1d580*/  WARPSYNC.ALL ;  /* 0x0000000000007948 */ /* 0x000fea0003800000 */
[----:B------:R-:W-:Y:S06]  /*1d590*/  BAR.ARV 0x8, 0x180 ;  /* 0x0206000000007b1d */ /* 0x000fec0000002000 */
[----:B------:R-:W-:Y:S05]  /*1d5a0*/  @!P0 BRA `(.L_x_1786) ;  /* 0x0000000000048947 */ /* 0x000fea0003800000 */
[----:B------:R-:W-:Y:S01]  /*1d5b0*/  BPT.TRAP 0x1 ;  /* 0x000000040000795c */ /* 0x000fe20000300000 */
.L_x_1786:
[----:B------:R-:W-:Y:S01]  /*1d5c0*/  IMAD R14, R23, 0x8, R16 ;  /* 0x00000008170e7824 */ /* 0x000fe200078e0210 */
[----:B------:R-:W-:-:S04]  /*1d5d0*/  SHF.L.U32 R7, R168, 0x1f, RZ ;  /* 0x0000001fa8077819 */ /* 0x000fc800000006ff */
[----:B------:R0:W1:Y:S01]  /*1d5e0*/  SYNCS.PHASECHK.TRANS64.TRYWAIT P1, [R14+URZ+0x22850], R7 ;  /* 0x022850070e0075a7 */ /* 0x000062000802017f */
[----:B------:R-:W-:Y:S05]  /*1d5f0*/  @!P0 BRA `(.L_x_1787) ;  /* 0x0000000000048947 */ /* 0x000fea0003800000 */
[----:B------:R-:W-:Y:S01]  /*1d600*/  BPT.TRAP 0x1 ;  /* 0x000000040000795c */ /* 0x000fe20000300000 */
.L_x_1787:
[----:B------:R-:W-:-:S05]  /*1d610*/  VIADD R16, R16, 0x400 ;  /* 0x0000040010107836 */ /* 0x000fca0000000000 */
[----:B------:R-:W-:-:S04]  /*1d620*/  SHF.R.U32.HI R16, RZ, 0x4, R16 ;  /* 0x00000004ff107819 */ /* 0x000fc80000011610 */
[----:B------:R-:W-:-:S04]  /*1d630*/  LOP3.LUT R16, R16, 0x3fff, RZ, 0xc0, !PT ;  /* 0x00003fff10107812 */ /* 0x000fc800078ec0ff */
[----:B------:R-:W-:Y:S01]  /*1d640*/  LOP3.LUT R16, R16, 0x10000, RZ, 0xfc, !PT ;  /* 0x0001000010107812 */ /* 0x000fe200078efcff */
[----:B-1----:R-:W-:Y:S06]  /*1d650*/  @P1 BRA `(.L_x_1788) ;  /* 0x0000000000081947 */ /* 0x002fec0003800000 */
[----:B------:R-:W1:Y:S02]  /*1d660*/  SYNCS.PHASECHK.TRANS64.TRYWAIT P1, [R14+URZ+0x22850], R7 ;  /* 0x022850070e0075a7 */ /* 0x000e64000802017f */
[----:B-1----:R-:W-:Y:S05]  /*1d670*/  @!P1 BRA `(.L_x_1789) ;  /* 0x000000dc00149947 */ /* 0x002fea0003800000 */
.L_x_1788:
[----:B------:R-:W-:Y:S01]  /*1d680*/  IMAD R6, R23, 0x400, R16 ;  /* 0x0000040017067824 */ /* 0x000fe200078e0210 */
[----:B------:R-:W-:Y:S05]  /*1d690*/  WARPSYNC.ALL ;  /* 0x0000000000007948 */ /* 0x000fea0003800000 */
[----:B01----:R-:W-:Y:S01]  /*1d6a0*/  IMAD.MOV.U32 R7, RZ, RZ, 0x40000040 ;  /* 0x40000040ff077424 */ /* 0x003fe200078e00ff */
[----:B------:R-:W-:Y:S01]  /*1d6b0*/  R2UR UR6, R6 ;  /* 0x00000000060672ca */ /* 0x000fe200000e0000 */
[----:B------:R-:W-:Y:S01]  /*1d6c0*/  WARPGROUP.ARRIVE ;  /* 0x00000000000079c5 */ /* 0x000fe20000000000 */
[----:B------:R-:W-:Y:S01]  /*1d6d0*/  ULDC.64 UR4, c[0x0][0x9a0] ;  /* 0x0002680000047ab9 */ /* 0x000fe20000000a00 */
[----:B------:R-:W-:Y:S01]  /*1d6e0*/  IMAD.MOV.U32 R13, RZ, RZ, 0x40000040 ;  /* 0x40000040ff0d7424 */ /* 0x000fe200078e00ff */
[----:B------:R-:W-:-:S02]  /*1d6f0*/  R2UR UR7, R7 ;  /* 0x00000000070772ca */ /* 0x000fc400000e0000 */
[----:B------:R-:W-:-:S04]  /*1d700*/  ISETP.NE.U32.AND P1, PT, RZ, UR4, PT ;  /* 0x00000004ff007c0c */ /* 0x000fc8000bf25070 */
[----:B------:R-:W-:-:S07]  /*1d710*/  ISETP.NE.AND.EX P1, PT, RZ, UR5, PT, P1 ;  /* 0x00000005ff007c0c */ /* 0x000fce000bf25310 */
[----:B------:R-:W-:Y:S06]  /*1d720*/  QGMMA.64x128x32.F32.E4M3.E4M3 R88, R164, gdesc[UR4], R88, gsb0 ;  /* 0x01e00004a4587df3 */ /* 0x000fec0008000858 */
[----:B------:R-:W0:Y:S01]  /*1d730*/  @P1 LDC.64 R10, c[0x0][0x9c8] ;  /* 0x00027200ff0a1b82 */ /* 0x000e220000000a00 */
[----:B------:R-:W-:-:S07]  /*1d740*/  @P1 SHF.R.S32.HI R7, RZ, 0x1f, R195 ;  /* 0x0000001fff071819 */ /* 0x000fce00000114c3 */
[----:B------:R-:W1:Y:S01]  /*1d750*/  @P1 LDC.64 R8, c[0x0][0x9d0] ;  /* 0x00027400ff081b82 */ /* 0x000e620000000a00 */
[----:B------:R-:W-:Y:S01]  /*1d760*/  R2UR UR7, R13 ;  /* 0x000000000d0772ca */ /* 0x000fe200000e0000 */
[----:B0-----:R-:W-:-:S04]  /*1d770*/  @P1 IMAD R12, R7, R10, RZ ;  /* 0x0000000a070c1224 */ /* 0x001fc800078e02ff */
[C---:B------:R-:W-:Y:S02]  /*1d780*/  @P1 IMAD R7, R195.reuse, R11, R12 ;  /* 0x0000000bc3071224 */ /* 0x040fe400078e020c */
[----:B------:R-:W-:Y:S02]  /*1d790*/  VIADD R12, R6, 0x2 ;  /* 0x00000002060c7836 */ /* 0x000fe40000000000 */
[----:B------:R-:W-:-:S03]  /*1d7a0*/  @P1 IMAD.WIDE.U32 R10, R195, R10, RZ ;  /* 0x0000000ac30a1225 */ /* 0x000fc600078e00ff */
[----:B------:R-:W-:Y:S01]  /*1d7b0*/  R2UR UR6, R12 ;  /* 0x000000000c0672ca */ /* 0x000fe200000e0000 */
[----:B------:R-:W-:Y:S02]  /*1d7c0*/  @P1 IMAD.IADD R11, R11, 0x1, R7 ;  /* 0x000000010b0b1824 */ /* 0x000fe400078e0207 */
[----:B-1----:R-:W-:-:S04]  /*1d7d0*/  @P1 IMAD.WIDE.U32 R10, R169, R8, R10 ;  /* 0x00000008a90a1225 */ /* 0x002fc800078e000a */
[----:B------:R-:W-:Y:S01]  /*1d7e0*/  @P1 IMAD R9, R169, R9, R11 ;  /* 0x00000009a9091224 */ /* 0x000fe200078e020b */
[----:B------:R-:W-:-:S04]  /*1d7f0*/  @P1 LEA R8, P2, R10, UR4, 0x2 ;  /* 0x000000040a081c11 */ /* 0x000fc8000f8410ff */
[----:B------:R-:W-:Y:S01]  /*1d800*/  @P1 LEA.HI.X R9, R10, UR5, R9, 0x2, P2 ;  /* 0x000000050a091c11 */ /* 0x000fe200090f1409 */
[----:B------:R-:W-:-:S06]  /*1d810*/  IMAD.MOV.U32 R10, RZ, RZ, 0x3f800000 ;  /* 0x3f800000ff0a7424 */ /* 0x000fcc00078e00ff */
[----:B------:R0:W2:Y:S01]  /*1d820*/  @P1 LDG.E R10, desc[UR42][R8.64] ;  /* 0x0000002a080a1981 */ /* 0x0000a2000c1e1900 */
[----:B------:R-:W-:Y:S02]  /*1d830*/  WARPGROUP.DEPBAR.LE gsb0, 0x0 ;  /* 0x00008000000079c5 */ /* 0x000fe40000010000 */
[----:B------:R-:W-:-:S06]  /*1d840*/  WARPGROUP.ARRIVE ;  /* 0x00000000000079c5 */ /* 0x000fcc0000000000 */
[----:B------:R-:W-:Y:S01]  /*1d850*/  QGMMA.64x128x32.F32.E4M3.E4M3 R88, R160, gdesc[UR4], R88, gsb0 ;  /* 0x01e00004a0587df3 */ /* 0x000fe20008000858 */
[----:B0-----:R-:W-:Y:S02]  /*1d860*/  VIADD R8, R6, 0x4 ;  /* 0x0000000406087836 */ /* 0x001fe40000000000 */
[----:B------:R-:W-:-:S03]  /*1d870*/  IMAD.MOV.U32 R9, RZ, RZ, 0x40000040 ;  /* 0x40000040ff097424 */ /* 0x000fc600078e00ff */
[----:B------:R-:W-:Y:S02]  /*1d880*/  R2UR UR6, R8 ;  /* 0x00000000080672ca */ /* 0x000fe400000e0000 */
[----:B------:R-:W-:Y:S01]  /*1d890*/  R2UR UR7, R9 ;  /* 0x00000000090772ca */ /* 0x000fe200000e0000 */
[----:B------:R-:W-:Y:S02]  /*1d8a0*/  VIADD R6, R6, 0x6 ;  /* 0x0000000606067836 */ /* 0x000fe40000000000 */
[----:B------:R-:W-:Y:S01]  /*1d8b0*/  IMAD.MOV.U32 R7, RZ, RZ, 0x40000040 ;  /* 0x40000040ff077424 */ /* 0x000fe200078e00ff */
[----:B------:R-:W0:Y:S01]  /*1d8c0*/  SHFL.BFLY PT, R11, R4, 0x2, 0x1f ;  /* 0x0c401f00040b7f89 */ /* 0x000e2200000e0000 */
[----:B------:R-:W-:Y:S02]  /*1d8d0*/  WARPGROUP.DEPBAR.LE gsb0, 0x0 ;  /* 0x00008000000079c5 */ /* 0x000fe40000010000 */
[----:B------:R-:W-:-:S06]  /*1d8e0*/  WARPGROUP.ARRIVE ;  /* 0x00000000000079c5 */ /* 0x000fcc0000000000 */
[----:B------:R-:W-:Y:S01]  /*1d8f0*/  QGMMA.64x128x32.F32.E4M3.E4M3 R88, R156, gdesc[UR4], R88, gsb0 ;  /* 0x01e000049c587df3 */ /* 0x000fe20008000858 */
[----:B------:R-:W-:Y:S02]  /*1d900*/  R2UR UR6, R6 ;  /* 0x00000000060672ca */ /* 0x000fe400000e0000 */
[----:B------:R-:W-:Y:S02]  /*1d910*/  R2UR UR7, R7 ;  /* 0x00000000070772ca */ /* 0x000fe400000e0000 */
[----:B------:R-:W1:Y:S01]  /*1d920*/  SHFL.BFLY PT, R7, R0, 0x2, 0x1f ;  /* 0x0c401f0000077f89 */ /* 0x000e6200000e0000 */
[----:B0-----:R-:W-:-:S05]  /*1d930*/  FADD.FTZ R11, R11, R4 ;  /* 0x000000040b0b7221 */ /* 0x001fca0000010000 */
[----:B------:R-:W0:Y:S01]  /*1d940*/  SHFL.BFLY PT, R6, R11, 0x1, 0x1f ;  /* 0x0c201f000b067f89 */ /* 0x000e2200000e0000 */
[----:B-1----:R-:W-:-:S05]  /*1d950*/  FADD.FTZ R7, R7, R0 ;  /* 0x0000000007077221 */ /* 0x002fca0000010000 */
[----:B------:R-:W1:Y:S01]  /*1d960*/  SHFL.BFLY PT, R8, R7, 0x1, 0x1f ;  /* 0x0c201f0007087f89 */ /* 0x000e6200000e0000 */
[----:B0-----:R-:W-:-:S05]  /*1d970*/  FADD.FTZ R12, R11, R6 ;  /* 0x000000060b0c7221 */ /* 0x001fca0000010000 */
[C---:B------:R-:W-:Y:S01]  /*1d980*/  FSETP.NE.FTZ.AND P1, PT, R12.reuse, RZ, PT ;  /* 0x000000ff0c00720b */ /* 0x040fe20003f35000 */
[----:B------:R-:W-:Y:S01]  /*1d990*/  FMUL.FTZ R4, R12, 0.00390625 ;  /* 0x3b8000000c047820 */ /* 0x000fe20000410000 */
[----:B------:R-:W-:-:S04]  /*1d9a0*/  IMAD.MOV.U32 R9, RZ, RZ, RZ ;  /* 0x000000ffff097224 */ /* 0x000fc800078e00ff */
[----:B------:R-:W-:Y:S01]  /*1d9b0*/  FSETP.NE.FTZ.AND P2, PT, R4, RZ, PT ;  /* 0x000000ff0400720b */ /* 0x000fe20003f55000 */
[----:B-1----:R-:W-:-:S04]  /*1d9c0*/  FADD.FTZ R8, R7, R8 ;  /* 0x0000000807087221 */ /* 0x002fc80000010000 */
[----:B------:R-:W-:Y:S02]  /*1d9d0*/  FMUL.FTZ R13, R8, 0.00390625 ;  /* 0x3b800000080d7820 */ /* 0x000fe40000410000 */
[----:B------:R-:W-:Y:S03]  /*1d9e0*/  @P1 MUFU.RCP R9, R12 ;  /* 0x0000000c00091308 */ /* 0x000fe60000001000 */
[----:B------:R-:W-:Y:S01]  /*1d9f0*/  FSETP.NE.FTZ.AND P3, PT, R13, RZ, PT ;  /* 0x000000ff0d00720b */ /* 0x000fe20003f75000 */
[----:B------:R-:W-:Y:S02]  /*1da00*/  WARPGROUP.DEPBAR.LE gsb0, 0x0 ;  /* 0x00008000000079c5 */ /* 0x000fe40000010000 */
[----:B------:R-:W-:-:S06]  /*1da10*/  WARPGROUP.ARRIVE ;  /* 0x00000000000079c5 */ /* 0x000fcc0000000000 */
[----:B------:R-:W-:Y:S01]  /*1da20*/  QGMMA.64x128x32.F32.E4M3.E4M3 R88, R152, gdesc[UR4], R88, gsb0 ;  /* 0x01e0000498587df3 */ /* 0x000fe20008000858 */
[----:B------:R-:W-:Y:S01]  /*1da30*/  FSETP.NE.FTZ.AND P1, PT, R8, RZ, PT ;  /* 0x000000ff0800720b */ /* 0x000fe20003f35000 */
[----:B------:R-:W-:Y:S01]  /*1da40*/  IMAD.MOV.U32 R11, RZ, RZ, RZ ;  /* 0x000000ffff0b7224 */ /* 0x000fe200078e00ff */
[----:B------:R-:W0:Y:S08]  /*1da50*/  @P2 MUFU.LG2 R4, R4 ;  /* 0x0000000400042308 */ /* 0x000e300000000c00 */
[----:B------:R-:W1:Y:S08]  /*1da60*/  @P3 MUFU.LG2 R6, R13 ;  /* 0x0000000d00063308 */ /* 0x000e700000000c00 */
[----:B------:R-:W3:Y:S01]  /*1da70*/  @P1 MUFU.RCP R11, R8 ;  /* 0x00000008000b1308 */ /* 0x000ee20000001000 */
[C---:B------:R-:W-:Y:S01]  /*1da80*/  @P2 FMUL.FTZ R0, R2.reuse, 0.69314718246459960938 ;  /* 0x3f31721802002820 */ /* 0x040fe20000410000 */
[----:B------:R-:W-:Y:S01]  /*1da90*/  @P3 FMUL.FTZ R15, R2, 0.69314718246459960938 ;  /* 0x3f317218020f3820 */ /* 0x000fe20000410000 */
[----:B0-----:R-:W-:Y:S01]  /*1daa0*/  @P2 FMUL.FTZ R7, R4, 0.69314718246459960938 ;  /* 0x3f31721804072820 */ /* 0x001fe20000410000 */
        /* <DEDUP_REMOVED lines=10> */
.L_x_1790:
[----:B------:R-:W-:Y:S02]  /*1db50*/  VIADD R14, R14, 0x22860 ;  /* 0x000228600e0e7836 */ /* 0x000fe40000000000 */
[-C--:B------:R-:W-:Y:S01]  /*1db60*/  FMUL.FTZ R0, R88, R9.reuse ;  /* 0x0000000958007220 */ /* 0x080fe20000410000 */
[----:B------:R-:W-:Y:S02]  /*1db70*/  IMAD.U32 R3, RZ, RZ, UR38 ;  /* 0x00000026ff037e24 */ /* 0x000fe4000f8e00ff */
[-C--:B------:R-:W-:Y:S01]  /*1db80*/  FMUL.FTZ R93, R93, R9.reuse ;  /* 0x000000095d5d7220 */ /* 0x080fe20000410000 */
[----:B------:R-:W-:Y:S02]  /*1db90*/  VIADD R23, R23, 0x1 ;  /* 0x0000000117177836 */ /* 0x000fe40000000000 */
[-C--:B------:R-:W-:Y:S01]  /*1dba0*/  FMUL.FTZ R96, R96, R9.reuse ;  /* 0x0000000960607220 */ /* 0x080fe20000410000 */
[-C--:B------:R-:W-:Y:S01]  /*1dbb0*/  FMUL.FTZ R12, R101, R9.reuse ;  /* 0x00000009650c7220 */ /* 0x080fe20000410000 */
[----:B------:R-:W-:Y:S01]  /*1dbc0*/  PRMT R14, R3, 0x654, R14 ;  /* 0x00000654030e7816 */ /* 0x000fe2000000000e */
[-C--:B------:R-:W-:Y:S01]  /*1dbd0*/  FMUL.FTZ R29, R104, R9.reuse ;  /* 0x00000009681d7220 */ /* 0x080fe20000410000 */
[----:B------:R-:W-:Y:S01]  /*1dbe0*/  ISETP.NE.AND P1, PT, R23, 0x2, PT ;  /* 0x000000021700780c */ /* 0x000fe20003f25270 */
[-C--:B------:R-:W-:Y:S01]  /*1dbf0*/  FMUL.FTZ R33, R109, R9.reuse ;  /* 0x000000096d217220 */ /* 0x080fe20000410000 */
[----:B------:R0:W-:Y:S01]  /*1dc00*/  SYNCS.ARRIVE.TRANS64.RED.A1T0 RZ, [R14+URZ], RZ ;  /* 0x000000ff0eff79a7 */ /* 0x0001e2000810043f */
[-C--:B------:R-:W-:Y:S01]  /*1dc10*/  FMUL.FTZ R112, R112, R9.reuse ;  /* 0x0000000970707220 */ /* 0x080fe20000410000 */
        /* <DEDUP_REMOVED lines=62> */
.L_x_1674:
        /* <DEDUP_REMOVED lines=9> */
[----:B------:R0:W2:Y:S01]  /*1e090*/  LDS.128 R192, [R16+0x228d0] ;  /* 0x0228d00010c07984 */ /* 0x0000a20000000c00 */
        /* <DEDUP_REMOVED lines=13> */
[----:B------:R-:W-:Y:S01]  /*1e170*/  ISETP.EQ.OR P0, PT, R2, 0x3, !P0 ;  /* 0x000000030200780c */ /* 0x000fe20004702670 */
[----:B------:R0:W5:Y:S03]  /*1e180*/  LDG.E.CONSTANT R4, desc[UR42][R4.64] ;  /* 0x0000002a04047981 */ /* 0x000166000c1e9900 */
[----:B------:R-:W-:Y:S02]  /*1e190*/  SEL R3, R0, R7, P0 ;  /* 0x0000000700037207 */ /* 0x000fe40000000000 */
[----:B------:R-:W-:Y:S01]  /*1e1a0*/  SEL R0, R7, R0, P0 ;  /* 0x0000000007007207 */ /* 0x000fe20000000000 */
[----:B------:R-:W-:Y:S01]  /*1e1b0*/  UMOV UR4, 0xffffffff ;  /* 0xffffffff00047882 */ /* 0x000fe20000000000 */
[----:B------:R-:W-:Y:S02]  /*1e1c0*/  SEL R13, R92, R93, P0 ;  /* 0x0000005d5c0d7207 */ /* 0x000fe40000000000 */
[----:B------:R-:W-:Y:S01]  /*1e1d0*/  SEL R2, R93, R92, P0 ;  /* 0x0000005c5d027207 */ /* 0x000fe20000000000 */
[----:B---3--:R-:W-:-:S03]  /*1e1e0*/  IMAD.WIDE R26, R6, 0x2, R60 ;  /* 0x00000002061a7825 */ /* 0x008fc600078e023c */
[C---:B------:R-:W-:Y:S02]  /*1e1f0*/  IADD3 R103, P5, R26.reuse, 0x4060, RZ ;  /* 0x000040601a677810 */ /* 0x040fe40007fbe0ff */
[----:B------:R-:W-:Y:S02]  /*1e200*/  IADD3 R25, P1, R26, 0x4040, RZ ;  /* 0x000040401a197810 */ /* 0x000fe40007f3e0ff */
[----:B------:R-:W-:Y:S02]  /*1e210*/  LOP3.LUT R102, R103, 0x380, RZ, 0xc0, !PT ;  /* 0x0000038067667812 */ /* 0x000fe400078ec0ff */
[----:B-----5:R-:W-:Y:S02]  /*1e220*/  LOP3.LUT R24, R25, 0x380, RZ, 0xc0, !PT ;  /* 0x0000038019187812 */ /* 0x020fe400078ec0ff */
[----:B------:R-:W-:Y:S02]  /*1e230*/  SHF.R.U64 R102, R102, 0x3, RZ ;  /* 0x0000000366667819 */ /* 0x000fe400000012ff */
[----:B------:R-:W-:-:S02]  /*1e240*/  SHF.R.U64 R24, R24, 0x3, RZ ;  /* 0x0000000318187819 */ /* 0x000fc400000012ff */
[----:B------:R-:W-:Y:S01]  /*1e250*/  LOP3.LUT R102, R102, R103, RZ, 0x3c, !PT ;  /* 0x0000006766667212 */ /* 0x000fe200078e3cff */
[--C-:B------:R-:W-:Y:S01]  /*1e260*/  IMAD.X R103, RZ, RZ, R27.reuse, P5 ;  /* 0x000000ffff677224 */ /* 0x100fe200028e061b */
[----:B------:R-:W-:Y:S01]  /*1e270*/  LOP3.LUT R24, R24, R25, RZ, 0x3c, !PT ;  /* 0x0000001918187212 */ /* 0x000fe200078e3cff */
[----:B------:R-:W-:Y:S01]  /*1e280*/  IMAD.X R25, RZ, RZ, R27, P1 ;  /* 0x000000ffff197224 */ /* 0x000fe200008e061b */
[C---:B------:R-:W-:Y:S02]  /*1e290*/  IADD3 R21, P2, R26.reuse, 0x4020, RZ ;  /* 0x000040201a157810 */ /* 0x040fe40007f5e0ff */
[C---:B------:R-:W-:Y:S02]  /*1e2a0*/  IADD3 R15, P3, R26.reuse, 0x4000, RZ ;  /* 0x000040001a0f7810 */ /* 0x040fe40007f7e0ff */
[C---:B------:R-:W-:Y:S02]  /*1e2b0*/  IADD3 R11, P4, R26.reuse, 0x60, RZ ;  /* 0x000000601a0b7810 */ /* 0x040fe40007f9e0ff */
[----:B------:R-:W-:-:S02]  /*1e2c0*/  IADD3 R9, P5, R26, 0x40, RZ ;  /* 0x000000401a097810 */ /* 0x000fc40007fbe0ff */
[----:B------:R-:W-:Y:S02]  /*1e2d0*/  IADD3 R7, P1, R26, 0x20, RZ ;  /* 0x000000201a077810 */ /* 0x000fe40007f3e0ff */
[----:B------:R-:W-:Y:S02]  /*1e2e0*/  LOP3.LUT R20, R21, 0x380, RZ, 0xc0, !PT ;  /* 0x0000038015147812 */ /* 0x000fe400078ec0ff */
[----:B------:R-:W-:Y:S02]  /*1e2f0*/  LOP3.LUT R14, R15, 0x380, RZ, 0xc0, !PT ;  /* 0x000003800f0e7812 */ /* 0x000fe400078ec0ff */
[----:B------:R-:W-:Y:S02]  /*1e300*/  LOP3.LUT R10, R11, 0x380, RZ, 0xc0, !PT ;  /* 0x000003800b0a7812 */ /* 0x000fe400078ec0ff */
[----:B------:R-:W-:Y:S02]  /*1e310*/  LOP3.LUT R8, R9, 0x380, RZ, 0xc0, !PT ;  /* 0x0000038009087812 */ /* 0x000fe400078ec0ff */
[----:B------:R-:W-:-:S02]  /*1e320*/  LOP3.LUT R6, R7, 0x380, RZ, 0xc0, !PT ;  /* 0x0000038007067812 */ /* 0x000fc400078ec0ff */
[----:B0-----:R-:W-:Y:S02]  /*1e330*/  LOP3.LUT R5, R26, 0x380, RZ, 0xc0, !PT ;  /* 0x000003801a057812 */ /* 0x001fe400078ec0ff */
[----:B------:R-:W-:Y:S02]  /*1e340*/  SHF.R.U64 R20, R20, 0x3, RZ ;  /* 0x0000000314147819 */ /* 0x000fe400000012ff */
[----:B------:R-:W-:Y:S02]  /*1e350*/  SHF.R.U64 R14, R14, 0x3, RZ ;  /* 0x000000030e0e7819 */ /* 0x000fe400000012ff */
[----:B------:R-:W-:Y:S02]  /*1e360*/  SHF.R.U64 R10, R10, 0x3, RZ ;  /* 0x000000030a0a7819 */ /* 0x000fe400000012ff */
[----:B------:R-:W-:Y:S02]  /*1e370*/  SHF.R.U64 R8, R8, 0x3, RZ ;  /* 0x0000000308087819 */ /* 0x000fe400000012ff */
[----:B------:R-:W-:-:S02]  /*1e380*/  SHF.R.U64 R6, R6, 0x3, RZ ;  /* 0x0000000306067819 */ /* 0x000fc400000012ff */
        /* <DEDUP_REMOVED lines=12> */
[----:B------:R-:W-:Y:S02]  /*1e450*/  MOV R102, R102 ;  /* 0x0000006600667202 */ /* 0x000fe40000000f00 */
[----:B------:R-:W-:Y:S02]  /*1e460*/  MOV R107, R26 ;  /* 0x0000001a006b7202 */ /* 0x000fe40000000f00 */
[----:B------:R-:W-:Y:S02]  /*1e470*/  MOV R101, R24 ;  /* 0x0000001800657202 */ /* 0x000fe40000000f00 */
[----:B------:R-:W-:Y:S02]  /*1e480*/  MOV R100, R20 ;  /* 0x0000001400647202 */ /* 0x000fe40000000f00 */
[----:B------:R-:W-:Y:S02]  /*1e490*/  MOV R103, R14 ;  /* 0x0000000e00677202 */ /* 0x000fe40000000f00 */
[----:B------:R-:W-:-:S02]  /*1e4a0*/  MOV R106, R10 ;  /* 0x0000000a006a7202 */ /* 0x000fc40000000f00 */
[----:B------:R-:W-:Y:S02]  /*1e4b0*/  MOV R105, R8 ;  /* 0x0000000800697202 */ /* 0x000fe40000000f00 */
[----:B------:R-:W-:Y:S01]  /*1e4c0*/  MOV R104, R6 ;  /* 0x0000000600687202 */ /* 0x000fe20000000f00 */
[----:B------:R-:W-:Y:S06]  /*1e4d0*/  BRA.DIV UR4, `(.L_x_1793) ;  /* 0x000000ce04907947 */ /* 0x000fec000b800000 */
[----:B------:R-:W-:Y:S01]  /*1e4e0*/  SEL R76, R108, R33, P0 ;  /* 0x000000216c4c7207 */ /* 0x000fe20000000000 */
[----:B------:R-:W-:Y:S01]  /*1e4f0*/  SHFL.IDX PT, R95, R13, R4, 0x1c1f ;  /* 0x001c1f040d5f7589 */ /* 0x000fe200000e0000 */
[----:B------:R-:W-:Y:S02]  /*1e500*/  SEL R71, R49, R41, P0 ;  /* 0x0000002931477207 */ /* 0x000fe40000000000 */
[----:B------:R-:W-:Y:S02]  /*1e510*/  LOP3.LUT R25, R4, 0x2, RZ, 0x3c, !PT ;  /* 0x0000000204197812 */ /* 0x000fe400078e3cff */
        /* <DEDUP_REMOVED lines=47> */
[----:B------:R-:W3:Y:S01]  /*1e810*/  SHFL.IDX PT, R10, R10, R25, 0x1c1f ;  /* 0x001c1f190a0a7589 */ /* 0x000ee200000e0000 */
        /* <DEDUP_REMOVED lines=8> */
[----:B------:R-:W-:Y:S01]  /*1e8a0*/  SHFL.IDX PT, R47, R76, R4, 0x1c1f ;  /* 0x001c1f044c2f7589 */ /* 0x000fe200000e0000 */
[----:B------:R-:W-:-:S02]  /*1e8b0*/  SEL R53, R114, R115, P0 ;  /* 0x0000007372357207 */ /* 0x000fc40000000000 */
[----:B------:R-:W-:Y:S01]  /*1e8c0*/  SEL R56, R118, R119, P0 ;  /* 0x0000007776387207 */ /* 0x000fe20000000000 */
[----:B------:R-:W5:Y:S01]  /*1e8d0*/  SHFL.IDX PT, R114, R31, R25, 0x1c1f ;  /* 0x001c1f191f727589 */ /* 0x000f6200000e0000 */
        /* <DEDUP_REMOVED lines=30> */
[----:B------:R-:W-:Y:S02]  /*1eac0*/  SEL R98, R95, R2, P0 ;  /* 0x000000025f627207 */ /* 0x000fe40000000000 */
[----:B---3--:R-:W-:Y:S01]  /*1ead0*/  SEL R94, R78, R10, P0 ;  /* 0x0000000a4e5e7207 */ /* 0x008fe20000000000 */
[----:B------:R-:W3:Y:S01]  /*1eae0*/  SHFL.IDX PT, R115, R9, R25, 0x1c1f ;  /* 0x001c1f1909737589 */ /* 0x000ee200000e0000 */
[----:B------:R-:W-:-:S02]  /*1eaf0*/  SEL R95, R2, R95, P0 ;  /* 0x0000005f025f7207 */ /* 0x000fc40000000000 */
[----:B----4-:R-:W-:Y:S01]  /*1eb00*/  SEL R2, R3, R33, P0 ;  /* 0x0000002103027207 */ /* 0x010fe20000000000 */
[----:B------:R-:W-:Y:S01]  /*1eb10*/  SHFL.IDX PT, R43, R30, R25, 0x1c1f ;  /* 0x001c1f191e2b7589 */ /* 0x000fe200000e0000 */
[----:B------:R-:W-:-:S03]  /*1eb20*/  SEL R3, R33, R3, P0 ;  /* 0x0000000321037207 */ /* 0x000fc60000000000 */
[----:B------:R5:W4:Y:S04]  /*1eb30*/  SHFL.IDX PT, R31, R39, R25, 0x1c1f ;  /* 0x001c1f19271f7589 */ /* 0x000b2800000e0000 */
[----:B------:R3:W1:Y:S04]  /*1eb40*/  SHFL.IDX PT, R117, R40, R25, 0x1c1f ;  /* 0x001c1f1928757589 */ /* 0x00066800000e0000 */
[----:B------:R-:W2:Y:S01]  /*1eb50*/  SHFL.IDX PT, R118, R7, R25, 0x1c1f ;  /* 0x001c1f1907767589 */ /* 0x000ea200000e0000 */
[----:B-----5:R-:W-:-:S03]  /*1eb60*/  SEL R39, R114, R112, P0 ;  /* 0x0000007072277207 */ /* 0x020fc60000000000 */
[----:B------:R-:W5:Y:S01]  /*1eb70*/  SHFL.IDX PT, R28, R28, R25, 0x1c1f ;  /* 0x001c1f191c1c7589 */ /* 0x000f6200000e0000 */
[----:B0-----:R-:W-:Y:S02]  /*1eb80*/  SEL R93, R108, R20, P0 ;  /* 0x000000146c5d7207 */ /* 0x001fe40000000000 */
[----:B------:R-:W-:Y:S01]  /*1eb90*/  SEL R76, R20, R108, P0 ;  /* 0x0000006c144c7207 */ /* 0x000fe20000000000 */
[----:B------:R-:W-:Y:S01]  /*1eba0*/  SHFL.IDX PT, R27, R27, R25, 0x1c1f ;  /* 0x001c1f191b1b7589 */ /* 0x000fe200000e0000 */
[----:B---3--:R-:W-:-:S03]  /*1ebb0*/  SEL R40, R44, R115, P0 ;  /* 0x000000732c287207 */ /* 0x008fc60000000000 */
[----:B------:R-:W-:Y:S04]  /*1ebc0*/  SHFL.IDX PT, R26, R26, R25, 0x1c1f ;  /* 0x001c1f191a1a7589 */ /* 0x000fe800000e0000 */
[----:B------:R0:W3:Y:S01]  /*1ebd0*/  SHFL.IDX PT, R96, R77, R4, 0x1c1f ;  /* 0x001c1f044d607589 */ /* 0x0000e200000e0000 */
[----:B----4-:R-:W-:-:S03]  /*1ebe0*/  SEL R80, R84, R31, P0 ;  /* 0x0000001f54507207 */ /* 0x010fc60000000000 */
[----:B------:R4:W-:Y:S01]  /*1ebf0*/  SHFL.IDX PT, R85, R81, R4, 0x1c1f ;  /* 0x001c1f0451557589 */ /* 0x0009e200000e0000 */
[----:B-1----:R-:W-:Y:S02]  /*1ec00*/  SEL R49, R91, R117, P0 ;  /* 0x000000755b317207 */ /* 0x002fe40000000000 */
[----:B------:R-:W-:Y:S01]  /*1ec10*/  SEL R50, R117, R91, P0 ;  /* 0x0000005b75327207 */ /* 0x000fe20000000000 */
[----:B------:R1:W-:Y:S01]  /*1ec20*/  SHFL.IDX PT, R72, R55, R4, 0x1c1f ;  /* 0x001c1f0437487589 */ /* 0x0003e200000e0000 */
[----:B--2---:R-:W-:Y:S02]  /*1ec30*/  SEL R53, R89, R118, P0 ;  /* 0x0000007659357207 */ /* 0x004fe40000000000 */
[----:B0-----:R-:W-:Y:S01]  /*1ec40*/  SEL R77, R10, R78, P0 ;  /* 0x0000004e0a4d7207 */ /* 0x001fe20000000000 */
[----:B------:R0:W-:Y:S01]  /*1ec50*/  SHFL.IDX PT, R70, R58, R4, 0x1c1f ;  /* 0x001c1f043a467589 */ /* 0x0001e200000e0000 */
[----:B------:R-:W-:Y:S02]  /*1ec60*/  SEL R78, R47, R0, P0 ;  /* 0x000000002f4e7207 */ /* 0x000fe40000000000 */
[----:B----4-:R-:W-:Y:S01]  /*1ec70*/  SEL R81, R31, R84, P0 ;  /* 0x000000541f517207 */ /* 0x010fe20000000000 */
[----:B------:R2:W-:Y:S01]  /*1ec80*/  SHFL.IDX PT, R88, R57, R4, 0x1c1f ;  /* 0x001c1f0439587589 */ /* 0x0005e200000e0000 */
[----:B-----5:R-:W-:-:S02]  /*1ec90*/  SEL R56, R28, R87, P0 ;  /* 0x000000571c387207 */ /* 0x020fc40000000000 */
[----:B-1----:R-:W-:Y:S01]  /*1eca0*/  SEL R55, R87, R28, P0 ;  /* 0x0000001c57377207 */ /* 0x002fe20000000000 */
[----:B------:R1:W-:Y:S01]  /*1ecb0*/  SHFL.IDX PT, R86, R66, R4, 0x1c1f ;  /* 0x001c1f0442567589 */ /* 0x0003e200000e0000 */
[----:B------:R-:W-:Y:S02]  /*1ecc0*/  SEL R0, R0, R47, P0 ;  /* 0x0000002f00007207 */ /* 0x000fe40000000000 */
[----:B0-----:R-:W-:Y:S01]  /*1ecd0*/  SEL R58, R24, R73, P0 ;  /* 0x00000049183a7207 */ /* 0x001fe20000000000 */
[----:B------:R-:W-:Y:S01]  /*1ece0*/  SHFL.IDX PT, R92, R65, R4, 0x1c1f ;  /* 0x001c1f04415c7589 */ /* 0x000fe200000e0000 */
[----:B---3--:R-:W-:Y:S02]  /*1ecf0*/  SEL R20, R96, R29, P0 ;  /* 0x0000001d60147207 */ /* 0x008fe40000000000 */
[----:B--2---:R-:W-:Y:S01]  /*1ed00*/  SEL R57, R73, R24, P0 ;  /* 0x0000001849397207 */ /* 0x004fe20000000000 */
[----:B------:R0:W-:Y:S01]  /*1ed10*/  SHFL.IDX PT, R90, R67, R4, 0x1c1f ;  /* 0x001c1f04435a7589 */ /* 0x0001e200000e0000 */
[----:B-1----:R-:W-:-:S03]  /*1ed20*/  SEL R66, R27, R69, P0 ;  /* 0x000000451b427207 */ /* 0x002fc60000000000 */
[----:B------:R1:W2:Y:S04]  /*1ed30*/  SHFL.IDX PT, R45, R21, R25, 0x1c1f ;  /* 0x001c1f19152d7589 */ /* 0x0002a800000e0000 */
[----:B------:R3:W-:Y:S01]  /*1ed40*/  SHFL.IDX PT, R116, R38, R25, 0x1c1f ;  /* 0x001c1f1926747589 */ /* 0x0007e200000e0000 */
[----:B0-----:R-:W-:-:S03]  /*1ed50*/  SEL R67, R71, R26, P0 ;  /* 0x0000001a47437207 */ /* 0x001fc60000000000 */
[----:B------:R0:W4:Y:S01]  /*1ed60*/  SHFL.IDX PT, R30, R42, R25, 0x1c1f ;  /* 0x001c1f192a1e7589 */ /* 0x00012200000e0000 */
[----:B-1----:R-:W-:Y:S01]  /*1ed70*/  SEL R21, R29, R96, P0 ;  /* 0x000000601d157207 */ /* 0x002fe20000000000 */
[----:B------:R-:W-:Y:S02]  /*1ed80*/  IMAD.MOV.U32 R96, RZ, RZ, RZ ;  /* 0x000000ffff607224 */ /* 0x000fe400078e00ff */
[----:B------:R1:W5:Y:S01]  /*1ed90*/  SHFL.IDX PT, R9, R41, R25, 0x1c1f ;  /* 0x001c1f1929097589 */ /* 0x00036200000e0000 */
[----:B---3--:R-:W-:-:S03]  /*1eda0*/  SEL R38, R112, R114, P0 ;  /* 0x0000007270267207 */ /* 0x008fc60000000000 */
[----:B------:R-:W3:Y:S01]  /*1edb0*/  SHFL.IDX PT, R35, R35, R25, 0x1c1f ;  /* 0x001c1f1923237589 */ /* 0x000ee200000e0000 */
[----:B0-----:R-:W-:-:S03]  /*1edc0*/  SEL R42, R46, R43, P0 ;  /* 0x0000002b2e2a7207 */ /* 0x001fc60000000000 */
[----:B------:R-:W0:Y:S01]  /*1edd0*/  SHFL.IDX PT, R32, R32, R25, 0x1c1f ;  /* 0x001c1f1920207589 */ /* 0x000e2200000e0000 */
[----:B------:R-:W-:Y:S02]  /*1ede0*/  SEL R43, R43, R46, P0 ;  /* 0x0000002e2b2b7207 */ /* 0x000fe40000000000 */
[----:B-1----:R-:W-:Y:S01]  /*1edf0*/  SEL R41, R115, R44, P0 ;  /* 0x0000002c73297207 */ /* 0x002fe20000000000 */
[----:B------:R1:W0:Y:S01]  /*1ee00*/  SHFL.IDX PT, R8, R59, R25, 0x1c1f ;  /* 0x001c1f193b087589 */ /* 0x00022200000e0000 */
[----:B--2---:R-:W-:Y:S02]  /*1ee10*/  SEL R44, R111, R45, P0 ;  /* 0x0000002d6f2c7207 */ /* 0x004fe40000000000 */
[----:B------:R-:W-:Y:S01]  /*1ee20*/  SEL R45, R45, R111, P0 ;  /* 0x0000006f2d2d7207 */ /* 0x000fe20000000000 */
[----:B------:R2:W0:Y:S04]  /*1ee30*/  SHFL.IDX PT, R119, R54, R25, 0x1c1f ;  /* 0x001c1f1936777589 */ /* 0x00042800000e0000 */
[----:B------:R3:W-:Y:S01]  /*1ee40*/  SHFL.IDX PT, R7, R68, R25, 0x1c1f ;  /* 0x001c1f1944077589 */ /* 0x0007e200000e0000 */
[----:B----4-:R-:W-:-:S02]  /*1ee50*/  SEL R84, R85, R30, P0 ;  /* 0x0000001e55547207 */ /* 0x010fc40000000000 */
[----:B-1----:R-:W-:Y:S01]  /*1ee60*/  SEL R59, R69, R27, P0 ;  /* 0x0000001b453b7207 */ /* 0x002fe20000000000 */
[----:B------:R-:W1:Y:S01]  /*1ee70*/  SHFL.IDX PT, R62, R62, R25, 0x1c1f ;  /* 0x001c1f193e3e7589 */ /* 0x000e6200000e0000 */
[----:B-----5:R-:W-:Y:S02]  /*1ee80*/  SEL R51, R52, R9, P0 ;  /* 0x0000000934337207 */ /* 0x020fe40000000000 */
[----:B--2---:R-:W-:Y:S01]  /*1ee90*/  SEL R54, R118, R89, P0 ;  /* 0x0000005976367207 */ /* 0x004fe20000000000 */
[----:B------:R-:W-:Y:S01]  /*1eea0*/  SHFL.IDX PT, R109, R48, R4, 0x1c1f ;  /* 0x001c1f04306d7589 */ /* 0x000fe200000e0000 */
[----:B---3--:R-:W-:Y:S02]  /*1eeb0*/  SEL R69, R70, R35, P0 ;  /* 0x0000002346457207 */ /* 0x008fe40000000000 */
[----:B------:R-:W-:Y:S01]  /*1eec0*/  SEL R68, R26, R71, P0 ;  /* 0x000000471a447207 */ /* 0x000fe20000000000 */
[----:B------:R2:W3:Y:S01]  /*1eed0*/  SHFL.IDX PT, R113, R36, R25, 0x1c1f ;  /* 0x001c1f1924717589 */ /* 0x0004e200000e0000 */
[----:B0-----:R-:W-:-:S02]  /*1eee0*/  SEL R71, R72, R32, P0 ;  /* 0x0000002048477207 */ /* 0x001fc40000000000 */
[----:B------:R-:W-:Y:S01]  /*1eef0*/  SEL R85, R30, R85, P0 ;  /* 0x000000551e557207 */ /* 0x000fe20000000000 */
[----:B------:R-:W0:Y:S01]  /*1ef00*/  SHFL.IDX PT, R34, R34, R25, 0x1c1f ;  /* 0x001c1f1922227589 */ /* 0x000e2200000e0000 */
[----:B------:R-:W-:Y:S02]  /*1ef10*/  SEL R73, R86, R8, P0 ;  /* 0x0000000856497207 */ /* 0x000fe40000000000 */
[----:B------:R-:W-:Y:S01]  /*1ef20*/  SEL R52, R9, R52, P0 ;  /* 0x0000003409347207 */ /* 0x000fe20000000000 */
[----:B------:R4:W4:Y:S01]  /*1ef30*/  SHFL.IDX PT, R5, R5, R4, 0x1c1f ;  /* 0x001c1f0405057589 */ /* 0x00092200000e0000 */
[----:B------:R-:W-:Y:S02]  /*1ef40*/  SEL R87, R88, R119, P0 ;  /* 0x0000007758577207 */ /* 0x000fe40000000000 */
[----:B--2---:R-:W-:Y:S01]  /*1ef50*/  SEL R36, R82, R37, P0 ;  /* 0x0000002552247207 */ /* 0x004fe20000000000 */
[----:B------:R2:W2:Y:S01]  /*1ef60*/  SHFL.IDX PT, R65, R63, R4, 0x1c1f ;  /* 0x001c1f043f417589 */ /* 0x0004a200000e0000 */
[----:B------:R-:W-:-:S02]  /*1ef70*/  SEL R37, R37, R82, P0 ;  /* 0x0000005225257207 */ /* 0x000fc40000000000 */
[----:B------:R-:W-:Y:S01]  /*1ef80*/  SEL R82, R83, R116, P0 ;  /* 0x0000007453527207 */ /* 0x000fe20000000000 */
[----:B------:R0:W2:Y:S01]  /*1ef90*/  SHFL.IDX PT, R4, R64, R25, 0x1c1f ;  /* 0x001c1f1940047589 */ /* 0x0000a200000e0000 */
[----:B-1----:R-:W-:Y:S02]  /*1efa0*/  SEL R91, R92, R62, P0 ;  /* 0x0000003e5c5b7207 */ /* 0x002fe40000000000 */
[----:B------:R-:W-:Y:S01]  /*1efb0*/  SEL R89, R90, R7, P0 ;  /* 0x000000075a597207 */ /* 0x000fe20000000000 */
[----:B------:R1:W1:Y:S01]  /*1efc0*/  SHFL.IDX PT, R14, R6, R25, 0x1c1f ;  /* 0x001c1f19060e7589 */ /* 0x00026200000e0000 */
[----:B------:R-:W-:Y:S02]  /*1efd0*/  SEL R83, R116, R83, P0 ;  /* 0x0000005374537207 */ /* 0x000fe40000000000 */
[----:B------:R-:W-:Y:S02]  /*1efe0*/  SEL R72, R32, R72, P0 ;  /* 0x0000004820487207 */ /* 0x000fe40000000000 */
[----:B---3--:R-:W-:-:S02]  /*1eff0*/  SEL R46, R110, R113, P0 ;  /* 0x000000716e2e7207 */ /* 0x008fc40000000000 */
[----:B------:R-:W-:Y:S02]  /*1f000*/  SEL R47, R113, R110, P0 ;  /* 0x0000006e712f7207 */ /* 0x000fe40000000000 */
[----:B0-----:R-:W-:Y:S02]  /*1f010*/  SEL R48, R109, R34, P0 ;  /* 0x000000226d307207 */ /* 0x001fe40000000000 */
[----:B------:R-:W-:Y:S02]  /*1f020*/  SEL R79, R34, R109, P0 ;  /* 0x0000006d224f7207 */ /* 0x000fe40000000000 */
[----:B------:R-:W-:Y:S02]  /*1f030*/  SEL R70, R35, R70, P0 ;  /* 0x0000004623467207 */ /* 0x000fe40000000000 */
[----:B------:R-:W-:Y:S02]  /*1f040*/  SEL R88, R119, R88, P0 ;  /* 0x0000005877587207 */ /* 0x000fe40000000000 */
[----:B------:R-:W-:-:S02]  /*1f050*/  SEL R86, R8, R86, P0 ;  /* 0x0000005608567207 */ /* 0x000fc40000000000 */
[----:B------:R-:W-:Y:S02]  /*1f060*/  SEL R92, R62, R92, P0 ;  /* 0x0000005c3e5c7207 */ /* 0x000fe40000000000 */
[----:B--2-4-:R-:W-:-:S07]  /*1f070*/  SEL R90, R7, R90, P0 ;  /* 0x0000005a075a7207 */ /* 0x014fce0000000000 */
.L_x_2080:
[----:B------:R-:W-:Y:S05]  /*1f080*/  WARPSYNC.ALL ;  /* 0x0000000000007948 */ /* 0x000fea0003800000 */
[----:B------:R-:W-:Y:S01]  /*1f090*/  BAR.SYNC.DEFER_BLOCKING 0x1, 0x100 ;  /* 0x0044000000007b1d */ /* 0x000fe20000010000 */
[----:B------:R-:W-:Y:S02]  /*1f0a0*/  SEL R63, R65, R4, P0 ;  /* 0x00000004413f7207 */ /* 0x000fe40000000000 */
[----:B-1----:R-:W-:Y:S02]  /*1f0b0*/  SEL R62, R5, R14, P0 ;  /* 0x0000000e053e7207 */ /* 0x002fe40000000000 */
[----:B------:R-:W-:-:S03]  /*1f0c0*/  SEL R64, R14, R5, P0 ;  /* 0x000000050e407207 */ /* 0x000fc60000000000 */
[----:B------:R-:W0:Y:S01]  /*1f0d0*/  LDC.64 R108, c[0x0][0xc00] ;  /* 0x00030000ff6c7b82 */ /* 0x000e220000000a00 */
[----:B------:R-:W-:Y:S01]  /*1f0e0*/  SEL R65, R4, R65, P0 ;  /* 0x0000004104417207 */ /* 0x000fe20000000000 */
[----:B------:R-:W-:Y:S01]  /*1f0f0*/  ULDC.64 UR4, c[0x0][0xc00] ;  /* 0x0003000000047ab9 */ /* 0x000fe20000000a00 */
[----:B------:R-:W-:Y:S01]  /*1f100*/  F2FP.BF16.F32.PACK_AB R4, R98, R99 ;  /* 0x000000636204723e */ /* 0x000fe200000010ff */
[----:B------:R-:W-:Y:S01]  /*1f110*/  ULDC.64 UR6, c[0x0][0xc08] ;  /* 0x0003020000067ab9 */ /* 0x000fe20000000a00 */
[----:B------:R-:W-:Y:S02]  /*1f120*/  F2FP.BF16.F32.PACK_AB R5, R84, R49 ;  /* 0x000000315405723e */ /* 0x000fe400000010ff */
[----:B------:R-:W-:Y:S02]  /*1f130*/  F2FP.BF16.F32.PACK_AB R6, R95, R97 ;  /* 0x000000615f06723e */ /* 0x000fe400000010ff */
[----:B------:R-:W-:Y:S02]  /*1f140*/  F2FP.BF16.F32.PACK_AB R7, R85, R50 ;  /* 0x000000325507723e */ /* 0x000fe400000010ff */
[----:B------:R-:W-:-:S02]  /*1f150*/  F2FP.BF16.F32.PACK_AB R8, R93, R94 ;  /* 0x0000005e5d08723e */ /* 0x000fc400000010ff */
[----:B------:R-:W-:Y:S02]  /*1f160*/  F2FP.BF16.F32.PACK_AB R9, R51, R53 ;  /* 0x000000353309723e */ /* 0x000fe400000010ff */
[----:B------:R-:W-:Y:S02]  /*1f170*/  F2FP.BF16.F32.PACK_AB R10, R76, R77 ;  /* 0x0000004d4c0a723e */ /* 0x000fe400000010ff */
[----:B------:R-:W-:Y:S01]  /*1f180*/  F2FP.BF16.F32.PACK_AB R11, R52, R54 ;  /* 0x00000036340b723e */ /* 0x000fe200000010ff */
[----:B------:R-:W-:Y:S01]  /*1f190*/  STSM.16.M88.4 [R107], R4 ;  /* 0x000000046b007844 */ /* 0x000fe20000000200 */
[----:B------:R-:W-:Y:S02]  /*1f1a0*/  F2FP.BF16.F32.PACK_AB R12, R78, R2 ;  /* 0x000000024e0c723e */ /* 0x000fe400000010ff */
[----:B------:R-:W-:Y:S01]  /*1f1b0*/  F2FP.BF16.F32.PACK_AB R13, R55, R57 ;  /* 0x00000039370d723e */ /* 0x000fe200000010ff */
[----:B------:R-:W-:Y:S01]  /*1f1c0*/  STSM.16.M88.4 [R104], R8 ;  /* 0x0000000868007844 */ /* 0x000fe20000000200 */
[----:B------:R-:W-:-:S02]  /*1f1d0*/  F2FP.BF16.F32.PACK_AB R14, R0, R3 ;  /* 0x00000003000e723e */ /* 0x000fc400000010ff */
[----:B------:R-:W-:Y:S02]  /*1f1e0*/  F2FP.BF16.F32.PACK_AB R15, R56, R58 ;  /* 0x0000003a380f723e */ /* 0x000fe400000010ff */
[----:B------:R-:W-:Y:S02]  /*1f1f0*/  F2FP.BF16.F32.PACK_AB R24, R20, R36 ;  /* 0x000000241418723e */ /* 0x000fe400000010ff */
[----:B------:R-:W-:Y:S01]  /*1f200*/  F2FP.BF16.F32.PACK_AB R25, R59, R67 ;  /* 0x000000433b19723e */ /* 0x000fe200000010ff */
[----:B------:R0:W-:Y:S01]  /*1f210*/  STSM.16.M88.4 [R105], R12 ;  /* 0x0000000c69007844 */ /* 0x0001e20000000200 */
[----:B------:R-:W-:Y:S02]  /*1f220*/  F2FP.BF16.F32.PACK_AB R26, R21, R37 ;  /* 0x00000025151a723e */ /* 0x000fe400000010ff */
[----:B------:R-:W-:Y:S02]  /*1f230*/  F2FP.BF16.F32.PACK_AB R27, R66, R68 ;  /* 0x00000044421b723e */ /* 0x000fe400000010ff */
[----:B------:R-:W-:-:S02]  /*1f240*/  F2FP.BF16.F32.PACK_AB R28, R38, R40 ;  /* 0x00000028261c723e */ /* 0x000fc400000010ff */
[----:B------:R-:W-:Y:S01]  /*1f250*/  F2FP.BF16.F32.PACK_AB R29, R69, R71 ;  /* 0x00000047451d723e */ /* 0x000fe200000010ff */
[----:B------:R-:W-:Y:S01]  /*1f260*/  STSM.16.M88.4 [R106], R24 ;  /* 0x000000186a007844 */ /* 0x000fe20000000200 */
[----:B------:R-:W-:Y:S02]  /*1f270*/  F2FP.BF16.F32.PACK_AB R30, R39, R41 ;  /* 0x00000029271e723e */ /* 0x000fe400000010ff */
[----:B------:R-:W-:Y:S02]  /*1f280*/  F2FP.BF16.F32.PACK_AB R31, R70, R72 ;  /* 0x00000048461f723e */ /* 0x000fe400000010ff */
[----:B------:R-:W-:Y:S02]  /*1f290*/  F2FP.BF16.F32.PACK_AB R32, R42, R44 ;  /* 0x0000002c2a20723e */ /* 0x000fe400000010ff */
[----:B------:R-:W-:Y:S01]  /*1f2a0*/  F2FP.BF16.F32.PACK_AB R33, R73, R87 ;  /* 0x000000574921723e */ /* 0x000fe200000010ff */
[----:B------:R-:W-:Y:S01]  /*1f2b0*/  STSM.16.M88.4 [R103], R28 ;  /* 0x0000001c67007844 */ /* 0x000fe20000000200 */
[----:B------:R-:W-:Y:S01]  /*1f2c0*/  F2FP.BF16.F32.PACK_AB R34, R43, R45 ;  /* 0x0000002d2b22723e */ /* 0x000fe200000010ff */
[----:B0-----:R-:W-:Y:S01]  /*1f2d0*/  IMAD.WIDE R12, R208, 0x4, R108 ;  /* 0x00000004d00c7825 */ /* 0x001fe200078e026c */
[----:B------:R-:W-:Y:S01]  /*1f2e0*/  F2FP.BF16.F32.PACK_AB R35, R86, R88 ;  /* 0x000000585623723e */ /* 0x000fe200000010ff */
[----:B------:R-:W0:Y:S01]  /*1f2f0*/  LDC R14, c[0x0][0xbe8] ;  /* 0x0002fa00ff0e7b82 */ /* 0x000e220000000800 */
        /* <DEDUP_REMOVED lines=8> */
[----:B------:R-:W-:-:S02]  /*1f380*/  F2FP.BF16.F32.PACK_AB R9, R63, R62 ;  /* 0x0000003e3f09723e */ /* 0x000fc400000010ff */
[----:B------:R-:W-:Y:S02]  /*1f390*/  F2FP.BF16.F32.PACK_AB R11, R65, R64 ;  /* 0x00000040410b723e */ /* 0x000fe400000010ff */
[----:B------:R-:W-:-:S03]  /*1f3a0*/  ISETP.NE.U32.AND P3, PT, RZ, UR4, PT ;  /* 0x00000004ff007c0c */ /* 0x000fc6000bf65070 */
[----:B------:R1:W-:Y:S01]  /*1f3b0*/  STSM.16.M88.4 [R102], R8 ;  /* 0x0000000866007844 */ /* 0x0003e20000000200 */
[----:B------:R-:W-:Y:S01]  /*1f3c0*/  BAR.SYNC.DEFER_BLOCKING 0x1, 0x100 ;  /* 0x0044000000007b1d */ /* 0x000fe20000010000 */
[----:B------:R-:W-:-:S13]  /*1f3d0*/  ISETP.NE.AND.EX P3, PT, RZ, UR5, PT, P3 ;  /* 0x00000005ff007c0c */ /* 0x000fda000bf65330 */
[----:B------:R-:W5:Y:S01]  /*1f3e0*/  @P3 LDG.E R96, desc[UR42][R12.64] ;  /* 0x0000002a0c603981 */ /* 0x000f62000c1e1900 */
[----:B------:R-:W-:Y:S01]  /*1f3f0*/  ISETP.NE.U32.AND P0, PT, RZ, UR6, PT ;  /* 0x00000006ff007c0c */ /* 0x000fe2000bf05070 */
[----:B------:R-:W-:Y:S01]  /*1f400*/  ULDC UR6, c[0x0][0xa88] ;  /* 0x0002a20000067ab9 */ /* 0x000fe20000000800 */
[----:B-1----:R-:W-:Y:S02]  /*1f410*/  IMAD.MOV.U32 R10, RZ, RZ, 0x9b8 ;  /* 0x000009b8ff0a7424 */ /* 0x002fe400078e00ff */
[----:B------:R-:W-:Y:S01]  /*1f420*/  ISETP.NE.AND.EX P0, PT, RZ, UR7, PT, P0 ;  /* 0x00000007ff007c0c */ /* 0x000fe2000bf05300 */
[----:B------:R-:W-:-:S12]  /*1f430*/  IMAD.U32 R27, RZ, RZ, UR6 ;  /* 0x00000006ff1b7e24 */ /* 0x000fd8000f8e00ff */
[----:B------:R-:W1:Y:S01]  /*1f440*/  @P0 LDC.64 R4, c[0x0][0xc08] ;  /* 0x00030200ff040b82 */ /* 0x000e620000000a00 */
[----:B------:R-:W-:-:S04]  /*1f450*/  ISETP.GT.AND P1, PT, R207, 0x1, PT ;  /* 0x00000001cf00780c */ /* 0x000fc80003f24270 */
[----:B------:R-:W-:-:S04]  /*1f460*/  SEL R10, R10, 0x978, P1 ;  /* 0x000009780a0a7807 */ /* 0x000fc80000800000 */
[----:B------:R2:W3:Y:S08]  /*1f470*/  LDC.64 R6, c[0x0][R10+0x218] ;  /* 0x000086000a067b82 */ /* 0x0004f00000000a00 */
[----:B------:R2:W4:Y:S01]  /*1f480*/  LDC.64 R8, c[0x0][R10+0x228] ;  /* 0x00008a000a087b82 */ /* 0x0005220000000a00 */
[----:B-1----:R-:W-:-:S05]  /*1f490*/  @P0 IMAD.WIDE R4, R208, 0x4, R4 ;  /* 0x00000004d0040825 */ /* 0x002fca00078e0204 */
[----:B------:R1:W5:Y:S01]  /*1f4a0*/  @P0 LDG.E R27, desc[UR42][R4.64] ;  /* 0x0000002a041b0981 */ /* 0x000362000c1e1900 */
[----:B0-----:R-:W-:Y:S01]  /*1f4b0*/  ISETP.NE.AND P2, PT, R14, 0x1, PT ;  /* 0x000000010e00780c */ /* 0x001fe20003f45270 */
[----:B-1----:R2:W0:Y:S01]  /*1f4c0*/  LDC.64 R4, c[0x0][R10+0x220] ;  /* 0x000088000a047b82 */ /* 0x0024220000000a00 */
[----:B---3--:R-:W-:Y:S11]  /*1f4d0*/  @P0 BRA `(.L_x_1794) ;  /* 0x0000000000100947 */ /* 0x008ff60003800000 */
[----:B------:R-:W-:Y:S05]  /*1f4e0*/  @!P3 BRA `(.L_x_1794) ;  /* 0x00000000000cb947 */ /* 0x000fea0003800000 */
[----:B------:R-:W3:Y:S04]  /*1f4f0*/  LDG.E R24, desc[UR42][R12.64] ;  /* 0x0000002a0c187981 */ /* 0x000ee8000c1e1900 */
[----:B-----5:R-:W3:Y:S02]  /*1f500*/  LDG.E R27, desc[UR42][R12.64+0x4] ;  /* 0x0000042a0c1b7981 */ /* 0x020ee4000c1e1900 */
[----:B---3--:R-:W-:-:S07]  /*1f510*/  IMAD.IADD R27, R27, 0x1, -R24 ;  /* 0x000000011b1b7824 */ /* 0x008fce00078e0a18 */
.L_x_1794:
[----:B------:R-:W3:Y:S01]  /*1f520*/  LDL R26, [R1+0x54] ;  /* 0x00005400011a7983 */ /* 0x000ee20000100800 */
[----:B--2---:R-:W1:Y:S01]  /*1f530*/  LDC.64 R10, c[0x0][R10+0x210] ;  /* 0x000084000a0a7b82 */ /* 0x004e620000000a00 */
[----:B------:R-:W-:Y:S01]  /*1f540*/  ISETP.NE.U32.AND P0, PT, RZ, UR4, PT ;  /* 0x00000004ff007c0c */ /* 0x000fe2000bf05070 */
[-C--:B------:R-:W-:Y:S01]  /*1f550*/  IMAD R31, R7, R169.reuse, RZ ;  /* 0x000000a9071f7224 */ /* 0x080fe200078e02ff */
[----:B------:R-:W-:Y:S01]  /*1f560*/  SHF.R.S32.HI R25, RZ, 0x1f, R208 ;  /* 0x0000001fff197819 */ /* 0x000fe200000114d0 */
[----:B------:R-:W-:Y:S01]  /*1f570*/  IMAD.WIDE.U32 R6, R6, R169, RZ ;  /* 0x000000a906067225 */ /* 0x000fe200078e00ff */
[----:B------:R-:W-:Y:S02]  /*1f580*/  ISETP.NE.AND.EX P0, PT, RZ, UR5, PT, P0 ;  /* 0x00000005ff007c0c */ /* 0x000fe4000bf05300 */
[----:B------:R-:W-:Y:S01]  /*1f590*/  SEL R29, R209, RZ, P1 ;  /* 0x000000ffd11d7207 */ /* 0x000fe20000800000 */
[----:B------:R-:W2:Y:S01]  /*1f5a0*/  @P2 LDC R24, c[0x0][0xbec] ;  /* 0x0002fb00ff182b82 */ /* 0x000ea20000000800 */
[----:B------:R-:W-:Y:S01]  /*1f5b0*/  SEL R15, R208, RZ, !P0 ;  /* 0x000000ffd00f7207 */ /* 0x000fe20004000000 */
[----:B------:R-:W-:Y:S01]  /*1f5c0*/  IMAD.IADD R7, R7, 0x1, R31 ;  /* 0x0000000107077824 */ /* 0x000fe200078e021f */
[----:B------:R-:W-:Y:S01]  /*1f5d0*/  SEL R25, R25, RZ, !P0 ;  /* 0x000000ff19197207 */ /* 0x000fe20004000000 */
[----:B----4-:R-:W-:Y:S01]  /*1f5e0*/  IMAD R31, R9, R29, RZ ;  /* 0x0000001d091f7224 */ /* 0x010fe200078e02ff */
[----:B-----5:R-:W-:Y:S01]  /*1f5f0*/  SHF.R.S32.HI R100, RZ, 0x1f, R96 ;  /* 0x0000001fff647819 */ /* 0x020fe20000011460 */
[----:B0-----:R-:W-:-:S02]  /*1f600*/  IMAD R5, R5, R15, RZ ;  /* 0x0000000f05057224 */ /* 0x001fc400078e02ff */
[----:B------:R-:W0:Y:S01]  /*1f610*/  @P2 LDC R35, c[0x0][0xbf0] ;  /* 0x0002fc00ff232b82 */ /* 0x000e220000000800 */
[----:B------:R-:W-:-:S04]  /*1f620*/  IMAD.WIDE.U32 R8, R8, R29, RZ ;  /* 0x0000001d08087225 */ /* 0x000fc800078e00ff */
[C---:B------:R-:W-:Y:S02]  /*1f630*/  IMAD R33, R4.reuse, R25, R5 ;  /* 0x0000001904217224 */ /* 0x040fe400078e0205 */
[----:B------:R-:W-:Y:S01]  /*1f640*/  IMAD.WIDE.U32 R4, R4, R15, RZ ;  /* 0x0000000f04047225 */ /* 0x000fe200078e00ff */
[----:B------:R-:W4:Y:S03]  /*1f650*/  LDC.64 R12, c[0x0][0xba8] ;  /* 0x0002ea00ff0c7b82 */ /* 0x000f260000000a00 */
[----:B------:R-:W-:Y:S01]  /*1f660*/  IMAD.IADD R25, R198, 0x1, R178 ;  /* 0x00000001c6197824 */ /* 0x000fe200078e02b2 */
[----:B------:R-:W-:Y:S01]  /*1f670*/  IADD3 R6, P0, P3, R4, R6, R96 ;  /* 0x0000000604067210 */ /* 0x000fe20007b1e060 */
[----:B------:R-:W-:Y:S02]  /*1f680*/  IMAD.IADD R33, R5, 0x1, R33 ;  /* 0x0000000105217824 */ /* 0x000fe400078e0221 */
[----:B------:R-:W-:-:S02]  /*1f690*/  IMAD.MOV.U32 R5, RZ, RZ, R25 ;  /* 0x000000ffff057224 */ /* 0x000fc400078e0019 */
[----:B--2---:R-:W-:Y:S01]  /*1f6a0*/  @P2 IMAD.HI.U32 R4, R25, R24, RZ ;  /* 0x0000001819042227 */ /* 0x004fe200078e00ff */
[----:B------:R-:W-:-:S03]  /*1f6b0*/  IADD3.X R7, R33, R7, R100, P0, P3 ;  /* 0x0000000721077210 */ /* 0x000fc600007e6464 */
[----:B------:R-:W-:Y:S01]  /*1f6c0*/  IMAD.IADD R31, R9, 0x1, R31 ;  /* 0x00000001091f7824 */ /* 0x000fe200078e021f */
[----:B0-----:R-:W-:-:S04]  /*1f6d0*/  @P2 SHF.R.U32.HI R5, RZ, R35, R4 ;  /* 0x00000023ff052219 */ /* 0x001fc80000011604 */
[----:B------:R-:W-:Y:S01]  /*1f6e0*/  IADD3 R8, P0, P3, R5, R6, R8 ;  /* 0x0000000605087210 */ /* 0x000fe20007b1e008 */
[--C-:B------:R-:W-:Y:S01]  /*1f6f0*/  IMAD.MOV R24, RZ, RZ, -R5.reuse ;  /* 0x000000ffff187224 */ /* 0x100fe200078e0a05 */
[----:B------:R-:W-:Y:S01]  /*1f700*/  SHF.R.S32.HI R4, RZ, 0x1f, R5 ;  /* 0x0000001fff047819 */ /* 0x000fe20000011405 */
[----:B----4-:R-:W0:Y:S02]  /*1f710*/  @!P1 LDC R12, c[0x0][0xb50] ;  /* 0x0002d400ff0c9b82 */ /* 0x010e240000000800 */
[----:B------:R-:W-:Y:S01]  /*1f720*/  IMAD R5, R14, R24, R25 ;  /* 0x000000180e057224 */ /* 0x000fe200078e0219 */
[----:B------:R-:W-:-:S03]  /*1f730*/  IADD3.X R9, R4, R7, R31, P0, P3 ;  /* 0x0000000704097210 */ /* 0x000fc600007e641f */
[-C--:B-1----:R-:W-:Y:S01]  /*1f740*/  IMAD R4, R11, R5.reuse, RZ ;  /* 0x000000050b047224 */ /* 0x082fe200078e02ff */
[----:B------:R-:W-:Y:S01]  /*1f750*/  SHF.R.S32.HI R7, RZ, 0x1f, R5 ;  /* 0x0000001fff077819 */ /* 0x000fe20000011405 */
[C---:B------:R-:W-:Y:S01]  /*1f760*/  IMAD.WIDE.U32 R8, R10.reuse, R5, R8 ;  /* 0x000000050a087225 */ /* 0x040fe200078e0008 */
[----:B------:R-:W1:Y:S03]  /*1f770*/  @!P1 LDC R13, c[0x0][0xb54] ;  /* 0x0002d500ff0d9b82 */ /* 0x000e660000000800 */
[----:B------:R-:W-:Y:S02]  /*1f780*/  IMAD R7, R10, R7, R4 ;  /* 0x000000070a077224 */ /* 0x000fe400078e0204 */
[----:B------:R-:W-:Y:S02]  /*1f790*/  IMAD R10, R27, R14, RZ ;  /* 0x0000000e1b0a7224 */ /* 0x000fe400078e02ff */
[----:B------:R-:W-:Y:S01]  /*1f7a0*/  IMAD.IADD R4, R9, 0x1, R7 ;  /* 0x0000000109047824 */ /* 0x000fe200078e0207 */
[----:B0-----:R-:W-:-:S05]  /*1f7b0*/  LEA R12, P0, R8, R12, 0x2 ;  /* 0x0000000c080c7211 */ /* 0x001fca00078010ff */
[----:B------:R-:W-:Y:S01]  /*1f7c0*/  SHFL.IDX PT, R6, R12, 0x1, 0x1c1f ;  /* 0x003c1f000c067f89 */ /* 0x000fe200000e0000 */
[----:B-1----:R-:W-:-:S03]  /*1f7d0*/  LEA.HI.X R13, R8, R13, R4, 0x2, P0 ;  /* 0x0000000d080d7211 */ /* 0x002fc600000f1404 */
[----:B------:R-:W-:Y:S01]  /*1f7e0*/  SHFL.IDX PT, R4, R12, RZ, 0x1c1f ;  /* 0x001c1fff0c047589 */ /* 0x000fe200000e0000 */
[----:B------:R-:W-:-:S03]  /*1f7f0*/  LOP3.LUT P0, RZ, R228, 0x3, RZ, 0xc0, !PT ;  /* 0x00000003e4ff7812 */ /* 0x000fc6000780c0ff */
[----:B------:R-:W0:Y:S04]  /*1f800*/  SHFL.IDX PT, R5, R13, RZ, 0x1c1f ;  /* 0x001c1fff0d057589 */ /* 0x000e2800000e0000 */
[----:B------:R-:W1:Y:S01]  /*1f810*/  SHFL.IDX PT, R7, R13, 0x1, 0x1c1f ;  /* 0x003c1f000d077f89 */ /* 0x000e6200000e0000 */
[----:B---3--:R-:W-:-:S04]  /*1f820*/  IMAD.IADD R29, R26, 0x1, R178 ;  /* 0x000000011a1d7824 */ /* 0x008fc800078e02b2 */
[C---:B------:R-:W-:Y:S01]  /*1f830*/  VIADD R24, R29.reuse, 0x8 ;  /* 0x000000081d187836 */ /* 0x040fe20000000000 */
[----:B------:R-:W-:-:S04]  /*1f840*/  ISETP.GE.OR P3, PT, R29, R10, P0 ;  /* 0x0000000a1d00720c */ /* 0x000fc80000766670 */
[----:B------:R-:W-:-:S09]  /*1f850*/  ISETP.GE.OR P0, PT, R24, R10, P0 ;  /* 0x0000000a1800720c */ /* 0x000fd20000706670 */
[----:B0-----:R0:W-:Y:S04]  /*1f860*/  @!P3 ST.E desc[UR42][R4.64], R74 ;  /* 0x0000004a0400b985 */ /* 0x0011e8000c10192a */
[----:B-1----:R0:W-:Y:S01]  /*1f870*/  @!P0 ST.E desc[UR42][R6.64], R75 ;  /* 0x0000004b06008985 */ /* 0x0021e2000c10192a */
[----:B------:R-:W-:Y:S05]  /*1f880*/  @P1 BRA `(.L_x_1795) ;  /* 0x0000000800bc1947 */ /* 0x000fea0003800000 */
[----:B------:R-:W-:Y:S01]  /*1f890*/  IMAD R3, R226, 0x40, R201 ;  /* 0x00000040e2037824 */ /* 0x000fe200078e02c9 */
[----:B------:R-:W1:Y:S01]  /*1f8a0*/  @P2 LDC R11, c[0x0][0xbec] ;  /* 0x0002fb00ff0b2b82 */ /* 0x000e620000000800 */
[----:B------:R-:W-:Y:S02]  /*1f8b0*/  ULDC.64 UR4, c[0x0][0xaa0] ;  /* 0x0002a80000047ab9 */ /* 0x000fe40000000a00 */
[----:B------:R-:W-:-:S03]  /*1f8c0*/  IMAD.WIDE R60, R3, 0x2, R60 ;  /* 0x00000002033c7825 */ /* 0x000fc600078e023c */
[C---:B------:R-:W-:Y:S02]  /*1f8d0*/  IADD3 R29, P0, R60.reuse, 0x2000, RZ ;  /* 0x000020003c1d7810 */ /* 0x040fe40007f1e0ff */
[----:B------:R-:W2:Y:S01]  /*1f8e0*/  @P2 LDC R13, c[0x0][0xbf0] ;  /* 0x0002fc00ff0d2b82 */ /* 0x000ea20000000800 */
[----:B------:R-:W-:Y:S02]  /*1f8f0*/  IADD3 R25, P5, R60, 0x1000, RZ ;  /* 0x000010003c197810 */ /* 0x000fe40007fbe0ff */
[----:B------:R-:W-:Y:S02]  /*1f900*/  LOP3.LUT R28, R29, 0x380, RZ, 0xc0, !PT ;  /* 0x000003801d1c7812 */ /* 0x000fe400078ec0ff */
[----:B------:R-:W-:Y:S02]  /*1f910*/  LOP3.LUT R24, R25, 0x380, RZ, 0xc0, !PT ;  /* 0x0000038019187812 */ /* 0x000fe400078ec0ff */
[----:B------:R-:W-:Y:S02]  /*1f920*/  SHF.R.U64 R28, R28, 0x3, RZ ;  /* 0x000000031c1c7819 */ /* 0x000fe400000012ff */
[----:B------:R-:W-:-:S02]  /*1f930*/  SHF.R.U64 R24, R24, 0x3, RZ ;  /* 0x0000000318187819 */ /* 0x000fc400000012ff */
[----:B------:R-:W-:Y:S01]  /*1f940*/  LOP3.LUT R28, R28, R29, RZ, 0x3c, !PT ;  /* 0x0000001d1c1c7212 */ /* 0x000fe200078e3cff */
[--C-:B------:R-:W-:Y:S01]  /*1f950*/  IMAD.X R29, RZ, RZ, R61.reuse, P0 ;  /* 0x000000ffff1d7224 */ /* 0x100fe200000e063d */
[----:B------:R-:W-:Y:S02]  /*1f960*/  IADD3 R3, P0, R60, 0x7000, RZ ;  /* 0x000070003c037810 */ /* 0x000fe40007f1e0ff */
[----:B------:R-:W-:Y:S01]  /*1f970*/  LOP3.LUT R24, R24, R25, RZ, 0x3c, !PT ;  /* 0x0000001918187212 */ /* 0x000fe200078e3cff */
[--C-:B------:R-:W-:Y:S01]  /*1f980*/  IMAD.X R25, RZ, RZ, R61.reuse, P5 ;  /* 0x000000ffff197224 */ /* 0x100fe200028e063d */
[----:B------:R-:W-:Y:S01]  /*1f990*/  LOP3.LUT R0, R3, 0x380, RZ, 0xc0, !PT ;  /* 0x0000038003007812 */ /* 0x000fe200078ec0ff */
[----:B------:R-:W-:Y:S01]  /*1f9a0*/  IMAD.X R49, RZ, RZ, R61, P0 ;  /* 0x000000ffff317224 */ /* 0x000fe200000e063d */
[C---:B------:R-:W-:Y:S01]  /*1f9b0*/  IADD3 R33, P1, R60.reuse, 0x3000, RZ ;  /* 0x000030003c217810 */ /* 0x040fe20007f3e0ff */
[----:B------:R-:W5:Y:S01]  /*1f9c0*/  LD.E.128 R28, desc[UR42][R28.64] ;  /* 0x0000002a1c1c7980 */ /* 0x000f62000c101d00 */
[----:B------:R-:W-:-:S02]  /*1f9d0*/  IADD3 R37, P3, R60, 0x4000, RZ ;  /* 0x000040003c257810 */ /* 0x000fc40007f7e0ff */
[C---:B------:R-:W-:Y:S01]  /*1f9e0*/  IADD3 R41, P4, R60.reuse, 0x5000, RZ ;  /* 0x000050003c297810 */ /* 0x040fe20007f9e0ff */
[----:B------:R-:W5:Y:S01]  /*1f9f0*/  LD.E.128 R24, desc[UR42][R24.64] ;  /* 0x0000002a18187980 */ /* 0x000f62000c101d00 */
[----:B------:R-:W-:Y:S02]  /*1fa00*/  IADD3 R45, P5, R60, 0x6000, RZ ;  /* 0x000060003c2d7810 */ /* 0x000fe40007fbe0ff */
[----:B------:R-:W-:Y:S02]  /*1fa10*/  SHF.R.U64 R0, R0, 0x3, RZ ;  /* 0x0000000300007819 */ /* 0x000fe400000012ff */
[----:B------:R-:W-:Y:S02]  /*1fa20*/  LOP3.LUT R32, R33, 0x380, RZ, 0xc0, !PT ;  /* 0x0000038021207812 */ /* 0x000fe400078ec0ff */
[----:B------:R-:W-:Y:S02]  /*1fa30*/  LOP3.LUT R36, R37, 0x380, RZ, 0xc0, !PT ;  /* 0x0000038025247812 */ /* 0x000fe400078ec0ff */
[----:B------:R-:W-:-:S02]  /*1fa40*/  LOP3.LUT R40, R41, 0x380, RZ, 0xc0, !PT ;  /* 0x0000038029287812 */ /* 0x000fc400078ec0ff */
[----:B------:R-:W-:Y:S02]  /*1fa50*/  LOP3.LUT R44, R45, 0x380, RZ, 0xc0, !PT ;  /* 0x000003802d2c7812 */ /* 0x000fe400078ec0ff */
[----:B0-----:R-:W-:Y:S02]  /*1fa60*/  LOP3.LUT R5, R60, 0x380, RZ, 0xc0, !PT ;  /* 0x000003803c057812 */ /* 0x001fe400078ec0ff */
[----:B------:R-:W-:Y:S01]  /*1fa70*/  LOP3.LUT R48, R0, R3, RZ, 0x3c, !PT ;  /* 0x0000000300307212 */ /* 0x000fe200078e3cff */
[----:B------:R-:W-:Y:S01]  /*1fa80*/  IMAD R3, R100, UR4, RZ ;  /* 0x0000000464037c24 */ /* 0x000fe2000f8e02ff */
[----:B------:R-:W-:Y:S02]  /*1fa90*/  SHF.R.U64 R32, R32, 0x3, RZ ;  /* 0x0000000320207819 */ /* 0x000fe400000012ff */
[----:B------:R-:W-:Y:S02]  /*1faa0*/  SHF.R.U64 R36, R36, 0x3, RZ ;  /* 0x0000000324247819 */ /* 0x000fe400000012ff */
[----:B------:R-:W-:-:S02]  /*1fab0*/  SHF.R.U64 R40, R40, 0x3, RZ ;  /* 0x0000000328287819 */ /* 0x000fc400000012ff */
[----:B------:R-:W-:Y:S01]  /*1fac0*/  SHF.R.U64 R44, R44, 0x3, RZ ;  /* 0x000000032c2c7819 */ /* 0x000fe200000012ff */
[C---:B------:R-:W-:Y:S01]  /*1fad0*/  IMAD R9, R96.reuse, UR5, R3 ;  /* 0x0000000560097c24 */ /* 0x040fe2000f8e0203 */
[----:B------:R-:W-:Y:S01]  /*1fae0*/  SHF.R.U64 R5, R5, 0x3, RZ ;  /* 0x0000000305057819 */ /* 0x000fe200000012ff */
[----:B------:R-:W-:Y:S01]  /*1faf0*/  IMAD.WIDE.U32 R2, R96, UR4, RZ ;  /* 0x0000000460027c25 */ /* 0x000fe2000f8e00ff */
[----:B------:R-:W-:Y:S01]  /*1fb00*/  LOP3.LUT R32, R32, R33, RZ, 0x3c, !PT ;  /* 0x0000002120207212 */ /* 0x000fe200078e3cff */
[----:B------:R-:W-:Y:S01]  /*1fb10*/  ULDC.64 UR4, c[0x0][0xae8] ;  /* 0x0002ba0000047ab9 */ /* 0x000fe20000000a00 */
        /* <DEDUP_REMOVED lines=8> */
[----:B------:R-:W5:Y:S01]  /*1fba0*/  LD.E.128 R32, desc[UR42][R32.64] ;  /* 0x0000002a20207980 */ /* 0x000f62000c101d00 */
[----:B------:R-:W-:-:S02]  /*1fbb0*/  IMAD.IADD R3, R3, 0x1, R9 ;  /* 0x0000000103037824 */ /* 0x000fc400078e0209 */
[----:B------:R-:W-:Y:S01]  /*1fbc0*/  IMAD R9, R206, 0x20, R226 ;  /* 0x00000020ce097824 */ /* 0x000fe200078e02e2 */
[----:B------:R0:W5:Y:S01]  /*1fbd0*/  LD.E.128 R4, desc[UR42][R60.64] ;  /* 0x0000002a3c047980 */ /* 0x000162000c101d00 */
[----:B------:R-:W-:-:S03]  /*1fbe0*/  IMAD.WIDE.U32 R2, R169, UR4, R2 ;  /* 0x00000004a9027c25 */ /* 0x000fc6000f8e0002 */
[----:B------:R-:W5:Y:S01]  /*1fbf0*/  LD.E.128 R36, desc[UR42][R36.64] ;  /* 0x0000002a24247980 */ /* 0x000f62000c101d00 */
[----:B------:R-:W-:-:S03]  /*1fc00*/  SHF.R.S32.HI R8, RZ, 0x1f, R15 ;  /* 0x0000001fff087819 */ /* 0x000fc6000001140f */
[----:B------:R-:W5:Y:S01]  /*1fc10*/  LD.E.128 R40, desc[UR42][R40.64] ;  /* 0x0000002a28287980 */ /* 0x000f62000c101d00 */
[----:B------:R-:W-:-:S03]  /*1fc20*/  IMAD.IADD R12, R178, 0x1, R9 ;  /* 0x00000001b20c7824 */ /* 0x000fc600078e0209 */
[----:B------:R-:W5:Y:S04]  /*1fc30*/  LD.E.128 R44, desc[UR42][R44.64] ;  /* 0x0000002a2c2c7980 */ /* 0x000f68000c101d00 */
[----:B------:R-:W5:Y:S01]  /*1fc40*/  LD.E.128 R48, desc[UR42][R48.64] ;  /* 0x0000002a30307980 */ /* 0x000f62000c101d00 */
[----:B------:R-:W-:Y:S01]  /*1fc50*/  @!PT LDS RZ, [RZ] ;  /* 0x00000000fffff984 */ /* 0x000fe20000000800 */
[----:B------:R-:W-:Y:S01]  /*1fc60*/  @!PT LDS RZ, [RZ] ;  /* 0x00000000fffff984 */ /* 0x000fe20000000800 */
[----:B------:R-:W-:Y:S01]  /*1fc70*/  @!PT LDS RZ, [RZ] ;  /* 0x00000000fffff984 */ /* 0x000fe20000000800 */
[----:B------:R-:W-:Y:S01]  /*1fc80*/  @!PT LDS RZ, [RZ] ;  /* 0x00000000fffff984 */ /* 0x000fe20000000800 */
[----:B------:R3:W-:Y:S06]  /*1fc90*/  MEMBAR.ALL.CTA ;  /* 0x0000000000007992 */ /* 0x0007ec0000008000 */
[----:B---3--:R-:W3:Y:S01]  /*1fca0*/  FENCE.VIEW.ASYNC.S ;  /* 0x00000000000073c6 */ /* 0x008ee20000000000 */
[----:B------:R-:W-:Y:S01]  /*1fcb0*/  IMAD R3, R169, UR5, R3 ;  /* 0x00000005a9037c24 */ /* 0x000fe2000f8e0203 */
[----:B------:R-:W-:Y:S01]  /*1fcc0*/  ULDC.64 UR4, c[0x0][0xaf0] ;  /* 0x0002bc0000047ab9 */ /* 0x000fe20000000a00 */
[----:B-1----:R-:W-:-:S04]  /*1fcd0*/  @P2 IMAD.HI.U32 R0, R12, R11, RZ ;  /* 0x0000000b0c002227 */ /* 0x002fc800078e00ff */
[----:B------:R-:W-:Y:S02]  /*1fce0*/  IMAD R8, R8, UR4, RZ ;  /* 0x0000000408087c24 */ /* 0x000fe4000f8e02ff */
[----:B------:R-:W-:Y:S01]  /*1fcf0*/  IMAD.MOV.U32 R9, RZ, RZ, R12 ;  /* 0x000000ffff097224 */ /* 0x000fe200078e000c */
[----:B--2---:R-:W-:Y:S01]  /*1fd00*/  @P2 SHF.R.U32.HI R9, RZ, R13, R0 ;  /* 0x0000000dff092219 */ /* 0x004fe20000011600 */
[C---:B------:R-:W-:Y:S02]  /*1fd10*/  IMAD R11, R15.reuse, UR5, R8 ;  /* 0x000000050f0b7c24 */ /* 0x040fe4000f8e0208 */
[----:B------:R-:W-:Y:S01]  /*1fd20*/  IMAD.WIDE.U32 R2, R15, UR4, R2 ;  /* 0x000000040f027c25 */ /* 0x000fe2000f8e0002 */
[----:B------:R-:W-:Y:S01]  /*1fd30*/  SHF.R.S32.HI R8, RZ, 0x1f, R9 ;  /* 0x0000001fff087819 */ /* 0x000fe20000011409 */
[----:B------:R-:W-:Y:S02]  /*1fd40*/  ULDC.64 UR4, c[0x0][0xae0] ;  /* 0x0002b80000047ab9 */ /* 0x000fe40000000a00 */
[----:B------:R-:W-:-:S02]  /*1fd50*/  IMAD.IADD R3, R3, 0x1, R11 ;  /* 0x0000000103037824 */ /* 0x000fc400078e020b */
[----:B------:R-:W-:Y:S02]  /*1fd60*/  VIADD R0, R16, 0x22820 ;  /* 0x0002282010007836 */ /* 0x000fe40000000000 */
[----:B------:R-:W-:Y:S02]  /*1fd70*/  IMAD.MOV R11, RZ, RZ, -R9 ;  /* 0x000000ffff0b7224 */ /* 0x000fe400078e0a09 */
[----:B------:R-:W-:Y:S01]  /*1fd80*/  IMAD R8, R8, UR4, RZ ;  /* 0x0000000408087c24 */ /* 0x000fe2000f8e02ff */
[----:B------:R-:W-:Y:S01]  /*1fd90*/  PRMT R0, RZ, 0x654, R0 ;  /* 0x00000654ff007816 */ /* 0x000fe20000000000 */
[----:B------:R-:W-:Y:S02]  /*1fda0*/  IMAD R11, R14, R11, R12 ;  /* 0x0000000b0e0b7224 */ /* 0x000fe400078e020c */
[C---:B------:R-:W-:Y:S01]  /*1fdb0*/  IMAD R13, R9.reuse, UR5, R8 ;  /* 0x00000005090d7c24 */ /* 0x040fe2000f8e0208 */
[----:B---3--:R1:W-:Y:S01]  /*1fdc0*/  SYNCS.ARRIVE.TRANS64.RED.A1T0 RZ, [R0+URZ], RZ ;  /* 0x000000ff00ff79a7 */ /* 0x0083e2000810043f */
[----:B------:R-:W-:Y:S01]  /*1fdd0*/  IMAD.WIDE.U32 R2, R9, UR4, R2 ;  /* 0x0000000409027c25 */ /* 0x000fe2000f8e0002 */
[----:B------:R-:W-:Y:S01]  /*1fde0*/  ULDC.64 UR4, c[0x0][0xad8] ;  /* 0x0002b60000047ab9 */ /* 0x000fe20000000a00 */
[----:B-1----:R-:W-:-:S02]  /*1fdf0*/  SHF.R.S32.HI R0, RZ, 0x1f, R11 ;  /* 0x0000001fff007819 */ /* 0x002fc4000001140b */
[----:B------:R-:W-:-:S03]  /*1fe00*/  IMAD.IADD R3, R3, 0x1, R13 ;  /* 0x0000000103037824 */ /* 0x000fc600078e020d */
[----:B------:R-:W-:Y:S02]  /*1fe10*/  IMAD R0, R0, UR4, RZ ;  /* 0x0000000400007c24 */ /* 0x000fe4000f8e02ff */
        /* <DEDUP_REMOVED lines=8> */
[----:B------:R0:W1:Y:S04]  /*1fea0*/  SHFL.IDX PT, R0, R3, RZ, 0x181f ;  /* 0x00181fff03007589 */ /* 0x00006800000e0000 */
[----:B------:R0:W2:Y:S02]  /*1feb0*/  SHFL.IDX PT, R14, R2, RZ, 0x181f ;  /* 0x00181fff020e7589 */ /* 0x0000a400000e0000 */
.L_x_2083:
[----:B------:R-:W-:Y:S01]  /*1fec0*/  IMAD.IADD R21, R226, 0x1, R178 ;  /* 0x00000001e2157824 */ /* 0x000fe200078e02b2 */
[----:B------:R-:W-:Y:S04]  /*1fed0*/  BSSY B1, `(.L_x_1797) ;  /* 0x000000e000017945 */ /* 0x000fe80003800000 */
[----:B------:R-:W-:-:S13]  /*1fee0*/  ISETP.GE.AND P0, PT, R21, R10, PT ;  /* 0x0000000a1500720c */ /* 0x000fda0003f06270 */
[----:B------:R-:W-:Y:S05]  /*1fef0*/  @P0 BRA `(.L_x_1798) ;  /* 0x00000000002c0947 */ /* 0x000fea0003800000 */
[----:B------:R-:W-:Y:S01]  /*1ff00*/  ULDC UR4, c[0x0][0xac8] ;  /* 0x0002b20000047ab9 */ /* 0x000fe20000000800 */
[----:B------:R-:W-:Y:S02]  /*1ff10*/  SHF.R.S32.HI R12, RZ, 0x1f, R201 ;  /* 0x0000001fff0c7819 */ /* 0x000fe400000114c9 */
[----:B------:R-:W-:Y:S02]  /*1ff20*/  ISETP.GE.AND P0, PT, R201, UR4, PT ;  /* 0x00000004c9007c0c */ /* 0x000fe4000bf06270 */
[----:B------:R-:W-:Y:S02]  /*1ff30*/  ISETP.GE.AND P1, PT, R205, UR4, PT ;  /* 0x00000004cd007c0c */ /* 0x000fe4000bf26270 */
[----:B------:R-:W-:-:S09]  /*1ff40*/  SHF.R.S32.HI R11, RZ, 0x1f, R205 ;  /* 0x0000001fff0b7819 */ /* 0x000fd200000114cd */
[-C--:B--2---:R-:W-:Y:S02]  /*1ff50*/  @!P0 LEA R8, P2, R201, R14.reuse, 0x1 ;  /* 0x0000000ec9088211 */ /* 0x084fe400078408ff */
[----:B------:R-:W-:Y:S02]  /*1ff60*/  @!P1 LEA R14, P3, R205, R14, 0x1 ;  /* 0x0000000ecd0e9211 */ /* 0x000fe400078608ff */
[-C--:B-1----:R-:W-:Y:S02]  /*1ff70*/  @!P0 LEA.HI.X R9, R201, R0.reuse, R12, 0x1, P2 ;  /* 0x00000000c9098211 */ /* 0x082fe400010f0c0c */
[----:B------:R-:W-:-:S03]  /*1ff80*/  @!P1 LEA.HI.X R15, R205, R0, R11, 0x1, P3 ;  /* 0x00000000cd0f9211 */ /* 0x000fc600018f0c0b */
[----:B-----5:R3:W-:Y:S04]  /*1ff90*/  @!P0 ST.E.128 desc[UR42][R8.64], R4 ;  /* 0x0000000408008985 */ /* 0x0207e8000c101d2a */
[----:B------:R3:W-:Y:S02]  /*1ffa0*/  @!P1 ST.E.128 desc[UR42][R14.64], R36 ;  /* 0x000000240e009985 */ /* 0x0007e4000c101d2a */
.L_x_1798:
[----:B------:R-:W-:Y:S05]  /*1ffb0*/  BSYNC B1 ;  /* 0x0000000000017941 */ /* 0x000fea0003800000 */
.L_x_1797:
[----:B------:R-:W-:-:S03]  /*1ffc0*/  UMOV UR4, 0xffffffff ;  /* 0xffffffff00047882 */ /* 0x000fc60000000000 */
[----:B------:R-:W-:Y:S05]  /*1ffd0*/  BRA.DIV UR4, `(.L_x_1799) ;  /* 0x000000d204707947 */ /* 0x000fea000b800000 */
[----:B-1----:R1:W4:Y:S04]  /*1ffe0*/  SHFL.IDX PT, R0, R3, 0x1, 0x181f ;  /* 0x00381f0003007f89 */ /* 0x00232800000e0000 */
[----:B--23--:R1:W2:Y:S02]  /*1fff0*/  SHFL.IDX PT, R14, R2, 0x1, 0x181f ;  /* 0x00381f00020e7f89 */ /* 0x00c2a400000e0000 */
.L_x_2087:
[----:B-----5:R-:W-:Y:S01]  /*20000*/  VIADD R5, R21, 0x20 ;  /* 0x0000002015057836 */ /* 0x020fe20000000000 */
        /* <DEDUP_REMOVED lines=10> */
[-C--:B----4-:R-:W-:Y:S02]  /*200b0*/  @!P2 LEA.HI.X R5, R201, R0.reuse, R7, 0x1, P0 ;  /* 0x00000000c905a211 */ /* 0x090fe400000f0c07 */
[----:B------:R-:W-:-:S03]  /*200c0*/  @!P3 LEA.HI.X R15, R205, R0, R6, 0x1, P1 ;  /* 0x00000000cd0fb211 */ /* 0x000fc600008f0c06 */
[----:B------:R3:W-:Y:S04]  /*200d0*/  @!P2 ST.E.128 desc[UR42][R4.64], R24 ;  /* 0x000000180400a985 */ /* 0x0007e8000c101d2a */
[----:B------:R3:W-:Y:S02]  /*200e0*/  @!P3 ST.E.128 desc[UR42][R14.64], R40 ;  /* 0x000000280e00b985 */ /* 0x0007e4000c101d2a */
.L_x_1801:
[----:B------:R-:W-:Y:S05]  /*200f0*/  BSYNC B1 ;  /* 0x0000000000017941 */ /* 0x000fea0003800000 */
.L_x_1800:
[----:B------:R-:W-:-:S03]  /*20100*/  UMOV UR4, 0xffffffff ;  /* 0xffffffff00047882 */ /* 0x000fc60000000000 */
[----:B------:R-:W-:Y:S05]  /*20110*/  BRA.DIV UR4, `(.L_x_1802) ;  /* 0x000000d204687947 */ /* 0x000fea000b800000 */
[----:B----4-:R4:W0:Y:S04]  /*20120*/  SHFL.IDX PT, R0, R3, 0x2, 0x181f ;  /* 0x00581f0003007f89 */ /* 0x01082800000e0000 */
[----:B--23--:R4:W2:Y:S02]  /*20130*/  SHFL.IDX PT, R14, R2, 0x2, 0x181f ;  /* 0x00581f00020e7f89 */ /* 0x00c8a400000e0000 */
.L_x_2091:
[----:B------:R-:W-:Y:S01]  /*20140*/  VIADD R5, R21, 0x40 ;  /* 0x0000004015057836 */ /* 0x000fe20000000000 */
        /* <DEDUP_REMOVED lines=10> */
[-C--:B0-----:R-:W-:Y:S02]  /*201f0*/  @!P2 LEA.HI.X R5, R201, R0.reuse, R7, 0x1, P0 ;  /* 0x00000000c905a211 */ /* 0x081fe400000f0c07 */
[----:B------:R-:W-:-:S03]  /*20200*/  @!P3 LEA.HI.X R15, R205, R0, R6, 0x1, P1 ;  /* 0x00000000cd0fb211 */ /* 0x000fc600008f0c06 */
[----:B------:R3:W-:Y:S04]  /*20210*/  @!P2 ST.E.128 desc[UR42][R4.64], R28 ;  /* 0x0000001c0400a985 */ /* 0x0007e8000c101d2a */
[----:B------:R3:W-:Y:S02]  /*20220*/  @!P3 ST.E.128 desc[UR42][R14.64], R44 ;  /* 0x0000002c0e00b985 */ /* 0x0007e4000c101d2a */
.L_x_1804:
[----:B------:R-:W-:Y:S05]  /*20230*/  BSYNC B1 ;  /* 0x0000000000017941 */ /* 0x000fea0003800000 */
.L_x_1803:
[----:B------:R-:W-:-:S03]  /*20240*/  UMOV UR4, 0xffffffff ;  /* 0xffffffff00047882 */ /* 0x000fc60000000000 */
[----:B------:R-:W-:Y:S05]  /*20250*/  BRA.DIV UR4, `(.L_x_1805) ;  /* 0x000000d204607947 */ /* 0x000fea000b800000 */
[----:B0-----:R0:W0:Y:S04]  /*20260*/  SHFL.IDX PT, R0, R3, 0x3, 0x181f ;  /* 0x00781f0003007f89 */ /* 0x00102800000e0000 */
[----:B--23--:R2:W3:Y:S02]  /*20270*/  SHFL.IDX PT, R14, R2, 0x3, 0x181f ;  /* 0x00781f00020e7f89 */ /* 0x00c4e400000e0000 */
.L_x_2095:
[----:B01--4-:R-:W-:-:S05]  /*20280*/  VIADD R3, R21, 0x60 ;  /* 0x0000006015037836 */ /* 0x013fca0000000000 */
[----:B------:R-:W-:-:S13]  /*20290*/  ISETP.GE.AND P0, PT, R3, R10, PT ;  /* 0x0000000a0300720c */ /* 0x000fda0003f06270 */
[----:B------:R-:W-:Y:S05]  /*202a0*/  @P0 BRA `(.L_x_1806) ;  /* 0x0000001c00900947 */ /* 0x000fea0003800000 */
[----:B------:R-:W-:Y:S01]  /*202b0*/  ULDC UR4, c[0x0][0xac8] ;  /* 0x0002b20000047ab9 */ /* 0x000fe20000000800 */
[----:B------:R-:W-:Y:S02]  /*202c0*/  SHF.R.S32.HI R4, RZ, 0x1f, R201 ;  /* 0x0000001fff047819 */ /* 0x000fe400000114c9 */
[----:B------:R-:W-:-:S13]  /*202d0*/  ISETP.GE.AND P1, PT, R201, UR4, PT ;  /* 0x00000004c9007c0c */ /* 0x000fda000bf26270 */
[----:B--23--:R-:W-:-:S04]  /*202e0*/  @!P1 LEA R2, P0, R201, R14, 0x1 ;  /* 0x0000000ec9029211 */ /* 0x00cfc800078008ff */
[----:B------:R-:W-:Y:S02]  /*202f0*/  @!P1 LEA.HI.X R3, R201, R0, R4, 0x1, P0 ;  /* 0x00000000c9039211 */ /* 0x000fe400000f0c04 */
[----:B------:R-:W-:-:S03]  /*20300*/  ISETP.GE.AND P0, PT, R205, UR4, PT ;  /* 0x00000004cd007c0c */ /* 0x000fc6000bf06270 */
[----:B------:R0:W-:Y:S10]  /*20310*/  @!P1 ST.E.128 desc[UR42][R2.64], R32 ;  /* 0x0000002002009985 */ /* 0x0001f4000c101d2a */
[----:B------:R-:W-:Y:S05]  /*20320*/  @P0 BRA `(.L_x_1806) ;  /* 0x0000001c00700947 */ /* 0x000fea0003800000 */
[----:B------:R-:W-:Y:S02]  /*20330*/  SHF.R.S32.HI R4, RZ, 0x1f, R205 ;  /* 0x0000001fff047819 */ /* 0x000fe400000114cd */
[----:B------:R-:W-:-:S04]  /*20340*/  LEA R14, P0, R205, R14, 0x1 ;  /* 0x0000000ecd0e7211 */ /* 0x000fc800078008ff */
[----:B------:R-:W-:-:S05]  /*20350*/  LEA.HI.X R15, R205, R0, R4, 0x1, P0 ;  /* 0x00000000cd0f7211 */ /* 0x000fca00000f0c04 */
[----:B------:R1:W-:Y:S01]  /*20360*/  ST.E.128 desc[UR42][R14.64], R48 ;  /* 0x000000300e007985 */ /* 0x0003e2000c101d2a */
[----:B------:R-:W-:Y:S05]  /*20370*/  BRA `(.L_x_1806) ;  /* 0x0000001c005c7947 */ /* 0x000fea0003800000 */
.L_x_1795:
[----:B------:R-:W-:Y:S01]  /*20380*/  ULDC.64 UR4, c[0x0][0xb08] ;  /* 0x0002c20000047ab9 */ /* 0x000fe20000000a00 */
[----:B------:R-:W1:Y:S01]  /*20390*/  @P2 LDC R8, c[0x0][0xbec] ;  /* 0x0002fb00ff082b82 */ /* 0x000e620000000800 */
[----:B0-----:R-:W-:Y:S01]  /*203a0*/  IMAD R7, R100, UR4, RZ ;  /* 0x0000000464077c24 */ /* 0x001fe2000f8e02ff */
[----:B------:R-:W-:Y:S01]  /*203b0*/  SHF.R.S32.HI R6, RZ, 0x1f, R15 ;  /* 0x0000001fff067819 */ /* 0x000fe2000001140f */
[----:B------:R-:W-:-:S04]  /*203c0*/  IMAD.WIDE.U32 R4, R96, UR4, RZ ;  /* 0x0000000460047c25 */ /* 0x000fc8000f8e00ff */
[----:B------:R-:W-:Y:S01]  /*203d0*/  IMAD R7, R96, UR5, R7 ;  /* 0x0000000560077c24 */ /* 0x000fe2000f8e0207 */
[----:B------:R-:W0:Y:S01]  /*203e0*/  @P2 LDC R11, c[0x0][0xbf0] ;  /* 0x0002fc00ff0b2b82 */ /* 0x000e220000000800 */
[----:B------:R-:W-:Y:S02]  /*203f0*/  ULDC.64 UR4, c[0x0][0xb38] ;  /* 0x0002ce0000047ab9 */ /* 0x000fe40000000a00 */
[----:B------:R-:W-:Y:S02]  /*20400*/  IMAD.IADD R5, R5, 0x1, R7 ;  /* 0x0000000105057824 */ /* 0x000fe400078e0207 */
[----:B------:R-:W-:Y:S02]  /*20410*/  IMAD.MOV.U32 R7, RZ, RZ, R25 ;  /* 0x000000ffff077224 */ /* 0x000fe400078e0019 */
        /* <DEDUP_REMOVED lines=11> */
[C---:B------:R-:W-:Y:S01]  /*204d0*/  IMAD.WIDE.U32 R4, R209.reuse, UR4, R4 ;  /* 0x00000004d1047c25 */ /* 0x040fe2000f8e0004 */
[--C-:B------:R-:W-:Y:S02]  /*204e0*/  SHF.R.S32.HI R6, RZ, 0x1f, R7.reuse ;  /* 0x0000001fff067819 */ /* 0x100fe40000011407 */
[----:B------:R-:W-:Y:S01]  /*204f0*/  PRMT R8, RZ, 0x654, R8 ;  /* 0x00000654ff087816 */ /* 0x000fe20000000008 */
[----:B------:R-:W-:Y:S02]  /*20500*/  IMAD.MOV R9, RZ, RZ, -R7 ;  /* 0x000000ffff097224 */ /* 0x000fe400078e0a07 */
[----:B------:R-:W-:Y:S01]  /*20510*/  IMAD R5, R209, UR5, R5 ;  /* 0x00000005d1057c24 */ /* 0x000fe2000f8e0205 */
[----:B------:R-:W-:Y:S01]  /*20520*/  ULDC.64 UR4, c[0x0][0xb30] ;  /* 0x0002cc0000047ab9 */ /* 0x000fe20000000a00 */
[----:B------:R-:W-:Y:S01]  /*20530*/  IMAD R9, R14, R9, R25 ;  /* 0x000000090e097224 */ /* 0x000fe200078e0219 */
[----:B------:R0:W-:Y:S01]  /*20540*/  SYNCS.ARRIVE.TRANS64.RED.A1T0 RZ, [R8+URZ], RZ ;  /* 0x000000ff08ff79a7 */ /* 0x0001e2000810043f */
[----:B------:R-:W-:-:S02]  /*20550*/  IMAD R6, R6, UR4, RZ ;  /* 0x0000000406067c24 */ /* 0x000fc4000f8e02ff */
        /* <DEDUP_REMOVED lines=16> */
.L_x_2098:
[----:B------:R-:W-:Y:S01]  /*20660*/  ISETP.GE.AND P0, PT, R29, R10, PT ;  /* 0x0000000a1d00720c */ /* 0x000fe20003f06270 */
[----:B------:R-:W-:-:S12]  /*20670*/  BSSY B1, `(.L_x_1808) ;  /* 0x0000073000017945 */ /* 0x000fd80003800000 */
[----:B------:R-:W-:Y:S05]  /*20680*/  @P0 BRA `(.L_x_1809) ;  /* 0x0000000400c40947 */ /* 0x000fea0003800000 */
[----:B------:R-:W-:Y:S01]  /*20690*/  ULDC UR4, c[0x0][0xac8] ;  /* 0x0002b20000047ab9 */ /* 0x000fe20000000800 */
[----:B------:R-:W-:Y:S02]  /*206a0*/  SHF.R.S32.HI R8, RZ, 0x1f, R171 ;  /* 0x0000001fff087819 */ /* 0x000fe400000114ab */
[----:B------:R-:W-:Y:S02]  /*206b0*/  ISETP.GE.AND P0, PT, R171, UR4, PT ;  /* 0x00000004ab007c0c */ /* 0x000fe4000bf06270 */
[----:B------:R-:W-:Y:S02]  /*206c0*/  ISETP.GE.AND P3, PT, R224, UR4, PT ;  /* 0x00000004e0007c0c */ /* 0x000fe4000bf66270 */
[----:B------:R-:W-:Y:S02]  /*206d0*/  ISETP.GE.AND P2, PT, R223, UR4, PT ;  /* 0x00000004df007c0c */ /* 0x000fe4000bf46270 */
[----:B------:R-:W-:Y:S02]  /*206e0*/  ISETP.GE.AND P1, PT, R222, UR4, PT ;  /* 0x00000004de007c0c */ /* 0x000fe4000bf26270 */
[----:B------:R-:W-:-:S02]  /*206f0*/  SHF.R.S32.HI R11, RZ, 0x1f, R224 ;  /* 0x0000001fff0b7819 */ /* 0x000fc400000114e0 */
[----:B------:R-:W-:-:S03]  /*20700*/  SHF.R.S32.HI R12, RZ, 0x1f, R223 ;  /* 0x0000001fff0c7819 */ /* 0x000fc600000114df */
[CC--:B--2---:R-:W-:Y:S01]  /*20710*/  @!P0 LEA R6, P4, R171.reuse, R14.reuse, 0x2 ;  /* 0x0000000eab068211 */ /* 0x0c4fe200078810ff */
[----:B------:R-:W-:Y:S01]  /*20720*/  @!P0 IMAD.MOV.U32 R9, RZ, RZ, R98 ;  /* 0x000000ffff098224 */ /* 0x000fe200078e0062 */
[C---:B------:R-:W-:Y:S02]  /*20730*/  @!P3 LEA R4, P5, R224.reuse, R14, 0x2 ;  /* 0x0000000ee004b211 */ /* 0x040fe400078a10ff */
[-C--:B-1----:R-:W-:Y:S01]  /*20740*/  @!P0 LEA.HI.X R7, R171, R28.reuse, R8, 0x2, P4 ;  /* 0x0000001cab078211 */ /* 0x082fe200020f1408 */
[----:B------:R-:W-:Y:S01]  /*20750*/  @!P0 IMAD.MOV.U32 R8, RZ, RZ, R99 ;  /* 0x000000ffff088224 */ /* 0x000fe200078e0063 */
[----:B------:R-:W-:Y:S02]  /*20760*/  @!P3 LEA.HI.X R5, R224, R28, R11, 0x2, P5 ;  /* 0x0000001ce005b211 */ /* 0x000fe400028f140b */
[----:B------:R-:W-:Y:S02]  /*20770*/  @!P1 LOP3.LUT R77, R77, R76, RZ, 0x3c, !PT ;  /* 0x0000004c4d4d9212 */ /* 0x000fe400078e3cff */
[----:B------:R1:W-:Y:S01]  /*20780*/  @!P0 ST.E.64 desc[UR42][R6.64], R8 ;  /* 0x0000000806008985 */ /* 0x0003e2000c101b2a */
[----:B------:R-:W-:-:S02]  /*20790*/  ISETP.GE.AND P0, PT, R221, UR4, PT ;  /* 0x00000004dd007c0c */ /* 0x000fc4000bf06270 */
[----:B------:R-:W-:Y:S02]  /*207a0*/  SHF.R.S32.HI R11, RZ, 0x1f, R222 ;  /* 0x0000001fff0b7819 */ /* 0x000fe400000114de */
[----:B------:R-:W-:-:S04]  /*207b0*/  @!P1 LOP3.LUT R76, R77, R76, RZ, 0x3c, !PT ;  /* 0x0000004c4d4c9212 */ /* 0x000fc800078e3cff */
[----:B------:R-:W-:Y:S01]  /*207c0*/  @!P1 LOP3.LUT R77, R77, R76, RZ, 0x3c, !PT ;  /* 0x0000004c4d4d9212 */ /* 0x000fe200078e3cff */
[----:B-1----:R-:W-:Y:S01]  /*207d0*/  @!P3 IMAD.MOV.U32 R8, RZ, RZ, R97 ;  /* 0x000000ffff08b224 */ /* 0x002fe200078e0061 */
[----:B------:R-:W-:Y:S01]  /*207e0*/  @!P2 LEA R6, P4, R223, R14, 0x2 ;  /* 0x0000000edf06a211 */ /* 0x000fe200078810ff */
[----:B------:R-:W-:-:S03]  /*207f0*/  @!P3 IMAD.MOV.U32 R9, RZ, RZ, R95 ;  /* 0x000000ffff09b224 */ /* 0x000fc600078e005f */
[----:B------:R-:W-:Y:S02]  /*20800*/  @!P2 LEA.HI.X R7, R223, R28, R12, 0x2, P4 ;  /* 0x0000001cdf07a211 */ /* 0x000fe400020f140c */
[----:B------:R1:W-:Y:S01]  /*20810*/  @!P3 ST.E.64 desc[UR42][R4.64], R8 ;  /* 0x000000080400b985 */ /* 0x0003e2000c101b2a */
[----:B------:R-:W-:Y:S02]  /*20820*/  ISETP.GE.AND P3, PT, R220, UR4, PT ;  /* 0x00000004dc007c0c */ /* 0x000fe4000bf66270 */
[----:B------:R-:W-:Y:S01]  /*20830*/  SHF.R.S32.HI R12, RZ, 0x1f, R221 ;  /* 0x0000001fff0c7819 */ /* 0x000fe200000114dd */
[----:B-1----:R-:W-:Y:S01]  /*20840*/  @!P2 IMAD.MOV.U32 R8, RZ, RZ, R94 ;  /* 0x000000ffff08a224 */ /* 0x002fe200078e005e */
[----:B------:R-:W-:Y:S01]  /*20850*/  @!P1 LEA R4, P5, R222, R14, 0x2 ;  /* 0x0000000ede049211 */ /* 0x000fe200078a10ff */
[----:B------:R-:W-:-:S03]  /*20860*/  @!P2 IMAD.MOV.U32 R9, RZ, RZ, R93 ;  /* 0x000000ffff09a224 */ /* 0x000fc600078e005d */
[----:B------:R-:W-:Y:S02]  /*20870*/  @!P1 LEA.HI.X R5, R222, R28, R11, 0x2, P5 ;  /* 0x0000001cde059211 */ /* 0x000fe400028f140b */
[----:B------:R1:W-:Y:S01]  /*20880*/  @!P2 ST.E.64 desc[UR42][R6.64], R8 ;  /* 0x000000080600a985 */ /* 0x0003e2000c101b2a */
[----:B------:R-:W-:Y:S02]  /*20890*/  ISETP.GE.AND P2, PT, R219, UR4, PT ;  /* 0x00000004db007c0c */ /* 0x000fe4000bf46270 */
[----:B------:R-:W-:Y:S01]  /*208a0*/  SHF.R.S32.HI R11, RZ, 0x1f, R220 ;  /* 0x0000001fff0b7819 */ /* 0x000fe200000114dc */
[----:B------:R2:W-:Y:S01]  /*208b0*/  @!P1 ST.E.64 desc[UR42][R4.64], R76 ;  /* 0x0000004c04009985 */ /* 0x0005e2000c101b2a */
[----:B------:R-:W-:Y:S02]  /*208c0*/  ISETP.GE.AND P1, PT, R218, UR4, PT ;  /* 0x00000004da007c0c */ /* 0x000fe4000bf26270 */
[----:B-1----:R-:W-:Y:S01]  /*208d0*/  @!P0 LEA R6, P4, R221, R14, 0x2 ;  /* 0x0000000edd068211 */ /* 0x002fe200078810ff */
[----:B------:R-:W-:-:S02]  /*208e0*/  @!P0 IMAD.MOV.U32 R8, RZ, RZ, R2 ;  /* 0x000000ffff088224 */ /* 0x000fc400078e0002 */
[----:B------:R-:W-:Y:S01]  /*208f0*/  @!P0 IMAD.MOV.U32 R9, RZ, RZ, R78 ;  /* 0x000000ffff098224 */ /* 0x000fe200078e004e */
[----:B------:R-:W-:Y:S01]  /*20900*/  @!P0 LEA.HI.X R7, R221, R28, R12, 0x2, P4 ;  /* 0x0000001cdd078211 */ /* 0x000fe200020f140c */
[----:B------:R-:W-:Y:S01]  /*20910*/  @!P3 IMAD.MOV.U32 R2, RZ, RZ, R3 ;  /* 0x000000ffff02b224 */ /* 0x000fe200078e0003 */
[C---:B--2---:R-:W-:Y:S01]  /*20920*/  @!P3 LEA R4, P5, R220.reuse, R14, 0x2 ;  /* 0x0000000edc04b211 */ /* 0x044fe200078a10ff */
[----:B------:R-:W-:Y:S01]  /*20930*/  @!P3 IMAD.MOV.U32 R3, RZ, RZ, R0 ;  /* 0x000000ffff03b224 */ /* 0x000fe200078e0000 */
[----:B------:R-:W-:Y:S01]  /*20940*/  SHF.R.S32.HI R12, RZ, 0x1f, R219 ;  /* 0x0000001fff0c7819 */ /* 0x000fe200000114db */
[----:B------:R1:W-:Y:S01]  /*20950*/  @!P0 ST.E.64 desc[UR42][R6.64], R8 ;  /* 0x0000000806008985 */ /* 0x0003e2000c101b2a */
[----:B------:R-:W-:Y:S02]  /*20960*/  @!P3 LEA.HI.X R5, R220, R28, R11, 0x2, P5 ;  /* 0x0000001cdc05b211 */ /* 0x000fe400028f140b */
[----:B------:R-:W-:Y:S02]  /*20970*/  ISETP.GE.AND P0, PT, R217, UR4, PT ;  /* 0x00000004d9007c0c */ /* 0x000fe4000bf06270 */
[----:B------:R-:W-:Y:S01]  /*20980*/  SHF.R.S32.HI R11, RZ, 0x1f, R218 ;  /* 0x0000001fff0b7819 */ /* 0x000fe200000114da */
[----:B------:R2:W-:Y:S01]  /*20990*/  @!P3 ST.E.64 desc[UR42][R4.64], R2 ;  /* 0x000000020400b985 */ /* 0x0005e2000c101b2a */
[----:B------:R-:W-:-:S02]  /*209a0*/  ISETP.GE.AND P3, PT, R216, UR4, PT ;  /* 0x00000004d8007c0c */ /* 0x000fc4000bf66270 */
[----:B------:R-:W-:Y:S02]  /*209b0*/  SHF.R.S32.HI R0, RZ, 0x1f, R211 ;  /* 0x0000001fff007819 */ /* 0x000fe400000114d3 */
[----:B-1----:R-:W-:-:S04]  /*209c0*/  @!P2 LEA R6, P5, R219, R14, 0x2 ;  /* 0x0000000edb06a211 */ /* 0x002fc800078a10ff */
[----:B------:R-:W-:Y:S01]  /*209d0*/  @!P2 LEA.HI.X R7, R219, R28, R12, 0x2, P5 ;  /* 0x0000001cdb07a211 */ /* 0x000fe200028f140c */
[----:B--2---:R-:W-:Y:S01]  /*209e0*/  @!P2 IMAD.MOV.U32 R4, RZ, RZ, R36 ;  /* 0x000000ffff04a224 */ /* 0x004fe200078e0024 */
[C---:B------:R-:W-:Y:S01]  /*209f0*/  @!P1 LEA R2, P4, R218.reuse, R14, 0x2 ;  /* 0x0000000eda029211 */ /* 0x040fe200078810ff */
[----:B------:R-:W-:Y:S01]  /*20a00*/  @!P2 IMAD.MOV.U32 R5, RZ, RZ, R20 ;  /* 0x000000ffff05a224 */ /* 0x000fe200078e0014 */
[----:B------:R-:W-:Y:S02]  /*20a10*/  ISETP.GE.AND P5, PT, R215, UR4, PT ;  /* 0x00000004d7007c0c */ /* 0x000fe4000bfa6270 */
[----:B------:R-:W-:Y:S02]  /*20a20*/  @!P1 LEA.HI.X R3, R218, R28, R11, 0x2, P4 ;  /* 0x0000001cda039211 */ /* 0x000fe400020f140b */
[----:B------:R1:W-:Y:S01]  /*20a30*/  @!P2 ST.E.64 desc[UR42][R6.64], R4 ;  /* 0x000000040600a985 */ /* 0x0003e2000c101b2a */
[----:B------:R-:W-:Y:S02]  /*20a40*/  SHF.R.S32.HI R11, RZ, 0x1f, R217 ;  /* 0x0000001fff0b7819 */ /* 0x000fe400000114d9 */
[----:B------:R-:W-:Y:S01]  /*20a50*/  SHF.R.S32.HI R12, RZ, 0x1f, R214 ;  /* 0x0000001fff0c7819 */ /* 0x000fe200000114d6 */
[----:B-1----:R-:W-:Y:S01]  /*20a60*/  @!P1 IMAD.MOV.U32 R4, RZ, RZ, R37 ;  /* 0x000000ffff049224 */ /* 0x002fe200078e0025 */
[----:B------:R-:W-:Y:S01]  /*20a70*/  @!P0 LEA R6, P2, R217, R14, 0x2 ;  /* 0x0000000ed9068211 */ /* 0x000fe200078410ff */
[----:B------:R-:W-:-:S03]  /*20a80*/  @!P1 IMAD.MOV.U32 R5, RZ, RZ, R21 ;  /* 0x000000ffff059224 */ /* 0x000fc600078e0015 */
[----:B------:R-:W-:Y:S02]  /*20a90*/  @!P0 LEA.HI.X R7, R217, R28, R11, 0x2, P2 ;  /* 0x0000001cd9078211 */ /* 0x000fe400010f140b */
[----:B------:R1:W-:Y:S01]  /*20aa0*/  @!P1 ST.E.64 desc[UR42][R2.64], R4 ;  /* 0x0000000402009985 */ /* 0x0003e2000c101b2a */
[----:B------:R-:W-:Y:S02]  /*20ab0*/  SHF.R.S32.HI R11, RZ, 0x1f, R216 ;  /* 0x0000001fff0b7819 */ /* 0x000fe400000114d8 */
[----:B------:R-:W-:Y:S02]  /*20ac0*/  ISETP.GE.AND P1, PT, R214, UR4, PT ;  /* 0x00000004d6007c0c */ /* 0x000fe4000bf26270 */
[-C--:B------:R-:W-:Y:S01]  /*20ad0*/  @!P5 LEA R8, P2, R215, R14.reuse, 0x2 ;  /* 0x0000000ed708d211 */ /* 0x080fe200078410ff */
[----:B-1----:R-:W-:Y:S01]  /*20ae0*/  @!P0 IMAD.MOV.U32 R4, RZ, RZ, R40 ;  /* 0x000000ffff048224 */ /* 0x002fe200078e0028 */
[----:B------:R-:W-:Y:S01]  /*20af0*/  @!P3 LEA R2, P4, R216, R14, 0x2 ;  /* 0x0000000ed802b211 */ /* 0x000fe200078810ff */
[----:B------:R-:W-:-:S03]  /*20b00*/  @!P0 IMAD.MOV.U32 R5, RZ, RZ, R38 ;  /* 0x000000ffff058224 */ /* 0x000fc600078e0026 */
[-C--:B------:R-:W-:Y:S02]  /*20b10*/  @!P3 LEA.HI.X R3, R216, R28.reuse, R11, 0x2, P4 ;  /* 0x0000001cd803b211 */ /* 0x080fe400020f140b */
[----:B------:R1:W-:Y:S01]  /*20b20*/  @!P0 ST.E.64 desc[UR42][R6.64], R4 ;  /* 0x0000000406008985 */ /* 0x0003e2000c101b2a */
[----:B------:R-:W-:Y:S02]  /*20b30*/  ISETP.GE.AND P0, PT, R213, UR4, PT ;  /* 0x00000004d5007c0c */ /* 0x000fe4000bf06270 */
[----:B------:R-:W-:Y:S02]  /*20b40*/  SHF.R.S32.HI R11, RZ, 0x1f, R215 ;  /* 0x0000001fff0b7819 */ /* 0x000fe400000114d7 */
[----:B------:R-:W-:Y:S02]  /*20b50*/  ISETP.GE.AND P4, PT, R210, UR4, PT ;  /* 0x00000004d2007c0c */ /* 0x000fe4000bf86270 */
[----:B------:R-:W-:Y:S02]  /*20b60*/  @!P5 LEA.HI.X R9, R215, R28, R11, 0x2, P2 ;  /* 0x0000001cd709d211 */ /* 0x000fe400010f140b */
[----:B------:R-:W-:Y:S01]  /*20b70*/  SHF.R.S32.HI R11, RZ, 0x1f, R213 ;  /* 0x0000001fff0b7819 */ /* 0x000fe200000114d5 */
[----:B-1----:R-:W-:-:S02]  /*20b80*/  @!P3 IMAD.MOV.U32 R4, RZ, RZ, R41 ;  /* 0x000000ffff04b224 */ /* 0x002fc400078e0029 */
[----:B------:R-:W-:Y:S02]  /*20b90*/  @!P3 IMAD.MOV.U32 R5, RZ, RZ, R39 ;  /* 0x000000ffff05b224 */ /* 0x000fe400078e0027 */
[----:B------:R-:W-:Y:S02]  /*20ba0*/  @!P1 IMAD.MOV.U32 R6, RZ, RZ, R45 ;  /* 0x000000ffff069224 */ /* 0x000fe400078e002d */
[----:B------:R-:W-:Y:S01]  /*20bb0*/  @!P1 IMAD.MOV.U32 R7, RZ, RZ, R43 ;  /* 0x000000ffff079224 */ /* 0x000fe200078e002b */
[----:B------:R1:W-:Y:S01]  /*20bc0*/  @!P3 ST.E.64 desc[UR42][R2.64], R4 ;  /* 0x000000040200b985 */ /* 0x0003e2000c101b2a */
[----:B------:R-:W-:Y:S01]  /*20bd0*/  ISETP.GE.AND P3, PT, R212, UR4, PT ;  /* 0x00000004d4007c0c */ /* 0x000fe2000bf66270 */
[----:B-1----:R-:W-:Y:S01]  /*20be0*/  @!P5 IMAD.MOV.U32 R2, RZ, RZ, R44 ;  /* 0x000000ffff02d224 */ /* 0x002fe200078e002c */
[----:B------:R-:W-:Y:S01]  /*20bf0*/  @!P1 LEA R4, P2, R214, R14, 0x2 ;  /* 0x0000000ed6049211 */ /* 0x000fe200078410ff */
[----:B------:R-:W-:-:S03]  /*20c00*/  @!P5 IMAD.MOV.U32 R3, RZ, RZ, R42 ;  /* 0x000000ffff03d224 */ /* 0x000fc600078e002a */
[----:B------:R-:W-:Y:S02]  /*20c10*/  @!P1 LEA.HI.X R5, R214, R28, R12, 0x2, P2 ;  /* 0x0000001cd6059211 */ /* 0x000fe400010f140c */
[----:B------:R1:W-:Y:S01]  /*20c20*/  @!P5 ST.E.64 desc[UR42][R8.64], R2 ;  /* 0x000000020800d985 */ /* 0x0003e2000c101b2a */
[----:B------:R-:W-:-:S03]  /*20c30*/  ISETP.GE.AND P5, PT, R211, UR4, PT ;  /* 0x00000004d3007c0c */ /* 0x000fc6000bfa6270 */
[----:B------:R2:W-:Y:S01]  /*20c40*/  @!P1 ST.E.64 desc[UR42][R4.64], R6 ;  /* 0x0000000604009985 */ /* 0x0005e2000c101b2a */
[C---:B-1----:R-:W-:Y:S01]  /*20c50*/  @!P0 LEA R2, P2, R213.reuse, R14, 0x2 ;  /* 0x0000000ed5028211 */ /* 0x042fe200078410ff */
[----:B------:R-:W-:Y:S02]  /*20c60*/  @!P3 IMAD.MOV.U32 R8, RZ, RZ, R79 ;  /* 0x000000ffff08b224 */ /* 0x000fe400078e004f */
[----:B------:R-:W-:Y:S01]  /*20c70*/  @!P3 IMAD.MOV.U32 R9, RZ, RZ, R47 ;  /* 0x000000ffff09b224 */ /* 0x000fe200078e002f */
[----:B------:R-:W-:Y:S01]  /*20c80*/  @!P0 LEA.HI.X R3, R213, R28, R11, 0x2, P2 ;  /* 0x0000001cd5038211 */ /* 0x000fe200010f140b */
[----:B--2---:R-:W-:Y:S01]  /*20c90*/  @!P0 IMAD.MOV.U32 R6, RZ, RZ, R48 ;  /* 0x000000ffff068224 */ /* 0x004fe200078e0030 */
[----:B------:R-:W-:Y:S01]  /*20ca0*/  @!P3 LEA R4, P1, R212, R14, 0x2 ;  /* 0x0000000ed404b211 */ /* 0x000fe200078210ff */
[----:B------:R-:W-:Y:S01]  /*20cb0*/  @!P0 IMAD.MOV.U32 R7, RZ, RZ, R46 ;  /* 0x000000ffff078224 */ /* 0x000fe200078e002e */
[----:B------:R-:W-:-:S04]  /*20cc0*/  SHF.R.S32.HI R11, RZ, 0x1f, R212 ;  /* 0x0000001fff0b7819 */ /* 0x000fc800000114d4 */
[----:B------:R-:W-:Y:S01]  /*20cd0*/  @!P3 LEA.HI.X R5, R212, R28, R11, 0x2, P1 ;  /* 0x0000001cd405b211 */ /* 0x000fe200008f140b */
[----:B------:R1:W-:Y:S04]  /*20ce0*/  @!P0 ST.E.64 desc[UR42][R2.64], R6 ;  /* 0x0000000602008985 */ /* 0x0003e8000c101b2a */
[----:B------:R2:W-:Y:S01]  /*20cf0*/  @!P3 ST.E.64 desc[UR42][R4.64], R8 ;  /* 0x000000080400b985 */ /* 0x0005e2000c101b2a */
[CC--:B-1----:R-:W-:Y:S02]  /*20d00*/  @!P5 LEA R2, P0, R211.reuse, R14.reuse, 0x2 ;  /* 0x0000000ed302d211 */ /* 0x0c2fe400078010ff */
[C---:B------:R-:W-:Y:S02]  /*20d10*/  @!P4 LEA R6, P2, R210.reuse, R14, 0x2 ;  /* 0x0000000ed206c211 */ /* 0x040fe400078410ff */
[-C--:B------:R-:W-:Y:S01]  /*20d20*/  @!P5 LEA.HI.X R3, R211, R28.reuse, R0, 0x2, P0 ;  /* 0x0000001cd303d211 */ /* 0x080fe200000f1400 */
[----:B--2---:R-:W-:Y:S01]  /*20d30*/  @!P5 IMAD.MOV.U32 R4, RZ, RZ, R82 ;  /* 0x000000ffff04d224 */ /* 0x004fe200078e0052 */
[----:B------:R-:W-:Y:S01]  /*20d40*/  @!P4 LEA.HI.X R7, R210, R28, R229, 0x2, P2 ;  /* 0x0000001cd207c211 */ /* 0x000fe200010f14e5 */
[----:B------:R-:W-:-:S02]  /*20d50*/  @!P5 IMAD.MOV.U32 R5, RZ, RZ, R80 ;  /* 0x000000ffff05d224 */ /* 0x000fc400078e0050 */
[----:B------:R-:W-:Y:S02]  /*20d60*/  @!P4 IMAD.MOV.U32 R8, RZ, RZ, R83 ;  /* 0x000000ffff08c224 */ /* 0x000fe400078e0053 */
[----:B------:R-:W-:Y:S01]  /*20d70*/  @!P4 IMAD.MOV.U32 R9, RZ, RZ, R81 ;  /* 0x000000ffff09c224 */ /* 0x000fe200078e0051 */
[----:B------:R3:W-:Y:S04]  /*20d80*/  @!P5 ST.E.64 desc[UR42][R2.64], R4 ;  /* 0x000000040200d985 */ /* 0x0007e8000c101b2a */
[----:B------:R3:W-:Y:S02]  /*20d90*/  @!P4 ST.E.64 desc[UR42][R6.64], R8 ;  /* 0x000000080600c985 */ /* 0x0007e4000c101b2a */
.L_x_1809:
[----:B------:R-:W-:Y:S05]  /*20da0*/  BSYNC B1 ;  /* 0x0000000000017941 */ /* 0x000fea0003800000 */
.L_x_1808:
[----:B------:R-:W-:-:S03]  /*20db0*/  UMOV UR4, 0xffffffff ;  /* 0xffffffff00047882 */ /* 0x000fc60000000000 */
[----:B------:R-:W-:Y:S05]  /*20dc0*/  BRA.DIV UR4, `(.L_x_1810) ;  /* 0x000000ca04007947 */ /* 0x000fea000b800000 */
[----:B0-----:R-:W0:Y:S04]  /*20dd0*/  SHFL.IDX PT, R26, R26, 0x1, 0x1c1f ;  /* 0x003c1f001a1a7f89 */ /* 0x001e2800000e0000 */
[----:B--2---:R2:W4:Y:S02]  /*20de0*/  SHFL.IDX PT, R14, R25, 0x1, 0x1c1f ;  /* 0x003c1f00190e7f89 */ /* 0x00452400000e0000 */
.L_x_2102:
[----:B------:R-:W-:-:S13]  /*20df0*/  ISETP.GE.AND P0, PT, R24, R10, PT ;  /* 0x0000000a1800720c */ /* 0x000fda0003f06270 */
[----:B------:R-:W-:Y:S05]  /*20e00*/  @P0 BRA `(.L_x_1806) ;  /* 0x0000001000b80947 */ /* 0x000fea0003800000 */
[----:B------:R-:W-:Y:S01]  /*20e10*/  ULDC UR4, c[0x0][0xac8] ;  /* 0x0002b20000047ab9 */ /* 0x000fe20000000800 */
[----:B------:R-:W-:Y:S02]  /*20e20*/  SHF.R.S32.HI R0, RZ, 0x1f, R171 ;  /* 0x0000001fff007819 */ /* 0x000fe400000114ab */
[----:B------:R-:W-:Y:S02]  /*20e30*/  ISETP.GE.AND P1, PT, R171, UR4, PT ;  /* 0x00000004ab007c0c */ /* 0x000fe4000bf26270 */
[----:B------:R-:W-:Y:S02]  /*20e40*/  ISETP.GE.AND P3, PT, R224, UR4, PT ;  /* 0x00000004e0007c0c */ /* 0x000fe4000bf66270 */
[----:B------:R-:W-:Y:S02]  /*20e50*/  ISETP.GE.AND P2, PT, R223, UR4, PT ;  /* 0x00000004df007c0c */ /* 0x000fe4000bf46270 */
[----:B---3--:R-:W-:Y:S02]  /*20e60*/  SHF.R.S32.HI R8, RZ, 0x1f, R224 ;  /* 0x0000001fff087819 */ /* 0x008fe400000114e0 */
[----:B------:R-:W-:-:S02]  /*20e70*/  SHF.R.S32.HI R12, RZ, 0x1f, R222 ;  /* 0x0000001fff0c7819 */ /* 0x000fc400000114de */
[----:B------:R-:W-:-:S03]  /*20e80*/  SHF.R.S32.HI R13, RZ, 0x1f, R213 ;  /* 0x0000001fff0d7819 */ /* 0x000fc600000114d5 */
[CC--:B----4-:R-:W-:Y:S01]  /*20e90*/  @!P1 LEA R2, P0, R171.reuse, R14.reuse, 0x2 ;  /* 0x0000000eab029211 */ /* 0x0d0fe200078010ff */
[----:B------:R-:W-:Y:S01]  /*20ea0*/  @!P1 IMAD.MOV.U32 R4, RZ, RZ, R49 ;  /* 0x000000ffff049224 */ /* 0x000fe200078e0031 */
[----:B------:R-:W-:Y:S01]  /*20eb0*/  @!P3 LEA R6, P4, R224, R14, 0x2 ;  /* 0x0000000ee006b211 */ /* 0x000fe200078810ff */
[----:B------:R-:W-:Y:S01]  /*20ec0*/  @!P1 IMAD.MOV.U32 R5, RZ, RZ, R84 ;  /* 0x000000ffff059224 */ /* 0x000fe200078e0054 */
[----:B0-----:R-:W-:Y:S02]  /*20ed0*/  @!P1 LEA.HI.X R3, R171, R26, R0, 0x2, P0 ;  /* 0x0000001aab039211 */ /* 0x001fe400000f1400 */
[----:B------:R-:W-:Y:S02]  /*20ee0*/  ISETP.GE.AND P0, PT, R222, UR4, PT ;  /* 0x00000004de007c0c */ /* 0x000fe4000bf06270 */
[----:B------:R-:W-:Y:S01]  /*20ef0*/  SHF.R.S32.HI R0, RZ, 0x1f, R223 ;  /* 0x0000001fff007819 */ /* 0x000fe200000114df */
[----:B------:R0:W-:Y:S01]  /*20f00*/  @!P1 ST.E.64 desc[UR42][R2.64], R4 ;  /* 0x0000000402009985 */ /* 0x0001e2000c101b2a */
[----:B------:R-:W-:-:S02]  /*20f10*/  ISETP.GE.AND P1, PT, R221, UR4, PT ;  /* 0x00000004dd007c0c */ /* 0x000fc4000bf26270 */
[----:B------:R-:W-:Y:S02]  /*20f20*/  @!P3 LEA.HI.X R7, R224, R26, R8, 0x2, P4 ;  /* 0x0000001ae007b211 */ /* 0x000fe400020f1408 */
[----:B------:R-:W-:Y:S02]  /*20f30*/  ISETP.GE.AND P4, PT, R220, UR4, PT ;  /* 0x00000004dc007c0c */ /* 0x000fe4000bf86270 */
[C---:B0-----:R-:W-:Y:S01]  /*20f40*/  @!P2 LEA R2, P5, R223.reuse, R14, 0x2 ;  /* 0x0000000edf02a211 */ /* 0x041fe200078a10ff */
[----:B------:R-:W-:Y:S02]  /*20f50*/  @!P3 IMAD.MOV.U32 R4, RZ, RZ, R50 ;  /* 0x000000ffff04b224 */ /* 0x000fe400078e0032 */
[----:B------:R-:W-:Y:S01]  /*20f60*/  @!P3 IMAD.MOV.U32 R5, RZ, RZ, R85 ;  /* 0x000000ffff05b224 */ /* 0x000fe200078e0055 */
[----:B------:R-:W-:Y:S01]  /*20f70*/  @!P2 LEA.HI.X R3, R223, R26, R0, 0x2, P5 ;  /* 0x0000001adf03a211 */ /* 0x000fe200028f1400 */
[----:B------:R-:W-:Y:S01]  /*20f80*/  @!P2 IMAD.MOV.U32 R50, RZ, RZ, R53 ;  /* 0x000000ffff32a224 */ /* 0x000fe200078e0035 */
[CC--:B------:R-:W-:Y:S01]  /*20f90*/  @!P0 LEA R8, P5, R222.reuse, R14.reuse, 0x2 ;  /* 0x0000000ede088211 */ /* 0x0c0fe200078a10ff */
[----:B------:R-:W-:Y:S01]  /*20fa0*/  @!P0 IMAD.MOV.U32 R53, RZ, RZ, R52 ;  /* 0x000000ffff358224 */ /* 0x000fe200078e0034 */
[----:B------:R0:W-:Y:S01]  /*20fb0*/  @!P3 ST.E.64 desc[UR42][R6.64], R4 ;  /* 0x000000040600b985 */ /* 0x0001e2000c101b2a */
[----:B------:R-:W-:Y:S01]  /*20fc0*/  ISETP.GE.AND P3, PT, R219, UR4, PT ;  /* 0x00000004db007c0c */ /* 0x000fe2000bf66270 */
[----:B------:R-:W-:Y:S01]  /*20fd0*/  @!P0 IMAD.MOV.U32 R52, RZ, RZ, R54 ;  /* 0x000000ffff348224 */ /* 0x000fe200078e0036 */
[----:B------:R-:W-:Y:S01]  /*20fe0*/  SHF.R.S32.HI R0, RZ, 0x1f, R221 ;  /* 0x0000001fff007819 */ /* 0x000fe200000114dd */
[----:B------:R3:W-:Y:S01]  /*20ff0*/  @!P2 ST.E.64 desc[UR42][R2.64], R50 ;  /* 0x000000320200a985 */ /* 0x0007e2000c101b2a */
[C---:B------:R-:W-:Y:S01]  /*21000*/  @!P1 LEA R10, P2, R221.reuse, R14, 0x2 ;  /* 0x0000000edd0a9211 */ /* 0x040fe200078410ff */
[----:B------:R-:W-:Y:S01]  /*21010*/  @!P1 IMAD.MOV.U32 R54, RZ, RZ, R57 ;  /* 0x000000ffff369224 */ /* 0x000fe200078e0039 */
[-C--:B------:R-:W-:Y:S01]  /*21020*/  @!P0 LEA.HI.X R9, R222, R26.reuse, R12, 0x2, P5 ;  /* 0x0000001ade098211 */ /* 0x080fe200028f140c */
[----:B------:R-:W-:Y:S01]  /*21030*/  @!P4 IMAD.MOV.U32 R57, RZ, RZ, R56 ;  /* 0x000000ffff39c224 */ /* 0x000fe200078e0038 */
[----:B------:R-:W-:Y:S01]  /*21040*/  @!P1 LEA.HI.X R11, R221, R26, R0, 0x2, P2 ;  /* 0x0000001add0b9211 */ /* 0x000fe200010f1400 */
[----:B------:R-:W-:Y:S01]  /*21050*/  @!P4 IMAD.MOV.U32 R56, RZ, RZ, R58 ;  /* 0x000000ffff38c224 */ /* 0x000fe200078e003a */
[----:B------:R-:W-:Y:S01]  /*21060*/  ISETP.GE.AND P2, PT, R218, UR4, PT ;  /* 0x00000004da007c0c */ /* 0x000fe2000bf46270 */
[----:B------:R4:W-:Y:S01]  /*21070*/  @!P0 ST.E.64 desc[UR42][R8.64], R52 ;  /* 0x0000003408008985 */ /* 0x0009e2000c101b2a */
[----:B------:R-:W-:Y:S01]  /*21080*/  SHF.R.S32.HI R12, RZ, 0x1f, R220 ;  /* 0x0000001fff0c7819 */ /* 0x000fe200000114dc */
[----:B------:R-:W-:Y:S01]  /*21090*/  @!P3 IMAD.MOV.U32 R58, RZ, RZ, R67 ;  /* 0x000000ffff3ab224 */ /* 0x000fe200078e0043 */
[----:B0-----:R-:W-:Y:S01]  /*210a0*/  @!P4 LEA R4, P0, R220, R14, 0x2 ;  /* 0x0000000edc04c211 */ /* 0x001fe200078010ff */
[----:B------:R0:W-:Y:S01]  /*210b0*/  @!P1 ST.E.64 desc[UR42][R10.64], R54 ;  /* 0x000000360a009985 */ /* 0x0001e2000c101b2a */
[----:B------:R-:W-:-:S02]  /*210c0*/  ISETP.GE.AND P1, PT, R217, UR4, PT ;  /* 0x00000004d9007c0c */ /* 0x000fc4000bf26270 */
[----:B------:R-:W-:Y:S02]  /*210d0*/  @!P4 LEA.HI.X R5, R220, R26, R12, 0x2, P0 ;  /* 0x0000001adc05c211 */ /* 0x000fe400000f140c */
[C---:B---3--:R-:W-:Y:S02]  /*210e0*/  @!P3 LEA R2, P5, R219.reuse, R14, 0x2 ;  /* 0x0000000edb02b211 */ /* 0x048fe400078a10ff */
[----:B------:R-:W-:Y:S01]  /*210f0*/  SHF.R.S32.HI R0, RZ, 0x1f, R219 ;  /* 0x0000001fff007819 */ /* 0x000fe200000114db */
[----:B------:R-:W-:Y:S01]  /*21100*/  @!P4 ST.E.64 desc[UR42][R4.64], R56 ;  /* 0x000000380400c985 */ /* 0x000fe2000c101b2a */
[----:B------:R-:W-:Y:S01]  /*21110*/  ISETP.GE.AND P0, PT, R216, UR4, PT ;  /* 0x00000004d8007c0c */ /* 0x000fe2000bf06270 */
[----:B------:R-:W-:Y:S01]  /*21120*/  @!P2 IMAD.MOV.U32 R67, RZ, RZ, R66 ;  /* 0x000000ffff43a224 */ /* 0x000fe200078e0042 */
[----:B------:R-:W-:Y:S01]  /*21130*/  @!P3 LEA.HI.X R3, R219, R26, R0, 0x2, P5 ;  /* 0x0000001adb03b211 */ /* 0x000fe200028f1400 */
[----:B------:R-:W-:Y:S01]  /*21140*/  @!P2 IMAD.MOV.U32 R66, RZ, RZ, R68 ;  /* 0x000000ffff42a224 */ /* 0x000fe200078e0044 */
[----:B------:R-:W-:Y:S01]  /*21150*/  SHF.R.S32.HI R0, RZ, 0x1f, R218 ;  /* 0x0000001fff007819 */ /* 0x000fe200000114da */
[----:B------:R-:W-:Y:S01]  /*21160*/  @!P1 IMAD.MOV.U32 R68, RZ, RZ, R71 ;  /* 0x000000ffff449224 */ /* 0x000fe200078e0047 */
[----:B------:R-:W-:Y:S01]  /*21170*/  @!P2 LEA R6, P4, R218, R14, 0x2 ;  /* 0x0000000eda06a211 */ /* 0x000fe200078810ff */
[----:B------:R3:W-:Y:S01]  /*21180*/  @!P3 ST.E.64 desc[UR42][R2.64], R58 ;  /* 0x0000003a0200b985 */ /* 0x0007e2000c101b2a */
[----:B------:R-:W-:-:S02]  /*21190*/  ISETP.GE.AND P3, PT, R215, UR4, PT ;  /* 0x00000004d7007c0c */ /* 0x000fc4000bf66270 */
[----:B------:R-:W-:Y:S02]  /*211a0*/  @!P2 LEA.HI.X R7, R218, R26, R0, 0x2, P4 ;  /* 0x0000001ada07a211 */ /* 0x000fe400020f1400 */
[C---:B----4-:R-:W-:Y:S01]  /*211b0*/  @!P1 LEA R8, P5, R217.reuse, R14, 0x2 ;  /* 0x0000000ed9089211 */ /* 0x050fe200078a10ff */
[----:B------:R-:W-:Y:S01]  /*211c0*/  @!P0 IMAD.MOV.U32 R71, RZ, RZ, R70 ;  /* 0x000000ffff478224 */ /* 0x000fe200078e0046 */
[----:B------:R-:W-:Y:S01]  /*211d0*/  SHF.R.S32.HI R0, RZ, 0x1f, R217 ;  /* 0x0000001fff007819 */ /* 0x000fe200000114d9 */
[----:B------:R4:W-:Y:S01]  /*211e0*/  @!P2 ST.E.64 desc[UR42][R6.64], R66 ;  /* 0x000000420600a985 */ /* 0x0009e2000c101b2a */
[----:B------:R-:W-:Y:S01]  /*211f0*/  ISETP.GE.AND P2, PT, R214, UR4, PT ;  /* 0x00000004d6007c0c */ /* 0x000fe2000bf46270 */
[----:B------:R-:W-:Y:S01]  /*21200*/  @!P0 IMAD.MOV.U32 R70, RZ, RZ, R72 ;  /* 0x000000ffff468224 */ /* 0x000fe200078e0048 */
[----:B------:R-:W-:Y:S02]  /*21210*/  @!P1 LEA.HI.X R9, R217, R26, R0, 0x2, P5 ;  /* 0x0000001ad9099211 */ /* 0x000fe400028f1400 */
[-C--:B0-----:R-:W-:Y:S01]  /*21220*/  @!P0 LEA R10, P4, R216, R14.reuse, 0x2 ;  /* 0x0000000ed80a8211 */ /* 0x081fe200078810ff */
[----:B------:R-:W-:Y:S01]  /*21230*/  @!P3 IMAD.MOV.U32 R72, RZ, RZ, R87 ;  /* 0x000000ffff48b224 */ /* 0x000fe200078e0057 */
[----:B------:R-:W-:Y:S01]  /*21240*/  SHF.R.S32.HI R0, RZ, 0x1f, R216 ;  /* 0x0000001fff007819 */ /* 0x000fe200000114d8 */
[----:B------:R-:W-:Y:S01]  /*21250*/  @!P1 ST.E.64 desc[UR42][R8.64], R68 ;  /* 0x0000004408009985 */ /* 0x000fe2000c101b2a */
[----:B---3--:R-:W-:-:S02]  /*21260*/  @!P3 LEA R2, P1, R215, R14, 0x2 ;  /* 0x0000000ed702b211 */ /* 0x008fc400078210ff */
[-C--:B------:R-:W-:Y:S02]  /*21270*/  @!P0 LEA.HI.X R11, R216, R26.reuse, R0, 0x2, P4 ;  /* 0x0000001ad80b8211 */ /* 0x080fe400020f1400 */
[----:B------:R-:W-:Y:S01]  /*21280*/  SHF.R.S32.HI R12, RZ, 0x1f, R215 ;  /* 0x0000001fff0c7819 */ /* 0x000fe200000114d7 */
[----:B------:R-:W-:Y:S01]  /*21290*/  @!P2 IMAD.MOV.U32 R87, RZ, RZ, R86 ;  /* 0x000000ffff57a224 */ /* 0x000fe200078e0056 */
[----:B------:R-:W-:Y:S01]  /*212a0*/  ISETP.GE.AND P4, PT, R213, UR4, PT ;  /* 0x00000004d5007c0c */ /* 0x000fe2000bf86270 */
[----:B------:R0:W-:Y:S01]  /*212b0*/  @!P0 ST.E.64 desc[UR42][R10.64], R70 ;  /* 0x000000460a008985 */ /* 0x0001e2000c101b2a */
[----:B------:R-:W-:Y:S01]  /*212c0*/  ISETP.GE.AND P5, PT, R212, UR4, PT ;  /* 0x00000004d4007c0c */ /* 0x000fe2000bfa6270 */
[----:B------:R-:W-:Y:S01]  /*212d0*/  @!P2 IMAD.MOV.U32 R86, RZ, RZ, R88 ;  /* 0x000000ffff56a224 */ /* 0x000fe200078e0058 */
[----:B------:R-:W-:Y:S02]  /*212e0*/  ISETP.GE.AND P0, PT, R211, UR4, PT ;  /* 0x00000004d3007c0c */ /* 0x000fe4000bf06270 */
[----:B------:R-:W-:-:S02]  /*212f0*/  @!P3 LEA.HI.X R3, R215, R26, R12, 0x2, P1 ;  /* 0x0000001ad703b211 */ /* 0x000fc400008f140c */
[----:B------:R-:W-:Y:S02]  /*21300*/  SHF.R.S32.HI R0, RZ, 0x1f, R214 ;  /* 0x0000001fff007819 */ /* 0x000fe400000114d6 */
[C---:B------:R-:W-:Y:S01]  /*21310*/  @!P2 LEA R4, P1, R214.reuse, R14, 0x2 ;  /* 0x0000000ed604a211 */ /* 0x040fe200078210ff */
[----:B------:R3:W-:Y:S01]  /*21320*/  @!P3 ST.E.64 desc[UR42][R2.64], R72 ;  /* 0x000000480200b985 */ /* 0x0007e2000c101b2a */
[----:B------:R-:W-:Y:S01]  /*21330*/  SHF.R.S32.HI R12, RZ, 0x1f, R212 ;  /* 0x0000001fff0c7819 */ /* 0x000fe200000114d4 */
[----:B------:R-:W-:Y:S01]  /*21340*/  @!P4 IMAD.MOV.U32 R88, RZ, RZ, R91 ;  /* 0x000000ffff58c224 */ /* 0x000fe200078e005b */
[----:B------:R-:W-:Y:S01]  /*21350*/  @!P2 LEA.HI.X R5, R214, R26, R0, 0x2, P1 ;  /* 0x0000001ad605a211 */ /* 0x000fe200008f1400 */
[----:B------:R-:W-:Y:S01]  /*21360*/  @!P5 IMAD.MOV.U32 R93, RZ, RZ, R90 ;  /* 0x000000ffff5dd224 */ /* 0x000fe200078e005a */
[-C--:B----4-:R-:W-:Y:S02]  /*21370*/  @!P4 LEA R6, P1, R213, R14.reuse, 0x2 ;  /* 0x0000000ed506c211 */ /* 0x090fe400078210ff */
[-C--:B0-----:R-:W-:Y:S01]  /*21380*/  @!P0 LEA R10, P3, R211, R14.reuse, 0x2 ;  /* 0x0000000ed30a8211 */ /* 0x081fe200078610ff */
[----:B------:R3:W-:Y:S01]  /*21390*/  @!P2 ST.E.64 desc[UR42][R4.64], R86 ;  /* 0x000000560400a985 */ /* 0x0007e2000c101b2a */
[----:B------:R-:W-:-:S02]  /*213a0*/  @!P5 LEA R8, P2, R212, R14, 0x2 ;  /* 0x0000000ed408d211 */ /* 0x000fc400078410ff */
[----:B------:R-:W-:Y:S02]  /*213b0*/  SHF.R.S32.HI R0, RZ, 0x1f, R211 ;  /* 0x0000001fff007819 */ /* 0x000fe400000114d3 */
[-C--:B------:R-:W-:Y:S02]  /*213c0*/  @!P4 LEA.HI.X R7, R213, R26.reuse, R13, 0x2, P1 ;  /* 0x0000001ad507c211 */ /* 0x080fe400008f140d */
[-C--:B------:R-:W-:Y:S02]  /*213d0*/  @!P5 LEA.HI.X R9, R212, R26.reuse, R12, 0x2, P2 ;  /* 0x0000001ad409d211 */ /* 0x080fe400010f140c */
[----:B------:R-:W-:Y:S01]  /*213e0*/  @!P0 LEA.HI.X R11, R211, R26, R0, 0x2, P3 ;  /* 0x0000001ad30b8211 */ /* 0x000fe200018f1400 */
[----:B------:R3:W-:Y:S04]  /*213f0*/  @!P4 ST.E.64 desc[UR42][R6.64], R88 ;  /* 0x000000580600c985 */ /* 0x0007e8000c101b2a */
[----:B------:R3:W-:Y:S04]  /*21400*/  @!P5 ST.E.64 desc[UR42][R8.64], R92 ;  /* 0x0000005c0800d985 */ /* 0x0007e8000c101b2a */
[----:B------:R3:W-:Y:S01]  /*21410*/  @!P0 ST.E.64 desc[UR42][R10.64], R62 ;  /* 0x0000003e0a008985 */ /* 0x0007e2000c101b2a */
[----:B------:R-:W-:-:S13]  /*21420*/  ISETP.GE.AND P0, PT, R210, UR4, PT ;  /* 0x00000004d2007c0c */ /* 0x000fda000bf06270 */
[----:B---3--:R-:W-:Y:S05]  /*21430*/  @P0 BRA `(.L_x_1806) ;  /* 0x0000000c002c0947 */ /* 0x008fea0003800000 */
[----:B------:R-:W-:-:S04]  /*21440*/  LEA R14, P0, R210, R14, 0x2 ;  /* 0x0000000ed20e7211 */ /* 0x000fc800078010ff */
[----:B------:R-:W-:-:S05]  /*21450*/  LEA.HI.X R15, R210, R26, R229, 0x2, P0 ;  /* 0x0000001ad20f7211 */ /* 0x000fca00000f14e5 */
[----:B------:R0:W-:Y:S01]  /*21460*/  ST.E.64 desc[UR42][R14.64], R64 ;  /* 0x000000400e007985 */ /* 0x0001e2000c101b2a */
[----:B------:R-:W-:Y:S05]  /*21470*/  BRA `(.L_x_1806) ;  /* 0x0000000c001c7947 */ /* 0x000fea0003800000 */
.L_x_1792:
[----:B------:R-:W-:Y:S01]  /*21480*/  ULDC.64 UR4, c[0x0][0xc08] ;  /* 0x0003020000047ab9 */ /* 0x000fe20000000a00 */
[----:B------:R-:W3:Y:S01]  /*21490*/  LDC.64 R2, c[0x0][0xc00] ;  /* 0x00030000ff027b82 */ /* 0x000ee20000000a00 */
[----:B------:R-:W-:Y:S01]  /*214a0*/  ISETP.NE.U32.AND P0, PT, RZ, UR4, PT ;  /* 0x00000004ff007c0c */ /* 0x000fe2000bf05070 */
[----:B------:R-:W-:Y:S01]  /*214b0*/  IMAD.MOV.U32 R15, RZ, RZ, RZ ;  /* 0x000000ffff0f7224 */ /* 0x000fe200078e00ff */
[----:B------:R-:W4:Y:S02]  /*214c0*/  S2R R0, SR_TID.X ;  /* 0x0000000000007919 */ /* 0x000f240000002100 */
[----:B------:R-:W-:Y:S01]  /*214d0*/  ISETP.NE.AND.EX P1, PT, RZ, UR5, PT, P0 ;  /* 0x00000005ff007c0c */ /* 0x000fe2000bf25300 */
[----:B------:R-:W-:Y:S02]  /*214e0*/  ULDC.64 UR4, c[0x0][0xc00] ;  /* 0x0003000000047ab9 */ /* 0x000fe40000000a00 */
[----:B------:R-:W-:-:S04]  /*214f0*/  ISETP.NE.U32.AND P0, PT, RZ, UR4, PT ;  /* 0x00000004ff007c0c */ /* 0x000fc8000bf05070 */
[----:B------:R-:W-:-:S06]  /*21500*/  ISETP.NE.AND.EX P0, PT, RZ, UR5, PT, P0 ;  /* 0x00000005ff007c0c */ /* 0x000fcc000bf05300 */
[----:B------:R-:W0:Y:S01]  /*21510*/  @P1 LDC.64 R4, c[0x0][0xc08] ;  /* 0x00030200ff041b82 */ /* 0x000e220000000a00 */
[----:B------:R-:W-:Y:S02]  /*21520*/  ULDC UR4, c[0x0][0xa88] ;  /* 0x0002a20000047ab9 */ /* 0x000fe40000000800 */
[----:B------:R-:W-:Y:S02]  /*21530*/  IMAD.U32 R20, RZ, RZ, UR4 ;  /* 0x00000004ff147e24 */ /* 0x000fe4000f8e00ff */
[----:B---3--:R-:W-:-:S05]  /*21540*/  IMAD.WIDE R2, R208, 0x4, R2 ;  /* 0x00000004d0027825 */ /* 0x008fca00078e0202 */
[----:B------:R3:W5:Y:S01]  /*21550*/  @P0 LDG.E R15, desc[UR42][R2.64] ;  /* 0x0000002a020f0981 */ /* 0x000762000c1e1900 */
[----:B-1----:R-:W-:Y:S01]  /*21560*/  ISETP.GT.AND P2, PT, R207, 0x1, PT ;  /* 0x00000001cf00780c */ /* 0x002fe20003f44270 */
[----:B----4-:R-:W-:Y:S02]  /*21570*/  VIADD R0, R0, 0xffffff80 ;  /* 0xffffff8000007836 */ /* 0x010fe40000000000 */
[----:B0-----:R-:W-:-:S05]  /*21580*/  @P1 IMAD.WIDE R4, R208, 0x4, R4 ;  /* 0x00000004d0041825 */ /* 0x001fca00078e0204 */
[----:B------:R3:W5:Y:S01]  /*21590*/  @P1 LDG.E R20, desc[UR42][R4.64] ;  /* 0x0000002a04141981 */ /* 0x000762000c1e1900 */
[----:B------:R-:W-:Y:S02]  /*215a0*/  ISETP.GT.AND P3, PT, R0, 0x7f, PT ;  /* 0x0000007f0000780c */ /* 0x000fe40003f64270 */
[----:B-----5:R-:W-:Y:S01]  /*215b0*/  SHF.R.S32.HI R24, RZ, 0x1f, R208 ;  /* 0x0000001fff187819 */ /* 0x020fe200000114d0 */
[----:B------:R-:W-:Y:S10]  /*215c0*/  @P1 BRA `(.L_x_1811) ;  /* 0x0000000000101947 */ /* 0x000ff40003800000 */
[----:B------:R-:W-:Y:S05]  /*215d0*/  @!P0 BRA `(.L_x_1811) ;  /* 0x00000000000c8947 */ /* 0x000fea0003800000 */
[----:B---3--:R-:W3:Y:S04]  /*215e0*/  LDG.E R5, desc[UR42][R2.64] ;  /* 0x0000002a02057981 */ /* 0x008ee8000c1e1900 */
[----:B------:R-:W3:Y:S02]  /*215f0*/  LDG.E R20, desc[UR42][R2.64+0x4] ;  /* 0x0000042a02147981 */ /* 0x000ee4000c1e1900 */
[----:B---3--:R-:W-:-:S07]  /*21600*/  IMAD.IADD R20, R20, 0x1, -R5 ;  /* 0x0000000114147824 */ /* 0x008fce00078e0a05 */
.L_x_1811:
[----:B------:R-:W-:Y:S01]  /*21610*/  BSSY B1, `(.L_x_1812) ;  /* 0x0000036000017945 */ /* 0x000fe20003800000 */
[----:B------:R-:W-:Y:S02]  /*21620*/  SEL R25, R208, RZ, !P0 ;  /* 0x000000ffd0197207 */ /* 0x000fe40004000000 */
[----:B------:R-:W-:Y:S02]  /*21630*/  SEL R24, R24, RZ, !P0 ;  /* 0x000000ff18187207 */ /* 0x000fe40004000000 */
[----:B------:R-:W-:Y:S01]  /*21640*/  SHF.R.S32.HI R14, RZ, 0x1f, R15 ;  /* 0x0000001fff0e7819 */ /* 0x000fe2000001140f */
[----:B------:R-:W-:Y:S06]  /*21650*/  @P3 BRA `(.L_x_1813) ;  /* 0x0000000000c43947 */ /* 0x000fec0003800000 */
[----:B---3--:R-:W0:Y:S01]  /*21660*/  S2R R2, SR_TID.X ;  /* 0x0000000000027919 */ /* 0x008e220000002100 */
[----:B------:R-:W1:Y:S02]  /*21670*/  LDC R29, c[0x0][0xbe8] ;  /* 0x0002fa00ff1d7b82 */ /* 0x000e640000000800 */
[----:B-1----:R-:W-:Y:S01]  /*21680*/  IMAD R0, R20, R29, RZ ;  /* 0x0000001d14007224 */ /* 0x002fe200078e02ff */
[----:B0-----:R-:W-:-:S04]  /*21690*/  IADD3 R27, R178, -0x80, R2 ;  /* 0xffffff80b21b7810 */ /* 0x001fc80007ffe002 */
[----:B------:R-:W-:-:S13]  /*216a0*/  ISETP.GE.AND P0, PT, R27, R0, PT ;  /* 0x000000001b00720c */ /* 0x000fda0003f06270 */
[----:B------:R-:W-:Y:S05]  /*216b0*/  @P0 BRA `(.L_x_1813) ;  /* 0x0000000000ac0947 */ /* 0x000fea0003800000 */
[----:B------:R-:W-:Y:S01]  /*216c0*/  IMAD.MOV.U32 R0, RZ, RZ, 0x9b8 ;  /* 0x000009b8ff007424 */ /* 0x000fe200078e00ff */
[----:B------:R-:W-:Y:S01]  /*216d0*/  ISETP.GT.AND P3, PT, R207, 0x1, PT ;  /* 0x00000001cf00780c */ /* 0x000fe20003f64270 */
[----:B------:R-:W0:Y:S01]  /*216e0*/  LDC.64 R2, c[0x0][0xba8] ;  /* 0x0002ea00ff027b82 */ /* 0x000e220000000a00 */
[----:B------:R-:W-:Y:S01]  /*216f0*/  ISETP.NE.AND P0, PT, R29, 0x1, PT ;  /* 0x000000011d00780c */ /* 0x000fe20003f05270 */
[----:B------:R-:W-:Y:S01]  /*21700*/  IMAD.MOV.U32 R21, RZ, RZ, R27 ;  /* 0x000000ffff157224 */ /* 0x000fe200078e001b */
[----:B------:R-:W-:Y:S02]  /*21710*/  SEL R26, R0, 0x978, P3 ;  /* 0x00000978001a7807 */ /* 0x000fe40001800000 */
[----:B------:R-:W-:-:S03]  /*21720*/  SEL R209, R209, RZ, P3 ;  /* 0x000000ffd1d17207 */ /* 0x000fc60001800000 */
[----:B------:R-:W1:Y:S08]  /*21730*/  LDC.64 R10, c[0x0][R26+0x220] ;  /* 0x000088001a0a7b82 */ /* 0x000e700000000a00 */
[----:B------:R-:W3:Y:S08]  /*21740*/  LDC.64 R8, c[0x0][R26+0x218] ;  /* 0x000086001a087b82 */ /* 0x000ef00000000a00 */
[----:B------:R-:W4:Y:S08]  /*21750*/  LDC.64 R6, c[0x0][R26+0x228] ;  /* 0x00008a001a067b82 */ /* 0x000f300000000a00 */
[----:B------:R-:W5:Y:S08]  /*21760*/  LDC.64 R4, c[0x0][R26+0x210] ;  /* 0x000084001a047b82 */ /* 0x000f700000000a00 */
[----:B------:R-:W2:Y:S08]  /*21770*/  @P0 LDC R0, c[0x0][0xbec] ;  /* 0x0002fb00ff000b82 */ /* 0x000eb00000000800 */
[----:B------:R-:W4:Y:S01]  /*21780*/  @P0 LDC R33, c[0x0][0xbf0] ;  /* 0x0002fc00ff210b82 */ /* 0x000f220000000800 */
[----:B-1----:R-:W-:-:S07]  /*21790*/  IMAD R11, R11, R25, RZ ;  /* 0x000000190b0b7224 */ /* 0x002fce00078e02ff */
[----:B0-----:R-:W0:Y:S01]  /*217a0*/  @!P3 LDC R2, c[0x0][0xb50] ;  /* 0x0002d400ff02bb82 */ /* 0x001e220000000800 */
[----:B------:R-:W-:Y:S02]  /*217b0*/  IMAD R11, R10, R24, R11 ;  /* 0x000000180a0b7224 */ /* 0x000fe400078e020b */
[----:B--2---:R-:W-:-:S05]  /*217c0*/  @P0 IMAD.HI.U32 R0, R27, R0, RZ ;  /* 0x000000001b000227 */ /* 0x004fca00078e00ff */
[----:B------:R-:W1:Y:S01]  /*217d0*/  @!P3 LDC R3, c[0x0][0xb54] ;  /* 0x0002d500ff03bb82 */ /* 0x000e620000000800 */
[-C--:B---3--:R-:W-:Y:S02]  /*217e0*/  IMAD R31, R9, R169.reuse, RZ ;  /* 0x000000a9091f7224 */ /* 0x088fe400078e02ff */
[----:B------:R-:W-:Y:S01]  /*217f0*/  IMAD.WIDE.U32 R12, R8, R169, RZ ;  /* 0x000000a9080c7225 */ /* 0x000fe200078e00ff */
[----:B----4-:R-:W-:-:S03]  /*21800*/  @P0 SHF.R.U32.HI R21, RZ, R33, R0 ;  /* 0x00000021ff150219 */ /* 0x010fc60000011600 */
[----:B------:R-:W-:-:S04]  /*21810*/  IMAD.WIDE.U32 R8, R10, R25, RZ ;  /* 0x000000190a087225 */ /* 0x000fc800078e00ff */
[----:B------:R-:W-:Y:S01]  /*21820*/  IMAD.IADD R13, R31, 0x1, R13 ;  /* 0x000000011f0d7824 */ /* 0x000fe200078e020d */
[----:B------:R-:W-:Y:S01]  /*21830*/  IADD3 R12, P0, P1, R8, R12, R15 ;  /* 0x0000000c080c7210 */ /* 0x000fe2000791e00f */
[----:B------:R-:W-:Y:S02]  /*21840*/  IMAD.MOV R0, RZ, RZ, -R21 ;  /* 0x000000ffff007224 */ /* 0x000fe400078e0a15 */
[----:B------:R-:W-:Y:S02]  /*21850*/  IMAD.IADD R11, R9, 0x1, R11 ;  /* 0x00000001090b7824 */ /* 0x000fe400078e020b */
[-C--:B------:R-:W-:Y:S02]  /*21860*/  IMAD R31, R7, R209.reuse, RZ ;  /* 0x000000d1071f7224 */ /* 0x080fe400078e02ff */
[----:B------:R-:W-:-:S04]  /*21870*/  IMAD.WIDE.U32 R6, R6, R209, RZ ;  /* 0x000000d106067225 */ /* 0x000fc800078e00ff */
[----:B------:R-:W-:Y:S01]  /*21880*/  IMAD R9, R29, R0, R27 ;  /* 0x000000001d097224 */ /* 0x000fe200078e021b */
[----:B------:R-:W-:Y:S01]  /*21890*/  IADD3.X R0, R11, R13, R14, P0, P1 ;  /* 0x0000000d0b007210 */ /* 0x000fe200007e240e */
[----:B------:R-:W-:Y:S01]  /*218a0*/  IMAD.IADD R7, R31, 0x1, R7 ;  /* 0x000000011f077824 */ /* 0x000fe200078e0207 */
[----:B------:R-:W-:Y:S02]  /*218b0*/  IADD3 R6, P0, P1, R21, R12, R6 ;  /* 0x0000000c15067210 */ /* 0x000fe4000791e006 */
[----:B------:R-:W-:Y:S02]  /*218c0*/  SHF.R.S32.HI R21, RZ, 0x1f, R21 ;  /* 0x0000001fff157819 */ /* 0x000fe40000011415 */
[----:B------:R-:W-:Y:S02]  /*218d0*/  SHF.R.S32.HI R11, RZ, 0x1f, R9 ;  /* 0x0000001fff0b7819 */ /* 0x000fe40000011409 */
[----:B------:R-:W-:Y:S01]  /*218e0*/  IADD3.X R7, R21, R0, R7, P0, P1 ;  /* 0x0000000015077210 */ /* 0x000fe200007e2407 */
[----:B-----5:R-:W-:-:S04]  /*218f0*/  IMAD R0, R5, R9, RZ ;  /* 0x0000000905007224 */ /* 0x020fc800078e02ff */
[C---:B------:R-:W-:Y:S02]  /*21900*/  IMAD R11, R4.reuse, R11, R0 ;  /* 0x0000000b040b7224 */ /* 0x040fe400078e0200 */
[----:B------:R-:W-:-:S04]  /*21910*/  IMAD.WIDE.U32 R4, R4, R9, R6 ;  /* 0x0000000904047225 */ /* 0x000fc800078e0006 */
[----:B------:R-:W-:Y:S01]  /*21920*/  IMAD.IADD R0, R5, 0x1, R11 ;  /* 0x0000000105007824 */ /* 0x000fe200078e020b */
[----:B0-----:R-:W-:Y:S01]  /*21930*/  LEA R2, P0, R4, R2, 0x2 ;  /* 0x0000000204027211 */ /* 0x001fe200078010ff */
[----:B------:R-:W-:-:S03]  /*21940*/  IMAD.MOV.U32 R5, RZ, RZ, -0x800000 ;  /* 0xff800000ff057424 */ /* 0x000fc600078e00ff */
[----:B-1----:R-:W-:-:S05]  /*21950*/  LEA.HI.X R3, R4, R3, R0, 0x2, P0 ;  /* 0x0000000304037211 */ /* 0x002fca00000f1400 */
[----:B------:R0:W-:Y:S04]  /*21960*/  STG.E desc[UR42][R2.64], R5 ;  /* 0x0000000502007986 */ /* 0x0001e8000c10192a */
.L_x_1813:
[----:B------:R-:W-:Y:S05]  /*21970*/  BSYNC B1 ;  /* 0x0000000000017941 */ /* 0x000fea0003800000 */
.L_x_1812:
[----:B------:R-:W-:Y:S05]  /*21980*/  @P2 BRA `(.L_x_1806) ;  /* 0x0000000400d82947 */ /* 0x000fea0003800000 */
[----:B------:R-:W1:Y:S01]  /*21990*/  LDC R21, c[0x0][0xbe8] ;  /* 0x0002fa00ff157b82 */ /* 0x000e620000000800 */
[----:B------:R-:W-:Y:S01]  /*219a0*/  ULDC.64 UR4, c[0x0][0xaa0] ;  /* 0x0002a80000047ab9 */ /* 0x000fe20000000a00 */
[----:B------:R-:W-:Y:S01]  /*219b0*/  IMAD R7, R206, 0x20, R226 ;  /* 0x00000020ce077824 */ /* 0x000fe200078e02e2 */
[----:B------:R-:W-:Y:S01]  /*219c0*/  ULDC.64 UR6, c[0x0][0xaf0] ;  /* 0x0002bc0000067ab9 */ /* 0x000fe20000000a00 */
[----:B------:R-:W-:Y:S02]  /*219d0*/  IMAD R0, R14, UR4, RZ ;  /* 0x000000040e007c24 */ /* 0x000fe4000f8e02ff */
[----:B0--3--:R-:W-:-:S04]  /*219e0*/  IMAD.WIDE.U32 R2, R15, UR4, RZ ;  /* 0x000000040f027c25 */ /* 0x009fc8000f8e00ff */
[----:B------:R-:W-:Y:S01]  /*219f0*/  IMAD R5, R15, UR5, R0 ;  /* 0x000000050f057c24 */ /* 0x000fe2000f8e0200 */
[----:B------:R-:W-:Y:S01]  /*21a00*/  ULDC.64 UR4, c[0x0][0xae8] ;  /* 0x0002ba0000047ab9 */ /* 0x000fe20000000a00 */
[----:B------:R-:W-:Y:S02]  /*21a10*/  IMAD.IADD R9, R178, 0x1, R7 ;  /* 0x00000001b2097824 */ /* 0x000fe400078e0207 */
[----:B------:R-:W-:Y:S02]  /*21a20*/  IMAD.IADD R3, R3, 0x1, R5 ;  /* 0x0000000103037824 */ /* 0x000fe400078e0205 */
[----:B------:R-:W-:Y:S02]  /*21a30*/  IMAD.MOV.U32 R5, RZ, RZ, R9 ;  /* 0x000000ffff057224 */ /* 0x000fe400078e0009 */
[----:B------:R-:W-:-:S04]  /*21a40*/  IMAD.WIDE.U32 R2, R169, UR4, R2 ;  /* 0x00000004a9027c25 */ /* 0x000fc8000f8e0002 */
[----:B------:R-:W-:Y:S01]  /*21a50*/  IMAD R3, R169, UR5, R3 ;  /* 0x00000005a9037c24 */ /* 0x000fe2000f8e0203 */
[----:B------:R-:W-:Y:S01]  /*21a60*/  ULDC.64 UR4, c[0x0][0xae0] ;  /* 0x0002b80000047ab9 */ /* 0x000fe20000000a00 */
[----:B-1----:R-:W-:Y:S01]  /*21a70*/  ISETP.NE.AND P0, PT, R21, 0x1, PT ;  /* 0x000000011500780c */ /* 0x002fe20003f05270 */
[----:B------:R-:W-:-:S12]  /*21a80*/  IMAD.WIDE.U32 R2, R25, UR6, R2 ;  /* 0x0000000619027c25 */ /* 0x000fd8000f8e0002 */
[----:B------:R-:W0:Y:S08]  /*21a90*/  @P0 LDC R4, c[0x0][0xbec] ;  /* 0x0002fb00ff040b82 */ /* 0x000e300000000800 */
[----:B------:R-:W1:Y:S01]  /*21aa0*/  @P0 LDC R11, c[0x0][0xbf0] ;  /* 0x0002fc00ff0b0b82 */ /* 0x000e620000000800 */
[----:B0-----:R-:W-:-:S04]  /*21ab0*/  @P0 IMAD.HI.U32 R0, R9, R4, RZ ;  /* 0x0000000409000227 */ /* 0x001fc800078e00ff */
[----:B------:R-:W-:Y:S01]  /*21ac0*/  IMAD R4, R24, UR6, RZ ;  /* 0x0000000618047c24 */ /* 0x000fe2000f8e02ff */
[----:B-1----:R-:W-:-:S03]  /*21ad0*/  @P0 SHF.R.U32.HI R5, RZ, R11, R0 ;  /* 0x0000000bff050219 */ /* 0x002fc60000011600 */
        /* <DEDUP_REMOVED lines=19> */
[----:B------:R-:W-:Y:S06]  /*21c10*/  BRA.DIV UR4, `(.L_x_1814) ;  /* 0x000000ba04b47947 */ /* 0x000fec000b800000 */
[----:B------:R0:W1:Y:S04]  /*21c20*/  SHFL.IDX PT, R0, R3, RZ, 0x181f ;  /* 0x00181fff03007589 */ /* 0x00006800000e0000 */
[----:B------:R0:W3:Y:S02]  /*21c30*/  SHFL.IDX PT, R14, R2, RZ, 0x181f ;  /* 0x00181fff020e7589 */ /* 0x0000e400000e0000 */
.L_x_2105:
[----:B------:R-:W-:Y:S01]  /*21c40*/  IMAD R21, R20, R21, RZ ;  /* 0x0000001514157224 */ /* 0x000fe200078e02ff */
[----:B------:R-:W-:Y:S01]  /*21c50*/  BSSY B1, `(.L_x_1815) ;  /* 0x000000f000017945 */ /* 0x000fe20003800000 */
[----:B------:R-:W-:-:S05]  /*21c60*/  IMAD.IADD R178, R226, 0x1, R178 ;  /* 0x00000001e2b27824 */ /* 0x000fca00078e02b2 */
[----:B------:R-:W-:-:S13]  /*21c70*/  ISETP.GE.AND P0, PT, R178, R21, PT ;  /* 0x00000015b200720c */ /* 0x000fda0003f06270 */
[----:B------:R-:W-:Y:S05]  /*21c80*/  @P0 BRA `(.L_x_1816) ;  /* 0x00000000002c0947 */ /* 0x000fea0003800000 */
[----:B------:R-:W-:Y:S01]  /*21c90*/  ULDC UR4, c[0x0][0xac8] ;  /* 0x0002b20000047ab9 */ /* 0x000fe20000000800 */
[----:B------:R-:W-:Y:S02]  /*21ca0*/  SHF.R.S32.HI R7, RZ, 0x1f, R201 ;  /* 0x0000001fff077819 */ /* 0x000fe400000114c9 */
[----:B------:R-:W-:Y:S02]  /*21cb0*/  ISETP.GE.AND P2, PT, R201, UR4, PT ;  /* 0x00000004c9007c0c */ /* 0x000fe4000bf46270 */
[----:B------:R-:W-:Y:S02]  /*21cc0*/  ISETP.GE.AND P3, PT, R205, UR4, PT ;  /* 0x00000004cd007c0c */ /* 0x000fe4000bf66270 */
[----:B------:R-:W-:-:S09]  /*21cd0*/  SHF.R.S32.HI R6, RZ, 0x1f, R205 ;  /* 0x0000001fff067819 */ /* 0x000fd200000114cd */
[-C--:B---3--:R-:W-:Y:S02]  /*21ce0*/  @!P2 LEA R4, P0, R201, R14.reuse, 0x1 ;  /* 0x0000000ec904a211 */ /* 0x088fe400078008ff */
[----:B------:R-:W-:Y:S02]  /*21cf0*/  @!P3 LEA R14, P1, R205, R14, 0x1 ;  /* 0x0000000ecd0eb211 */ /* 0x000fe400078208ff */
[-C--:B-1----:R-:W-:Y:S02]  /*21d00*/  @!P2 LEA.HI.X R5, R201, R0.reuse, R7, 0x1, P0 ;  /* 0x00000000c905a211 */ /* 0x082fe400000f0c07 */
[----:B------:R-:W-:-:S03]  /*21d10*/  @!P3 LEA.HI.X R15, R205, R0, R6, 0x1, P1 ;  /* 0x00000000cd0fb211 */ /* 0x000fc600008f0c06 */
[----:B------:R4:W-:Y:S04]  /*21d20*/  @!P2 ST.E.128 desc[UR42][R4.64], RZ ;  /* 0x000000ff0400a985 */ /* 0x0009e8000c101d2a */
[----:B------:R4:W-:Y:S02]  /*21d30*/  @!P3 ST.E.128 desc[UR42][R14.64], RZ ;  /* 0x000000ff0e00b985 */ /* 0x0009e4000c101d2a */
.L_x_1816:
[----:B------:R-:W-:Y:S05]  /*21d40*/  BSYNC B1 ;  /* 0x0000000000017941 */ /* 0x000fea0003800000 */
.L_x_1815:
[----:B------:R-:W-:-:S03]  /*21d50*/  UMOV UR4, 0xffffffff ;  /* 0xffffffff00047882 */ /* 0x000fc60000000000 */
[----:B------:R-:W-:Y:S05]  /*21d60*/  BRA.DIV UR4, `(.L_x_1817) ;  /* 0x000000ba04947947 */ /* 0x000fea000b800000 */
[----:B-1----:R1:W0:Y:S04]  /*21d70*/  SHFL.IDX PT, R0, R3, 0x1, 0x181f ;  /* 0x00381f0003007f89 */ /* 0x00222800000e0000 */
[----:B---34-:R1:W3:Y:S02]  /*21d80*/  SHFL.IDX PT, R14, R2, 0x1, 0x181f ;  /* 0x00381f00020e7f89 */ /* 0x0182e400000e0000 */
.L_x_2109:
        /* <DEDUP_REMOVED lines=11> */
[-C--:B0-----:R-:W-:Y:S02]  /*21e40*/  @!P2 LEA.HI.X R5, R201, R0.reuse, R7, 0x1, P0 ;  /* 0x00000000c905a211 */ /* 0x081fe400000f0c07 */
[----:B------:R-:W-:-:S03]  /*21e50*/  @!P3 LEA.HI.X R15, R205, R0, R6, 0x1, P1 ;  /* 0x00000000cd0fb211 */ /* 0x000fc600008f0c06 */
[----:B------:R4:W-:Y:S04]  /*21e60*/  @!P2 ST.E.128 desc[UR42][R4.64], RZ ;  /* 0x000000ff0400a985 */ /* 0x0009e8000c101d2a */
[----:B------:R4:W-:Y:S02]  /*21e70*/  @!P3 ST.E.128 desc[UR42][R14.64], RZ ;  /* 0x000000ff0e00b985 */ /* 0x0009e4000c101d2a */
.L_x_1819:
[----:B------:R-:W-:Y:S05]  /*21e80*/  BSYNC B1 ;  /* 0x0000000000017941 */ /* 0x000fea0003800000 */
.L_x_1818:
[----:B------:R-:W-:-:S03]  /*21e90*/  UMOV UR4, 0xffffffff ;  /* 0xffffffff00047882 */ /* 0x000fc60000000000 */
[----:B------:R-:W-:Y:S05]  /*21ea0*/  BRA.DIV UR4, `(.L_x_1820) ;  /* 0x000000ba048c7947 */ /* 0x000fea000b800000 */
[----:B0-----:R0:W0:Y:S04]  /*21eb0*/  SHFL.IDX PT, R0, R3, 0x2, 0x181f ;  /* 0x00581f0003007f89 */ /* 0x00102800000e0000 */
[----:B---34-:R3:W4:Y:S02]  /*21ec0*/  SHFL.IDX PT, R14, R2, 0x2, 0x181f ;  /* 0x00581f00020e7f89 */ /* 0x01872400000e0000 */
.L_x_2113:
        /* <DEDUP_REMOVED lines=9> */
[-C--:B----4-:R-:W-:Y:S02]  /*21f60*/  @!P2 LEA R4, P0, R201, R14.reuse, 0x1 ;  /* 0x0000000ec904a211 */ /* 0x090fe400078008ff */
[----:B------:R-:W-:Y:S02]  /*21f70*/  @!P3 LEA R14, P1, R205, R14, 0x1 ;  /* 0x0000000ecd0eb211 */ /* 0x000fe400078208ff */
[-C--:B0-----:R-:W-:Y:S02]  /*21f80*/  @!P2 LEA.HI.X R5, R201, R0.reuse, R7, 0x1, P0 ;  /* 0x00000000c905a211 */ /* 0x081fe400000f0c07 */
[----:B------:R-:W-:-:S03]  /*21f90*/  @!P3 LEA.HI.X R15, R205, R0, R6, 0x1, P1 ;  /* 0x00000000cd0fb211 */ /* 0x000fc600008f0c06 */
[----:B------:R0:W-:Y:S04]  /*21fa0*/  @!P2 ST.E.128 desc[UR42][R4.64], RZ ;  /* 0x000000ff0400a985 */ /* 0x0001e8000c101d2a */
[----:B------:R0:W-:Y:S02]  /*21fb0*/  @!P3 ST.E.128 desc[UR42][R14.64], RZ ;  /* 0x000000ff0e00b985 */ /* 0x0001e4000c101d2a */
.L_x_1822:
[----:B------:R-:W-:Y:S05]  /*21fc0*/  BSYNC B1 ;  /* 0x0000000000017941 */ /* 0x000fea0003800000 */
.L_x_1821:
[----:B------:R-:W-:-:S03]  /*21fd0*/  UMOV UR4, 0xffffffff ;  /* 0xffffffff00047882 */ /* 0x000fc60000000000 */
[----:B------:R-:W-:Y:S05]  /*21fe0*/  BRA.DIV UR4, `(.L_x_1823) ;  /* 0x000000ba04847947 */ /* 0x000fea000b800000 */
[----:B0-----:R0:W0:Y:S04]  /*21ff0*/  SHFL.IDX PT, R0, R3, 0x3, 0x181f ;  /* 0x00781f0003007f89 */ /* 0x00102800000e0000 */
[----:B----4-:R4:W0:Y:S02]  /*22000*/  SHFL.IDX PT, R14, R2, 0x3, 0x181f ;  /* 0x00781f00020e7f89 */ /* 0x01082400000e0000 */
.L_x_2117:
[----:B-1-34-:R-:W-:-:S05]  /*22010*/  VIADD R2, R178, 0x60 ;  /* 0x00000060b2027836 */ /* 0x01afca0000000000 */
[----:B------:R-:W-:-:S13]  /*22020*/  ISETP.GE.AND P0, PT, R2, R21, PT ;  /* 0x000000150200720c */ /* 0x000fda0003f06270 */
[----:B------:R-:W-:Y:S05]  /*22030*/  @P0 BRA `(.L_x_1806) ;  /* 0x00000000002c0947 */ /* 0x000fea0003800000 */
[----:B------:R-:W-:Y:S01]  /*22040*/  ULDC UR4, c[0x0][0xac8] ;  /* 0x0002b20000047ab9 */ /* 0x000fe20000000800 */
[----:B------:R-:W-:Y:S02]  /*22050*/  SHF.R.S32.HI R5, RZ, 0x1f, R201 ;  /* 0x0000001fff057819 */ /* 0x000fe400000114c9 */
[----:B------:R-:W-:Y:S02]  /*22060*/  ISETP.GE.AND P2, PT, R201, UR4, PT ;  /* 0x00000004c9007c0c */ /* 0x000fe4000bf46270 */
[----:B------:R-:W-:Y:S02]  /*22070*/  ISETP.GE.AND P3, PT, R205, UR4, PT ;  /* 0x00000004cd007c0c */ /* 0x000fe4000bf66270 */
[----:B------:R-:W-:-:S09]  /*22080*/  SHF.R.S32.HI R4, RZ, 0x1f, R205 ;  /* 0x0000001fff047819 */ /* 0x000fd200000114cd */
[-C--:B0-----:R-:W-:Y:S02]  /*22090*/  @!P2 LEA R2, P0, R201, R14.reuse, 0x1 ;  /* 0x0000000ec902a211 */ /* 0x081fe400078008ff */
[----:B------:R-:W-:Y:S02]  /*220a0*/  @!P3 LEA R14, P1, R205, R14, 0x1 ;  /* 0x0000000ecd0eb211 */ /* 0x000fe400078208ff */
[-C--:B------:R-:W-:Y:S02]  /*220b0*/  @!P2 LEA.HI.X R3, R201, R0.reuse, R5, 0x1, P0 ;  /* 0x00000000c903a211 */ /* 0x080fe400000f0c05 */
[----:B------:R-:W-:-:S03]  /*220c0*/  @!P3 LEA.HI.X R15, R205, R0, R4, 0x1, P1 ;  /* 0x00000000cd0fb211 */ /* 0x000fc600008f0c04 */
[----:B------:R0:W-:Y:S04]  /*220d0*/  @!P2 ST.E.128 desc[UR42][R2.64], RZ ;  /* 0x000000ff0200a985 */ /* 0x0001e8000c101d2a */
[----:B------:R0:W-:Y:S02]  /*220e0*/  @!P3 ST.E.128 desc[UR42][R14.64], RZ ;  /* 0x000000ff0e00b985 */ /* 0x0001e4000c101d2a */
.L_x_1806:
[----:B------:R-:W-:Y:S05]  /*220f0*/  BSYNC B0 ;  /* 0x0000000000007941 */ /* 0x000fea0003800000 */
.L_x_1791:
[----:B------:R-:W-:Y:S02]  /*22100*/  ULDC UR4, c[0x0][0xc3c] ;  /* 0x00030f0000047ab9 */ /* 0x000fe40000000800 */
[----:B--2---:R-:W-:-:S13]  /*22110*/  ISETP.GE.AND P0, PT, R195, UR4, PT ;  /* 0x00000004c3007c0c */ /* 0x004fda000bf06270 */
[----:B------:R-:W-:Y:S05]  /*22120*/  @!P0 BRA `(.L_x_1824) ;  /* 0xfffffdf400308947 */ /* 0x000fea000383ffff */
[----:B------:R-:W-:Y:S05]  /*22130*/  BRA `(.L_x_1581) ;  /* 0x00000084005c7947 */ /* 0x000fea0003800000 */
.L_x_1579:
        /* <DEDUP_REMOVED lines=58> */
.L_x_1828:
[----:B------:R-:W0:Y:S01]  /*224e0*/  LDC R0, c[0x0][0xc3c] ;  /* 0x00030f00ff007b82 */ /* 0x000e220000000800 */
[----:B------:R-:W-:Y:S01]  /*224f0*/  UIADD3 UR4, UR4, 0x1f, URZ ;  /* 0x0000001f04047890 */ /* 0x000fe2000fffe03f */
[----:B------:R-:W-:Y:S02]  /*22500*/  ULDC UR7, c[0x0][0xc3c] ;  /* 0x00030f0000077ab9 */ /* 0x000fe40000000800 */
[----:B-1----:R-:W-:-:S03]  /*22510*/  IMAD.U32 R27, RZ, RZ, UR7 ;  /* 0x00000007ff1b7e24 */ /* 0x002fc6000f8e00ff */
        /* <DEDUP_REMOVED lines=33> */
.L_x_1826:
[----:B------:R-:W-:Y:S02]  /*22730*/  IMAD.IADD R3, R6, 0x1, -R3 ;  /* 0x0000000106037824 */ /* 0x000fe400078e0a03 */
[----:B-1----:R-:W-:Y:S02]  /*22740*/  IMAD.MOV.U32 R24, RZ, RZ, RZ ;  /* 0x000000ffff187224 */ /* 0x002fe400078e00ff */
[----:B------:R-:W-:-:S05]  /*22750*/  IMAD R2, R5, UR5, R3 ;  /* 0x0000000505027c24 */ /* 0x000fca000f8e0203 */
[----:B------:R-:W-:-:S13]  /*22760*/  ISETP.GT.AND P0, PT, R2, UR6, PT ;  /* 0x0000000602007c0c */ /* 0x000fda000bf04270 */
[----:B------:R-:W-:-:S04]  /*22770*/  VOTE.ANY R2, PT, !P0 ;  /* 0x0000000000027806 */ /* 0x000fc800040e0100 */
[----:B------:R-:W0:Y:S01]  /*22780*/  POPC R27, R2 ;  /* 0x00000002001b7309 */ /* 0x000e220000000000 */
[----:B------:R-:W-:Y:S01]  /*22790*/  ISETP.NE.AND P0, PT, R2, RZ, PT ;  /* 0x000000ff0200720c */ /* 0x000fe20003f05270 */
[----:B0-----:R-:W0:Y:S04]  /*227a0*/  SHFL.IDX PT, R9, R9, R27, 0x1f ;  /* 0x00001f1b09097589 */ /* 0x001e2800000e0000 */
[----:B------:R1:W2:Y:S01]  /*227b0*/  SHFL.IDX PT, R0, R0, R27, 0x1f ;  /* 0x00001f1b00007589 */ /* 0x0002a200000e0000 */
[----:B0-----:R-:W-:-:S07]  /*227c0*/  ISETP.NE.AND P1, PT, R9, 0x1, PT ;  /* 0x000000010900780c */ /* 0x001fce0003f25270 */
[----:B-1----:R-:W-:Y:S06]  /*227d0*/  @!P0 BRA `(.L_x_1829) ;  /* 0x0000000000088947 */ /* 0x002fec0003800000 */
[----:B------:R-:W-:-:S06]  /*227e0*/  VIADD R24, R27, 0xffffffff ;  /* 0xffffffff1b187836 */ /* 0x000fcc0000000000 */
[----:B------:R0:W1:Y:S02]  /*227f0*/  SHFL.IDX PT, R24, R5, R24, 0x1f ;  /* 0x00001f1805187589 */ /* 0x00006400000e0000 */
.L_x_1829:
[----:B-1----:R-:W-:Y:S02]  /*22800*/  IMAD R24, R24, UR5, R3 ;  /* 0x0000000518187c24 */ /* 0x002fe4000f8e0203 */
[----:B------:R-:W-:-:S03]  /*22810*/  VIADD R27, R27, UR4 ;  /* 0x000000041b1b7c36 */ /* 0x000fc60008000000 */
[----:B0-----:R-:W-:Y:S01]  /*22820*/  IADD3 R5, -R24, UR6, RZ ;  /* 0x0000000618057c10 */ /* 0x001fe2000fffe1ff */
[----:B------:R-:W-:Y:S06]  /*22830*/  @!P1 BRA `(.L_x_1830) ;  /* 0x0000000000e89947 */ /* 0x000fec0003800000 */
[-C--:B--2---:R-:W-:Y:S02]  /*22840*/  IABS R12, R0.reuse ;  /* 0x00000000000c7213 */ /* 0x084fe40000000000 */
[----:B------:R-:W-:Y:S02]  /*22850*/  IABS R4, R9 ;  /* 0x0000000900047213 */ /* 0x000fe40000000000 */
[----:B------:R-:W0:Y:S01]  /*22860*/  I2F.RP R6, R12 ;  /* 0x0000000c00067306 */ /* 0x000e220000209400 */
[----:B------:R-:W-:-:S07]  /*22870*/  IABS R10, R0 ;  /* 0x00000000000a7213 */ /* 0x000fce0000000000 */
[----:B------:R-:W1:Y:S08]  /*22880*/  I2F.RP R8, R4 ;  /* 0x0000000400087306 */ /* 0x000e700000209400 */
[----:B0-----:R-:W0:Y:S08]  /*22890*/  MUFU.RCP R6, R6 ;  /* 0x0000000600067308 */ /* 0x001e300000001000 */
[----:B-1----:R-:W-:Y:S01]  /*228a0*/  MUFU.RCP R8, R8 ;  /* 0x0000000800087308 */ /* 0x002fe20000001000 */
        /* <DEDUP_REMOVED lines=51> */
.L_x_1830:
[----:B------:R-:W0:Y:S02]  /*22be0*/  LDC.64 R2, c[0x0][0xc90] ;  /* 0x00032400ff027b82 */ /* 0x000e240000000a00 */
[----:B0-----:R-:W-:-:S05]  /*22bf0*/  IMAD.WIDE R2, R27, 0x4, R2 ;  /* 0x000000041b027825 */ /* 0x001fca00078e0202 */
        /* <DEDUP_REMOVED lines=31> */
[----:B------:R-:W-:-:S04]  /*22df0*/  VIADDMNMX R11, R3, UR5, R11, PT ;  /* 0x00000005030b7c46 */ /* 0x000fc8000b80010b */
        /* <DEDUP_REMOVED lines=27> */
.L_x_1831:
[----:B------:R-:W-:-:S05]  /*22fb0*/  LOP3.LUT R25, RZ, R2, RZ, 0x33, !PT ;  /* 0x00000002ff197212 */ /* 0x000fca00078e33ff */
[----:B------:R-:W-:Y:S01]  /*22fc0*/  IMAD.IADD R25, R0, 0x1, R25 ;  /* 0x0000000100197824 */ /* 0x000fe200078e0219 */
[----:B------:R-:W-:Y:S06]  /*22fd0*/  BRA `(.L_x_1832) ;  /* 0x00000000000c7947 */ /* 0x000fec0003800000 */
.L_x_1827:
[----:B------:R-:W-:Y:S02]  /*22fe0*/  IMAD.MOV.U32 R25, RZ, RZ, RZ ;  /* 0x000000ffff197224 */ /* 0x000fe400078e00ff */
[----:B------:R-:W-:Y:S02]  /*22ff0*/  IMAD.U32 R24, RZ, RZ, UR6 ;  /* 0x00000006ff187e24 */ /* 0x000fe4000f8e00ff */
[----:B------:R-:W-:-:S07]  /*23000*/  IMAD.MOV.U32 R26, RZ, RZ, RZ ;  /* 0x000000ffff1a7224 */ /* 0x000fce00078e00ff */
.L_x_1832:
[----:B------:R-:W-:-:S13]  /*23010*/  ISETP.NE.AND P0, PT, R7, RZ, PT ;  /* 0x000000ff0700720c */ /* 0x000fda0003f05270 */
[----:B------:R-:W0:Y:S01]  /*23020*/  @!P0 S2R R3, SR_CgaCtaId ;  /* 0x0000000000038919 */ /* 0x000e220000008800 */
[----:B------:R-:W-:-:S04]  /*23030*/  @!P0 MOV R0, 0x400 ;  /* 0x0000040000008802 */ /* 0x000fc80000000f00 */
[----:B0-----:R-:W-:-:S05]  /*23040*/  @!P0 LEA R0, R3, R0, 0x18 ;  /* 0x0000000003008211 */ /* 0x001fca00078ec0ff */
[----:B------:R2:W-:Y:S01]  /*23050*/  @!P0 STS.128 [R0+0x228d0], R24 ;  /* 0x0228d01800008388 */ /* 0x0005e20000000c00 */
[----:B------:R-:W-:Y:S06]  /*23060*/  BAR.ARV 0x5, 0x180 ;  /* 0x0146000000007b1d */ /* 0x000fec0000002000 */
.L_x_1825:
        /* <DEDUP_REMOVED lines=9> */
[----:B------:R-:W-:Y:S01]  /*23100*/  IMAD.MOV.U32 R33, RZ, RZ, 0x40 ;  /* 0x00000040ff217424 */ /* 0x000fe200078e00ff */
[----:B------:R-:W-:Y:S01]  /*23110*/  BSSY B7, `(.L_x_1833) ;  /* 0x000071a000077945 */ /* 0x000fe20003800000 */
[----:B------:R-:W-:Y:S01]  /*23120*/  IMAD.MOV.U32 R31, RZ, RZ, 0x20 ;  /* 0x00000020ff1f7424 */ /* 0x000fe200078e00ff */
[----:B------:R-:W-:Y:S01]  /*23130*/  ULDC.64 UR40, c[0x0][0x198] ;  /* 0x0000660000287ab9 */ /* 0x000fe20000000a00 */
[----:B------:R-:W-:Y:S01]  /*23140*/  IMAD.MOV.U32 R29, RZ, RZ, 0x1 ;  /* 0x00000001ff1d7424 */ /* 0x000fe200078e00ff */
[----:B------:R-:W-:Y:S01]  /*23150*/  ULOP3.LUT UR39, UR36, 0x2, URZ, 0xfc, !UPT ;  /* 0x0000000224277892 */ /* 0x000fe2000f8efc3f */
[----:B------:R-:W-:Y:S01]  /*23160*/  IMAD.MOV.U32 R22, RZ, RZ, RZ ;  /* 0x000000ffff167224 */ /* 0x000fe200078e00ff */
[----:B------:R-:W-:Y:S01]  /*23170*/  ULOP3.LUT UR37, UR36, 0x1, URZ, 0xfc, !UPT ;  /* 0x0000000124257892 */ /* 0x000fe2000f8efc3f */
[----:B------:R-:W-:Y:S01]  /*23180*/  IMAD.MOV.U32 R19, RZ, RZ, RZ ;  /* 0x000000ffff137224 */ /* 0x000fe200078e00ff */
[----:B------:R-:W-:Y:S01]  /*23190*/  ULDC UR38, c[0x0][0xc] ;  /* 0x0000030000267ab9 */ /* 0x000fe20000000800 */
[----:B------:R-:W-:-:S02]  /*231a0*/  IMAD.MOV.U32 R28, RZ, RZ, 0x1 ;  /* 0x00000001ff1c7424 */ /* 0x000fc400078e00ff */
[C---:B-1----:R-:W-:Y:S01]  /*231b0*/  IMAD.SHL.U32 R35, R12.reuse, 0x10, RZ ;  /* 0x000000100c237824 */ /* 0x042fe200078e00ff */
[C---:B------:R-:W-:Y:S01]  /*231c0*/  LOP3.LUT R11, R12.reuse, 0x7f, RZ, 0xc0, !PT ;  /* 0x0000007f0c0b7812 */ /* 0x040fe200078ec0ff */
[C---:B------:R-:W-:Y:S01]  /*231d0*/  IMAD.SHL.U32 R5, R12.reuse, 0x2, RZ ;  /* 0x000000020c057824 */ /* 0x040fe200078e00ff */
[----:B------:R-:W-:Y:S01]  /*231e0*/  SHF.R.U32.HI R4, RZ, 0x1, R12 ;  /* 0x00000001ff047819 */ /* 0x000fe2000001160c */
[C---:B0-----:R-:W-:Y:S01]  /*231f0*/  IMAD.SHL.U32 R2, R12.reuse, 0x80, RZ ;  /* 0x000000800c027824 */ /* 0x041fe200078e00ff */
[----:B------:R-:W-:Y:S01]  /*23200*/  SHF.R.U32.HI R8, RZ, 0x5, R11 ;  /* 0x00000005ff087819 */ /* 0x000fe2000001160b */
[----:B------:R-:W-:Y:S01]  /*23210*/  IMAD.SHL.U32 R7, R12, 0x4, RZ ;  /* 0x000000040c077824 */ /* 0x000fe200078e00ff */
[C---:B--2---:R-:W-:Y:S02]  /*23220*/  LOP3.LUT R0, R35.reuse, 0x1b0, RZ, 0xc0, !PT ;  /* 0x000001b023007812 */ /* 0x044fe400078ec0ff */
[----:B------:R-:W-:Y:S02]  /*23230*/  LOP3.LUT R3, R35, 0x40, RZ, 0xc0, !PT ;  /* 0x0000004023037812 */ /* 0x000fe400078ec0ff */
[----:B------:R-:W-:-:S02]  /*23240*/  LOP3.LUT R0, R0, 0x30, R5, 0x78, !PT ;  /* 0x0000003000007812 */ /* 0x000fc400078e7805 */
[----:B------:R-:W-:Y:S01]  /*23250*/  LOP3.LUT R5, R2, 0x400, RZ, 0xc0, !PT ;  /* 0x0000040002057812 */ /* 0x000fe200078ec0ff */
[----:B------:R-:W-:Y:S01]  /*23260*/  IMAD R3, R8, 0x200, R3 ;  /* 0x0000020008037824 */ /* 0x000fe200078e0203 */
[----:B------:R-:W-:-:S03]  /*23270*/  R2P PR, R12, 0x16 ;  /* 0x000000160c007804 */ /* 0x000fc60000000000 */
[----:B------:R-:W-:Y:S01]  /*23280*/  IMAD.IADD R9, R0, 0x1, R3 ;  /* 0x0000000100097824 */ /* 0x000fe200078e0203 */
[----:B------:R-:W-:Y:S01]  /*23290*/  LOP3.LUT R3, R2, 0x380, RZ, 0xc0, !PT ;  /* 0x0000038002037812 */ /* 0x000fe200078ec0ff */
[----:B------:R-:W-:Y:S01]  /*232a0*/  IMAD R5, R8, 0x800, R5 ;  /* 0x0000080008057824 */ /* 0x000fe200078e0205 */
[----:B------:R-:W-:Y:S01]  /*232b0*/  SEL R34, R33, 0xffffffc0, !P2 ;  /* 0xffffffc021227807 */ /* 0x000fe20005000000 */
[----:B------:R-:W-:Y:S01]  /*232c0*/  IMAD.SHL.U32 R0, R12, 0x20, RZ ;  /* 0x000000200c007824 */ /* 0x000fe200078e00ff */
[C---:B------:R-:W-:Y:S01]  /*232d0*/  LOP3.LUT R4, R3.reuse, 0x30, R4, 0xf8, !PT ;  /* 0x0000003003047812 */ /* 0x040fe200078ef804 */
[----:B------:R-:W-:Y:S01]  /*232e0*/  STL [R1+0x8], R9 ;  /* 0x0000080901007387 */ /* 0x000fe20000100800 */
[----:B------:R-:W-:Y:S02]  /*232f0*/  LOP3.LUT R6, R3, 0x10, R12, 0xf8, !PT ;  /* 0x0000001003067812 */ /* 0x000fe400078ef80c */
[--C-:B------:R-:W-:Y:S02]  /*23300*/  LOP3.LUT R3, R4, 0x70, R35.reuse, 0x78, !PT ;  /* 0x0000007004037812 */ /* 0x100fe400078e7823 */
[----:B------:R-:W-:-:S02]  /*23310*/  LOP3.LUT R6, R6, 0x70, R35, 0x78, !PT ;  /* 0x0000007006067812 */ /* 0x000fc400078e7823 */
[----:B------:R-:W-:Y:S02]  /*23320*/  LOP3.LUT R3, R3, 0xc00, R2, 0xf8, !PT ;  /* 0x00000c0003037812 */ /* 0x000fe400078ef802 */
[----:B------:R-:W-:Y:S01]  /*23330*/  LOP3.LUT R10, R0, 0x380, RZ, 0xc0, !PT ;  /* 0x00000380000a7812 */ /* 0x000fe200078ec0ff */
[----:B------:R-:W-:Y:S01]  /*23340*/  IMAD.IADD R2, R5, 0x1, R6 ;  /* 0x0000000105027824 */ /* 0x000fe200078e0206 */
[----:B------:R-:W-:Y:S01]  /*23350*/  SEL R33, R33, 0xffffffc0, !P4 ;  /* 0xffffffc021217807 */ /* 0x000fe20006000000 */
[----:B------:R0:W-:Y:S01]  /*23360*/  STL [R1+0x10], R3 ;  /* 0x0000100301007387 */ /* 0x0001e20000100800 */
[----:B------:R-:W-:Y:S02]  /*23370*/  LOP3.LUT R10, R10, 0x30, R35, 0xf8, !PT ;  /* 0x000000300a0a7812 */ /* 0x000fe400078ef823 */
[----:B------:R-:W-:Y:S01]  /*23380*/  LOP3.LUT R35, R35, 0x30, RZ, 0xc0, !PT ;  /* 0x0000003023237812 */ /* 0x000fe200078ec0ff */
[----:B------:R1:W-:Y:S01]  /*23390*/  STL [R1+0xc], R2 ;  /* 0x00000c0201007387 */ /* 0x0003e20000100800 */
[----:B------:R-:W-:-:S02]  /*233a0*/  LOP3.LUT R32, R10, 0x70, R7, 0x78, !PT ;  /* 0x000000700a207812 */ /* 0x000fc400078e7807 */
[----:B------:R-:W-:Y:S02]  /*233b0*/  SEL R31, R31, 0xffffffe0, !P1 ;  /* 0xffffffe01f1f7807 */ /* 0x000fe40004800000 */
[----:B0-----:R-:W-:Y:S01]  /*233c0*/  SHF.R.U32.HI R3, RZ, 0x2, R11 ;  /* 0x00000002ff037819 */ /* 0x001fe2000001160b */
[----:B-1----:R-:W-:-:S03]  /*233d0*/  IMAD.SHL.U32 R2, R8, 0x400, RZ ;  /* 0x0000040008027824 */ /* 0x002fc600078e00ff */
[----:B------:R-:W-:Y:S01]  /*233e0*/  LOP3.LUT R0, R3, 0x60, R0, 0xf8, !PT ;  /* 0x0000006003007812 */ /* 0x000fe200078ef800 */
[----:B---3--:R-:W-:Y:S01]  /*233f0*/  IMAD.U32 R2, RZ, RZ, UR4 ;  /* 0x00000004ff027e24 */ /* 0x008fe2000f8e00ff */
[----:B------:R-:W-:-:S04]  /*23400*/  LOP3.LUT R3, R35, 0x40, RZ, 0xfc, !PT ;  /* 0x0000004023037812 */ /* 0x000fc800078efcff */
[----:B------:R-:W-:Y:S01]  /*23410*/  LEA R16, R2, R16, 0x18 ;  /* 0x0000001002107211 */ /* 0x000fe200078ec0ff */
[----:B------:R0:W-:Y:S04]  /*23420*/  STL [R1+0x4], R2 ;  /* 0x0000040201007387 */ /* 0x0001e80000100800 */
[----:B------:R-:W-:Y:S01]  /*23430*/  IMAD.IADD R0, R16, 0x1, R9 ;  /* 0x0000000110007824 */ /* 0x000fe200078e0209 */
[----:B------:R1:W-:Y:S04]  /*23440*/  STL [R1+0x30], RZ ;  /* 0x000030ff01007387 */ /* 0x0003e80000100800 */
[----:B------:R1:W-:Y:S01]  /*23450*/  STL [R1+0x14], R0 ;  /* 0x0000140001007387 */ /* 0x0003e20000100800 */
[----:B0-----:R-:W-:-:S07]  /*23460*/  LOP3.LUT R2, R35, 0x80, RZ, 0xfc, !PT ;  /* 0x0000008023027812 */ /* 0x001fce00078efcff */
.L_x_1967:
[----:B------:R-:W-:Y:S05]  /*23470*/  YIELD ;  /* 0x0000000000007946 */ /* 0x000fea0003800000 */
[----:B------:R-:W-:Y:S01]  /*23480*/  ULDC.64 UR4, c[0x0][0xa28] ;  /* 0x00028a0000047ab9 */ /* 0x000fe20000000a00 */
[----:B------:R-:W-:Y:S01]  /*23490*/  IMAD.MOV.U32 R37, RZ, RZ, RZ ;  /* 0x000000ffff257224 */ /* 0x000fe200078e00ff */
[----:B------:R-:W-:Y:S01]  /*234a0*/  ISETP.NE.U32.AND P0, PT, RZ, UR4, PT ;  /* 0x00000004ff007c0c */ /* 0x000fe2000bf05070 */
[----:B0-----:R-:W0:Y:S01]  /*234b0*/  LDC.64 R4, c[0x0][0xa00] ;  /* 0x00028000ff047b82 */ /* 0x001e220000000a00 */
[----:B-12---:R-:W-:Y:S01]  /*234c0*/  IMAD.MOV.U32 R0, RZ, RZ, RZ ;  /* 0x000000ffff007224 */ /* 0x006fe200078e00ff */
[----:B------:R-:W-:Y:S01]  /*234d0*/  ULDC.64 UR6, c[0x0][0xa10] ;  /* 0x0002840000067ab9 */ /* 0x000fe20000000a00 */
[----:B------:R-:W-:Y:S01]  /*234e0*/  ISETP.NE.AND.EX P0, PT, RZ, UR5, PT, P0 ;  /* 0x00000005ff007c0c */ /* 0x000fe2000bf05300 */
[----:B------:R-:W-:-:S12]  /*234f0*/  ULDC.64 UR4, c[0x0][0xa18] ;  /* 0x0002860000047ab9 */ /* 0x000fd80000000a00 */
[----:B------:R-:W1:Y:S02]  /*23500*/  @P0 LDC.64 R2, c[0x0][0xa28] ;  /* 0x00028a00ff020b82 */ /* 0x000e640000000a00 */
[----:B-1----:R-:W-:-:S05]  /*23510*/  @P0 IMAD.WIDE R2, R27, 0x4, R2 ;  /* 0x000000041b020825 */ /* 0x002fca00078e0202 */
[----:B------:R1:W5:Y:S01]  /*23520*/  @P0 LDG.E R37, desc[UR42][R2.64] ;  /* 0x0000002a02250981 */ /* 0x000362000c1e1900 */
[----:B------:R-:W-:Y:S01]  /*23530*/  ISETP.NE.U32.AND P0, PT, RZ, UR4, PT ;  /* 0x00000004ff007c0c */ /* 0x000fe2000bf05070 */
[----:B0-----:R-:W-:Y:S01]  /*23540*/  IMAD.WIDE R4, R27, 0x4, R4 ;  /* 0x000000041b047825 */ /* 0x001fe200078e0204 */
[----:B------:R-:W-:Y:S02]  /*23550*/  ISETP.NE.U32.AND P1, PT, RZ, UR6, PT ;  /* 0x00000006ff007c0c */ /* 0x000fe4000bf25070 */
[----:B------:R-:W-:Y:S01]  /*23560*/  ISETP.NE.AND.EX P2, PT, RZ, UR5, PT, P0 ;  /* 0x00000005ff007c0c */ /* 0x000fe2000bf45300 */
[----:B------:R-:W-:Y:S01]  /*23570*/  ULDC.64 UR4, c[0x0][0xa00] ;  /* 0x0002800000047ab9 */ /* 0x000fe20000000a00 */
[----:B------:R-:W-:Y:S01]  /*23580*/  ISETP.NE.AND.EX P1, PT, RZ, UR7, PT, P1 ;  /* 0x00000007ff007c0c */ /* 0x000fe2000bf25310 */
[----:B------:R-:W-:Y:S01]  /*23590*/  IMAD.MOV.U32 R6, RZ, RZ, RZ ;  /* 0x000000ffff067224 */ /* 0x000fe200078e00ff */
[----:B------:R-:W-:Y:S01]  /*235a0*/  ISETP.NE.U32.AND P0, PT, RZ, UR4, PT ;  /* 0x00000004ff007c0c */ /* 0x000fe2000bf05070 */
[----:B-1----:R-:W0:Y:S03]  /*235b0*/  LDC.64 R2, c[0x0][0xa10] ;  /* 0x00028400ff027b82 */ /* 0x002e260000000a00 */
[----:B------:R-:W-:-:S05]  /*235c0*/  ISETP.NE.AND.EX P0, PT, RZ, UR5, PT, P0 ;  /* 0x00000005ff007c0c */ /* 0x000fca000bf05300 */
[----:B------:R-:W1:Y:S08]  /*235d0*/  @P2 LDC.64 R8, c[0x0][0xa18] ;  /* 0x00028600ff082b82 */ /* 0x000e700000000a00 */
[----:B------:R-:W2:Y:S01]  /*235e0*/  @P0 LDG.E R0, desc[UR42][R4.64] ;  /* 0x0000002a04000981 */ /* 0x000ea2000c1e1900 */
[----:B0-----:R-:W-:-:S05]  /*235f0*/  IMAD.WIDE R2, R27, 0x4, R2 ;  /* 0x000000041b027825 */ /* 0x001fca00078e0202 */
[----:B------:R-:W5:Y:S01]  /*23600*/  @P1 LDG.E R6, desc[UR42][R2.64] ;  /* 0x0000002a02061981 */ /* 0x000f62000c1e1900 */
[----:B------:R-:W-:Y:S02]  /*23610*/  ULDC UR4, c[0x0][0x288] ;  /* 0x0000a20000047ab9 */ /* 0x000fe40000000800 */
[----:B------:R-:W-:Y:S01]  /*23620*/  IMAD.U32 R23, RZ, RZ, UR4 ;  /* 0x00000004ff177e24 */ /* 0x000fe2000f8e00ff */
[----:B------:R-:W-:Y:S02]  /*23630*/  ULDC.64 UR4, c[0x0][0x418] ;  /* 0x0001060000047ab9 */ /* 0x000fe40000000a00 */
[----:B------:R-:W-:-:S03]  /*23640*/  UISETP.NE.U32.AND UP0, UPT, UR4, URZ, UPT ;  /* 0x0000003f0400728c */ /* 0x000fc6000bf05070 */
[----:B------:R-:W-:Y:S01]  /*23650*/  ULDC UR4, c[0x0][0x424] ;  /* 0x0001090000047ab9 */ /* 0x000fe20000000800 */
[----:B------:R-:W-:Y:S01]  /*23660*/  UISETP.NE.AND.EX UP0, UPT, UR5, URZ, UPT, UP0 ;  /* 0x0000003f0500728c */ /* 0x000fe2000bf05300 */
[----:B-1----:R-:W-:Y:S02]  /*23670*/  @P2 IMAD.WIDE R8, R27, 0x4, R8 ;  /* 0x000000041b082825 */ /* 0x002fe400078e0208 */
[----:B------:R-:W-:Y:S01]  /*23680*/  ULDC UR5, c[0x0][0x2f0] ;  /* 0x0000bc0000057ab9 */ /* 0x000fe20000000800 */
[----:B------:R-:W-:Y:S02]  /*23690*/  USEL UR4, UR4, 0x1, UP0 ;  /* 0x0000000104047887 */ /* 0x000fe40008000000 */
[----:B------:R0:W5:Y:S02]  /*236a0*/  @P2 LDG.E R23, desc[UR42][R8.64] ;  /* 0x0000002a08172981 */ /* 0x000164000c1e1900 */
[----:B------:R-:W-:-:S03]  /*236b0*/  UIMAD UR4, UR4, UR5, URZ ;  /* 0x00000005040472a4 */ /* 0x000fc6000f8e023f */
[----:B------:R-:W-:-:S03]  /*236c0*/  ULDC UR5, c[0x0][0x348] ;  /* 0x0000d20000057ab9 */ /* 0x000fc60000000800 */
[----:B------:R-:W-:Y:S02]  /*236d0*/  IMAD.U32 R7, RZ, RZ, UR4 ;  /* 0x00000004ff077e24 */ /* 0x000fe4000f8e00ff */
[----:B0-----:R-:W-:Y:S01]  /*236e0*/  IMAD.U32 R8, RZ, RZ, UR5 ;  /* 0x00000005ff087e24 */ /* 0x001fe2000f8e00ff */
[----:B--2---:R0:W-:Y:S01]  /*236f0*/  STL [R1+0x18], R0 ;  /* 0x0000180001007387 */ /* 0x0041e20000100800 */
[----:B------:R-:W-:Y:S05]  /*23700*/  @P2 BRA `(.L_x_1834) ;  /* 0x0000000000102947 */ /* 0x000fea0003800000 */
[----:B------:R-:W-:Y:S05]  /*23710*/  @!P0 BRA `(.L_x_1834) ;  /* 0x00000000000c8947 */ /* 0x000fea0003800000 */
[----:B-----5:R-:W2:Y:S04]  /*23720*/  LDG.E R23, desc[UR42][R4.64] ;  /* 0x0000002a04177981 */ /* 0x020ea8000c1e1900 */
[----:B------:R-:W2:Y:S02]  /*23730*/  LDG.E R4, desc[UR42][R4.64+0x4] ;  /* 0x0000042a04047981 */ /* 0x000ea4000c1e1900 */
[----:B--2---:R-:W-:-:S07]  /*23740*/  IMAD.IADD R23, R4, 0x1, -R23 ;  /* 0x0000000104177824 */ /* 0x004fce00078e0a17 */
.L_x_1834:
[----:B------:R-:W-:Y:S01]  /*23750*/  ULDC.64 UR4, c[0x0][0xa20] ;  /* 0x0002880000047ab9 */ /* 0x000fe20000000a00 */
[C---:B0-----:R-:W-:Y:S02]  /*23760*/  LOP3.LUT R0, R26.reuse, 0xff000000, RZ, 0xc0, !PT ;  /* 0xff0000001a007812 */ /* 0x041fe400078ec0ff */
[----:B------:R-:W-:Y:S02]  /*23770*/  ISETP.NE.U32.AND P0, PT, RZ, UR4, PT ;  /* 0x00000004ff007c0c */ /* 0x000fe4000bf05070 */
[----:B------:R-:W-:Y:S02]  /*23780*/  SHF.R.U32.HI R0, RZ, 0x8, R0 ;  /* 0x00000008ff007819 */ /* 0x000fe40000011600 */
[----:B------:R-:W-:Y:S02]  /*23790*/  ISETP.NE.AND.EX P0, PT, RZ, UR5, PT, P0 ;  /* 0x00000005ff007c0c */ /* 0x000fe4000bf05300 */
[C---:B------:R-:W-:Y:S02]  /*237a0*/  LOP3.LUT R4, R26.reuse, 0xff0000, RZ, 0xc0, !PT ;  /* 0x00ff00001a047812 */ /* 0x040fe400078ec0ff */
[----:B------:R-:W-:-:S02]  /*237b0*/  LOP3.LUT R26, R26, 0xffff, RZ, 0xc0, !PT ;  /* 0x0000ffff1a1a7812 */ /* 0x000fc400078ec0ff */
[----:B------:R-:W-:-:S07]  /*237c0*/  LEA.HI R0, R4, R0, RZ, 0x10 ;  /* 0x0000000004007211 */ /* 0x000fce00078f80ff */
[----:B------:R-:W-:Y:S05]  /*237d0*/  @!P0 BRA `(.L_x_1835) ;  /* 0x0000000000108947 */ /* 0x000fea0003800000 */
[----:B------:R-:W0:Y:S02]  /*237e0*/  LDC.64 R4, c[0x0][0xa20] ;  /* 0x00028800ff047b82 */ /* 0x000e240000000a00 */
[----:B0-----:R-:W-:-:S05]  /*237f0*/  IMAD.WIDE R4, R27, 0x4, R4 ;  /* 0x000000041b047825 */ /* 0x001fca00078e0204 */
[----:B------:R0:W5:Y:S01]  /*23800*/  LDG.E R7, desc[UR42][R4.64] ;  /* 0x0000002a04077981 */ /* 0x000162000c1e1900 */
[----:B------:R-:W-:Y:S05]  /*23810*/  BRA `(.L_x_1836) ;  /* 0x0000000000247947 */ /* 0x000fea0003800000 */
.L_x_1835:
        /* <DEDUP_REMOVED lines=9> */
.L_x_1836:
[----:B0-----:R-:W2:Y:S04]  /*238b0*/  @P1 LDG.E R4, desc[UR42][R2.64] ;  /* 0x0000002a02041981 */ /* 0x001ea8000c1e1900 */
[----:B------:R0:W2:Y:S01]  /*238c0*/  @P1 LDG.E R5, desc[UR42][R2.64+0x4] ;  /* 0x0000042a02051981 */ /* 0x0000a2000c1e1900 */
[----:B------:R-:W-:Y:S02]  /*238d0*/  IMAD.SHL.U32 R25, R25, 0x80, RZ ;  /* 0x0000008019197824 */ /* 0x000fe400078e00ff */
[----:B-----5:R-:W-:Y:S02]  /*238e0*/  IMAD.IADD R7, R7, 0x1, -R37 ;  /* 0x0000000107077824 */ /* 0x020fe400078e0a25 */
[----:B------:R-:W-:Y:S01]  /*238f0*/  VIADD R9, R25, 0x7f ;  /* 0x0000007f19097836 */ /* 0x000fe20000000000 */
[----:B0-----:R-:W0:Y:S02]  /*23900*/  LDC R2, c[0x0][0x448] ;  /* 0x00011200ff027b82 */ /* 0x001e240000000800 */
[----:B0-----:R-:W-:-:S13]  /*23910*/  ISETP.NE.AND P2, PT, R2, 0x1, PT ;  /* 0x000000010200780c */ /* 0x001fda0003f45270 */
[----:B------:R-:W0:Y:S08]  /*23920*/  @P2 LDC R3, c[0x0][0x44c] ;  /* 0x00011300ff032b82 */ /* 0x000e300000000800 */
[----:B------:R-:W1:Y:S01]  /*23930*/  @P2 LDC R2, c[0x0][0x450] ;  /* 0x00011400ff022b82 */ /* 0x000e620000000800 */
[----:B0-----:R-:W-:-:S05]  /*23940*/  @P2 IMAD.HI.U32 R3, R9, R3, RZ ;  /* 0x0000000309032227 */ /* 0x001fca00078e00ff */
[----:B-1----:R-:W-:Y:S01]  /*23950*/  @P2 SHF.R.U32.HI R9, RZ, R2, R3 ;  /* 0x00000002ff092219 */ /* 0x002fe20000011603 */
[----:B--2---:R-:W-:-:S04]  /*23960*/  @P1 IMAD.IADD R8, R5, 0x1, -R4 ;  /* 0x0000000105081824 */ /* 0x004fc800078e0a04 */
[----:B------:R-:W-:-:S04]  /*23970*/  IMAD.IADD R18, R7, 0x1, R8 ;  /* 0x0000000107127824 */ /* 0x000fc800078e0208 */
[C---:B------:R-:W-:Y:S01]  /*23980*/  VIADD R30, R18.reuse, 0x7f ;  /* 0x0000007f121e7836 */ /* 0x040fe20000000000 */
[----:B------:R-:W-:-:S04]  /*23990*/  IADD3 R20, R18, 0x1, -R23 ;  /* 0x0000000112147810 */ /* 0x000fc80007ffe817 */
[----:B------:R-:W-:Y:S01]  /*239a0*/  SHF.R.S32.HI R2, RZ, 0x1f, R30 ;  /* 0x0000001fff027819 */ /* 0x000fe2000001141e */
[----:B------:R-:W-:-:S03]  /*239b0*/  IMAD.IADD R9, R20, 0x1, R9 ;  /* 0x0000000114097824 */ /* 0x000fc600078e0209 */
[----:B------:R-:W-:Y:S02]  /*239c0*/  LEA.HI R30, R2, R30, RZ, 0x7 ;  /* 0x0000001e021e7211 */ /* 0x000fe400078f38ff */
[----:B------:R-:W0:Y:S02]  /*239d0*/  LDC.64 R2, c[0x0][0x9e0] ;  /* 0x00027800ff027b82 */ /* 0x000e240000000a00 */
[----:B------:R-:W-:Y:S02]  /*239e0*/  SHF.R.S32.HI R30, RZ, 0x7, R30 ;  /* 0x00000007ff1e7819 */ /* 0x000fe4000001141e */
[----:B0-----:R-:W-:Y:S01]  /*239f0*/  ISETP.GE.AND P3, PT, R3, 0x1, PT ;  /* 0x000000010300780c */ /* 0x001fe20003f66270 */
[----:B------:R-:W-:-:S12]  /*23a00*/  IMAD.IADD R2, R9, 0x1, R2 ;  /* 0x0000000109027824 */ /* 0x000fd800078e0202 */
[----:B------:R-:W-:Y:S05]  /*23a10*/  @!P3 BRA `(.L_x_1837) ;  /* 0x000000000048b947 */ /* 0x000fea0003800000 */
        /* <DEDUP_REMOVED lines=11> */
.L_x_1839:
[----:B------:R-:W-:-:S13]  /*23ad0*/  ISETP.NE.AND P0, PT, R3, 0x1, PT ;  /* 0x000000010300780c */ /* 0x000fda0003f05270 */
[----:B------:R-:W0:Y:S02]  /*23ae0*/  @P0 LDC.64 R4, c[0x0][0x9e8] ;  /* 0x00027a00ff040b82 */ /* 0x000e240000000a00 */
[----:B0-----:R-:W-:-:S05]  /*23af0*/  @P0 IMAD.HI.U32 R4, R10, R4, RZ ;  /* 0x000000040a040227 */ /* 0x001fca00078e00ff */
[----:B------:R-:W-:-:S07]  /*23b00*/  @P0 SHF.R.U32.HI R10, RZ, R5, R4 ;  /* 0x00000005ff0a0219 */ /* 0x000fce0000011604 */
.L_x_1840:
[----:B------:R-:W-:Y:S05]  /*23b10*/  BSYNC B0 ;  /* 0x0000000000007941 */ /* 0x000fea0003800000 */
.L_x_1838:
[----:B------:R-:W-:-:S05]  /*23b20*/  IMAD R10, R10, R3, R3 ;  /* 0x000000030a0a7224 */ /* 0x000fca00078e0203 */
[----:B------:R-:W-:-:S07]  /*23b30*/  VIMNMX R2, R2, R10, PT ;  /* 0x0000000a02027248 */ /* 0x000fce0003fe0100 */
.L_x_1837:
[----:B------:R-:W0:Y:S01]  /*23b40*/  @P2 LDC R5, c[0x0][0x44c] ;  /* 0x00011300ff052b82 */ /* 0x000e220000000800 */
[----:B------:R-:W-:Y:S01]  /*23b50*/  VIADD R2, R2, 0x7f ;  /* 0x0000007f02027836 */ /* 0x000fe20000000000 */
[----:B------:R-:W-:Y:S01]  /*23b60*/  ULDC UR4, c[0x0][0x9dc] ;  /* 0x0002770000047ab9 */ /* 0x000fe20000000800 */
[----:B------:R-:W-:Y:S02]  /*23b70*/  IMAD.MOV.U32 R4, RZ, RZ, R25 ;  /* 0x000000ffff047224 */ /* 0x000fe400078e0019 */
[----:B------:R-:W-:-:S03]  /*23b80*/  IMAD.IADD R21, R18, 0x1, -R23 ;  /* 0x0000000112157824 */ /* 0x000fc600078e0a17 */
[----:B------:R-:W1:Y:S01]  /*23b90*/  @P2 LDC R9, c[0x0][0x450] ;  /* 0x00011400ff092b82 */ /* 0x000e620000000800 */
[----:B0-----:R-:W-:-:S05]  /*23ba0*/  @P2 IMAD.HI.U32 R5, R25, R5, RZ ;  /* 0x0000000519052227 */ /* 0x001fca00078e00ff */
[----:B-1----:R-:W-:Y:S02]  /*23bb0*/  @P2 SHF.R.U32.HI R4, RZ, R9, R5 ;  /* 0x00000009ff042219 */ /* 0x002fe40000011605 */
[----:B------:R-:W-:-:S03]  /*23bc0*/  SHF.R.S32.HI R5, RZ, 0x1f, R2 ;  /* 0x0000001fff057819 */ /* 0x000fc60000011402 */
[----:B------:R-:W-:Y:S01]  /*23bd0*/  IMAD.IADD R10, R21, 0x1, R4 ;  /* 0x00000001150a7824 */ /* 0x000fe200078e0204 */
[----:B------:R-:W-:-:S03]  /*23be0*/  LEA.HI R5, R5, R2, RZ, 0x7 ;  /* 0x0000000205057211 */ /* 0x000fc600078f38ff */
[----:B------:R-:W-:Y:S01]  /*23bf0*/  VIADD R2, R10, -UR4 ;  /* 0x800000040a027c36 */ /* 0x000fe20008000000 */
[----:B------:R-:W-:-:S04]  /*23c00*/  SHF.R.S32.HI R9, RZ, 0x7, R5 ;  /* 0x00000007ff097819 */ /* 0x000fc80000011405 */
[----:B------:R-:W-:Y:S01]  /*23c10*/  VIMNMX R9, R30, R9, PT ;  /* 0x000000091e097248 */ /* 0x000fe20003fe0100 */
        /* <DEDUP_REMOVED lines=11> */
.L_x_1843:
[----:B------:R-:W-:-:S13]  /*23cd0*/  ISETP.NE.AND P0, PT, R3, 0x1, PT ;  /* 0x000000010300780c */ /* 0x000fda0003f05270 */
[----:B------:R-:W0:Y:S02]  /*23ce0*/  @P0 LDC.64 R4, c[0x0][0x9e8] ;  /* 0x00027a00ff040b82 */ /* 0x000e240000000a00 */
[----:B0-----:R-:W-:-:S05]  /*23cf0*/  @P0 IMAD.HI.U32 R4, R10, R4, RZ ;  /* 0x000000040a040227 */ /* 0x001fca00078e00ff */
[----:B------:R-:W-:-:S07]  /*23d00*/  @P0 SHF.R.U32.HI R10, RZ, R5, R4 ;  /* 0x00000005ff0a0219 */ /* 0x000fce0000011604 */
.L_x_1844:
[----:B------:R-:W-:Y:S05]  /*23d10*/  BSYNC B0 ;  /* 0x0000000000007941 */ /* 0x000fea0003800000 */
.L_x_1842:
[----:B------:R-:W-:-:S05]  /*23d20*/  IMAD R3, R10, R3, RZ ;  /* 0x000000030a037224 */ /* 0x000fca00078e02ff */
[----:B------:R-:W-:-:S07]  /*23d30*/  VIMNMX R2, R2, R3, !PT ;  /* 0x0000000302027248 */ /* 0x000fce0007fe0100 */
.L_x_1841:
        /* <DEDUP_REMOVED lines=13> */
[----:B------:R-:W-:Y:S02]  /*23e10*/  IABS R10, R5 ;  /* 0x00000005000a7213 */ /* 0x000fe40000000000 */
[----:B------:R-:W-:Y:S02]  /*23e20*/  IADD3 R11, R5, -0x1, R9 ;  /* 0xffffffff050b7810 */ /* 0x000fe40007ffe009 */
[----:B------:R-:W0:Y:S03]  /*23e30*/  I2F.RP R2, R10 ;  /* 0x0000000a00027306 */ /* 0x000e260000209400 */
[----:B------:R-:W-:-:S05]  /*23e40*/  IMAD.IADD R11, R11, 0x1, -R4 ;  /* 0x000000010b0b7824 */ /* 0x000fca00078e0a04 */
[----:B0-----:R-:W0:Y:S02]  /*23e50*/  MUFU.RCP R2, R2 ;  /* 0x0000000200027308 */ /* 0x001e240000001000 */
[----:B0-----:R-:W-:-:S06]  /*23e60*/  VIADD R2, R2, 0xffffffe ;  /* 0x0ffffffe02027836 */ /* 0x001fcc0000000000 */
[----:B------:R0:W1:Y:S02]  /*23e70*/  F2I.FTZ.U32.TRUNC.NTZ R3, R2 ;  /* 0x0000000200037305 */ /* 0x000064000021f000 */
[----:B0-----:R-:W-:-:S04]  /*23e80*/  LOP3.LUT R2, R11, R5, RZ, 0x3c, !PT ;  /* 0x000000050b027212 */ /* 0x001fc800078e3cff */
[----:B------:R-:W-:Y:S01]  /*23e90*/  ISETP.GE.AND P3, PT, R2, RZ, PT ;  /* 0x000000ff0200720c */ /* 0x000fe20003f66270 */
[----:B-1----:R-:W-:-:S04]  /*23ea0*/  IMAD.MOV R2, RZ, RZ, -R3 ;  /* 0x000000ffff027224 */ /* 0x002fc800078e0a03 */
[----:B------:R-:W-:Y:S02]  /*23eb0*/  IMAD R12, R2, R10, RZ ;  /* 0x0000000a020c7224 */ /* 0x000fe400078e02ff */
[----:B------:R-:W-:-:S04]  /*23ec0*/  IMAD.MOV.U32 R2, RZ, RZ, RZ ;  /* 0x000000ffff027224 */ /* 0x000fc800078e00ff */
        /* <DEDUP_REMOVED lines=14> */
[----:B------:R-:W-:-:S07]  /*23fb0*/  @!P2 LOP3.LUT R2, RZ, R5, RZ, 0x33, !PT ;  /* 0x00000005ff02a212 */ /* 0x000fce00078e33ff */
.L_x_1846:
[----:B------:R-:W-:Y:S05]  /*23fc0*/  BSYNC B0 ;  /* 0x0000000000007941 */ /* 0x000fea0003800000 */
.L_x_1845:
[-C--:B------:R-:W-:Y:S01]  /*23fd0*/  IMAD R4, R36, R2.reuse, R4 ;  /* 0x0000000224047224 */ /* 0x080fe200078e0204 */
[----:B------:R-:W-:Y:S04]  /*23fe0*/  BSSY B0, `(.L_x_1847) ;  /* 0x0000112000007945 */ /* 0x000fe80003800000 */
[C---:B------:R-:W-:Y:S01]  /*23ff0*/  VIADDMNMX R2, R4.reuse, R2, R9, PT ;  /* 0x0000000204027246 */ /* 0x040fe20003800109 */
[----:B------:R-:W-:-:S04]  /*24000*/  IMAD R4, R4, 0x80, -R7 ;  /* 0x0000008004047824 */ /* 0x000fc800078e0a07 */
[----:B------:R-:W-:Y:S01]  /*24010*/  IMAD R2, R2, 0x80, -R7 ;  /* 0x0000008002027824 */ /* 0x000fe200078e0a07 */
[----:B------:R-:W-:-:S04]  /*24020*/  VIMNMX R4, RZ, R4, !PT ;  /* 0x00000004ff047248 */ /* 0x000fc80007fe0100 */
[----:B------:R-:W-:-:S04]  /*24030*/  VIMNMX R2, R2, R8, PT ;  /* 0x0000000802027248 */ /* 0x000fc80003fe0100 */
[----:B------:R-:W-:Y:S02]  /*24040*/  ISETP.GT.AND P0, PT, R2, R4, PT ;  /* 0x000000040200720c */ /* 0x000fe40003f04270 */
[----:B------:R-:W-:-:S11]  /*24050*/  SHF.R.U32.HI R4, RZ, 0x7, R4 ;  /* 0x00000007ff047819 */ /* 0x000fd60000011604 */
[----:B------:R-:W-:-:S05]  /*24060*/  @P0 VIADD R2, R2, 0x7f ;  /* 0x0000007f02020836 */ /* 0x000fca0000000000 */
[----:B------:R-:W-:-:S04]  /*24070*/  @P0 SHF.R.S32.HI R3, RZ, 0x1f, R2 ;  /* 0x0000001fff030819 */ /* 0x000fc80000011402 */
[----:B------:R-:W-:Y:S01]  /*24080*/  @P0 LEA.HI R2, R3, R2, RZ, 0x7 ;  /* 0x0000000203020211 */ /* 0x000fe200078f38ff */
[----:B------:R-:W-:-:S03]  /*24090*/  IMAD.MOV.U32 R3, RZ, RZ, R4 ;  /* 0x000000ffff037224 */ /* 0x000fc600078e0004 */
[----:B------:R-:W-:Y:S02]  /*240a0*/  @P0 SHF.R.S32.HI R3, RZ, 0x7, R2 ;  /* 0x00000007ff030819 */ /* 0x000fe40000011402 */
        /* <DEDUP_REMOVED lines=10> */
.L_x_2120:
[----:B-1----:R-:W-:Y:S02]  /*24150*/  ISETP.NE.AND P0, PT, R14, RZ, PT ;  /* 0x000000ff0e00720c */ /* 0x002fe40003f05270 */
[----:B------:R-:W-:-:S11]  /*24160*/  PLOP3.LUT P6, PT, PT, PT, PT, 0x8, 0x0 ;  /* 0x000000000000781c */ /* 0x000fd60003fce170 */
[----:B------:R-:W-:Y:S05]  /*24170*/  @P0 BRA `(.L_x_1850) ;  /* 0x00000000000c0947 */ /* 0x000fea0003800000 */
[----:B------:R-:W-:-:S03]  /*24180*/  UMOV UR4, 0xffffffff ;  /* 0xffffffff00047882 */ /* 0x000fc60000000000 */
[----:B------:R-:W-:Y:S05]  /*24190*/  BRA.DIV UR4, `(.L_x_1851) ;  /* 0x0000009a04947947 */ /* 0x000fea000b800000 */
[----:B------:R-:W-:-:S13]  /*241a0*/  ELECT P6, URZ, PT ;  /* 0x00000000003f782f */ /* 0x000fda00038c0000 */
.L_x_1850:
[----:B0-----:R-:W2:Y:S01]  /*241b0*/  LDL R5, [R1+0x30] ;  /* 0x0000300001057983 */ /* 0x001ea20000100800 */
[----:B------:R-:W-:Y:S01]  /*241c0*/  BSSY B1, `(.L_x_1852) ;  /* 0x0000008000017945 */ /* 0x000fe20003800000 */
[----:B--2---:R-:W-:-:S05]  /*241d0*/  VIADD R5, R5, 0x1 ;  /* 0x0000000105057836 */ /* 0x004fca0000000000 */
[----:B------:R-:W-:-:S04]  /*241e0*/  LEA.HI R7, R5, R5, RZ, 0x1 ;  /* 0x0000000505077211 */ /* 0x000fc800078f08ff */
[----:B------:R-:W-:-:S05]  /*241f0*/  LOP3.LUT R7, R7, 0xfffffffe, RZ, 0xc0, !PT ;  /* 0xfffffffe07077812 */ /* 0x000fca00078ec0ff */
[----:B------:R-:W-:-:S05]  /*24200*/  IMAD.IADD R5, R5, 0x1, -R7 ;  /* 0x0000000105057824 */ /* 0x000fca00078e0a07 */
[----:B------:R-:W-:-:S04]  /*24210*/  SHF.L.U32 R5, R5, 0x1f, RZ ;  /* 0x0000001f05057819 */ /* 0x000fc800000006ff */
[----:B------:R-:W0:Y:S02]  /*24220*/  SYNCS.PHASECHK.TRANS64.TRYWAIT P0, [R16+URZ+0x22820], R5 ;  /* 0x02282005100075a7 */ /* 0x000e24000800017f */
[----:B0-----:R-:W-:Y:S05]  /*24230*/  @!P0 BRA `(.L_x_1853) ;  /* 0x00000098008c8947 */ /* 0x001fea0003800000 */
.L_x_2123:
[----:B------:R-:W-:Y:S05]  /*24240*/  BSYNC B1 ;  /* 0x0000000000017941 */ /* 0x000fea0003800000 */
.L_x_1852:
        /* <DEDUP_REMOVED lines=10> */
.L_x_2124:
[----:B------:R-:W-:Y:S05]  /*242f0*/  BSYNC B2 ;  /* 0x0000000000027941 */ /* 0x000fea0003800000 */
.L_x_1856:
        /* <DEDUP_REMOVED lines=9> */
.L_x_1859:
[----:B------:R-:W-:Y:S05]  /*24390*/  BSYNC B2 ;  /* 0x0000000000027941 */ /* 0x000fea0003800000 */
.L_x_1858:
[----:B------:R-:W-:Y:S01]  /*243a0*/  IMAD.MOV.U32 R12, RZ, RZ, RZ ;  /* 0x000000ffff0c7224 */ /* 0x000fe200078e00ff */
[----:B------:R-:W-:Y:S01]  /*243b0*/  UIADD3 UR4, UP0, UR40, 0x570, URZ ;  /* 0x0000057028047890 */ /* 0x000fe2000ff1e03f */
[----:B------:R-:W-:Y:S01]  /*243c0*/  IMAD R7, R3, 0x80, R6 ;  /* 0x0000008003077824 */ /* 0x000fe200078e0206 */
[----:B------:R-:W-:Y:S01]  /*243d0*/  PLOP3.LUT P0, PT, PT, PT, PT, 0x80, 0x0 ;  /* 0x000000000000781c */ /* 0x000fe20003f0f070 */
[----:B------:R-:W-:Y:S01]  /*243e0*/  IMAD R8, R22, 0x6000, R16 ;  /* 0x0000600016087824 */ /* 0x000fe200078e0210 */
[----:B------:R-:W-:Y:S01]  /*243f0*/  R2UR UR10, R12 ;  /* 0x000000000c0a72ca */ /* 0x000fe200000e0000 */
[----:B------:R-:W-:Y:S01]  /*24400*/  VIADD R7, R7, 0xffffff80 ;  /* 0xffffff8007077836 */ /* 0x000fe20000000000 */
[----:B------:R-:W-:Y:S01]  /*24410*/  UIADD3.X UR5, URZ, UR41, URZ, UP0, !UPT ;  /* 0x000000293f057290 */ /* 0x000fe200087fe43f */
[----:B0-----:R-:W-:Y:S01]  /*24420*/  VIADD R5, R10, 0x22890 ;  /* 0x000228900a057836 */ /* 0x001fe20000000000 */
[----:B------:R-:W-:Y:S01]  /*24430*/  UMOV UR6, 0x0 ;  /* 0x0000000000067882 */ /* 0x000fe20000000000 */
[----:B------:R-:W-:Y:S01]  /*24440*/  VIADD R11, R8, 0x16400 ;  /* 0x00016400080b7836 */ /* 0x000fe20000000000 */
[----:B------:R-:W-:-:S09]  /*24450*/  UMOV UR7, 0x12f00000 ;  /* 0x12f0000000077882 */ /* 0x000fd20000000000 */
.L_x_1860:
        /* <DEDUP_REMOVED lines=15> */
.L_x_1861:
        /* <DEDUP_REMOVED lines=15> */
.L_x_1862:
        /* <DEDUP_REMOVED lines=13> */
.L_x_2125:
[----:B------:R-:W-:Y:S05]  /*24710*/  BSYNC B2 ;  /* 0x0000000000027941 */ /* 0x000fea0003800000 */
.L_x_1863:
[----:B------:R-:W-:Y:S01]  /*24720*/  BSSY B2, `(.L_x_1865) ;  /* 0x000000b000027945 */ /* 0x000fe20003800000 */
[----:B------:R-:W-:Y:S02]  /*24730*/  IMAD.MOV.U32 R8, RZ, RZ, 0x0 ;  /* 0x00000000ff087424 */ /* 0x000fe400078e00ff */
[----:B01----:R-:W-:Y:S01]  /*24740*/  IMAD.MOV.U32 R9, RZ, RZ, 0x12f00000 ;  /* 0x12f00000ff097424 */ /* 0x003fe200078e00ff */
[----:B------:R-:W-:Y:S06]  /*24750*/  @P1 BRA `(.L_x_1866) ;  /* 0x00000000001c1947 */ /* 0x000fec0003800000 */
[----:B------:R-:W0:Y:S02]  /*24760*/  S2R R5, SR_TID.X ;  /* 0x0000000000057919 */ /* 0x000e240000002100 */
[----:B0-----:R-:W-:Y:S01]  /*24770*/  LOP3.LUT R11, R5, 0x1f, RZ, 0xc0, !PT ;  /* 0x0000001f050b7812 */ /* 0x001fe200078ec0ff */
[----:B------:R-:W-:-:S03]  /*24780*/  IMAD.MOV.U32 R5, RZ, RZ, 0x4000 ;  /* 0x00004000ff057424 */ /* 0x000fc600078e00ff */
[----:B------:R-:W-:Y:S01]  /*24790*/  ISETP.NE.AND P0, PT, R11, RZ, PT ;  /* 0x000000ff0b00720c */ /* 0x000fe20003f05270 */
[----:B------:R0:W-:-:S12]  /*247a0*/  SYNCS.ARRIVE.TRANS64 RZ, [R10+URZ+0x228b0], R5 ;  /* 0x0228b0050aff79a7 */ /* 0x0001d8000800003f */
[----:B0-----:R-:W-:Y:S05]  /*247b0*/  @!P0 BRA `(.L_x_1866) ;  /* 0x0000000000048947 */ /* 0x001fea0003800000 */
[----:B------:R-:W-:Y:S01]  /*247c0*/  BPT.TRAP 0x1 ;  /* 0x000000040000795c */ /* 0x000fe20000300000 */
.L_x_1866:
[----:B------:R-:W-:Y:S05]  /*247d0*/  BSYNC B2 ;  /* 0x0000000000027941 */ /* 0x000fea0003800000 */
.L_x_1865:
        /* <DEDUP_REMOVED lines=9> */
.L_x_1867:
        /* <DEDUP_REMOVED lines=10> */
.L_x_1855:
[----:B------:R-:W-:Y:S05]  /*24910*/  BSYNC B1 ;  /* 0x0000000000017941 */ /* 0x000fea0003800000 */
.L_x_1854:
[----:B------:R-:W-:Y:S01]  /*24920*/  VIADD R10, R3, 0xfffffffe ;  /* 0xfffffffe030a7836 */ /* 0x000fe20000000000 */
[----:B------:R-:W-:Y:S01]  /*24930*/  PLOP3.LUT P0, PT, PT, PT, PT, 0x8, 0x0 ;  /* 0x000000000000781c */ /* 0x000fe20003f0e170 */
[----:B------:R-:W-:-:S03]  /*24940*/  VIADD R22, R22, 0x1 ;  /* 0x0000000116167836 */ /* 0x000fc60000000000 */
[----:B------:R-:W-:Y:S02]  /*24950*/  ISETP.GE.AND P2, PT, R10, R4, PT ;  /* 0x000000040a00720c */ /* 0x000fe40003f46270 */
[----:B------:R-:W-:-:S04]  /*24960*/  ISETP.NE.AND P1, PT, R22, 0x2, PT ;  /* 0x000000021600780c */ /* 0x000fc80003f25270 */
[----:B------:R-:W-:Y:S02]  /*24970*/  SEL R3, RZ, 0x1, P1 ;  /* 0x00000001ff037807 */ /* 0x000fe40000800000 */
[----:B------:R-:W-:Y:S02]  /*24980*/  SEL R22, R22, RZ, P1 ;  /* 0x000000ff16167207 */ /* 0x000fe40000800000 */
[----:B------:R-:W-:-:S03]  /*24990*/  LOP3.LUT R29, R29, R3, RZ, 0x3c, !PT ;  /* 0x000000031d1d7212 */ /* 0x000fc600078e3cff */
[----:B------:R-:W-:Y:S05]  /*249a0*/  @!P2 BRA `(.L_x_1848) ;  /* 0x0000000400d4a947 */ /* 0x000fea0003800000 */
.L_x_1882:
        /* <DEDUP_REMOVED lines=11> */
.L_x_2126:
[----:B------:R-:W-:Y:S05]  /*24a60*/  BSYNC B2 ;  /* 0x0000000000027941 */ /* 0x000fea0003800000 */
.L_x_1870:
        /* <DEDUP_REMOVED lines=9> */
.L_x_1873:
[----:B------:R-:W-:Y:S05]  /*24b00*/  BSYNC B2 ;  /* 0x0000000000027941 */ /* 0x000fea0003800000 */
.L_x_1872:
[----:B------:R-:W-:Y:S01]  /*24b10*/  IMAD.MOV.U32 R12, RZ, RZ, RZ ;  /* 0x000000ffff0c7224 */ /* 0x000fe200078e00ff */
[----:B------:R-:W-:Y:S01]  /*24b20*/  UIADD3 UR4, UP0, UR40, 0x570, URZ ;  /* 0x0000057028047890 */ /* 0x000fe2000ff1e03f */
[----:B------:R-:W-:Y:S01]  /*24b30*/  IMAD R7, R22, 0x6000, R16 ;  /* 0x0000600016077824 */ /* 0x000fe200078e0210 */
[----:B------:R-:W-:Y:S01]  /*24b40*/  PLOP3.LUT P1, PT, PT, PT, PT, 0x80, 0x0 ;  /* 0x000000000000781c */ /* 0x000fe20003f2f070 */
[----:B0-----:R-:W-:Y:S01]  /*24b50*/  IMAD R5, R10, 0x80, R6 ;  /* 0x000000800a057824 */ /* 0x001fe200078e0206 */
[----:B------:R-:W-:Y:S01]  /*24b60*/  R2UR UR10, R12 ;  /* 0x000000000c0a72ca */ /* 0x000fe200000e0000 */
[----:B------:R-:W-:Y:S01]  /*24b70*/  VIADD R3, R9, 0x22890 ;  /* 0x0002289009037836 */ /* 0x000fe20000000000 */
[----:B------:R-:W-:Y:S01]  /*24b80*/  UIADD3.X UR5, URZ, UR41, URZ, UP0, !UPT ;  /* 0x000000293f057290 */ /* 0x000fe200087fe43f */
[----:B------:R-:W-:Y:S01]  /*24b90*/  VIADD R11, R7, 0x16400 ;  /* 0x00016400070b7836 */ /* 0x000fe20000000000 */
[----:B------:R-:W-:Y:S01]  /*24ba0*/  UMOV UR6, 0x0 ;  /* 0x0000000000067882 */ /* 0x000fe20000000000 */
[----:B------:R-:W-:-:S10]  /*24bb0*/  UMOV UR7, 0x12f00000 ;  /* 0x12f0000000077882 */ /* 0x000fd40000000000 */
.L_x_1874:
        /* <DEDUP_REMOVED lines=15> */
.L_x_1875:
        /* <DEDUP_REMOVED lines=15> */
.L_x_1876:
        /* <DEDUP_REMOVED lines=13> */
.L_x_2127:
[----:B------:R-:W-:Y:S05]  /*24e70*/  BSYNC B2 ;  /* 0x0000000000027941 */ /* 0x000fea0003800000 */
.L_x_1877:
[----:B------:R-:W-:Y:S01]  /*24e80*/  BSSY B2, `(.L_x_1879) ;  /* 0x000000b000027945 */ /* 0x000fe20003800000 */
[----:B------:R-:W-:Y:S02]  /*24e90*/  IMAD.MOV.U32 R14, RZ, RZ, 0x0 ;  /* 0x00000000ff0e7424 */ /* 0x000fe400078e00ff */
[----:B------:R-:W-:Y:S01]  /*24ea0*/  IMAD.MOV.U32 R15, RZ, RZ, 0x12f00000 ;  /* 0x12f00000ff0f7424 */ /* 0x000fe200078e00ff */
[----:B------:R-:W-:Y:S06]  /*24eb0*/  @P2 BRA `(.L_x_1880) ;  /* 0x00000000001c2947 */ /* 0x000fec0003800000 */
[----:B------:R-:W2:Y:S02]  /*24ec0*/  S2R R3, SR_TID.X ;  /* 0x0000000000037919 */ /* 0x000ea40000002100 */
[----:B--2---:R-:W-:Y:S01]  /*24ed0*/  LOP3.LUT R7, R3, 0x1f, RZ, 0xc0, !PT ;  /* 0x0000001f03077812 */ /* 0x004fe200078ec0ff */
[----:B------:R-:W-:-:S03]  /*24ee0*/  IMAD.MOV.U32 R3, RZ, RZ, 0x4000 ;  /* 0x00004000ff037424 */ /* 0x000fc600078e00ff */
[----:B------:R-:W-:Y:S01]  /*24ef0*/  ISETP.NE.AND P1, PT, R7, RZ, PT ;  /* 0x000000ff0700720c */ /* 0x000fe20003f25270 */
[----:B------:R2:W-:-:S12]  /*24f00*/  SYNCS.ARRIVE.TRANS64 RZ, [R9+URZ+0x228b0], R3 ;  /* 0x0228b00309ff79a7 */ /* 0x0005d8000800003f */
[----:B--2---:R-:W-:Y:S05]  /*24f10*/  @!P1 BRA `(.L_x_1880) ;  /* 0x0000000000049947 */ /* 0x004fea0003800000 */
[----:B------:R-:W-:Y:S01]  /*24f20*/  BPT.TRAP 0x1 ;  /* 0x000000040000795c */ /* 0x000fe20000300000 */
.L_x_1880:
[----:B------:R-:W-:Y:S05]  /*24f30*/  BSYNC B2 ;  /* 0x0000000000027941 */ /* 0x000fea0003800000 */
.L_x_1879:
        /* <DEDUP_REMOVED lines=9> */
.L_x_1881:
        /* <DEDUP_REMOVED lines=10> */
.L_x_1869:
[----:B------:R-:W-:Y:S05]  /*25070*/  BSYNC B1 ;  /* 0x0000000000017941 */ /* 0x000fea0003800000 */
.L_x_1868:
[----:B------:R-:W-:Y:S01]  /*25080*/  ISETP.GT.AND P2, PT, R10, R4, PT ;  /* 0x000000040a00720c */ /* 0x000fe20003f44270 */
[----:B------:R-:W-:Y:S02]  /*25090*/  VIADD R22, R22, 0x1 ;  /* 0x0000000116167836 */ /* 0x000fe40000000000 */
[----:B------:R-:W-:-:S03]  /*250a0*/  VIADD R10, R10, 0xffffffff ;  /* 0xffffffff0a0a7836 */ /* 0x000fc60000000000 */
[----:B------:R-:W-:-:S04]  /*250b0*/  ISETP.NE.AND P1, PT, R22, 0x2, PT ;  /* 0x000000021600780c */ /* 0x000fc80003f25270 */
[----:B------:R-:W-:Y:S02]  /*250c0*/  SEL R3, RZ, 0x1, P1 ;  /* 0x00000001ff037807 */ /* 0x000fe40000800000 */
[----:B------:R-:W-:Y:S02]  /*250d0*/  SEL R22, R22, RZ, P1 ;  /* 0x000000ff16167207 */ /* 0x000fe40000800000 */
[----:B------:R-:W-:Y:S01]  /*250e0*/  LOP3.LUT R29, R29, R3, RZ, 0x3c, !PT ;  /* 0x000000031d1d7212 */ /* 0x000fe200078e3cff */
[----:B------:R-:W-:Y:S06]  /*250f0*/  @P2 BRA `(.L_x_1882) ;  /* 0xfffffff8002c2947 */ /* 0x000fec000383ffff */
.L_x_1848:
[----:B------:R-:W-:Y:S05]  /*25100*/  BSYNC B0 ;  /* 0x0000000000007941 */ /* 0x000fea0003800000 */
.L_x_1847:
[----:B------:R-:W1:Y:S01]  /*25110*/  LDC R2, c[0x0][0x448] ;  /* 0x00011200ff027b82 */ /* 0x000e620000000800 */
[----:B------:R-:W-:Y:S01]  /*25120*/  VIADD R3, R25, 0x7f ;  /* 0x0000007f19037836 */ /* 0x000fe20000000000 */
[----:B------:R-:W-:Y:S06]  /*25130*/  @!P0 WARPSYNC.ALL ;  /* 0x0000000000008948 */ /* 0x000fec0003800000 */
[----:B------:R-:W-:Y:S01]  /*25140*/  @!P0 BAR.SYNC.DEFER_BLOCKING 0xc, 0x180 ;  /* 0x0306000000008b1d */ /* 0x000fe20000010000 */
[----:B-1----:R-:W-:-:S13]  /*25150*/  ISETP.NE.AND P1, PT, R2, 0x1, PT ;  /* 0x000000010200780c */ /* 0x002fda0003f25270 */
[----:B------:R-:W1:Y:S08]  /*25160*/  @P1 LDC R4, c[0x0][0x44c] ;  /* 0x00011300ff041b82 */ /* 0x000e700000000800 */
[----:B------:R-:W2:Y:S01]  /*25170*/  @P1 LDC R2, c[0x0][0x450] ;  /* 0x00011400ff021b82 */ /* 0x000ea20000000800 */
[----:B-1----:R-:W-:-:S05]  /*25180*/  @P1 IMAD.HI.U32 R4, R3, R4, RZ ;  /* 0x0000000403041227 */ /* 0x002fca00078e00ff */
[----:B--2---:R-:W-:-:S05]  /*25190*/  @P1 SHF.R.U32.HI R3, RZ, R2, R4 ;  /* 0x00000002ff031219 */ /* 0x004fca0000011604 */
[----:B------:R-:W-:Y:S02]  /*251a0*/  IMAD.IADD R20, R20, 0x1, R3 ;  /* 0x0000000114147824 */ /* 0x000fe400078e0203 */
[----:B------:R-:W1:Y:S02]  /*251b0*/  LDC.64 R2, c[0x0][0x9e0] ;  /* 0x00027800ff027b82 */ /* 0x000e640000000a00 */
[----:B-1----:R-:W-:Y:S01]  /*251c0*/  ISETP.GE.AND P2, PT, R3, 0x1, PT ;  /* 0x000000010300780c */ /* 0x002fe20003f46270 */
        /* <DEDUP_REMOVED lines=8> */
[----:B0-----:R-:W0:Y:S02]  /*25250*/  @P0 LDC.64 R4, c[0x0][0x9e8] ;  /* 0x00027a00ff040b82 */ /* 0x001e240000000a00 */
[----:B0-----:R-:W-:-:S05]  /*25260*/  @P0 IMAD.HI.U32 R4, R6, R4, RZ ;  /* 0x0000000406040227 */ /* 0x001fca00078e00ff */
[----:B------:R-:W-:-:S04]  /*25270*/  @P0 SHF.R.U32.HI R6, RZ, R5, R4 ;  /* 0x00000005ff060219 */ /* 0x000fc80000011604 */
[----:B------:R-:W-:Y:S01]  /*25280*/  LOP3.LUT R6, RZ, R6, RZ, 0x33, !PT ;  /* 0x00000006ff067212 */ /* 0x000fe200078e33ff */
[----:B------:R-:W-:Y:S06]  /*25290*/  BRA `(.L_x_1886) ;  /* 0x0000000000107947 */ /* 0x000fec0003800000 */
.L_x_1885:
[----:B------:R-:W-:-:S13]  /*252a0*/  ISETP.NE.AND P0, PT, R3, 0x1, PT ;  /* 0x000000010300780c */ /* 0x000fda0003f05270 */
[----:B0-----:R-:W0:Y:S02]  /*252b0*/  @P0 LDC.64 R4, c[0x0][0x9e8] ;  /* 0x00027a00ff040b82 */ /* 0x001e240000000a00 */
[----:B0-----:R-:W-:-:S05]  /*252c0*/  @P0 IMAD.HI.U32 R4, R6, R4, RZ ;  /* 0x0000000406040227 */ /* 0x001fca00078e00ff */
[----:B------:R-:W-:-:S07]  /*252d0*/  @P0 SHF.R.U32.HI R6, RZ, R5, R4 ;  /* 0x00000005ff060219 */ /* 0x000fce0000011604 */
.L_x_1886:
[----:B------:R-:W-:Y:S05]  /*252e0*/  BSYNC B0 ;  /* 0x0000000000007941 */ /* 0x000fea0003800000 */
.L_x_1884:
[----:B------:R-:W-:-:S05]  /*252f0*/  IMAD R6, R6, R3, R3 ;  /* 0x0000000306067224 */ /* 0x000fca00078e0203 */
[----:B------:R-:W-:-:S07]  /*25300*/  VIMNMX R2, R2, R6, PT ;  /* 0x0000000602027248 */ /* 0x000fce0003fe0100 */
.L_x_1883:
[----:B------:R-:W-:Y:S01]  /*25310*/  VIADD R2, R2, 0x7f ;  /* 0x0000007f02027836 */ /* 0x000fe20000000000 */
[----:B------:R-:W-:Y:S01]  /*25320*/  ULDC UR4, c[0x0][0x9dc] ;  /* 0x0002770000047ab9 */ /* 0x000fe20000000800 */
[----:B0-----:R-:W-:-:S03]  /*25330*/  IMAD.MOV.U32 R5, RZ, RZ, R25 ;  /* 0x000000ffff057224 */ /* 0x001fc600078e0019 */
[----:B------:R-:W-:-:S04]  /*25340*/  SHF.R.S32.HI R4, RZ, 0x1f, R2 ;  /* 0x0000001fff047819 */ /* 0x000fc80000011402 */
[----:B------:R-:W-:Y:S02]  /*25350*/  LEA.HI R4, R4, R2, RZ, 0x7 ;  /* 0x0000000204047211 */ /* 0x000fe400078f38ff */
[----:B------:R-:W0:Y:S02]  /*25360*/  @P1 LDC R2, c[0x0][0x450] ;  /* 0x00011400ff021b82 */ /* 0x000e240000000800 */
[----:B------:R-:W-:-:S04]  /*25370*/  SHF.R.S32.HI R4, RZ, 0x7, R4 ;  /* 0x00000007ff047819 */ /* 0x000fc80000011404 */
[----:B------:R-:W-:Y:S02]  /*25380*/  VIMNMX R30, R30, R4, PT ;  /* 0x000000041e1e7248 */ /* 0x000fe40003fe0100 */
[----:B------:R-:W1:Y:S02]  /*25390*/  @P1 LDC R4, c[0x0][0x44c] ;  /* 0x00011300ff041b82 */ /* 0x000e640000000800 */
[----:B-1----:R-:W-:-:S05]  /*253a0*/  @P1 IMAD.HI.U32 R4, R25, R4, RZ ;  /* 0x0000000419041227 */ /* 0x002fca00078e00ff */
[----:B0-----:R-:W-:-:S05]  /*253b0*/  @P1 SHF.R.U32.HI R5, RZ, R2, R4 ;  /* 0x00000002ff051219 */ /* 0x001fca0000011604 */
[----:B------:R-:W-:-:S04]  /*253c0*/  IMAD.IADD R6, R21, 0x1, R5 ;  /* 0x0000000115067824 */ /* 0x000fc800078e0205 */
        /* <DEDUP_REMOVED lines=12> */
.L_x_1889:
[----:B------:R-:W-:-:S13]  /*25490*/  ISETP.NE.AND P0, PT, R3, 0x1, PT ;  /* 0x000000010300780c */ /* 0x000fda0003f05270 */
[----:B------:R-:W0:Y:S02]  /*254a0*/  @P0 LDC.64 R4, c[0x0][0x9e8] ;  /* 0x00027a00ff040b82 */ /* 0x000e240000000a00 */
[----:B0-----:R-:W-:-:S05]  /*254b0*/  @P0 IMAD.HI.U32 R4, R6, R4, RZ ;  /* 0x0000000406040227 */ /* 0x001fca00078e00ff */
[----:B------:R-:W-:-:S07]  /*254c0*/  @P0 SHF.R.U32.HI R6, RZ, R5, R4 ;  /* 0x00000005ff060219 */ /* 0x000fce0000011604 */
.L_x_1890:
[----:B------:R-:W-:Y:S05]  /*254d0*/  BSYNC B0 ;  /* 0x0000000000007941 */ /* 0x000fea0003800000 */
.L_x_1888:
[----:B------:R-:W-:-:S05]  /*254e0*/  IMAD R3, R6, R3, RZ ;  /* 0x0000000306037224 */ /* 0x000fca00078e02ff */
[----:B------:R-:W-:-:S07]  /*254f0*/  VIMNMX R2, R2, R3, !PT ;  /* 0x0000000302027248 */ /* 0x000fce0007fe0100 */
.L_x_1887:
[----:B------:R-:W-:Y:S01]  /*25500*/  ISETP.NE.AND P1, PT, R0, RZ, PT ;  /* 0x000000ff0000720c */ /* 0x000fe20003f25270 */
[----:B------:R-:W-:Y:S01]  /*25510*/  BSSY B0, `(.L_x_1891) ;  /* 0x0000024000007945 */ /* 0x000fe20003800000 */
[----:B------:R-:W-:-:S04]  /*25520*/  SHF.R.S32.HI R3, RZ, 0x1f, R2 ;  /* 0x0000001fff037819 */ /* 0x000fc80000011402 */
[----:B------:R-:W-:Y:S01]  /*25530*/  LEA.HI R3, R3, R2, RZ, 0x7 ;  /* 0x0000000203037211 */ /* 0x000fe200078f38ff */
[----:B------:R-:W-:-:S03]  /*25540*/  IMAD.MOV.U32 R2, RZ, RZ, RZ ;  /* 0x000000ffff027224 */ /* 0x000fc600078e00ff */
[----:B------:R-:W-:-:S03]  /*25550*/  SHF.R.S32.HI R3, RZ, 0x7, R3 ;  /* 0x00000007ff037819 */ /* 0x000fc60000011403 */
[----:B------:R-:W0:Y:S01]  /*25560*/  @!P1 LDC R0, c[0x0][0x9f0] ;  /* 0x00027c00ff009b82 */ /* 0x000e220000000800 */
[----:B------:R-:W-:-:S04]  /*25570*/  VIMNMX R4, RZ, R3, !PT ;  /* 0x00000003ff047248 */ /* 0x000fc80007fe0100 */
[----:B------:R-:W-:-:S13]  /*25580*/  ISETP.GT.AND P0, PT, R30, R4, PT ;  /* 0x000000041e00720c */ /* 0x000fda0003f04270 */
[----:B------:R-:W-:Y:S05]  /*25590*/  @!P0 BRA `(.L_x_1892) ;  /* 0x00000000006c8947 */ /* 0x000fea0003800000 */
[-C--:B0-----:R-:W-:Y:S02]  /*255a0*/  IABS R5, R0.reuse ;  /* 0x0000000000057213 */ /* 0x081fe40000000000 */
[----:B------:R-:W-:Y:S02]  /*255b0*/  IABS R7, R0 ;  /* 0x0000000000077213 */ /* 0x000fe40000000000 */
[----:B------:R-:W0:Y:S03]  /*255c0*/  I2F.RP R2, R5 ;  /* 0x0000000500027306 */ /* 0x000e260000209400 */
[----:B------:R-:W-:-:S05]  /*255d0*/  IMAD.MOV R7, RZ, RZ, -R7 ;  /* 0x000000ffff077224 */ /* 0x000fca00078e0a07 */
[----:B0-----:R-:W0:Y:S02]  /*255e0*/  MUFU.RCP R2, R2 ;  /* 0x0000000200027308 */ /* 0x001e240000001000 */
[----:B0-----:R-:W-:-:S06]  /*255f0*/  VIADD R2, R2, 0xffffffe ;  /* 0x0ffffffe02027836 */ /* 0x001fcc0000000000 */
[----:B------:R-:W0:Y:S02]  /*25600*/  F2I.FTZ.U32.TRUNC.NTZ R3, R2 ;  /* 0x0000000200037305 */ /* 0x000e24000021f000 */
[----:B0-----:R-:W-:-:S04]  /*25610*/  IMAD.MOV R2, RZ, RZ, -R3 ;  /* 0x000000ffff027224 */ /* 0x001fc800078e0a03 */
[----:B------:R-:W-:Y:S02]  /*25620*/  IMAD R6, R2, R5, RZ ;  /* 0x0000000502067224 */ /* 0x000fe400078e02ff */
[----:B------:R-:W-:-:S04]  /*25630*/  IMAD.MOV.U32 R2, RZ, RZ, RZ ;  /* 0x000000ffff027224 */ /* 0x000fc800078e00ff */
[----:B------:R-:W-:Y:S01]  /*25640*/  IMAD.HI.U32 R6, R3, R6, R2 ;  /* 0x0000000603067227 */ /* 0x000fe200078e0002 */
[----:B------:R-:W-:-:S05]  /*25650*/  IADD3 R3, R0, -0x1, R30 ;  /* 0xffffffff00037810 */ /* 0x000fca0007ffe01e */
[----:B------:R-:W-:-:S05]  /*25660*/  IMAD.IADD R3, R3, 0x1, -R4 ;  /* 0x0000000103037824 */ /* 0x000fca00078e0a04 */
        /* <DEDUP_REMOVED lines=14> */
.L_x_1892:
[----:B------:R-:W-:Y:S05]  /*25750*/  BSYNC B0 ;  /* 0x0000000000007941 */ /* 0x000fea0003800000 */
.L_x_1891:
[----:B------:R-:W-:-:S05]  /*25760*/  IMAD R36, R36, R2, R4 ;  /* 0x0000000224247224 */ /* 0x000fca00078e0204 */
[----:B------:R-:W-:-:S04]  /*25770*/  VIADDMNMX R30, R36, R2, R30, PT ;  /* 0x00000002241e7246 */ /* 0x000fc8000380011e */
[----:B------:R-:W-:Y:S01]  /*25780*/  ISETP.GT.AND P0, PT, R30, R36, PT ;  /* 0x000000241e00720c */ /* 0x000fe20003f04270 */
[----:B------:R1:W-:-:S12]  /*25790*/  STL [R1+0x28], R30 ;  /* 0x0000281e01007387 */ /* 0x0003d80000100800 */
[----:B-1----:R-:W-:Y:S05]  /*257a0*/  @P0 BRA `(.L_x_1893) ;  /* 0x0000000000440947 */ /* 0x002fea0003800000 */
[----:B0-----:R-:W0:Y:S02]  /*257b0*/  S2R R0, SR_TID.X ;  /* 0x0000000000007919 */ /* 0x001e240000002100 */
        /* <DEDUP_REMOVED lines=16> */
.L_x_1893:
[----:B0-----:R-:W-:Y:S01]  /*258c0*/  VIADD R0, R16, 0x16400 ;  /* 0x0001640010007836 */ /* 0x001fe20000000000 */
        /* <DEDUP_REMOVED lines=19> */
.L_x_1896:
[----:B------:R-:W-:Y:S05]  /*25a00*/  BSYNC B6 ;  /* 0x0000000000067941 */ /* 0x000fea0003800000 */
.L_x_1895:
        /* <DEDUP_REMOVED lines=22> */
.L_x_1898:
[----:B------:R-:W-:Y:S05]  /*25b70*/  BSYNC B6 ;  /* 0x0000000000067941 */ /* 0x000fea0003800000 */
.L_x_1897:
        /* <DEDUP_REMOVED lines=20> */
.L_x_1900:
[----:B------:R-:W-:Y:S05]  /*25cc0*/  BSYNC B6 ;  /* 0x0000000000067941 */ /* 0x000fea0003800000 */
.L_x_1899:
        /* <DEDUP_REMOVED lines=19> */
.L_x_1902:
[----:B------:R-:W-:Y:S05]  /*25e00*/  BSYNC B6 ;  /* 0x0000000000067941 */ /* 0x000fea0003800000 */
.L_x_1901:
[----:B------:R-:W0:Y:S01]  /*25e10*/  S2R R2, SR_TID.X ;  /* 0x0000000000027919 */ /* 0x000e220000002100 */
[----:B------:R-:W-:Y:S01]  /*25e20*/  ULDC.64 UR4, c[0x0][0x9f8] ;  /* 0x00027e0000047ab9 */ /* 0x000fe20000000a00 */
[----:B------:R-:W-:Y:S01]  /*25e30*/  IMAD.MOV.U32 R21, RZ, RZ, R30 ;  /* 0x000000ffff157224 */ /* 0x000fe200078e001e */
[----:B------:R-:W-:Y:S01]  /*25e40*/  ISETP.NE.U32.AND P0, PT, RZ, UR4, PT ;  /* 0x00000004ff007c0c */ /* 0x000fe2000bf05070 */
[----:B------:R-:W1:Y:S01]  /*25e50*/  S2R R20, SR_TID.X ;  /* 0x0000000000147919 */ /* 0x000e620000002100 */
[----:B------:R-:W2:Y:S01]  /*25e60*/  LDC R9, c[0x0][0x430] ;  /* 0x00010c00ff097b82 */ /* 0x000ea20000000800 */
[----:B------:R-:W-:Y:S01]  /*25e70*/  IMAD.U32 R10, RZ, RZ, UR39 ;  /* 0x00000027ff0a7e24 */ /* 0x000fe2000f8e00ff */
[----:B------:R-:W-:Y:S01]  /*25e80*/  ISETP.NE.AND.EX P0, PT, RZ, UR5, PT, P0 ;  /* 0x00000005ff007c0c */ /* 0x000fe2000bf05300 */
[----:B------:R-:W-:Y:S01]  /*25e90*/  ULDC UR4, c[0x0][0x2f4] ;  /* 0x0000bd0000047ab9 */ /* 0x000fe20000000800 */
[----:B0-----:R-:W-:Y:S01]  /*25ea0*/  LOP3.LUT R30, R2, 0x7f, RZ, 0xc0, !PT ;  /* 0x0000007f021e7812 */ /* 0x001fe200078ec0ff */
[----:B------:R-:W-:-:S10]  /*25eb0*/  ULDC UR5, c[0x0][0x320] ;  /* 0x0000c80000057ab9 */ /* 0x000fd40000000800 */
[----:B------:R-:W0:Y:S01]  /*25ec0*/  @P0 LDC.64 R2, c[0x0][0x9f8] ;  /* 0x00027e00ff020b82 */ /* 0x000e220000000a00 */
[----:B------:R-:W-:Y:S01]  /*25ed0*/  SHF.R.U32.HI R0, RZ, 0x2, R30 ;  /* 0x00000002ff007819 */ /* 0x000fe2000001161e */
[----:B------:R-:W-:Y:S02]  /*25ee0*/  IMAD.MOV.U32 R30, RZ, RZ, R27 ;  /* 0x000000ffff1e7224 */ /* 0x000fe400078e001b */
[----:B0-----:R-:W-:-:S05]  /*25ef0*/  @P0 IMAD.WIDE R2, R27, 0x4, R2 ;  /* 0x000000041b020825 */ /* 0x001fca00078e0202 */
[----:B------:R0:W3:Y:S01]  /*25f00*/  @P0 LDG.E R30, desc[UR42][R2.64] ;  /* 0x0000002a021e0981 */ /* 0x0000e2000c1e1900 */
[----:B-1----:R-:W-:Y:S01]  /*25f10*/  IMAD.SHL.U32 R20, R20, 0x20, RZ ;  /* 0x0000002014147824 */ /* 0x002fe200078e00ff */
[----:B--2---:R-:W-:Y:S02]  /*25f20*/  ISETP.NE.AND P1, PT, R9, 0x1, PT ;  /* 0x000000010900780c */ /* 0x004fe40003f25270 */
[----:B------:R-:W-:Y:S02]  /*25f30*/  LEA R8, R21, 0xffffff80, 0x7 ;  /* 0xffffff8015087811 */ /* 0x000fe400078e38ff */
[----:B------:R-:W-:-:S04]  /*25f40*/  LOP3.LUT R20, R0, 0x60, R20, 0xf8, !PT ;  /* 0x0000006000147812 */ /* 0x000fc800078ef814 */
[----:B------:R-:W-:-:S04]  /*25f50*/  LOP3.LUT R7, R20, R8, RZ, 0xfc, !PT ;  /* 0x0000000814077212 */ /* 0x000fc800078efcff */
[C---:B------:R-:W-:Y:S01]  /*25f60*/  ISETP.GE.AND P0, PT, R7.reuse, R18, PT ;  /* 0x000000120700720c */ /* 0x040fe20003f06270 */
[----:B------:R-:W1:Y:S01]  /*25f70*/  @P1 LDC R5, c[0x0][0x434] ;  /* 0x00010d00ff051b82 */ /* 0x000e620000000800 */
[----:B------:R-:W-:-:S04]  /*25f80*/  IMAD.IADD R7, R7, 0x1, R37 ;  /* 0x0000000107077824 */ /* 0x000fc800078e0225 */
[----:B------:R-:W-:-:S03]  /*25f90*/  IMAD.MOV.U32 R0, RZ, RZ, R7 ;  /* 0x000000ffff007224 */ /* 0x000fc600078e0007 */
[----:B------:R-:W2:Y:S08]  /*25fa0*/  @P1 LDC R4, c[0x0][0x438] ;  /* 0x00010e00ff041b82 */ /* 0x000eb00000000800 */
[----:B0-----:R-:W0:Y:S01]  /*25fb0*/  @!P0 LDC.64 R2, c[0x0][0x428] ;  /* 0x00010a00ff028b82 */ /* 0x001e220000000a00 */
[----:B-1----:R-:W-:-:S05]  /*25fc0*/  @P1 IMAD.HI.U32 R5, R7, R5, RZ ;  /* 0x0000000507051227 */ /* 0x002fca00078e00ff */
[----:B--2---:R-:W-:-:S04]  /*25fd0*/  @P1 SHF.R.U32.HI R0, RZ, R4, R5 ;  /* 0x00000004ff001219 */ /* 0x004fc80000011605 */
[--C-:B------:R-:W-:Y:S01]  /*25fe0*/  @!P0 SHF.R.S32.HI R5, RZ, 0x1f, R0.reuse ;  /* 0x0000001fff058819 */ /* 0x100fe20000011400 */
[----:B------:R-:W-:Y:S01]  /*25ff0*/  @!P0 IMAD.MOV.U32 R4, RZ, RZ, R0 ;  /* 0x000000ffff048224 */ /* 0x000fe200078e0000 */
[----:B------:R-:W-:Y:S02]  /*26000*/  ISETP.NE.AND P2, PT, R10, 0x3, PT ;  /* 0x000000030a00780c */ /* 0x000fe40003f45270 */
[----:B------:R-:W-:Y:S02]  /*26010*/  LOP3.LUT R17, R17, 0xffffffdf, RZ, 0xc0, !PT ;  /* 0xffffffdf11117812 */ /* 0x000fe400078ec0ff */
[C---:B------:R-:W-:Y:S02]  /*26020*/  LOP3.LUT R10, R35.reuse, 0x40, RZ, 0xfc, !PT ;  /* 0x00000040230a7812 */ /* 0x040fe400078efcff */
[----:B------:R-:W-:-:S07]  /*26030*/  LOP3.LUT R11, R35, 0x80, RZ, 0xfc, !PT ;  /* 0x00000080230b7812 */ /* 0x000fce00078efcff */
[----:B------:R-:W-:-:S04]  /*26040*/  @P2 LOP3.LUT R17, R17, 0x20, RZ, 0xfc, !PT ;  /* 0x0000002011112812 */ /* 0x000fc800078efcff */
[----:B------:R-:W-:Y:S02]  /*26050*/  LOP3.LUT R17, R17, 0xffffffef, RZ, 0xc0, !PT ;  /* 0xffffffef11117812 */ /* 0x000fe400078ec0ff */
[----:B------:R-:W-:Y:S01]  /*26060*/  ISETP.GE.AND P3, PT, R11, UR4, PT ;  /* 0x000000040b007c0c */ /* 0x000fe2000bf66270 */
[----:B------:R-:W-:Y:S01]  /*26070*/  UMOV UR6, 0xffffffff ;  /* 0xffffffff00067882 */ /* 0x000fe20000000000 */
[----:B------:R-:W-:-:S04]  /*26080*/  IMAD.MOV R0, RZ, RZ, -R0 ;  /* 0x000000ffff007224 */ /* 0x000fc800078e0a00 */
[----:B------:R-:W-:Y:S01]  /*26090*/  IMAD R7, R9, R0, R7 ;  /* 0x0000000009077224 */ /* 0x000fe200078e0207 */
[----:B---3--:R-:W-:Y:S01]  /*260a0*/  SHF.R.S32.HI R6, RZ, 0x1f, R30 ;  /* 0x0000001fff067819 */ /* 0x008fe2000001141e */
[----:B0-----:R-:W-:-:S04]  /*260b0*/  @!P0 IMAD.WIDE.U32 R4, R30, R2, R4 ;  /* 0x000000021e048225 */ /* 0x001fc800078e0004 */
[----:B------:R0:W-:Y:S02]  /*260c0*/  STL [R1], R6 ;  /* 0x0000000601007387 */ /* 0x0001e40000100800 */
[----:B0-----:R-:W-:-:S04]  /*260d0*/  @!P0 IMAD R6, R6, R2, RZ ;  /* 0x0000000206068224 */ /* 0x001fc800078e02ff */
[----:B------:R-:W-:Y:S02]  /*260e0*/  @!P0 IMAD R6, R30, R3, R6 ;  /* 0x000000031e068224 */ /* 0x000fe400078e0206 */
[----:B------:R-:W0:Y:S02]  /*260f0*/  @!P0 LDC.64 R2, c[0x0][0x418] ;  /* 0x00010600ff028b82 */ /* 0x000e240000000a00 */
[----:B------:R-:W-:Y:S02]  /*26100*/  @!P0 IMAD.IADD R5, R5, 0x1, R6 ;  /* 0x0000000105058824 */ /* 0x000fe400078e0206 */
[----:B------:R-:W-:Y:S01]  /*26110*/  IMAD.MOV.U32 R6, RZ, RZ, RZ ;  /* 0x000000ffff067224 */ /* 0x000fe200078e00ff */
[----:B0-----:R-:W-:-:S04]  /*26120*/  @!P0 LEA R2, P1, R4, R2, 0x2 ;  /* 0x0000000204028211 */ /* 0x001fc800078210ff */
[----:B------:R-:W-:Y:S02]  /*26130*/  @!P0 LEA.HI.X R3, R4, R3, R5, 0x2, P1 ;  /* 0x0000000304038211 */ /* 0x000fe400008f1405 */
[----:B------:R-:W-:-:S03]  /*26140*/  ISETP.GE.AND P1, PT, R35, UR4, PT ;  /* 0x0000000423007c0c */ /* 0x000fc6000bf26270 */
[----:B------:R0:W5:Y:S01]  /*26150*/  @!P0 LDG.E R6, desc[UR42][R2.64] ;  /* 0x0000002a02068981 */ /* 0x000162000c1e1900 */
[----:B------:R-:W-:-:S09]  /*26160*/  ISETP.GE.AND P0, PT, R10, UR4, PT ;  /* 0x000000040a007c0c */ /* 0x000fd2000bf06270 */
[----:B------:R-:W-:Y:S02]  /*26170*/  @P1 LOP3.LUT R17, R17, 0x10, RZ, 0xfc, !PT ;  /* 0x0000001011111812 */ /* 0x000fe400078efcff */
[----:B------:R-:W-:Y:S02]  /*26180*/  ISETP.GE.AND P1, PT, R35, UR5, PT ;  /* 0x0000000523007c0c */ /* 0x000fe4000bf26270 */
        /* <DEDUP_REMOVED lines=10> */
.L_x_2130:
[----:B------:R-:W-:Y:S05]  /*26230*/  @!P2 BRA `(.L_x_1904) ;  /* 0x000000000004a947 */ /* 0x000fea0003800000 */
[----:B------:R-:W-:Y:S01]  /*26240*/  BPT.TRAP 0x1 ;  /* 0x000000040000795c */ /* 0x000fe20000300000 */
.L_x_1904:
[----:B------:R-:W0:Y:S01]  /*26250*/  S2R R0, SR_TID.X ;  /* 0x0000000000007919 */ /* 0x000e220000002100 */
[----:B------:R-:W-:Y:S01]  /*26260*/  IMAD R4, R19, 0x8, R16 ;  /* 0x0000000813047824 */ /* 0x000fe200078e0210 */
[----:B------:R-:W-:Y:S01]  /*26270*/  BSSY B0, `(.L_x_1905) ;  /* 0x0000009000007945 */ /* 0x000fe20003800000 */
[----:B0-----:R-:W-:-:S04]  /*26280*/  LOP3.LUT R0, R0, 0x7f, RZ, 0xc0, !PT ;  /* 0x0000007f00007812 */ /* 0x001fc800078ec0ff */
[----:B------:R-:W-:-:S04]  /*26290*/  SHF.R.U32.HI R0, RZ, 0x2, R0 ;  /* 0x00000002ff007819 */ /* 0x000fc80000011600 */
[----:B------:R-:W-:Y:S02]  /*262a0*/  IADD3 R8, -R0, R18, -R8 ;  /* 0x0000001200087210 */ /* 0x000fe40007ffe908 */
[----:B------:R-:W-:Y:S02]  /*262b0*/  SHF.L.U32 R0, R28, 0x1f, RZ ;  /* 0x0000001f1c007819 */ /* 0x000fe400000006ff */
[----:B------:R-:W-:Y:S02]  /*262c0*/  SHF.R.S32.HI R18, RZ, 0x1f, R7 ;  /* 0x0000001fff127819 */ /* 0x000fe40000011407 */
[----:B------:R-:W0:Y:S01]  /*262d0*/  SYNCS.PHASECHK.TRANS64.TRYWAIT P0, [R4+URZ+0x22880], R0 ;  /* 0x02288000040075a7 */ /* 0x000e22000800017f */
[----:B------:R1:W-:Y:S02]  /*262e0*/  STL [R1+0x24], R0 ;  /* 0x0000240001007387 */ /* 0x0003e40000100800 */
[----:B01----:R-:W-:Y:S05]  /*262f0*/  @!P0 BRA `(.L_x_1906) ;  /* 0x0000007800f48947 */ /* 0x003fea0003800000 */
.L_x_2131:
[----:B------:R-:W-:Y:S05]  /*26300*/  BSYNC B0 ;  /* 0x0000000000007941 */ /* 0x000fea0003800000 */
.L_x_1905:
[----:B------:R-:W-:Y:S01]  /*26310*/  ULDC.64 UR4, c[0x0][0x328] ;  /* 0x0000ca0000047ab9 */ /* 0x000fe20000000a00 */
[----:B-----5:R-:W-:Y:S01]  /*26320*/  SHF.R.S32.HI R5, RZ, 0x1f, R6 ;  /* 0x0000001fff057819 */ /* 0x020fe20000011406 */
[----:B0-----:R-:W-:Y:S01]  /*26330*/  IMAD R0, R18, UR4, RZ ;  /* 0x0000000412007c24 */ /* 0x001fe2000f8e02ff */
[----:B------:R-:W-:Y:S01]  /*26340*/  ULDC.64 UR6, c[0x0][0x318] ;  /* 0x0000c60000067ab9 */ /* 0x000fe20000000a00 */
[----:B------:R-:W-:Y:S01]  /*26350*/  IMAD.WIDE.U32 R2, R7, UR4, RZ ;  /* 0x0000000407027c25 */ /* 0x000fe2000f8e00ff */
[----:B------:R-:W-:Y:S01]  /*26360*/  LOP3.LUT P1, RZ, R17, 0x1, RZ, 0xc0, !PT ;  /* 0x0000000111ff7812 */ /* 0x000fe2000782c0ff */
[----:B------:R0:W-:Y:S01]  /*26370*/  STL [R1+0x20], R5 ;  /* 0x0000200501007387 */ /* 0x0001e20000100800 */
[----:B------:R-:W-:Y:S01]  /*26380*/  ISETP.GE.AND P4, PT, R8, 0x1, PT ;  /* 0x000000010800780c */ /* 0x000fe20003f86270 */
[----:B------:R-:W-:Y:S01]  /*26390*/  IMAD R0, R7, UR5, R0 ;  /* 0x0000000507007c24 */ /* 0x000fe2000f8e0200 */
[----:B------:R-:W-:-:S03]  /*263a0*/  ULDC.64 UR4, c[0x0][0x338] ;  /* 0x0000ce0000047ab9 */ /* 0x000fc60000000a00 */
[----:B------:R-:W-:Y:S02]  /*263b0*/  IMAD.IADD R3, R3, 0x1, R0 ;  /* 0x0000000103037824 */ /* 0x000fe400078e0200 */
[----:B------:R-:W-:Y:S02]  /*263c0*/  IMAD R0, R5, UR4, RZ ;  /* 0x0000000405007c24 */ /* 0x000fe4000f8e02ff */
[----:B0-----:R-:W0:Y:S01]  /*263d0*/  S2R R5, SR_TID.X ;  /* 0x0000000000057919 */ /* 0x001e220000002100 */
[----:B------:R-:W-:-:S04]  /*263e0*/  IMAD.WIDE.U32 R2, R6, UR4, R2 ;  /* 0x0000000406027c25 */ /* 0x000fc8000f8e0002 */
[----:B------:R-:W-:Y:S01]  /*263f0*/  IMAD R0, R6, UR5, R0 ;  /* 0x0000000506007c24 */ /* 0x000fe2000f8e0200 */
[----:B------:R-:W-:-:S03]  /*26400*/  ULDC.64 UR4, c[0x0][0x330] ;  /* 0x0000cc0000047ab9 */ /* 0x000fc60000000a00 */
[----:B------:R-:W-:Y:S02]  /*26410*/  IMAD.IADD R3, R3, 0x1, R0 ;  /* 0x0000000103037824 */ /* 0x000fe400078e0200 */
[----:B------:R-:W-:Y:S01]  /*26420*/  IMAD.WIDE.U32 R2, R26, UR4, R2 ;  /* 0x000000041a027c25 */ /* 0x000fe2000f8e0002 */
[----:B------:R-:W-:-:S03]  /*26430*/  UMOV UR4, 0xffffffff ;  /* 0xffffffff00047882 */ /* 0x000fc60000000000 */
[----:B------:R-:W-:Y:S01]  /*26440*/  IMAD R3, R26, UR5, R3 ;  /* 0x000000051a037c24 */ /* 0x000fe2000f8e0203 */
[----:B------:R-:W-:-:S04]  /*26450*/  IADD3 R0, P0, R2, UR6, RZ ;  /* 0x0000000602007c10 */ /* 0x000fc8000ff1e0ff */
[----:B------:R-:W-:Y:S02]  /*26460*/  IADD3.X R2, R3, UR7, RZ, P0, !PT ;  /* 0x0000000703027c10 */ /* 0x000fe400087fe4ff */
[----:B0-----:R-:W-:-:S04]  /*26470*/  LOP3.LUT R5, R5, 0x7f, RZ, 0xc0, !PT ;  /* 0x0000007f05057812 */ /* 0x001fc800078ec0ff */
[----:B------:R-:W-:-:S05]  /*26480*/  SHF.R.U32.HI R5, RZ, 0x5, R5 ;  /* 0x00000005ff057819 */ /* 0x000fca0000011605 */
[----:B------:R-:W-:-:S04]  /*26490*/  IMAD.SHL.U32 R5, R5, 0x400, RZ ;  /* 0x0000040005057824 */ /* 0x000fc800078e00ff */
[----:B------:R-:W-:Y:S01]  /*264a0*/  IMAD R5, R19, 0x4000, R5 ;  /* 0x0000400013057824 */ /* 0x000fe200078e0205 */
[----:B------:R-:W-:Y:S06]  /*264b0*/  BRA.DIV UR4, `(.L_x_1907) ;  /* 0x0000007a049c7947 */ /* 0x000fec000b800000 */
[----:B------:R-:W0:Y:S01]  /*264c0*/  SHFL.IDX PT, R10, R0, RZ, 0x1c1f ;  /* 0x001c1fff000a7589 */ /* 0x000e2200000e0000 */
[----:B------:R-:W-:Y:S02]  /*264d0*/  LOP3.LUT P6, RZ, R17, 0x2, RZ, 0xc0, !PT ;  /* 0x0000000211ff7812 */ /* 0x000fe400078cc0ff */
[C---:B------:R-:W-:Y:S01]  /*264e0*/  ISETP.GE.AND P3, PT, R8.reuse, 0x21, PT ;  /* 0x000000210800780c */ /* 0x040fe20003f66270 */
[----:B------:R-:W1:Y:S01]  /*264f0*/  SHFL.IDX PT, R3, R2, RZ, 0x1c1f ;  /* 0x001c1fff02037589 */ /* 0x000e6200000e0000 */
[C---:B------:R-:W-:Y:S02]  /*26500*/  ISETP.GE.AND P2, PT, R8.reuse, 0x41, PT ;  /* 0x000000410800780c */ /* 0x040fe40003f46270 */
[----:B------:R-:W-:Y:S01]  /*26510*/  ISETP.GE.AND P5, PT, R8, 0x61, PT ;  /* 0x000000610800780c */ /* 0x000fe20003fa6270 */
[----:B------:R-:W-:Y:S01]  /*26520*/  SHFL.IDX PT, R9, R2, 0x1, 0x1c1f ;  /* 0x003c1f0002097f89 */ /* 0x000fe200000e0000 */
[----:B0-----:R-:W-:-:S05]  /*26530*/  IADD3 R10, P0, R35, R10, RZ ;  /* 0x0000000a230a7210 */ /* 0x001fca0007f1e0ff */
[----:B-1----:R-:W-:Y:S01]  /*26540*/  IMAD.X R11, RZ, RZ, R3, P0 ;  /* 0x000000ffff0b7224 */ /* 0x002fe200000e0603 */
[----:B------:R-:W-:Y:S02]  /*26550*/  ISETP.LT.OR P0, PT, R8, 0x1, P6 ;  /* 0x000000010800780c */ /* 0x000fe40003701670 */
[----:B------:R-:W-:-:S05]  /*26560*/  IADD3 R3, R16, R5, R32 ;  /* 0x0000000510037210 */ /* 0x000fca0007ffe020 */
[----:B------:R-:W-:-:S06]  /*26570*/  IMAD.IADD R5, R33, 0x1, R3 ;  /* 0x0000000121057824 */ /* 0x000fcc00078e0203 */
[----:B------:R-:W-:Y:S01]  /*26580*/  LDGSTS.E.BYPASS.LTC128B.128 [R3+0x8400], desc[UR42][R10.64], !P0 ;  /* 0x084000000a037fae */ /* 0x000fe2000c101d6a */
[----:B------:R-:W-:-:S13]  /*26590*/  ISETP.LT.OR P0, PT, R8, 0x1, P1 ;  /* 0x000000010800780c */ /* 0x000fda0000f01670 */
[----:B------:R0:W-:Y:S04]  /*265a0*/  LDGSTS.E.BYPASS.LTC128B.128 [R5+0x8400], desc[UR42][R10.64+0x40], !P0 ;  /* 0x084000400a057fae */ /* 0x0001e8000c101d6a */
[----:B0-----:R-:W0:Y:S02]  /*265b0*/  SHFL.IDX PT, R10, R0, 0x1, 0x1c1f ;  /* 0x003c1f00000a7f89 */ /* 0x001e2400000e0000 */
[----:B0-----:R-:W-:-:S05]  /*265c0*/  IADD3 R10, P0, R35, R10, RZ ;  /* 0x0000000a230a7210 */ /* 0x001fca0007f1e0ff */
[----:B------:R-:W-:Y:S01]  /*265d0*/  IMAD.X R11, RZ, RZ, R9, P0 ;  /* 0x000000ffff0b7224 */ /* 0x000fe200000e0609 */
[C---:B------:R-:W-:Y:S01]  /*265e0*/  ISETP.LT.OR P0, PT, R8.reuse, 0x21, P6 ;  /* 0x000000210800780c */ /* 0x040fe20003701670 */
[----:B------:R-:W-:Y:S04]  /*265f0*/  SHFL.IDX PT, R9, R2, 0x2, 0x1c1f ;  /* 0x005c1f0002097f89 */ /* 0x000fe800000e0000 */
[----:B------:R-:W-:Y:S08]  /*26600*/  SHFL.IDX PT, R2, R2, 0x3, 0x1c1f ;  /* 0x007c1f0002027f89 */ /* 0x000ff000000e0000 */
[----:B------:R-:W-:Y:S01]  /*26610*/  LDGSTS.E.BYPASS.LTC128B.128 [R3+0x9400], desc[UR42][R10.64], !P0 ;  /* 0x094000000a037fae */ /* 0x000fe2000c101d6a */
[----:B------:R-:W-:-:S13]  /*26620*/  ISETP.LT.OR P0, PT, R8, 0x21, P1 ;  /* 0x000000210800780c */ /* 0x000fda0000f01670 */
[----:B------:R0:W-:Y:S04]  /*26630*/  LDGSTS.E.BYPASS.LTC128B.128 [R5+0x9400], desc[UR42][R10.64+0x40], !P0 ;  /* 0x094000400a057fae */ /* 0x0001e8000c101d6a */
[----:B0-----:R-:W0:Y:S04]  /*26640*/  SHFL.IDX PT, R10, R0, 0x2, 0x1c1f ;  /* 0x005c1f00000a7f89 */ /* 0x001e2800000e0000 */
[----:B------:R-:W1:Y:S01]  /*26650*/  SHFL.IDX PT, R0, R0, 0x3, 0x1c1f ;  /* 0x007c1f0000007f89 */ /* 0x000e6200000e0000 */
[----:B0-----:R-:W-:-:S05]  /*26660*/  IADD3 R10, P0, R35, R10, RZ ;  /* 0x0000000a230a7210 */ /* 0x001fca0007f1e0ff */
[----:B------:R-:W-:Y:S01]  /*26670*/  IMAD.X R11, RZ, RZ, R9, P0 ;  /* 0x000000ffff0b7224 */ /* 0x000fe200000e0609 */
[----:B------:R-:W-:-:S13]  /*26680*/  ISETP.LT.OR P0, PT, R8, 0x41, P6 ;  /* 0x000000410800780c */ /* 0x000fda0003701670 */
[----:B------:R0:W-:Y:S01]  /*26690*/  LDGSTS.E.BYPASS.LTC128B.128 [R3+0xa400], desc[UR42][R10.64], !P0 ;  /* 0x0a4000000a037fae */ /* 0x0001e2000c101d6a */
[----:B------:R-:W-:-:S13]  /*266a0*/  ISETP.LT.OR P0, PT, R8, 0x41, P1 ;  /* 0x000000410800780c */ /* 0x000fda0000f01670 */
[----:B-1----:R0:W-:Y:S02]  /*266b0*/  LDGSTS.E.BYPASS.LTC128B.128 [R5+0xa400], desc[UR42][R10.64+0x40], !P0 ;  /* 0x0a4000400a057fae */ /* 0x0021e4000c101d6a */
.L_x_2141:
[----:B0-----:R-:W-:Y:S02]  /*266c0*/  IADD3 R10, P0, R35, R0, RZ ;  /* 0x00000000230a7210 */ /* 0x001fe40007f1e0ff */
        /* <DEDUP_REMOVED lines=11> */
.L_x_1908:
[----:B------:R-:W-:Y:S02]  /*26780*/  PLOP3.LUT P1, PT, P1, P0, PT, 0xa2, 0x0 ;  /* 0x000000000000781c */ /* 0x000fe40000f21472 */
[----:B------:R-:W-:-:S08]  /*26790*/  @P0 R2UR P1, UR4, R4 ;  /* 0x00000000040402ca */ /* 0x000fd00000020000 */
[----:B------:R-:W-:-:S05]  /*267a0*/  @P0 PLOP3.LUT P0, PT, P1, PT, PT, 0x80, 0x0 ;  /* 0x000000000000081c */ /* 0x000fca0000f0f070 */
[----:B------:R-:W-:Y:S01]  /*267b0*/  @!P1 SYNCS.ARRIVE.TRANS64.RED.A0T1 RZ, [UR4+0x22870], RZ ;  /* 0x022870ffffff99a7 */ /* 0x000fe20008200404 */
[----:B------:R-:W-:Y:S07]  /*267c0*/  @!P1 ARRIVES.LDGSTSBAR.64.TRANSCNT [UR4+0x22870] ;  /* 0x02287000ff0099b0 */ /* 0x000fee0008000a84 */
[----:B------:R-:W-:Y:S05]  /*267d0*/  @P0 BRA.U.ANY `(.L_x_1908) ;  /* 0xfffffffd00e80947 */ /* 0x000fea000393ffff */
[----:B------:R-:W-:Y:S01]  /*267e0*/  NOP ;  /* 0x0000000000007918 */ /* 0x000fe20000000000 */
[----:B------:R-:W-:-:S05]  /*267f0*/  IMAD.U32 R0, RZ, RZ, UR39 ;  /* 0x00000027ff007e24 */ /* 0x000fca000f8e00ff */
[----:B------:R-:W-:-:S13]  /*26800*/  ISETP.NE.AND P6, PT, R0, 0x3, PT ;  /* 0x000000030000780c */ /* 0x000fda0003fc5270 */
[----:B------:R-:W-:Y:S05]  /*26810*/  @!P6 BRA `(.L_x_1909) ;  /* 0x000000000004e947 */ /* 0x000fea0003800000 */
[----:B------:R-:W-:Y:S01]  /*26820*/  BPT.TRAP 0x1 ;  /* 0x000000040000795c */ /* 0x000fe20000300000 */
.L_x_1909:
[----:B------:R2:W-:Y:S01]  /*26830*/  SYNCS.ARRIVE.TRANS64.A1T0 RZ, [R4+URZ+0x22870], RZ ;  /* 0x022870ff04ff79a7 */ /* 0x0005e2000810003f */
[----:B------:R-:W-:Y:S05]  /*26840*/  @!P6 BRA `(.L_x_1910) ;  /* 0x000000000004e947 */ /* 0x000fea0003800000 */
[----:B------:R-:W-:Y:S01]  /*26850*/  BPT.TRAP 0x1 ;  /* 0x000000040000795c */ /* 0x000fe20000300000 */
.L_x_1910:
[----:B------:R-:W3:Y:S01]  /*26860*/  LDL R0, [R1+0x24] ;  /* 0x0000240001007983 */ /* 0x000ee20000100800 */
[----:B------:R-:W-:Y:S01]  /*26870*/  BSSY B0, `(.L_x_1911) ;  /* 0x0000003000007945 */ /* 0x000fe20003800000 */
[----:B---3--:R-:W3:Y:S03]  /*26880*/  SYNCS.PHASECHK.TRANS64.TRYWAIT P0, [R4+URZ+0x22840], R0 ;  /* 0x02284000040075a7 */ /* 0x008ee6000800017f */
[----:B---3--:R-:W-:Y:S05]  /*26890*/  @!P0 BRA `(.L_x_1912) ;  /* 0x0000007c001c8947 */ /* 0x008fea0003800000 */
.L_x_2142:
[----:B------:R-:W-:Y:S05]  /*268a0*/  BSYNC B0 ;  /* 0x0000000000007941 */ /* 0x000fea0003800000 */
.L_x_1911:
[----:B01----:R-:W4:Y:S01]  /*268b0*/  LDL.LU R5, [R1+0x20] ;  /* 0x0000200001057983 */ /* 0x003f220000300800 */
[----:B------:R-:W-:Y:S01]  /*268c0*/  ULDC.64 UR4, c[0x0][0x300] ;  /* 0x0000c00000047ab9 */ /* 0x000fe20000000a00 */
[----:B------:R-:W-:Y:S02]  /*268d0*/  ULDC.64 UR6, c[0x0][0x2e8] ;  /* 0x0000ba0000067ab9 */ /* 0x000fe40000000a00 */
[----:B------:R-:W5:Y:S01]  /*268e0*/  LDL R8, [R1+0x8] ;  /* 0x0000080001087983 */ /* 0x000f620000100800 */
[----:B---3--:R-:W-:Y:S01]  /*268f0*/  IMAD R0, R18, UR4, RZ ;  /* 0x0000000412007c24 */ /* 0x008fe2000f8e02ff */
[----:B------:R-:W-:Y:S01]  /*26900*/  LOP3.LUT P1, RZ, R17, 0x4, RZ, 0xc0, !PT ;  /* 0x0000000411ff7812 */ /* 0x000fe2000782c0ff */
[----:B------:R-:W-:-:S04]  /*26910*/  IMAD.WIDE.U32 R2, R7, UR4, RZ ;  /* 0x0000000407027c25 */ /* 0x000fc8000f8e00ff */
[----:B------:R-:W-:Y:S01]  /*26920*/  IMAD R0, R7, UR5, R0 ;  /* 0x0000000507007c24 */ /* 0x000fe2000f8e0200 */
[----:B------:R-:W-:-:S03]  /*26930*/  ULDC.64 UR4, c[0x0][0x310] ;  /* 0x0000c40000047ab9 */ /* 0x000fc60000000a00 */
[----:B------:R-:W-:Y:S02]  /*26940*/  IMAD.IADD R3, R3, 0x1, R0 ;  /* 0x0000000103037824 */ /* 0x000fe400078e0200 */
[----:B------:R-:W-:-:S04]  /*26950*/  IMAD.WIDE.U32 R2, R6, UR4, R2 ;  /* 0x0000000406027c25 */ /* 0x000fc8000f8e0002 */
[----:B----4-:R-:W-:-:S04]  /*26960*/  IMAD R0, R5, UR4, RZ ;  /* 0x0000000405007c24 */ /* 0x010fc8000f8e02ff */
[----:B------:R-:W-:Y:S01]  /*26970*/  IMAD R0, R6, UR5, R0 ;  /* 0x0000000506007c24 */ /* 0x000fe2000f8e0200 */
[----:B------:R-:W-:Y:S01]  /*26980*/  ULDC.64 UR4, c[0x0][0x308] ;  /* 0x0000c20000047ab9 */ /* 0x000fe20000000a00 */
[----:B-----5:R-:W-:Y:S02]  /*26990*/  IMAD R6, R19, 0x6000, R8 ;  /* 0x0000600013067824 */ /* 0x020fe400078e0208 */
[----:B------:R-:W-:Y:S02]  /*269a0*/  IMAD.IADD R3, R3, 0x1, R0 ;  /* 0x0000000103037824 */ /* 0x000fe400078e0200 */
[----:B------:R-:W-:Y:S01]  /*269b0*/  IMAD.WIDE.U32 R2, R26, UR4, R2 ;  /* 0x000000041a027c25 */ /* 0x000fe2000f8e0002 */
[----:B------:R-:W-:-:S03]  /*269c0*/  UMOV UR4, 0xffffffff ;  /* 0xffffffff00047882 */ /* 0x000fc60000000000 */
[----:B------:R-:W-:Y:S01]  /*269d0*/  IMAD R5, R26, UR5, R3 ;  /* 0x000000051a057c24 */ /* 0x000fe2000f8e0203 */
[----:B------:R-:W-:-:S04]  /*269e0*/  IADD3 R0, P0, R2, UR6, RZ ;  /* 0x0000000602007c10 */ /* 0x000fc8000ff1e0ff */
[----:B------:R-:W-:Y:S01]  /*269f0*/  IADD3.X R5, R5, UR7, RZ, P0, !PT ;  /* 0x0000000705057c10 */ /* 0x000fe200087fe4ff */
[----:B------:R-:W-:Y:S08]  /*26a00*/  BRA.DIV UR4, `(.L_x_1913) ;  /* 0x0000007a04d87947 */ /* 0x000ff0000b800000 */
[----:B------:R-:W0:Y:S01]  /*26a10*/  SHFL.IDX PT, R3, R0, RZ, 0x1c1f ;  /* 0x001c1fff00037589 */ /* 0x000e2200000e0000 */
[----:B------:R-:W-:Y:S01]  /*26a20*/  LOP3.LUT P6, RZ, R17, 0x8, RZ, 0xc0, !PT ;  /* 0x0000000811ff7812 */ /* 0x000fe200078cc0ff */
[C-C-:B------:R-:W-:Y:S02]  /*26a30*/  @P4 IMAD.IADD R7, R16.reuse, 0x1, R6.reuse ;  /* 0x0000000110074824 */ /* 0x140fe400078e0206 */
[----:B------:R-:W1:Y:S01]  /*26a40*/  SHFL.IDX PT, R2, R5, RZ, 0x1c1f ;  /* 0x001c1fff05027589 */ /* 0x000e6200000e0000 */
[----:B------:R-:W-:Y:S01]  /*26a50*/  @P3 IMAD.IADD R9, R16, 0x1, R6 ;  /* 0x0000000110093824 */ /* 0x000fe200078e0206 */
[----:B0-----:R-:W-:-:S05]  /*26a60*/  @P4 IADD3 R3, P0, R35, R3, RZ ;  /* 0x0000000323034210 */ /* 0x001fca0007f1e0ff */
[----:B-1----:R-:W-:Y:S01]  /*26a70*/  @P4 IMAD.X R2, RZ, RZ, R2, P0 ;  /* 0x000000ffff024224 */ /* 0x002fe200000e0602 */
[----:B------:R-:W-:-:S04]  /*26a80*/  LOP3.LUT P0, RZ, R17, 0x10, RZ, 0xc0, !PT ;  /* 0x0000001011ff7812 */ /* 0x000fc8000780c0ff */
[----:B------:R-:W-:-:S04]  /*26a90*/  @P4 LOP3.LUT R3, R3, R2, RZ, 0x3c, !PT ;  /* 0x0000000203034212 */ /* 0x000fc800078e3cff */
[----:B------:R-:W-:-:S04]  /*26aa0*/  @P4 LOP3.LUT R2, R3, R2, RZ, 0x3c, !PT ;  /* 0x0000000203024212 */ /* 0x000fc800078e3cff */
[----:B------:R-:W-:-:S05]  /*26ab0*/  @P4 LOP3.LUT R3, R3, R2, RZ, 0x3c, !PT ;  /* 0x0000000203034212 */ /* 0x000fca00078e3cff */
[----:B------:R-:W-:Y:S01]  /*26ac0*/  @!PT LDS RZ, [RZ] ;  /* 0x00000000fffff984 */ /* 0x000fe20000000800 */
[----:B------:R-:W-:Y:S04]  /*26ad0*/  @P4 LDGSTS.E.BYPASS.LTC128B.128 [R7+0x16400], desc[UR42][R2.64], !P0 ;  /* 0x1640000002074fae */ /* 0x000fe8000c101d6a */
[----:B------:R-:W-:Y:S04]  /*26ae0*/  @P4 LDGSTS.E.BYPASS.LTC128B.128 [R7+0x18400], desc[UR42][R2.64+0x40], !P6 ;  /* 0x1840004002074fae */ /* 0x000fe8000f101d6a */
[----:B------:R0:W-:Y:S01]  /*26af0*/  @P4 LDGSTS.E.BYPASS.LTC128B.128 [R7+0x1a400], desc[UR42][R2.64+0x80], !P1 ;  /* 0x1a40008002074fae */ /* 0x0001e2000c901d6a */
[----:B------:R-:W-:-:S03]  /*26b00*/  LOP3.LUT P4, RZ, R17, 0x10, RZ, 0xc0, !PT ;  /* 0x0000001011ff7812 */ /* 0x000fc6000788c0ff */
[----:B0-----:R-:W0:Y:S01]  /*26b10*/  SHFL.IDX PT, R3, R0, 0x1, 0x1c1f ;  /* 0x003c1f0000037f89 */ /* 0x001e2200000e0000 */
[----:B------:R-:W-:-:S03]  /*26b20*/  @P2 IMAD.IADD R7, R16, 0x1, R6 ;  /* 0x0000000110072824 */ /* 0x000fc600078e0206 */
[----:B------:R-:W1:Y:S01]  /*26b30*/  SHFL.IDX PT, R2, R5, 0x1, 0x1c1f ;  /* 0x003c1f0005027f89 */ /* 0x000e6200000e0000 */
        /* <DEDUP_REMOVED lines=8> */
[----:B0-----:R-:W0:Y:S04]  /*26bc0*/  SHFL.IDX PT, R3, R0, 0x2, 0x1c1f ;  /* 0x005c1f0000037f89 */ /* 0x001e2800000e0000 */
[----:B------:R-:W1:Y:S04]  /*26bd0*/  SHFL.IDX PT, R2, R5, 0x2, 0x1c1f ;  /* 0x005c1f0005027f89 */ /* 0x000e6800000e0000 */
[----:B------:R-:W3:Y:S01]  /*26be0*/  SHFL.IDX PT, R5, R5, 0x3, 0x1c1f ;  /* 0x007c1f0005057f89 */ /* 0x000ee200000e0000 */
        /* <DEDUP_REMOVED lines=8> */
[----:B0--3--:R0:W1:Y:S02]  /*26c70*/  SHFL.IDX PT, R2, R0, 0x3, 0x1c1f ;  /* 0x007c1f0000027f89 */ /* 0x00906400000e0000 */
.L_x_2152:
[C---:B------:R-:W-:Y:S01]  /*26c80*/  LOP3.LUT P3, RZ, R17.reuse, 0x10, RZ, 0xc0, !PT ;  /* 0x0000001011ff7812 */ /* 0x040fe2000786c0ff */
[----:B------:R-:W-:Y:S01]  /*26c90*/  @P5 IMAD.IADD R6, R16, 0x1, R6 ;  /* 0x0000000110065824 */ /* 0x000fe200078e0206 */
[----:B------:R-:W-:Y:S02]  /*26ca0*/  LOP3.LUT P2, RZ, R17, 0x8, RZ, 0xc0, !PT ;  /* 0x0000000811ff7812 */ /* 0x000fe4000784c0ff */
[----:B-1----:R-:W-:-:S05]  /*26cb0*/  @P5 IADD3 R2, P0, R35, R2, RZ ;  /* 0x0000000223025210 */ /* 0x002fca0007f1e0ff */
[----:B------:R-:W-:Y:S01]  /*26cc0*/  @P5 IMAD.X R3, RZ, RZ, R5, P0 ;  /* 0x000000ffff035224 */ /* 0x000fe200000e0605 */
[----:B------:R-:W-:-:S04]  /*26cd0*/  PLOP3.LUT P0, PT, PT, PT, PT, 0x80, 0x0 ;  /* 0x000000000000781c */ /* 0x000fc80003f0f070 */
[----:B------:R-:W-:Y:S01]  /*26ce0*/  @!PT LDS RZ, [RZ] ;  /* 0x00000000fffff984 */ /* 0x000fe20000000800 */
[----:B------:R-:W-:Y:S01]  /*26cf0*/  @!PT LDS RZ, [RZ] ;  /* 0x00000000fffff984 */ /* 0x000fe20000000800 */
[----:B------:R-:W-:Y:S01]  /*26d00*/  @!PT LDS RZ, [RZ] ;  /* 0x00000000fffff984 */ /* 0x000fe20000000800 */
[----:B------:R1:W-:Y:S04]  /*26d10*/  @P5 LDGSTS.E.BYPASS.LTC128B.128 [R6+0x17c00], desc[UR42][R2.64], !P3 ;  /* 0x17c0000002065fae */ /* 0x0003e8000d901d6a */
[----:B------:R1:W-:Y:S04]  /*26d20*/  @P5 LDGSTS.E.BYPASS.LTC128B.128 [R6+0x19c00], desc[UR42][R2.64+0x40], !P2 ;  /* 0x19c0004002065fae */ /* 0x0003e8000d101d6a */
[----:B------:R1:W-:Y:S01]  /*26d30*/  @P5 LDGSTS.E.BYPASS.LTC128B.128 [R6+0x1bc00], desc[UR42][R2.64+0x80], !P1 ;  /* 0x1bc0008002065fae */ /* 0x0003e2000c901d6a */
[----:B------:R-:W-:Y:S01]  /*26d40*/  NOP ;  /* 0x0000000000007918 */ /* 0x000fe20000000000 */
.L_x_1914:
        /* <DEDUP_REMOVED lines=11> */
.L_x_1915:
[----:B-1----:R0:W5:Y:S01]  /*26e00*/  LDL.LU R2, [R1+0x18] ;  /* 0x0000180001027983 */ /* 0x0021620000300800 */
[----:B------:R0:W-:Y:S02]  /*26e10*/  SYNCS.ARRIVE.TRANS64.A1T0 RZ, [R4+URZ+0x22830], RZ ;  /* 0x022830ff04ff79a7 */ /* 0x0001e4000810003f */
[----:B------:R-:W-:Y:S05]  /*26e20*/  WARPSYNC.ALL ;  /* 0x0000000000007948 */ /* 0x000fea0003800000 */
[----:B------:R-:W-:Y:S01]  /*26e30*/  ULDC.64 UR4, c[0x0][0xa00] ;  /* 0x0002800000047ab9 */ /* 0x000fe20000000a00 */
[----:B------:R-:W-:Y:S01]  /*26e40*/  VIADD R0, R16, 0x10400 ;  /* 0x0001040010007836 */ /* 0x000fe20000000000 */
[----:B------:R-:W-:Y:S01]  /*26e50*/  BAR.SYNC.DEFER_BLOCKING 0x8, 0x180 ;  /* 0x0206000000007b1d */ /* 0x000fe20000010000 */
[----:B------:R-:W-:-:S03]  /*26e60*/  ISETP.NE.U32.AND P0, PT, RZ, UR4, PT ;  /* 0x00000004ff007c0c */ /* 0x000fc6000bf05070 */
[----:B------:R-:W-:Y:S02]  /*26e70*/  LOP3.LUT P1, RZ, R0, 0x1bf, RZ, 0xc0, !PT ;  /* 0x000001bf00ff7812 */ /* 0x000fe4000782c0ff */
[----:B------:R-:W-:Y:S01]  /*26e80*/  ISETP.NE.AND.EX P0, PT, RZ, UR5, PT, P0 ;  /* 0x00000005ff007c0c */ /* 0x000fe2000bf05300 */
[----:B------:R-:W-:Y:S01]  /*26e90*/  ULDC.64 UR4, c[0x0][0x298] ;  /* 0x0000a60000047ab9 */ /* 0x000fe20000000a00 */
[----:B------:R-:W-:Y:S01]  /*26ea0*/  SHF.R.S32.HI R0, RZ, 0x1f, R27 ;  /* 0x0000001fff007819 */ /* 0x000fe2000001141b */
[----:B------:R-:W-:Y:S01]  /*26eb0*/  BSSY B6, `(.L_x_1916) ;  /* 0x000001c000067945 */ /* 0x000fe20003800000 */
[----:B------:R-:W-:Y:S02]  /*26ec0*/  SEL R18, R27, RZ, !P0 ;  /* 0x000000ff1b127207 */ /* 0x000fe40004000000 */
[----:B------:R-:W-:-:S05]  /*26ed0*/  SEL R0, R0, RZ, !P0 ;  /* 0x000000ff00007207 */ /* 0x000fca0004000000 */
[----:B------:R1:W-:Y:S02]  /*26ee0*/  STL [R1+0x2c], R0 ;  /* 0x00002c0001007387 */ /* 0x0003e40000100800 */
[----:B-1---5:R-:W-:-:S05]  /*26ef0*/  SHF.R.S32.HI R0, RZ, 0x1f, R2 ;  /* 0x0000001fff007819 */ /* 0x022fca0000011402 */
[----:B------:R-:W-:-:S04]  /*26f00*/  IMAD R0, R0, UR4, RZ ;  /* 0x0000000400007c24 */ /* 0x000fc8000f8e02ff */
[C---:B------:R-:W-:Y:S02]  /*26f10*/  IMAD R0, R2.reuse, UR5, R0 ;  /* 0x0000000502007c24 */ /* 0x040fe4000f8e0200 */
[----:B------:R-:W-:-:S04]  /*26f20*/  IMAD.WIDE.U32 R2, R2, UR4, RZ ;  /* 0x0000000402027c25 */ /* 0x000fc8000f8e00ff */
[----:B------:R-:W-:Y:S01]  /*26f30*/  IMAD.IADD R0, R3, 0x1, R0 ;  /* 0x0000000103007824 */ /* 0x000fe200078e0200 */
[----:B------:R1:W-:Y:S04]  /*26f40*/  STL.64 [R1+0x20], R2 ;  /* 0x0000200201007387 */ /* 0x0003e80000100a00 */
[----:B------:R1:W-:Y:S01]  /*26f50*/  STL [R1+0x18], R0 ;  /* 0x0000180001007387 */ /* 0x0003e20000100800 */
[----:B------:R-:W-:Y:S05]  /*26f60*/  @!P1 BRA `(.L_x_1917) ;  /* 0x0000000000409947 */ /* 0x000fea0003800000 */
[----:B-1----:R-:W-:Y:S01]  /*26f70*/  MOV R2, 0x0 ;  /* 0x0000000000027802 */ /* 0x002fe20000000f00 */
[----:B------:R-:W-:Y:S01]  /*26f80*/  ULDC.64 UR4, c[0x4][0xc8] ;  /* 0x0100320000047ab9 */ /* 0x000fe20000000a00 */
[----:B------:R-:W-:Y:S01]  /*26f90*/  ULDC.64 UR6, c[0x4][0xd0] ;  /* 0x0100340000067ab9 */ /* 0x000fe20000000a00 */
[----:B------:R-:W-:Y:S01]  /*26fa0*/  ULDC.64 UR8, c[0x4][0x28] ;  /* 0x01000a0000087ab9 */ /* 0x000fe20000000a00 */
[----:B0-2---:R-:W-:Y:S02]  /*26fb0*/  IMAD.U32 R4, RZ, RZ, UR4 ;  /* 0x00000004ff047e24 */ /* 0x005fe4000f8e00ff */
        /* <DEDUP_REMOVED lines=11> */
.L_x_1917:
[----:B------:R-:W-:Y:S05]  /*27070*/  BSYNC B6 ;  /* 0x0000000000067941 */ /* 0x000fea0003800000 */
.L_x_1916:
[----:B------:R-:W3:Y:S01]  /*27080*/  LDL.LU R21, [R1+0x2c] ;  /* 0x00002c0001157983 */ /* 0x000ee20000300800 */
[----:B------:R-:W4:Y:S01]  /*27090*/  LDC R7, c[0x0][0x448] ;  /* 0x00011200ff077b82 */ /* 0x000f220000000800 */
[----:B------:R-:W-:Y:S02]  /*270a0*/  ULDC.64 UR4, c[0x0][0x2d8] ;  /* 0x0000b60000047ab9 */ /* 0x000fe40000000a00 */
[----:B------:R-:W2:Y:S04]  /*270b0*/  LDL.LU R20, [R1+0x18] ;  /* 0x0000180001147983 */ /* 0x000ea80000300800 */
[----:B-1----:R-:W2:Y:S04]  /*270c0*/  LDL.LU.64 R2, [R1+0x20] ;  /* 0x0000200001027983 */ /* 0x002ea80000300a00 */
[----:B------:R1:W5:Y:S01]  /*270d0*/  LDL R8, [R1+0x14] ;  /* 0x0000140001087983 */ /* 0x0003620000100800 */
[----:B----4-:R-:W-:-:S13]  /*270e0*/  ISETP.NE.AND P0, PT, R7, 0x1, PT ;  /* 0x000000010700780c */ /* 0x010fda0003f05270 */
[----:B------:R-:W4:Y:S01]  /*270f0*/  @P0 LDC R6, c[0x0][0x44c] ;  /* 0x00011300ff060b82 */ /* 0x000f220000000800 */
[C---:B------:R-:W-:Y:S02]  /*27100*/  LOP3.LUT R9, R35.reuse, 0x40, RZ, 0xfc, !PT ;  /* 0x0000004023097812 */ /* 0x040fe400078efcff */
[----:B------:R-:W-:Y:S01]  /*27110*/  LOP3.LUT R10, R35, 0x80, RZ, 0xfc, !PT ;  /* 0x00000080230a7812 */ /* 0x000fe200078efcff */
[----:B--2---:R-:W-:Y:S02]  /*27120*/  IMAD.MOV.U32 R3, RZ, RZ, R20 ;  /* 0x000000ffff037224 */ /* 0x004fe400078e0014 */
[----:B------:R-:W2:Y:S01]  /*27130*/  S2R R20, SR_TID.X ;  /* 0x0000000000147919 */ /* 0x000ea20000002100 */
[----:B------:R-:W-:-:S04]  /*27140*/  IMAD.WIDE.U32 R2, R26, UR4, R2 ;  /* 0x000000041a027c25 */ /* 0x000fc8000f8e0002 */
[----:B------:R-:W-:Y:S01]  /*27150*/  IMAD R3, R26, UR5, R3 ;  /* 0x000000051a037c24 */ /* 0x000fe2000f8e0203 */
[----:B------:R-:W-:Y:S02]  /*27160*/  ULDC.64 UR4, c[0x0][0x2e0] ;  /* 0x0000b80000047ab9 */ /* 0x000fe40000000a00 */
[----:B---3--:R-:W-:Y:S02]  /*27170*/  IMAD R0, R21, UR4, RZ ;  /* 0x0000000415007c24 */ /* 0x008fe4000f8e02ff */
[----:B------:R-:W-:-:S04]  /*27180*/  IMAD.WIDE.U32 R2, R18, UR4, R2 ;  /* 0x0000000412027c25 */ /* 0x000fc8000f8e0002 */
[----:B------:R-:W-:Y:S01]  /*27190*/  IMAD R0, R18, UR5, R0 ;  /* 0x0000000512007c24 */ /* 0x000fe2000f8e0200 */
[----:B------:R-:W-:-:S03]  /*271a0*/  ULDC.64 UR4, c[0x0][0x2d0] ;  /* 0x0000b40000047ab9 */ /* 0x000fc60000000a00 */
[----:B------:R-:W-:Y:S02]  /*271b0*/  IMAD.IADD R3, R3, 0x1, R0 ;  /* 0x0000000103037824 */ /* 0x000fe400078e0200 */
[----:B------:R-:W3:Y:S01]  /*271c0*/  @P0 LDC R0, c[0x0][0x450] ;  /* 0x00011400ff000b82 */ /* 0x000ee20000000800 */
[C---:B--2---:R-:W-:Y:S01]  /*271d0*/  LOP3.LUT R21, R20.reuse, 0x7f, RZ, 0xc0, !PT ;  /* 0x0000007f14157812 */ /* 0x044fe200078ec0ff */
[----:B------:R-:W-:-:S03]  /*271e0*/  IMAD.SHL.U32 R20, R20, 0x20, RZ ;  /* 0x0000002014147824 */ /* 0x000fc600078e00ff */
[----:B------:R-:W-:-:S04]  /*271f0*/  SHF.R.U32.HI R21, RZ, 0x2, R21 ;  /* 0x00000002ff157819 */ /* 0x000fc80000011615 */
[----:B------:R-:W-:-:S05]  /*27200*/  LOP3.LUT R20, R21, 0x60, R20, 0xf8, !PT ;  /* 0x0000006015147812 */ /* 0x000fca00078ef814 */
[----:B------:R-:W-:-:S04]  /*27210*/  IMAD.IADD R5, R20, 0x1, R25 ;  /* 0x0000000114057824 */ /* 0x000fc800078e0219 */
[----:B----4-:R-:W-:-:S04]  /*27220*/  @P0 IMAD.HI.U32 R6, R5, R6, RZ ;  /* 0x0000000605060227 */ /* 0x010fc800078e00ff */
[----:B0-----:R-:W-:Y:S01]  /*27230*/  IMAD.MOV.U32 R4, RZ, RZ, R5 ;  /* 0x000000ffff047224 */ /* 0x001fe200078e0005 */
[----:B---3--:R-:W-:Y:S01]  /*27240*/  @P0 SHF.R.U32.HI R4, RZ, R0, R6 ;  /* 0x00000000ff040219 */ /* 0x008fe20000011606 */
[----:B------:R-:W0:Y:S04]  /*27250*/  S2R R20, SR_TID.X ;  /* 0x0000000000147919 */ /* 0x000e280000002100 */
        /* <DEDUP_REMOVED lines=22> */
[----:B-1----:R-:W-:Y:S10]  /*273c0*/  BRA.DIV UR5, `(.L_x_1918) ;  /* 0x0000007605ec7947 */ /* 0x002ff4000b800000 */
[----:B------:R-:W0:Y:S01]  /*273d0*/  SHFL.IDX PT, R3, R4, RZ, 0x1c1f ;  /* 0x001c1fff04037589 */ /* 0x000e2200000e0000 */
[----:B------:R-:W-:Y:S02]  /*273e0*/  IMAD R23, R23, R7, RZ ;  /* 0x0000000717177224 */ /* 0x000fe400078e02ff */
        /* <DEDUP_REMOVED lines=9> */
[----:B-----5:R-:W-:Y:S04]  /*27480*/  @!P1 LDGSTS.E.BYPASS.LTC128B.128 [R8+0x10400], desc[UR42][R2.64], !P3 ;  /* 0x1040000002089fae */ /* 0x020fe8000d901d6a */
        /* <DEDUP_REMOVED lines=14> */
[----:B0-----:R-:W-:-:S02]  /*27570*/  VIADD R2, R25, 0x40 ;  /* 0x0000004019027836 */ /* 0x001fc40000000000 */
[----:B------:R-:W0:Y:S03]  /*27580*/  SHFL.IDX PT, R3, R4, 0x2, 0x1c1f ;  /* 0x005c1f0004037f89 */ /* 0x000e2600000e0000 */
[----:B------:R-:W-:Y:S02]  /*27590*/  ISETP.GE.AND P1, PT, R2, R23, PT ;  /* 0x000000170200720c */ /* 0x000fe40003f26270 */
[----:B------:R-:W1:Y:S04]  /*275a0*/  SHFL.IDX PT, R2, R0, 0x2, 0x1c1f ;  /* 0x005c1f0000027f89 */ /* 0x000e6800000e0000 */
[----:B------:R-:W2:Y:S07]  /*275b0*/  SHFL.IDX PT, R0, R0, 0x3, 0x1c1f ;  /* 0x007c1f0000007f89 */ /* 0x000eae00000e0000 */
[----:B0-----:R-:W-:-:S05]  /*275c0*/  @!P1 IADD3 R3, P4, R35, R3, RZ ;  /* 0x0000000323039210 */ /* 0x001fca0007f9e0ff */
[----:B-1----:R-:W-:-:S05]  /*275d0*/  @!P1 IMAD.X R2, RZ, RZ, R2, P4 ;  /* 0x000000ffff029224 */ /* 0x002fca00020e0602 */
[----:B------:R-:W-:-:S04]  /*275e0*/  @!P1 LOP3.LUT R3, R3, R2, RZ, 0x3c, !PT ;  /* 0x0000000203039212 */ /* 0x000fc800078e3cff */
[----:B------:R-:W-:-:S04]  /*275f0*/  @!P1 LOP3.LUT R2, R3, R2, RZ, 0x3c, !PT ;  /* 0x0000000203029212 */ /* 0x000fc800078e3cff */
[----:B------:R-:W-:-:S05]  /*27600*/  @!P1 LOP3.LUT R3, R3, R2, RZ, 0x3c, !PT ;  /* 0x0000000203039212 */ /* 0x000fca00078e3cff */
[----:B------:R-:W-:Y:S04]  /*27610*/  @!P1 LDGSTS.E.BYPASS.LTC128B.128 [R8+0x11400], desc[UR42][R2.64], !P3 ;  /* 0x1140000002089fae */ /* 0x000fe8000d901d6a */
[----:B------:R-:W-:Y:S04]  /*27620*/  @!P1 LDGSTS.E.BYPASS.LTC128B.128 [R8+0x13400], desc[UR42][R2.64+0x40], !P2 ;  /* 0x1340004002089fae */ /* 0x000fe8000d101d6a */
[----:B------:R0:W-:Y:S04]  /*27630*/  @!P1 LDGSTS.E.BYPASS.LTC128B.128 [R8+0x15400], desc[UR42][R2.64+0x80], !P0 ;  /* 0x1540008002089fae */ /* 0x0001e8000c101d6a */
[----:B0-2---:R0:W1:Y:S02]  /*27640*/  SHFL.IDX PT, R2, R4, 0x3, 0x1c1f ;  /* 0x007c1f0004027f89 */ /* 0x00506400000e0000 */
.L_x_2161:
[----:B------:R-:W-:Y:S01]  /*27650*/  VIADD R25, R25, 0x60 ;  /* 0x0000006019197836 */ /* 0x000fe20000000000 */
[----:B------:R-:W-:Y:S04]  /*27660*/  BSSY B0, `(.L_x_1919) ;  /* 0x000000b000007945 */ /* 0x000fe80003800000 */
[----:B------:R-:W-:-:S13]  /*27670*/  ISETP.GE.AND P1, PT, R25, R23, PT ;  /* 0x000000171900720c */ /* 0x000fda0003f26270 */
[----:B------:R-:W-:Y:S05]  /*27680*/  @P1 BRA `(.L_x_1920) ;  /* 0x0000000000201947 */ /* 0x000fea0003800000 */
        /* <DEDUP_REMOVED lines=8> */
.L_x_1920:
[----:B------:R-:W-:Y:S05]  /*27710*/  BSYNC B0 ;  /* 0x0000000000007941 */ /* 0x000fea0003800000 */
.L_x_1919:
[----:B------:R-:W-:Y:S01]  /*27720*/  NOP ;  /* 0x0000000000007918 */ /* 0x000fe20000000000 */
[----:B------:R-:W-:-:S13]  /*27730*/  PLOP3.LUT P0, PT, PT, PT, PT, 0x80, 0x0 ;  /* 0x000000000000781c */ /* 0x000fda0003f0f070 */
.L_x_1921:
[----:B------:R-:W-:Y:S02]  /*27740*/  PLOP3.LUT P1, PT, P1, P0, PT, 0xa2, 0x0 ;  /* 0x000000000000781c */ /* 0x000fe40000f21472 */
[----:B------:R-:W-:-:S08]  /*27750*/  @P0 R2UR P1, UR4, R16 ;  /* 0x00000000100402ca */ /* 0x000fd00000020000 */
[----:B------:R-:W-:-:S05]  /*27760*/  @P0 PLOP3.LUT P0, PT, P1, PT, PT, 0x80, 0x0 ;  /* 0x000000000000081c */ /* 0x000fca0000f0f070 */
[----:B------:R-:W-:Y:S01]  /*27770*/  @!P1 SYNCS.ARRIVE.TRANS64.RED.A0T1 RZ, [UR4+0x22800], RZ ;  /* 0x022800ffffff99a7 */ /* 0x000fe20008200404 */
[----:B------:R-:W-:Y:S07]  /*27780*/  @!P1 ARRIVES.LDGSTSBAR.64.TRANSCNT [UR4+0x22800] ;  /* 0x02280000ff0099b0 */ /* 0x000fee0008000a84 */
[----:B------:R-:W-:Y:S05]  /*27790*/  @P0 BRA.U.ANY `(.L_x_1921) ;  /* 0xfffffffd00e80947 */ /* 0x000fea000393ffff */
[----:B--2---:R-:W2:Y:S04]  /*277a0*/  LDL.LU R3, [R1+0x30] ;  /* 0x0000300001037983 */ /* 0x004ea80000300800 */
[----:B-1----:R-:W3:Y:S01]  /*277b0*/  LDL.LU R2, [R1+0x28] ;  /* 0x0000280001027983 */ /* 0x002ee20000300800 */
[----:B--2---:R-:W-:Y:S02]  /*277c0*/  VIADD R3, R3, 0x1 ;  /* 0x0000000103037836 */ /* 0x004fe40000000000 */
[----:B---3--:R-:W-:-:S03]  /*277d0*/  VIADD R20, R2, 0xfffffffe ;  /* 0xfffffffe02147836 */ /* 0x008fc60000000000 */
[----:B------:R-:W-:Y:S01]  /*277e0*/  LEA.HI R0, R3, R3, RZ, 0x1 ;  /* 0x0000000303007211 */ /* 0x000fe200078f08ff */
[----:B------:R1:W-:Y:S03]  /*277f0*/  STL [R1+0x30], R3 ;  /* 0x0000300301007387 */ /* 0x0003e60000100800 */
[----:B------:R-:W-:-:S05]  /*27800*/  LOP3.LUT R0, R0, 0xfffffffe, RZ, 0xc0, !PT ;  /* 0xfffffffe00007812 */ /* 0x000fca00078ec0ff */
[----:B------:R-:W-:-:S05]  /*27810*/  IMAD.IADD R0, R3, 0x1, -R0 ;  /* 0x0000000103007824 */ /* 0x000fca00078e0a00 */
[----:B-1----:R-:W-:Y:S01]  /*27820*/  SHF.L.U32 R3, R0, 0x1f, RZ ;  /* 0x0000001f00037819 */ /* 0x002fe200000006ff */
[----:B------:R-:W-:Y:S01]  /*27830*/  NOP ;  /* 0x0000000000007918 */ /* 0x000fe20000000000 */
[----:B------:R1:W-:Y:S01]  /*27840*/  SYNCS.ARRIVE.TRANS64.A1T0 RZ, [R16+URZ+0x22800], RZ ;  /* 0x022800ff10ff79a7 */ /* 0x0003e2000810003f */
[----:B------:R-:W-:Y:S01]  /*27850*/  BSSY B0, `(.L_x_1922) ;  /* 0x0000003000007945 */ /* 0x000fe20003800000 */
[----:B------:R-:W2:Y:S03]  /*27860*/  SYNCS.PHASECHK.TRANS64.TRYWAIT P0, [R16+URZ+0x22820], R3 ;  /* 0x02282003100075a7 */ /* 0x000ea6000800017f */
[----:B-12---:R-:W-:Y:S05]  /*27870*/  @!P0 BRA `(.L_x_1923) ;  /* 0x00000078001c8947 */ /* 0x006fea0003800000 */
.L_x_2162:
[----:B------:R-:W-:Y:S05]  /*27880*/  BSYNC B0 ;  /* 0x0000000000007941 */ /* 0x000fea0003800000 */
.L_x_1922:
[----:B------:R-:W-:-:S13]  /*27890*/  ISETP.GE.AND P0, PT, R20, R36, PT ;  /* 0x000000241400720c */ /* 0x000fda0003f06270 */
[----:B------:R-:W-:Y:S05]  /*278a0*/  @!P0 BRA `(.L_x_1924) ;  /* 0x00000010008c8947 */ /* 0x000fea0003800000 */
[----:B0-----:R-:W-:Y:S02]  /*278b0*/  IMAD.MOV.U32 R4, RZ, RZ, R19 ;  /* 0x000000ffff047224 */ /* 0x001fe400078e0013 */
[----:B------:R-:W-:-:S07]  /*278c0*/  IMAD.MOV.U32 R5, RZ, RZ, R28 ;  /* 0x000000ffff057224 */ /* 0x000fce00078e001c */
.L_x_1944:
[----:B--2---:R-:W2:Y:S01]  /*278d0*/  LDL R8, [R1] ;  /* 0x0000000001087983 */ /* 0x004ea20000100800 */
[----:B------:R-:W0:Y:S01]  /*278e0*/  LDC R6, c[0x0][0x430] ;  /* 0x00010c00ff067b82 */ /* 0x000e220000000800 */
[----:B---3--:R-:W3:Y:S01]  /*278f0*/  S2R R2, SR_TID.X ;  /* 0x0000000000027919 */ /* 0x008ee20000002100 */
[----:B0-----:R-:W-:Y:S02]  /*27900*/  ISETP.NE.AND P0, PT, R6, 0x1, PT ;  /* 0x000000010600780c */ /* 0x001fe40003f05270 */
[----:B---3--:R-:W-:-:S11]  /*27910*/  LOP3.LUT R0, R2, 0x7f, RZ, 0xc0, !PT ;  /* 0x0000007f02007812 */ /* 0x008fd600078ec0ff */
[----:B------:R-:W0:Y:S01]  /*27920*/  @P0 LDC R7, c[0x0][0x434] ;  /* 0x00010d00ff070b82 */ /* 0x000e220000000800 */
[----:B-1----:R-:W-:Y:S01]  /*27930*/  SHF.R.U32.HI R3, RZ, 0x2, R0 ;  /* 0x00000002ff037819 */ /* 0x002fe20000011600 */
[----:B------:R-:W-:-:S06]  /*27940*/  IMAD.SHL.U32 R2, R2, 0x20, RZ ;  /* 0x0000002002027824 */ /* 0x000fcc00078e00ff */
[----:B------:R-:W1:Y:S01]  /*27950*/  @P0 LDC R0, c[0x0][0x438] ;  /* 0x00010e00ff000b82 */ /* 0x000e620000000800 */
[----:B------:R-:W-:Y:S01]  /*27960*/  IMAD R3, R20, 0x80, R3 ;  /* 0x0000008014037824 */ /* 0x000fe200078e0203 */
[----:B------:R-:W-:-:S04]  /*27970*/  LOP3.LUT R2, R2, 0x60, RZ, 0xc0, !PT ;  /* 0x0000006002027812 */ /* 0x000fc800078ec0ff */
[----:B------:R-:W-:-:S05]  /*27980*/  IADD3 R3, R2, R3, R37 ;  /* 0x0000000302037210 */ /* 0x000fca0007ffe025 */
[----:B------:R-:W-:Y:S02]  /*27990*/  IMAD.MOV.U32 R2, RZ, RZ, R3 ;  /* 0x000000ffff027224 */ /* 0x000fe400078e0003 */
[----:B0-----:R-:W-:-:S05]  /*279a0*/  @P0 IMAD.HI.U32 R7, R3, R7, RZ ;  /* 0x0000000703070227 */ /* 0x001fca00078e00ff */
[----:B-1----:R-:W-:Y:S01]  /*279b0*/  @P0 SHF.R.U32.HI R2, RZ, R0, R7 ;  /* 0x00000000ff020219 */ /* 0x002fe20000011607 */
[----:B------:R-:W-:Y:S05]  /*279c0*/  YIELD ;  /* 0x0000000000007946 */ /* 0x000fea0003800000 */
[----:B------:R-:W-:Y:S01]  /*279d0*/  IMAD.MOV R0, RZ, RZ, -R2 ;  /* 0x000000ffff007224 */ /* 0x000fe200078e0a02 */
[----:B------:R-:W-:-:S03]  /*279e0*/  ULDC.64 UR4, c[0x0][0x428] ;  /* 0x00010a0000047ab9 */ /* 0x000fc60000000a00 */
[----:B------:R-:W-:Y:S01]  /*279f0*/  IMAD R6, R6, R0, R3 ;  /* 0x0000000006067224 */ /* 0x000fe200078e0203 */
[----:B------:R-:W-:-:S03]  /*27a00*/  SHF.R.S32.HI R3, RZ, 0x1f, R2 ;  /* 0x0000001fff037819 */ /* 0x000fc60000011402 */
        /* <DEDUP_REMOVED lines=8> */
[----:B------:R-:W-:Y:S02]  /*27a90*/  IMAD.U32 R10, RZ, RZ, UR39 ;  /* 0x00000027ff0a7e24 */ /* 0x000fe4000f8e00ff */
[----:B------:R-:W-:-:S03]  /*27aa0*/  VIADD R19, R4, 0x1 ;  /* 0x0000000104137836 */ /* 0x000fc60000000000 */
[----:B------:R-:W-:Y:S02]  /*27ab0*/  ISETP.NE.AND P1, PT, R10, 0x3, PT ;  /* 0x000000030a00780c */ /* 0x000fe40003f25270 */
[----:B------:R-:W-:-:S04]  /*27ac0*/  ISETP.NE.AND P0, PT, R19, 0x2, PT ;  /* 0x000000021300780c */ /* 0x000fc80003f05270 */
[----:B------:R-:W-:Y:S02]  /*27ad0*/  SEL R28, RZ, 0x1, P0 ;  /* 0x00000001ff1c7807 */ /* 0x000fe40000000000 */
[C---:B------:R-:W-:Y:S01]  /*27ae0*/  ISETP.GT.AND P2, PT, R20.reuse, R36, PT ;  /* 0x000000241400720c */ /* 0x040fe20003f44270 */
[----:B------:R-:W-:Y:S01]  /*27af0*/  VIADD R20, R20, 0xffffffff ;  /* 0xffffffff14147836 */ /* 0x000fe20000000000 */
[----:B------:R-:W-:Y:S02]  /*27b00*/  SEL R19, R19, RZ, P0 ;  /* 0x000000ff13137207 */ /* 0x000fe40000000000 */
[----:B------:R-:W-:Y:S02]  /*27b10*/  LOP3.LUT R28, R5, R28, RZ, 0x3c, !PT ;  /* 0x0000001c051c7212 */ /* 0x000fe400078e3cff */
[----:B--2---:R-:W-:Y:S01]  /*27b20*/  SHF.R.S32.HI R9, RZ, 0x1f, R8 ;  /* 0x0000001fff097819 */ /* 0x004fe20000011408 */
[----:B------:R-:W-:Y:S06]  /*27b30*/  @!P1 BRA `(.L_x_1925) ;  /* 0x0000000000049947 */ /* 0x000fec0003800000 */
[----:B------:R-:W-:Y:S01]  /*27b40*/  BPT.TRAP 0x1 ;  /* 0x000000040000795c */ /* 0x000fe20000300000 */
.L_x_1925:
[----:B------:R-:W-:Y:S01]  /*27b50*/  IMAD R0, R19, 0x8, R16 ;  /* 0x0000000813007824 */ /* 0x000fe200078e0210 */
[----:B------:R-:W-:Y:S01]  /*27b60*/  SHF.L.U32 R10, R28, 0x1f, RZ ;  /* 0x0000001f1c0a7819 */ /* 0x000fe200000006ff */
[----:B------:R-:W-:Y:S01]  /*27b70*/  BSSY B0, `(.L_x_1926) ;  /* 0x0000004000007945 */ /* 0x000fe20003800000 */
[----:B------:R-:W-:Y:S02]  /*27b80*/  SHF.R.S32.HI R7, RZ, 0x1f, R6 ;  /* 0x0000001fff077819 */ /* 0x000fe40000011406 */
[----:B------:R-:W0:Y:S02]  /*27b90*/  SYNCS.PHASECHK.TRANS64.TRYWAIT P0, [R0+URZ+0x22880], R10 ;  /* 0x0228800a000075a7 */ /* 0x000e24000800017f */
[----:B0-----:R-:W-:Y:S05]  /*27ba0*/  @!P0 BRA `(.L_x_1927) ;  /* 0x0000007400648947 */ /* 0x001fea0003800000 */
.L_x_2163:
[----:B------:R-:W-:Y:S05]  /*27bb0*/  BSYNC B0 ;  /* 0x0000000000007941 */ /* 0x000fea0003800000 */
.L_x_1926:
[----:B------:R-:W1:Y:S01]  /*27bc0*/  S2R R12, SR_TID.X ;  /* 0x00000000000c7919 */ /* 0x000e620000002100 */
[----:B------:R-:W-:Y:S01]  /*27bd0*/  ULDC.64 UR4, c[0x0][0x328] ;  /* 0x0000ca0000047ab9 */ /* 0x000fe20000000a00 */
[----:B------:R-:W-:Y:S01]  /*27be0*/  ULDC.64 UR6, c[0x0][0x318] ;  /* 0x0000c60000067ab9 */ /* 0x000fe20000000a00 */
[----:B------:R-:W-:Y:S01]  /*27bf0*/  IMAD R11, R7, UR4, RZ ;  /* 0x00000004070b7c24 */ /* 0x000fe2000f8e02ff */
[C---:B------:R-:W-:Y:S01]  /*27c00*/  LOP3.LUT P3, RZ, R17.reuse, 0x2, RZ, 0xc0, !PT ;  /* 0x0000000211ff7812 */ /* 0x040fe2000786c0ff */
        /* <DEDUP_REMOVED lines=43> */
.L_x_2173:
        /* <DEDUP_REMOVED lines=9> */
.L_x_1929:
        /* <DEDUP_REMOVED lines=11> */
.L_x_1930:
[----:B------:R2:W-:Y:S01]  /*28000*/  SYNCS.ARRIVE.TRANS64.A1T0 RZ, [R0+URZ+0x22870], RZ ;  /* 0x022870ff00ff79a7 */ /* 0x0005e2000810003f */
[----:B------:R-:W-:Y:S05]  /*28010*/  @!P3 BRA `(.L_x_1931) ;  /* 0x000000000004b947 */ /* 0x000fea0003800000 */
[----:B------:R-:W-:Y:S01]  /*28020*/  BPT.TRAP 0x1 ;  /* 0x000000040000795c */ /* 0x000fe20000300000 */
.L_x_1931:
[----:B------:R-:W3:Y:S01]  /*28030*/  SYNCS.PHASECHK.TRANS64.TRYWAIT P0, [R0+URZ+0x22840], R10 ;  /* 0x0228400a000075a7 */ /* 0x000ee2000800017f */
[----:B------:R-:W-:Y:S04]  /*28040*/  BSSY B0, `(.L_x_1932) ;  /* 0x0000002000007945 */ /* 0x000fe80003800000 */
[----:B---3--:R-:W-:Y:S05]  /*28050*/  @!P0 BRA `(.L_x_1933) ;  /* 0x0000007400788947 */ /* 0x008fea0003800000 */
.L_x_2174:
[----:B------:R-:W-:Y:S05]  /*28060*/  BSYNC B0 ;  /* 0x0000000000007941 */ /* 0x000fea0003800000 */
.L_x_1932:
        /* <DEDUP_REMOVED lines=47> */
.L_x_2184:
        /* <DEDUP_REMOVED lines=10> */
.L_x_1935:
        /* <DEDUP_REMOVED lines=11> */
.L_x_1936:
[----:B------:R2:W-:Y:S02]  /*284b0*/  SYNCS.ARRIVE.TRANS64.A1T0 RZ, [R0+URZ+0x22830], RZ ;  /* 0x022830ff00ff79a7 */ /* 0x0005e4000810003f */
[----:B--23--:R-:W-:-:S05]  /*284c0*/  IMAD.U32 R0, RZ, RZ, UR37 ;  /* 0x00000025ff007e24 */ /* 0x00cfca000f8e00ff */
[----:B------:R-:W-:-:S13]  /*284d0*/  ISETP.NE.AND P0, PT, R0, 0x3, PT ;  /* 0x000000030000780c */ /* 0x000fda0003f05270 */
[----:B------:R-:W-:Y:S05]  /*284e0*/  @!P0 BRA `(.L_x_1937) ;  /* 0x0000000000048947 */ /* 0x000fea0003800000 */
[----:B------:R-:W-:Y:S01]  /*284f0*/  BPT.TRAP 0x1 ;  /* 0x000000040000795c */ /* 0x000fe20000300000 */
.L_x_1937:
[----:B------:R-:W-:Y:S01]  /*28500*/  LOP3.LUT R0, R5, 0x1, RZ, 0x3c, !PT ;  /* 0x0000000105007812 */ /* 0x000fe200078e3cff */
[----:B------:R-:W-:Y:S01]  /*28510*/  IMAD R18, R4, 0x8, R16 ;  /* 0x0000000804127824 */ /* 0x000fe200078e0210 */
[----:B------:R-:W-:Y:S02]  /*28520*/  BSSY B0, `(.L_x_1938) ;  /* 0x0000004000007945 */ /* 0x000fe40003800000 */
[----:B------:R-:W-:-:S04]  /*28530*/  SHF.L.U32 R0, R0, 0x1f, RZ ;  /* 0x0000001f00007819 */ /* 0x000fc800000006ff */
[----:B------:R-:W0:Y:S02]  /*28540*/  SYNCS.PHASECHK.TRANS64.TRYWAIT P1, [R18+URZ+0x22870], R0 ;  /* 0x02287000120075a7 */ /* 0x000e24000802017f */
[----:B0-----:R-:W-:Y:S05]  /*28550*/  @!P1 BRA `(.L_x_1939) ;  /* 0x0000007400809947 */ /* 0x001fea0003800000 */
.L_x_2185:
[----:B------:R-:W-:Y:S05]  /*28560*/  BSYNC B0 ;  /* 0x0000000000007941 */ /* 0x000fea0003800000 */
.L_x_1938:
[----:B------:R-:W-:-:S05]  /*28570*/  IMAD.U32 R2, RZ, RZ, UR39 ;  /* 0x00000027ff027e24 */ /* 0x000fca000f8e00ff */
[----:B------:R-:W-:-:S13]  /*28580*/  ISETP.NE.AND P1, PT, R2, 0x3, PT ;  /* 0x000000030200780c */ /* 0x000fda0003f25270 */
[----:B------:R-:W-:Y:S05]  /*28590*/  @!P1 BRA `(.L_x_1940) ;  /* 0x0000000000049947 */ /* 0x000fea0003800000 */
[----:B------:R-:W-:Y:S01]  /*285a0*/  BPT.TRAP 0x1 ;  /* 0x000000040000795c */ /* 0x000fe20000300000 */
.L_x_1940:
[----:B0-----:R-:W-:Y:S01]  /*285b0*/  SHF.L.U32 R0, R5, 0x1f, RZ ;  /* 0x0000001f05007819 */ /* 0x001fe200000006ff */
[----:B------:R-:W-:-:S03]  /*285c0*/  IMAD.SHL.U32 R2, R4, 0x4000, RZ ;  /* 0x0000400004027824 */ /* 0x000fc600078e00ff */
[----:B------:R-:W0:Y:S02]  /*285d0*/  SYNCS.PHASECHK.TRANS64.TRYWAIT P1, [R18+URZ+0x22860], R0 ;  /* 0x02286000120075a7 */ /* 0x000e24000802017f */
[----:B0-----:R-:W-:Y:S05]  /*285e0*/  @!P1 BRA `(.L_x_1941) ;  /* 0x0000007400709947 */ /* 0x001fea0003800000 */
.L_x_2186:
        /* <DEDUP_REMOVED lines=68> */
.L_x_1942:
[----:B0-----:R0:W-:Y:S01]  /*28a30*/  SYNCS.ARRIVE.TRANS64.A1T0 RZ, [R18+URZ+0x22850], RZ ;  /* 0x022850ff12ff79a7 */ /* 0x0011e2000810003f */
[----:B------:R-:W-:Y:S06]  /*28a40*/  BAR.SYNC.DEFER_BLOCKING 0x2, 0x80 ;  /* 0x0082000000007b1d */ /* 0x000fec0000010000 */
[----:B------:R-:W-:Y:S05]  /*28a50*/  @!P0 BRA `(.L_x_1943) ;  /* 0x0000000000048947 */ /* 0x000fea0003800000 */
[----:B------:R-:W-:Y:S01]  /*28a60*/  BPT.TRAP 0x1 ;  /* 0x000000040000795c */ /* 0x000fe20000300000 */
.L_x_1943:
[----:B------:R-:W3:Y:S01]  /*28a70*/  LDL R0, [R1+0x4] ;  /* 0x0000040001007983 */ /* 0x000ee20000100800 */
[----:B0-----:R-:W-:Y:S02]  /*28a80*/  VIADD R18, R18, 0x22880 ;  /* 0x0002288012127836 */ /* 0x001fe40000000000 */
[----:B------:R-:W-:Y:S02]  /*28a90*/  IMAD.MOV.U32 R4, RZ, RZ, R19 ;  /* 0x000000ffff047224 */ /* 0x000fe400078e0013 */
[----:B------:R-:W-:Y:S01]  /*28aa0*/  IMAD.MOV.U32 R5, RZ, RZ, R28 ;  /* 0x000000ffff057224 */ /* 0x000fe200078e001c */
[----:B---3--:R-:W-:-:S04]  /*28ab0*/  PRMT R18, R0, 0x654, R18 ;  /* 0x0000065400127816 */ /* 0x008fc80000000012 */
[----:B------:R3:W-:Y:S01]  /*28ac0*/  SYNCS.ARRIVE.TRANS64.RED.A1T0 RZ, [R18+URZ], RZ ;  /* 0x000000ff12ff79a7 */ /* 0x0007e2000810043f */
[----:B------:R-:W-:Y:S05]  /*28ad0*/  @P2 BRA `(.L_x_1944) ;  /* 0xffffffec007c2947 */ /* 0x000fea000383ffff */
.L_x_1924:
        /* <DEDUP_REMOVED lines=9> */
[----:B-1----:R-:W1:Y:S01]  /*28b70*/  LDC.64 R2, c[0x0][0xc60] ;  /* 0x00031800ff027b82 */ /* 0x002e620000000a00 */
[----:B------:R-:W2:Y:S02]  /*28b80*/  FLO.U32 R0, UR4 ;  /* 0x0000000400007d00 */ /* 0x000ea400080e0000 */
[----:B--2---:R-:W-:-:S06]  /*28b90*/  ISETP.EQ.U32.AND P1, PT, R0, R5, PT ;  /* 0x000000050000720c */ /* 0x004fcc0003f22070 */
[----:B------:R-:W1:Y:S07]  /*28ba0*/  POPC R5, UR4 ;  /* 0x0000000400057d09 */ /* 0x000e6e0008000000 */
[----:B-1----:R-:W2:Y:S01]  /*28bb0*/  @P1 ATOMG.E.ADD.STRONG.GPU PT, R3, desc[UR42][R2.64], R5 ;  /* 0x00000005020319a8 */ /* 0x002ea200081ee1ea */
[----:B0-----:R-:W0:Y:S02]  /*28bc0*/  S2R R4, SR_LTMASK ;  /* 0x0000000000047919 */ /* 0x001e240000003900 */
[----:B0-----:R-:W-:-:S04]  /*28bd0*/  LOP3.LUT R4, R4, UR4, RZ, 0xc0, !PT ;  /* 0x0000000404047c12 */ /* 0x001fc8000f8ec0ff */
[----:B------:R-:W0:Y:S01]  /*28be0*/  POPC R7, R4 ;  /* 0x0000000400077309 */ /* 0x000e220000000000 */
[----:B--2---:R-:W0:Y:S02]  /*28bf0*/  SHFL.IDX PT, R0, R3, R0, 0x1f ;  /* 0x00001f0003007589 */ /* 0x004e2400000e0000 */
[----:B0-----:R-:W-:-:S07]  /*28c00*/  IADD3 R24, R0, UR38, R7 ;  /* 0x0000002600187c10 */ /* 0x001fce000fffe007 */
.L_x_1946:
[----:B------:R-:W-:Y:S05]  /*28c10*/  BSYNC B0 ;  /* 0x0000000000007941 */ /* 0x000fea0003800000 */
.L_x_1945:
[----:B------:R-:W-:Y:S05]  /*28c20*/  @!P0 BRA `(.L_x_1947) ;  /* 0x0000000000048947 */ /* 0x000fea0003800000 */
[----:B------:R-:W-:Y:S01]  /*28c30*/  BPT.TRAP 0x1 ;  /* 0x000000040000795c */ /* 0x000fe20000300000 */
.L_x_1947:
[----:B-1----:R-:W-:Y:S01]  /*28c40*/  LOP3.LUT R3, R28, 0x1, RZ, 0x3c, !PT ;  /* 0x000000011c037812 */ /* 0x002fe200078e3cff */
[----:B---3--:R-:W-:Y:S01]  /*28c50*/  IMAD R18, R19, 0x8, R16 ;  /* 0x0000000813127824 */ /* 0x008fe200078e0210 */
[----:B------:R-:W-:Y:S02]  /*28c60*/  BSSY B0, `(.L_x_1948) ;  /* 0x0000004000007945 */ /* 0x000fe40003800000 */
[----:B------:R-:W-:-:S04]  /*28c70*/  SHF.L.U32 R3, R3, 0x1f, RZ ;  /* 0x0000001f03037819 */ /* 0x000fc800000006ff */
[----:B------:R-:W1:Y:S02]  /*28c80*/  SYNCS.PHASECHK.TRANS64.TRYWAIT P1, [R18+URZ+0x22870], R3 ;  /* 0x02287003120075a7 */ /* 0x000e64000802017f */
[----:B-1----:R-:W-:Y:S05]  /*28c90*/  @!P1 BRA `(.L_x_1949) ;  /* 0x0000006c00d89947 */ /* 0x002fea0003800000 */
.L_x_2187:
[----:B------:R-:W-:Y:S05]  /*28ca0*/  BSYNC B0 ;  /* 0x0000000000007941 */ /* 0x000fea0003800000 */
.L_x_1948:
[----:B------:R-:W-:-:S05]  /*28cb0*/  IMAD.U32 R0, RZ, RZ, UR39 ;  /* 0x00000027ff007e24 */ /* 0x000fca000f8e00ff */
[----:B------:R-:W-:-:S13]  /*28cc0*/  ISETP.NE.AND P1, PT, R0, 0x3, PT ;  /* 0x000000030000780c */ /* 0x000fda0003f25270 */
[----:B------:R-:W-:Y:S05]  /*28cd0*/  @!P1 BRA `(.L_x_1950) ;  /* 0x0000000000049947 */ /* 0x000fea0003800000 */
[----:B------:R-:W-:Y:S01]  /*28ce0*/  BPT.TRAP 0x1 ;  /* 0x000000040000795c */ /* 0x000fe20000300000 */
.L_x_1950:
[----:B-1----:R-:W-:-:S04]  /*28cf0*/  SHF.L.U32 R3, R28, 0x1f, RZ ;  /* 0x0000001f1c037819 */ /* 0x002fc800000006ff */
[----:B------:R-:W1:Y:S02]  /*28d00*/  SYNCS.PHASECHK.TRANS64.TRYWAIT P1, [R18+URZ+0x22860], R3 ;  /* 0x02286003120075a7 */ /* 0x000e64000802017f */
[----:B-1----:R-:W-:Y:S05]  /*28d10*/  @!P1 BRA `(.L_x_1951) ;  /* 0x0000006c00cc9947 */ /* 0x002fea0003800000 */
.L_x_2188:
[----:B------:R-:W1:Y:S04]  /*28d20*/  LDL R0, [R1+0x10] ;  /* 0x0000100001007983 */ /* 0x000e680000100800 */
[----:B------:R-:W2:Y:S01]  /*28d30*/  LDL R12, [R1+0xc] ;  /* 0x00000c00010c7983 */ /* 0x000ea20000100800 */
[----:B------:R-:W-:Y:S01]  /*28d40*/  IMAD.SHL.U32 R2, R19, 0x4000, RZ ;  /* 0x0000400013027824 */ /* 0x000fe200078e00ff */
[----:B------:R-:W-:Y:S05]  /*28d50*/  WARPSYNC.ALL ;  /* 0x0000000000007948 */ /* 0x000fea0003800000 */
[----:B------:R-:W-:-:S05]  /*28d60*/  IMAD.U32 R21, RZ, RZ, UR39 ;  /* 0x00000027ff157e24 */ /* 0x000fca000f8e00ff */
[----:B------:R-:W-:Y:S02]  /*28d70*/  ISETP.NE.AND P1, PT, R21, 0x3, PT ;  /* 0x000000031500780c */ /* 0x000fe40003f25270 */
[----:B-1----:R-:W-:Y:S02]  /*28d80*/  LOP3.LUT R3, R2, R0, RZ, 0xfc, !PT ;  /* 0x0000000002037212 */ /* 0x002fe400078efcff */
[----:B--2---:R-:W-:-:S03]  /*28d90*/  IADD3 R2, R16, R2, R12 ;  /* 0x0000000210027210 */ /* 0x004fc60007ffe00c */
[----:B------:R-:W-:Y:S01]  /*28da0*/  IMAD.IADD R0, R16, 0x1, R3 ;  /* 0x0000000110007824 */ /* 0x000fe200078e0203 */
[----:B------:R-:W-:-:S03]  /*28db0*/  IADD3 R20, R31, 0x400, R2 ;  /* 0x000004001f147810 */ /* 0x000fc60007ffe002 */
[----:B------:R-:W-:Y:S01]  /*28dc0*/  IMAD.IADD R3, R34, 0x1, R0 ;  /* 0x0000000122037824 */ /* 0x000fe200078e0200 */
[----:B0-----:R-:W0:Y:S02]  /*28dd0*/  LDSM.16.MT88.4 R4, [R0+0x8400] ;  /* 0x008400000004783b */ /* 0x001e240000004200 */
        /* <DEDUP_REMOVED lines=11> */
[----:B------:R-:W1:Y:S01]  /*28e90*/  LDSM.16.MT88.4 R4, [R0+0x9400] ;  /* 0x009400000004783b */ /* 0x000e620000004200 */
[----:B0-----:R-:W-:Y:S02]  /*28ea0*/  IADD3 R2, R34, 0x400, R2 ;  /* 0x0000040022027810 */ /* 0x001fe40007ffe002 */
[C-C-:B-1----:R-:W-:Y:S02]  /*28eb0*/  PRMT R12, R4.reuse, 0x6420, R5.reuse ;  /* 0x00006420040c7816 */ /* 0x142fe40000000005 */
        /* <DEDUP_REMOVED lines=22> */
[----:B------:R-:W1:Y:S01]  /*29020*/  LDSM.16.MT88.4 R4, [R0+0xb400] ;  /* 0x00b400000004783b */ /* 0x000e620000004200 */
[----:B0-----:R-:W-:Y:S01]  /*29030*/  IMAD.IADD R2, R31, 0x1, R2 ;  /* 0x000000011f027824 */ /* 0x001fe200078e0202 */
[C-C-:B-1----:R-:W-:Y:S02]  /*29040*/  PRMT R12, R4.reuse, 0x6420, R5.reuse ;  /* 0x00006420040c7816 */ /* 0x142fe40000000005 */
        /* <DEDUP_REMOVED lines=18> */
.L_x_1952:
[----:B0-----:R0:W-:Y:S01]  /*29170*/  SYNCS.ARRIVE.TRANS64.A1T0 RZ, [R18+URZ+0x22850], RZ ;  /* 0x022850ff12ff79a7 */ /* 0x0011e2000810003f */
[----:B------:R-:W-:Y:S06]  /*29180*/  BAR.SYNC.DEFER_BLOCKING 0x2, 0x80 ;  /* 0x0082000000007b1d */ /* 0x000fec0000010000 */
[----:B------:R-:W-:Y:S05]  /*29190*/  @!P0 BRA `(.L_x_1953) ;  /* 0x0000000000048947 */ /* 0x000fea0003800000 */
[----:B------:R-:W-:Y:S01]  /*291a0*/  BPT.TRAP 0x1 ;  /* 0x000000040000795c */ /* 0x000fe20000300000 */
.L_x_1953:
[----:B------:R-:W2:Y:S01]  /*291b0*/  LDL R0, [R1+0x4] ;  /* 0x0000040001007983 */ /* 0x000ea20000100800 */
        /* <DEDUP_REMOVED lines=8> */
.L_x_1894:
[----:B------:R-:W-:-:S13]  /*29240*/  LOP3.LUT P0, RZ, R17, 0x40, RZ, 0xc0, !PT ;  /* 0x0000004011ff7812 */ /* 0x000fda000780c0ff */
[----:B------:R-:W-:Y:S05]  /*29250*/  @!P0 BRA `(.L_x_1954) ;  /* 0x0000000000288947 */ /* 0x000fea0003800000 */
[----:B------:R-:W-:Y:S05]  /*29260*/  WARPSYNC.ALL ;  /* 0x0000000000007948 */ /* 0x000fea0003800000 */
[----:B------:R-:W2:Y:S08]  /*29270*/  S2UR UR4, SR_CgaCtaId ;  /* 0x00000000000479c3 */ /* 0x000eb00000008800 */
[----:B------:R-:W-:Y:S01]  /*29280*/  BAR.SYNC.DEFER_BLOCKING 0x5, 0x180 ;  /* 0x0146000000007b1d */ /* 0x000fe20000010000 */
[----:B------:R-:W-:Y:S01]  /*29290*/  MOV R16, 0x400 ;  /* 0x0000040000107802 */ /* 0x000fe20000000f00 */
[----:B--2---:R-:W-:-:S05]  /*292a0*/  IMAD.U32 R0, RZ, RZ, UR4 ;  /* 0x00000004ff007e24 */ /* 0x004fca000f8e00ff */
[----:B------:R-:W-:Y:S01]  /*292b0*/  LEA R16, R0, R16, 0x18 ;  /* 0x0000001000107211 */ /* 0x000fe200078ec0ff */
[----:B------:R2:W-:Y:S04]  /*292c0*/  STL [R1+0x4], R0 ;  /* 0x0000040001007387 */ /* 0x0005e80000100800 */
[----:B------:R2:W3:Y:S01]  /*292d0*/  LDS.128 R24, [R16+0x228d0] ;  /* 0x0228d00010187984 */ /* 0x0004e20000000c00 */
[----:B------:R-:W-:Y:S06]  /*292e0*/  BAR.ARV 0x4, 0x180 ;  /* 0x0106000000007b1d */ /* 0x000fec0000002000 */
[----:B------:R-:W-:Y:S05]  /*292f0*/  BRA `(.L_x_1955) ;  /* 0x0000000c00e07947 */ /* 0x000fea0003800000 */
.L_x_1954:
[----:B------:R-:W1:Y:S01]  /*29300*/  S2R R0, SR_TID.X ;  /* 0x0000000000007919 */ /* 0x000e620000002100 */
[----:B------:R-:W-:Y:S01]  /*29310*/  UMOV UR4, 0xffffffff ;  /* 0xffffffff00047882 */ /* 0x000fe20000000000 */
[----:B-1----:R-:W-:-:S04]  /*29320*/  LOP3.LUT R8, R0, 0x1f, RZ, 0xc0, !PT ;  /* 0x0000001f00087812 */ /* 0x002fc800078ec0ff */
[----:B------:R-:W-:Y:S01]  /*29330*/  ISETP.NE.AND P0, PT, R8, 0x1f, PT ;  /* 0x0000001f0800780c */ /* 0x000fe20003f05270 */
[----:B------:R-:W-:-:S12]  /*29340*/  BRA.DIV UR4, `(.L_x_1956) ;  /* 0x0000006a04547947 */ /* 0x000fd8000b800000 */
[----:B------:R-:W-:Y:S01]  /*29350*/  IMAD.IADD R9, R27, 0x1, R8 ;  /* 0x000000011b097824 */ /* 0x000fe200078e0208 */
[----:B------:R-:W-:-:S04]  /*29360*/  ULDC UR4, c[0x0][0xc3c] ;  /* 0x00030f0000047ab9 */ /* 0x000fc80000000800 */
[----:B------:R-:W-:-:S13]  /*29370*/  ISETP.GE.OR P1, PT, R9, UR4, !P0 ;  /* 0x0000000409007c0c */ /* 0x000fda000c726670 */
[----:B------:R-:W1:Y:S08]  /*29380*/  @!P1 LDC.64 R2, c[0x0][0xc80] ;  /* 0x00032000ff029b82 */ /* 0x000e700000000a00 */
[----:B------:R-:W2:Y:S01]  /*29390*/  @!P1 LDC.64 R4, c[0x0][0xc78] ;  /* 0x00031e00ff049b82 */ /* 0x000ea20000000a00 */
[----:B-1----:R-:W-:-:S05]  /*293a0*/  @!P1 IMAD.WIDE R2, R9, 0x4, R2 ;  /* 0x0000000409029825 */ /* 0x002fca00078e0202 */
[----:B------:R2:W3:Y:S02]  /*293b0*/  @!P1 LDG.E R7, desc[UR42][R2.64] ;  /* 0x0000002a02079981 */ /* 0x0004e4000c1e1900 */
[----:B--2---:R-:W-:-:S05]  /*293c0*/  @!P1 IMAD.WIDE R2, R9, 0x4, R4 ;  /* 0x0000000409029825 */ /* 0x004fca00078e0204 */
[----:B------:R-:W2:Y:S01]  /*293d0*/  @!P1 LDG.E R4, desc[UR42][R2.64] ;  /* 0x0000002a02049981 */ /* 0x000ea2000c1e1900 */
[----:B------:R-:W-:Y:S01]  /*293e0*/  IMAD.MOV.U32 R25, RZ, RZ, RZ ;  /* 0x000000ffff197224 */ /* 0x000fe200078e00ff */
[C---:B------:R-:W-:Y:S01]  /*293f0*/  ISETP.GE.U32.AND P2, PT, R8.reuse, 0x2, PT ;  /* 0x000000020800780c */ /* 0x040fe20003f46070 */
[----:B------:R-:W-:Y:S01]  /*29400*/  IMAD.MOV.U32 R5, RZ, RZ, RZ ;  /* 0x000000ffff057224 */ /* 0x000fe200078e00ff */
[C---:B------:R-:W-:Y:S01]  /*29410*/  ISETP.GE.U32.AND P3, PT, R8.reuse, 0x4, PT ;  /* 0x000000040800780c */ /* 0x040fe20003f66070 */
[----:B------:R-:W-:Y:S01]  /*29420*/  SHFL.IDX PT, R0, R24, RZ, 0x1f ;  /* 0x00001fff18007589 */ /* 0x000fe200000e0000 */
[C---:B------:R-:W-:Y:S02]  /*29430*/  ISETP.GE.U32.AND P4, PT, R8.reuse, 0x8, PT ;  /* 0x000000080800780c */ /* 0x040fe40003f86070 */
[----:B------:R-:W-:Y:S01]  /*29440*/  ISETP.GE.U32.AND P5, PT, R8, 0x10, PT ;  /* 0x000000100800780c */ /* 0x000fe20003fa6070 */
[----:B------:R1:W-:Y:S02]  /*29450*/  SHFL.IDX PT, R6, R24, 0x1, 0x1f ;  /* 0x00201f0018067f89 */ /* 0x0003e400000e0000 */
[----:B-1----:R-:W-:-:S02]  /*29460*/  IMAD.MOV.U32 R24, RZ, RZ, RZ ;  /* 0x000000ffff187224 */ /* 0x002fc400078e00ff */
[----:B---3--:R-:W-:Y:S02]  /*29470*/  @!P1 IMAD.MOV.U32 R25, RZ, RZ, R7 ;  /* 0x000000ffff199224 */ /* 0x008fe400078e0007 */
[----:B--2---:R-:W-:Y:S01]  /*29480*/  @!P1 IMAD.MOV.U32 R5, RZ, RZ, R4 ;  /* 0x000000ffff059224 */ /* 0x004fe200078e0004 */
[----:B------:R-:W-:-:S03]  /*29490*/  ISETP.NE.AND P1, PT, R8, RZ, PT ;  /* 0x000000ff0800720c */ /* 0x000fc60003f25270 */
[----:B------:R-:W-:-:S05]  /*294a0*/  IMAD R13, R5, R25, RZ ;  /* 0x00000019050d7224 */ /* 0x000fca00078e02ff */
        /* <DEDUP_REMOVED lines=15> */
[----:B------:R1:W2:Y:S02]  /*295a0*/  SHFL.IDX PT, R14, R2, 0x1f, 0x1f ;  /* 0x03e01f00020e7f89 */ /* 0x0002a400000e0000 */
.L_x_2198:
[----:B------:R-:W-:Y:S02]  /*295b0*/  ULDC UR4, c[0x0][0xc38] ;  /* 0x00030e0000047ab9 */ /* 0x000fe40000000800 */
[----:B------:R-:W-:-:S04]  /*295c0*/  IMAD.U32 R4, RZ, RZ, UR4 ;  /* 0x00000004ff047e24 */ /* 0x000fc8000f8e00ff */
[----:B--2---:R-:W-:-:S04]  /*295d0*/  IMAD R3, R14, R4, RZ ;  /* 0x000000040e037224 */ /* 0x004fc800078e02ff */
[----:B------:R-:W-:-:S05]  /*295e0*/  IMAD.IADD R6, R6, 0x1, R3 ;  /* 0x0000000106067824 */ /* 0x000fca00078e0203 */
[----:B------:R-:W-:-:S13]  /*295f0*/  ISETP.GT.AND P6, PT, R6, R0, PT ;  /* 0x000000000600720c */ /* 0x000fda0003fc4270 */
[----:B------:R-:W-:Y:S05]  /*29600*/  @P6 BRA `(.L_x_1957) ;  /* 0x0000000000a46947 */ /* 0x000fea0003800000 */
.L_x_1960:
[----:B-1----:R-:W1:Y:S01]  /*29610*/  LDC R2, c[0x0][0xc3c] ;  /* 0x00030f00ff027b82 */ /* 0x002e620000000800 */
[----:B------:R-:W-:-:S05]  /*29620*/  VIADD R27, R27, 0x1f ;  /* 0x0000001f1b1b7836 */ /* 0x000fca0000000000 */
[----:B-1----:R-:W-:-:S13]  /*29630*/  ISETP.GE.AND P6, PT, R27, R2, PT ;  /* 0x000000021b00720c */ /* 0x002fda0003fc6270 */
[----:B------:R-:W-:Y:S05]  /*29640*/  @P6 BRA `(.L_x_1958) ;  /* 0x0000000800c06947 */ /* 0x000fea0003800000 */
[----:B------:R-:W1:Y:S01]  /*29650*/  S2R R3, SR_TID.X ;  /* 0x0000000000037919 */ /* 0x000e620000002100 */
[----:B------:R-:W-:Y:S01]  /*29660*/  IMAD.MOV.U32 R25, RZ, RZ, RZ ;  /* 0x000000ffff197224 */ /* 0x000fe200078e00ff */
[----:B-1----:R-:W-:-:S05]  /*29670*/  LOP3.LUT R3, R3, 0x1f, RZ, 0xc0, !PT ;  /* 0x0000001f03037812 */ /* 0x002fca00078ec0ff */
[----:B------:R-:W-:-:S05]  /*29680*/  IMAD.IADD R4, R27, 0x1, R3 ;  /* 0x000000011b047824 */ /* 0x000fca00078e0203 */
[----:B------:R-:W-:-:S13]  /*29690*/  ISETP.GE.OR P6, PT, R4, R2, !P0 ;  /* 0x000000020400720c */ /* 0x000fda00047c6670 */
[----:B------:R-:W1:Y:S02]  /*296a0*/  @!P6 LDC.64 R2, c[0x0][0xc80] ;  /* 0x00032000ff02eb82 */ /* 0x000e640000000a00 */
[----:B-1----:R-:W-:-:S05]  /*296b0*/  @!P6 IMAD.WIDE R2, R4, 0x4, R2 ;  /* 0x000000040402e825 */ /* 0x002fca00078e0202 */
[----:B------:R1:W2:Y:S01]  /*296c0*/  @!P6 LDG.E R25, desc[UR42][R2.64] ;  /* 0x0000002a0219e981 */ /* 0x0002a2000c1e1900 */
[----:B------:R-:W-:Y:S01]  /*296d0*/  IMAD.MOV.U32 R5, RZ, RZ, RZ ;  /* 0x000000ffff057224 */ /* 0x000fe200078e00ff */
[----:B-1----:R-:W1:Y:S02]  /*296e0*/  @!P6 LDC.64 R2, c[0x0][0xc78] ;  /* 0x00031e00ff02eb82 */ /* 0x002e640000000a00 */
[----:B-1----:R-:W-:-:S05]  /*296f0*/  @!P6 IMAD.WIDE R2, R4, 0x4, R2 ;  /* 0x000000040402e825 */ /* 0x002fca00078e0202 */
[----:B------:R-:W2:Y:S01]  /*29700*/  @!P6 LDG.E R5, desc[UR42][R2.64] ;  /* 0x0000002a0205e981 */ /* 0x000ea2000c1e1900 */
[----:B------:R-:W-:Y:S01]  /*29710*/  UMOV UR4, 0xffffffff ;  /* 0xffffffff00047882 */ /* 0x000fe20000000000 */
[----:B--2---:R-:W-:Y:S02]  /*29720*/  IMAD R13, R5, R25, RZ ;  /* 0x00000019050d7224 */ /* 0x004fe400078e02ff */
[----:B------:R-:W-:Y:S05]  /*29730*/  BRA.DIV UR4, `(.L_x_1959) ;  /* 0x0000006a04907947 */ /* 0x000fea000b800000 */
        /* <DEDUP_REMOVED lines=16> */
.L_x_2206:
[----:B------:R-:W-:Y:S02]  /*29840*/  ULDC UR4, c[0x0][0xc38] ;  /* 0x00030e0000047ab9 */ /* 0x000fe40000000800 */
[----:B------:R-:W-:-:S04]  /*29850*/  IMAD.U32 R4, RZ, RZ, UR4 ;  /* 0x00000004ff047e24 */ /* 0x000fc8000f8e00ff */
[----:B--2---:R-:W-:-:S04]  /*29860*/  IMAD R3, R14, R4, RZ ;  /* 0x000000040e037224 */ /* 0x004fc800078e02ff */
[----:B------:R-:W-:-:S05]  /*29870*/  IMAD.IADD R6, R3, 0x1, R6 ;  /* 0x0000000103067824 */ /* 0x000fca00078e0206 */
[----:B------:R-:W-:-:S13]  /*29880*/  ISETP.GT.AND P6, PT, R6, R0, PT ;  /* 0x000000000600720c */ /* 0x000fda0003fc4270 */
[----:B------:R-:W-:Y:S05]  /*29890*/  @!P6 BRA `(.L_x_1960) ;  /* 0xfffffffc005ce947 */ /* 0x000fea000383ffff */
.L_x_1957:
[----:B------:R-:W-:Y:S01]  /*298a0*/  IMAD.IADD R6, R6, 0x1, -R3 ;  /* 0x0000000106067824 */ /* 0x000fe200078e0a03 */
[----:B------:R-:W-:-:S03]  /*298b0*/  UMOV UR4, 0xffffffff ;  /* 0xffffffff00047882 */ /* 0x000fc60000000000 */
[----:B------:R-:W-:-:S05]  /*298c0*/  IMAD R3, R2, R4, R6 ;  /* 0x0000000402037224 */ /* 0x000fca00078e0206 */
[----:B------:R-:W-:Y:S01]  /*298d0*/  ISETP.GT.AND P6, PT, R3, R0, PT ;  /* 0x000000000300720c */ /* 0x000fe20003fc4270 */
[----:B------:R-:W-:-:S12]  /*298e0*/  BRA.DIV UR4, `(.L_x_1961) ;  /* 0x0000006a04dc7947 */ /* 0x000fd8000b800000 */
[----:B------:R-:W-:-:S04]  /*298f0*/  VOTE.ANY R3, PT, !P6 ;  /* 0x0000000000037806 */ /* 0x000fc800070e0100 */
[----:B------:R-:W2:Y:S02]  /*29900*/  POPC R7, R3 ;  /* 0x0000000300077309 */ /* 0x000ea40000000000 */
[----:B--2---:R2:W3:Y:S01]  /*29910*/  SHFL.IDX PT, R25, R25, R7, 0x1f ;  /* 0x00001f0719197589 */ /* 0x0044e200000e0000 */
[----:B------:R-:W-:-:S03]  /*29920*/  IMAD.IADD R27, R7, 0x1, R27 ;  /* 0x00000001071b7824 */ /* 0x000fc600078e021b */
[----:B------:R2:W4:Y:S04]  /*29930*/  SHFL.IDX PT, R5, R5, R7, 0x1f ;  /* 0x00001f0705057589 */ /* 0x00052800000e0000 */
.L_x_2211:
[----:B------:R-:W-:-:S13]  /*29940*/  ISETP.NE.AND P0, PT, R3, RZ, PT ;  /* 0x000000ff0300720c */ /* 0x000fda0003f05270 */
[----:B------:R-:W-:Y:S05]  /*29950*/  @!P0 BRA `(.L_x_1962) ;  /* 0x0000000000108947 */ /* 0x000fea0003800000 */
[----:B------:R-:W-:Y:S01]  /*29960*/  UMOV UR4, 0xffffffff ;  /* 0xffffffff00047882 */ /* 0x000fe20000000000 */
[----:B------:R-:W-:Y:S02]  /*29970*/  VIADD R12, R7, 0xffffffff ;  /* 0xffffffff070c7836 */ /* 0x000fe40000000000 */
[----:B------:R-:W-:Y:S05]  /*29980*/  BRA.DIV UR4, `(.L_x_1963) ;  /* 0x0000006e04147947 */ /* 0x000fea000b800000 */
[----:B------:R0:W0:Y:S02]  /*29990*/  SHFL.IDX PT, R24, R2, R12, 0x1f ;  /* 0x00001f0c02187589 */ /* 0x00002400000e0000 */
.L_x_1962:
[----:B----4-:R-:W-:Y:S01]  /*299a0*/  ISETP.NE.AND P0, PT, R5, 0x1, PT ;  /* 0x000000010500780c */ /* 0x010fe20003f05270 */
[----:B0-----:R-:W-:-:S04]  /*299b0*/  IMAD R24, R24, R4, R6 ;  /* 0x0000000418187224 */ /* 0x001fc800078e0206 */
[----:B------:R-:W-:-:S08]  /*299c0*/  IMAD.IADD R0, R0, 0x1, -R24 ;  /* 0x0000000100007824 */ /* 0x000fd000078e0a18 */
[----:B------:R-:W-:Y:S05]  /*299d0*/  @!P0 BRA `(.L_x_1964) ;  /* 0x0000000000dc8947 */ /* 0x000fea0003800000 */
[-C--:B---3--:R-:W-:Y:S01]  /*299e0*/  IABS R6, R25.reuse ;  /* 0x0000001900067213 */ /* 0x088fe20000000000 */
[----:B-1----:R-:W-:Y:S01]  /*299f0*/  IMAD.MOV.U32 R2, RZ, RZ, RZ ;  /* 0x000000ffff027224 */ /* 0x002fe200078e00ff */
[----:B------:R-:W-:Y:S02]  /*29a00*/  IABS R8, R25 ;  /* 0x0000001900087213 */ /* 0x000fe40000000000 */
[----:B------:R-:W0:Y:S03]  /*29a10*/  I2F.RP R4, R6 ;  /* 0x0000000600047306 */ /* 0x000e260000209400 */
[----:B------:R-:W-:-:S05]  /*29a20*/  IMAD.MOV R8, RZ, RZ, -R8 ;  /* 0x000000ffff087224 */ /* 0x000fca00078e0a08 */
[----:B0-----:R-:W2:Y:S02]  /*29a30*/  MUFU.RCP R4, R4 ;  /* 0x0000000400047308 */ /* 0x001ea40000001000 */
[----:B--2---:R-:W-:-:S06]  /*29a40*/  VIADD R7, R4, 0xffffffe ;  /* 0x0ffffffe04077836 */ /* 0x004fcc0000000000 */
[----:B------:R-:W0:Y:S02]  /*29a50*/  F2I.FTZ.U32.TRUNC.NTZ R3, R7 ;  /* 0x0000000700037305 */ /* 0x000e24000021f000 */
[----:B0-----:R-:W-:-:S04]  /*29a60*/  IMAD.MOV R9, RZ, RZ, -R3 ;  /* 0x000000ffff097224 */ /* 0x001fc800078e0a03 */
[----:B------:R-:W-:-:S04]  /*29a70*/  IMAD R9, R9, R6, RZ ;  /* 0x0000000609097224 */ /* 0x000fc800078e02ff */
[----:B------:R-:W-:Y:S01]  /*29a80*/  IMAD.HI.U32 R2, R3, R9, R2 ;  /* 0x0000000903027227 */ /* 0x000fe200078e0002 */
[----:B------:R-:W-:-:S05]  /*29a90*/  IABS R3, R0 ;  /* 0x0000000000037213 */ /* 0x000fca0000000000 */
[----:B------:R-:W-:-:S04]  /*29aa0*/  IMAD.HI.U32 R4, R2, R3, RZ ;  /* 0x0000000302047227 */ /* 0x000fc800078e00ff */
[----:B------:R-:W-:Y:S02]  /*29ab0*/  IMAD R3, R4, R8, R3 ;  /* 0x0000000804037224 */ /* 0x000fe400078e0203 */
[----:B------:R-:W-:-:S03]  /*29ac0*/  IMAD.MOV.U32 R2, RZ, RZ, RZ ;  /* 0x000000ffff027224 */ /* 0x000fc600078e00ff */
[----:B------:R-:W-:-:S13]  /*29ad0*/  ISETP.GT.U32.AND P1, PT, R6, R3, PT ;  /* 0x000000030600720c */ /* 0x000fda0003f24070 */
[----:B------:R-:W-:Y:S02]  /*29ae0*/  @!P1 IMAD.IADD R3, R3, 0x1, -R6 ;  /* 0x0000000103039824 */ /* 0x000fe400078e0a06 */
[----:B------:R-:W-:Y:S01]  /*29af0*/  @!P1 VIADD R4, R4, 0x1 ;  /* 0x0000000104049836 */ /* 0x000fe20000000000 */
[----:B------:R-:W-:Y:S02]  /*29b00*/  ISETP.NE.AND P1, PT, R25, RZ, PT ;  /* 0x000000ff1900720c */ /* 0x000fe40003f25270 */
[----:B------:R-:W-:Y:S02]  /*29b10*/  ISETP.GE.U32.AND P0, PT, R3, R6, PT ;  /* 0x000000060300720c */ /* 0x000fe40003f06070 */
[----:B------:R-:W-:-:S04]  /*29b20*/  IABS R6, R5 ;  /* 0x0000000500067213 */ /* 0x000fc80000000000 */
[----:B------:R-:W0:Y:S07]  /*29b30*/  I2F.RP R7, R6 ;  /* 0x0000000600077306 */ /* 0x000e2e0000209400 */
[----:B------:R-:W-:Y:S01]  /*29b40*/  @P0 VIADD R4, R4, 0x1 ;  /* 0x0000000104040836 */ /* 0x000fe20000000000 */
        /* <DEDUP_REMOVED lines=29> */
[----:B------:R-:W-:Y:S02]  /*29d20*/  IMAD R26, R5, 0x10000, R26 ;  /* 0x00010000051a7824 */ /* 0x000fe400078e021a */
[----:B------:R-:W-:Y:S01]  /*29d30*/  IMAD R2, R25, R2, R0 ;  /* 0x0000000219027224 */ /* 0x000fe200078e0200 */
[----:B------:R-:W-:Y:S06]  /*29d40*/  BRA `(.L_x_1965) ;  /* 0x0000000000f47947 */ /* 0x000fec0003800000 */
.L_x_1964:
[----:B-1----:R-:W0:Y:S02]  /*29d50*/  LDC.64 R2, c[0x0][0xc90] ;  /* 0x00032400ff027b82 */ /* 0x002e240000000a00 */
[----:B0-----:R-:W-:-:S05]  /*29d60*/  IMAD.WIDE R2, R27, 0x4, R2 ;  /* 0x000000041b027825 */ /* 0x001fca00078e0202 */
[----:B------:R0:W3:Y:S02]  /*29d70*/  LDG.E R6, desc[UR42][R2.64] ;  /* 0x0000002a02067981 */ /* 0x0000e4000c1e1900 */
[----:B0-----:R-:W-:Y:S02]  /*29d80*/  IMAD.MOV.U32 R2, RZ, RZ, RZ ;  /* 0x000000ffff027224 */ /* 0x001fe400078e00ff */
[----:B---3--:R-:W-:-:S05]  /*29d90*/  IMAD R5, R25, R6, RZ ;  /* 0x0000000619057224 */ /* 0x008fca00078e02ff */
[----:B--2---:R-:W-:-:S04]  /*29da0*/  IABS R7, R5 ;  /* 0x0000000500077213 */ /* 0x004fc80000000000 */
        /* <DEDUP_REMOVED lines=9> */
[----:B------:R-:W-:-:S04]  /*29e40*/  IMAD.HI.U32 R9, R9, R2, RZ ;  /* 0x0000000209097227 */ /* 0x000fc800078e00ff */
[----:B------:R-:W-:-:S04]  /*29e50*/  IMAD.MOV R3, RZ, RZ, -R3 ;  /* 0x000000ffff037224 */ /* 0x000fc800078e0a03 */
        /* <DEDUP_REMOVED lines=8> */
[----:B------:R-:W-:-:S06]  /*29ee0*/  IMAD.MOV.U32 R2, RZ, RZ, RZ ;  /* 0x000000ffff027224 */ /* 0x000fcc00078e00ff */
[----:B------:R-:W-:-:S04]  /*29ef0*/  @P0 VIADD R9, R9, 0x1 ;  /* 0x0000000109090836 */ /* 0x000fc80000000000 */
[----:B------:R-:W-:-:S04]  /*29f00*/  IMAD.MOV.U32 R7, RZ, RZ, R9 ;  /* 0x000000ffff077224 */ /* 0x000fc800078e0009 */
[----:B------:R-:W-:Y:S01]  /*29f10*/  @!P2 IMAD.MOV R7, RZ, RZ, -R7 ;  /* 0x000000ffff07a224 */ /* 0x000fe200078e0a07 */
[----:B------:R-:W-:-:S05]  /*29f20*/  @!P1 LOP3.LUT R7, RZ, R5, RZ, 0x33, !PT ;  /* 0x00000005ff079212 */ /* 0x000fca00078e33ff */
[----:B------:R-:W-:Y:S02]  /*29f30*/  IMAD R8, R6, R7, RZ ;  /* 0x0000000706087224 */ /* 0x000fe400078e02ff */
[----:B------:R-:W-:Y:S02]  /*29f40*/  IMAD.MOV R7, RZ, RZ, -R7 ;  /* 0x000000ffff077224 */ /* 0x000fe400078e0a07 */
[----:B------:R-:W-:Y:S02]  /*29f50*/  IMAD.MOV R3, RZ, RZ, -R8 ;  /* 0x000000ffff037224 */ /* 0x000fe400078e0a08 */
[----:B------:R-:W-:-:S03]  /*29f60*/  IMAD R5, R5, R7, R0 ;  /* 0x0000000705057224 */ /* 0x000fc600078e0200 */
[----:B------:R-:W-:-:S04]  /*29f70*/  VIADDMNMX R4, R3, R4, R6, PT ;  /* 0x0000000403047246 */ /* 0x000fc80003800106 */
[-C--:B------:R-:W-:Y:S02]  /*29f80*/  IABS R6, R4.reuse ;  /* 0x0000000400067213 */ /* 0x080fe40000000000 */
[----:B------:R-:W-:Y:S02]  /*29f90*/  IABS R0, R4 ;  /* 0x0000000400007213 */ /* 0x000fe40000000000 */
[----:B------:R-:W0:Y:S03]  /*29fa0*/  I2F.RP R9, R6 ;  /* 0x0000000600097306 */ /* 0x000e260000209400 */
[----:B------:R-:W-:-:S05]  /*29fb0*/  IMAD.MOV R0, RZ, RZ, -R0 ;  /* 0x000000ffff007224 */ /* 0x000fca00078e0a00 */
[----:B0-----:R-:W0:Y:S02]  /*29fc0*/  MUFU.RCP R9, R9 ;  /* 0x0000000900097308 */ /* 0x001e240000001000 */
[----:B0-----:R-:W-:-:S06]  /*29fd0*/  VIADD R10, R9, 0xffffffe ;  /* 0x0ffffffe090a7836 */ /* 0x001fcc0000000000 */
[----:B------:R-:W0:Y:S02]  /*29fe0*/  F2I.FTZ.U32.TRUNC.NTZ R3, R10 ;  /* 0x0000000a00037305 */ /* 0x000e24000021f000 */
[----:B0-----:R-:W-:-:S04]  /*29ff0*/  IMAD.MOV R7, RZ, RZ, -R3 ;  /* 0x000000ffff077224 */ /* 0x001fc800078e0a03 */
[----:B------:R-:W-:-:S04]  /*2a000*/  IMAD R7, R7, R6, RZ ;  /* 0x0000000607077224 */ /* 0x000fc800078e02ff */
[----:B------:R-:W-:Y:S01]  /*2a010*/  IMAD.HI.U32 R2, R3, R7, R2 ;  /* 0x0000000703027227 */ /* 0x000fe200078e0002 */
[----:B------:R-:W-:-:S05]  /*2a020*/  IABS R3, R5 ;  /* 0x0000000500037213 */ /* 0x000fca0000000000 */
[----:B------:R-:W-:-:S04]  /*2a030*/  IMAD.HI.U32 R2, R2, R3, RZ ;  /* 0x0000000302027227 */ /* 0x000fc800078e00ff */
[----:B------:R-:W-:Y:S01]  /*2a040*/  IMAD R3, R2, R0, R3 ;  /* 0x0000000002037224 */ /* 0x000fe200078e0203 */
[----:B------:R-:W-:Y:S02]  /*2a050*/  LOP3.LUT R0, R5, R4, RZ, 0x3c, !PT ;  /* 0x0000000405007212 */ /* 0x000fe400078e3cff */
[----:B------:R-:W-:Y:S02]  /*2a060*/  IADD3 R5, R8, 0x1000000, R5 ;  /* 0x0100000008057810 */ /* 0x000fe40007ffe005 */
[----:B------:R-:W-:Y:S02]  /*2a070*/  ISETP.GT.U32.AND P1, PT, R6, R3, PT ;  /* 0x000000030600720c */ /* 0x000fe40003f24070 */
[----:B------:R-:W-:-:S11]  /*2a080*/  ISETP.GE.AND P2, PT, R0, RZ, PT ;  /* 0x000000ff0000720c */ /* 0x000fd60003f46270 */
        /* <DEDUP_REMOVED lines=8> */
[----:B------:R-:W-:-:S07]  /*2a110*/  IMAD R26, R2, R4, R5 ;  /* 0x00000004021a7224 */ /* 0x000fce00078e0205 */
.L_x_1965:
[----:B------:R-:W-:-:S05]  /*2a120*/  LOP3.LUT R2, RZ, R2, RZ, 0x33, !PT ;  /* 0x00000002ff027212 */ /* 0x000fca00078e33ff */
[----:B------:R-:W-:Y:S01]  /*2a130*/  IMAD.IADD R25, R25, 0x1, R2 ;  /* 0x0000000119197824 */ /* 0x000fe200078e0202 */
[----:B------:R-:W-:Y:S06]  /*2a140*/  BRA `(.L_x_1966) ;  /* 0x00000000001c7947 */ /* 0x000fec0003800000 */
.L_x_1958:
[----:B------:R-:W-:Y:S01]  /*2a150*/  UMOV UR4, URZ ;  /* 0x0000003f00047c82 */ /* 0x000fe20008000000 */
[----:B------:R-:W-:Y:S01]  /*2a160*/  UMOV UR5, URZ ;  /* 0x0000003f00057c82 */ /* 0x000fe20008000000 */
[----:B------:R-:W-:Y:S01]  /*2a170*/  ULDC UR6, c[0x0][0xc3c] ;  /* 0x00030f0000067ab9 */ /* 0x000fe20000000800 */
[----:B------:R-:W-:Y:S02]  /*2a180*/  IMAD.MOV.U32 R24, RZ, RZ, R0 ;  /* 0x000000ffff187224 */ /* 0x000fe400078e0000 */
[----:B------:R-:W-:Y:S02]  /*2a190*/  IMAD.U32 R25, RZ, RZ, UR4 ;  /* 0x00000004ff197e24 */ /* 0x000fe4000f8e00ff */
[----:B------:R-:W-:Y:S02]  /*2a1a0*/  IMAD.U32 R26, RZ, RZ, UR5 ;  /* 0x00000005ff1a7e24 */ /* 0x000fe4000f8e00ff */
[----:B------:R-:W-:-:S07]  /*2a1b0*/  IMAD.U32 R27, RZ, RZ, UR6 ;  /* 0x00000006ff1b7e24 */ /* 0x000fce000f8e00ff */
.L_x_1966:
[----:B------:R1:W2:Y:S01]  /*2a1c0*/  LDL R2, [R1+0x4] ;  /* 0x0000040001027983 */ /* 0x0002a20000100800 */
[----:B------:R-:W3:Y:S01]  /*2a1d0*/  S2R R0, SR_TID.X ;  /* 0x0000000000007919 */ /* 0x000ee20000002100 */
[----:B------:R-:W-:Y:S05]  /*2a1e0*/  WARPSYNC.ALL ;  /* 0x0000000000007948 */ /* 0x000fea0003800000 */
[----:B---3--:R-:W-:Y:S01]  /*2a1f0*/  LOP3.LUT R0, R0, 0x1f, RZ, 0xc0, !PT ;  /* 0x0000001f00007812 */ /* 0x008fe200078ec0ff */
[----:B------:R-:W-:Y:S03]  /*2a200*/  BAR.SYNC.DEFER_BLOCKING 0x4, 0x180 ;  /* 0x0106000000007b1d */ /* 0x000fe60000010000 */
[----:B------:R-:W-:-:S13]  /*2a210*/  ISETP.NE.AND P0, PT, R0, RZ, PT ;  /* 0x000000ff0000720c */ /* 0x000fda0003f05270 */
[----:B------:R-:W-:Y:S01]  /*2a220*/  @!P0 MOV R0, 0x400 ;  /* 0x0000040000008802 */ /* 0x000fe20000000f00 */
[----:B--2---:R-:W2:Y:S03]  /*2a230*/  @!P0 S2R R2, SR_CgaCtaId ;  /* 0x0000000000028919 */ /* 0x004ea60000008800 */
[----:B--2---:R-:W-:Y:S01]  /*2a240*/  @!P0 LEA R16, R2, R0, 0x18 ;  /* 0x0000000002108211 */ /* 0x004fe200078ec0ff */
[----:B------:R1:W-:Y:S04]  /*2a250*/  @!P0 STL [R1+0x4], R2 ;  /* 0x0000040201008387 */ /* 0x0003e80000100800 */
[----:B------:R1:W-:Y:S01]  /*2a260*/  @!P0 STS.128 [R16+0x228d0], R24 ;  /* 0x0228d01810008388 */ /* 0x0003e20000000c00 */
[----:B------:R-:W-:Y:S06]  /*2a270*/  BAR.ARV 0x5, 0x180 ;  /* 0x0146000000007b1d */ /* 0x000fec0000002000 */
.L_x_1955:
[----:B------:R-:W-:Y:S02]  /*2a280*/  ULDC UR4, c[0x0][0xc3c] ;  /* 0x00030f0000047ab9 */ /* 0x000fe40000000800 */
[----:B---3--:R-:W-:-:S13]  /*2a290*/  ISETP.GE.AND P0, PT, R27, UR4, PT ;  /* 0x000000041b007c0c */ /* 0x008fda000bf06270 */
[----:B------:R-:W-:Y:S05]  /*2a2a0*/  @!P0 BRA `(.L_x_1967) ;  /* 0xffffff9000708947 */ /* 0x000fea000383ffff */
[----:B------:R-:W-:Y:S05]  /*2a2b0*/  BSYNC B7 ;  /* 0x0000000000077941 */ /* 0x000fea0003800000 */
.L_x_1833:
[----:B--2---:R-:W2:Y:S01]  /*2a2c0*/  LDL.LU R0, [R1+0x30] ;  /* 0x0000300001007983 */ /* 0x004ea20000300800 */
[----:B------:R-:W-:Y:S01]  /*2a2d0*/  BSSY B0, `(.L_x_1968) ;  /* 0x000000b000007945 */ /* 0x000fe20003800000 */
[----:B------:R-:W3:Y:S01]  /*2a2e0*/  S2R R5, SR_CgaCtaId ;  /* 0x0000000000057919 */ /* 0x000ee20000008800 */
[----:B--2---:R-:W-:-:S05]  /*2a2f0*/  VIADD R0, R0, 0x1 ;  /* 0x0000000100007836 */ /* 0x004fca0000000000 */
[----:B01----:R-:W-:-:S04]  /*2a300*/  LEA.HI R2, R0, R0, RZ, 0x1 ;  /* 0x0000000000027211 */ /* 0x003fc800078f08ff */
[----:B------:R-:W-:Y:S02]  /*2a310*/  LOP3.LUT R3, R2, 0xfffffffe, RZ, 0xc0, !PT ;  /* 0xfffffffe02037812 */ /* 0x000fe400078ec0ff */
[----:B------:R-:W-:-:S03]  /*2a320*/  MOV R2, 0x400 ;  /* 0x0000040000027802 */ /* 0x000fc60000000f00 */
[----:B------:R-:W-:Y:S01]  /*2a330*/  IMAD.IADD R0, R0, 0x1, -R3 ;  /* 0x0000000100007824 */ /* 0x000fe200078e0a03 */
[----:B---3--:R-:W-:-:S04]  /*2a340*/  LEA R4, R5, R2, 0x18 ;  /* 0x0000000205047211 */ /* 0x008fc800078ec0ff */
[----:B------:R-:W-:-:S04]  /*2a350*/  SHF.L.U32 R0, R0, 0x1f, RZ ;  /* 0x0000001f00007819 */ /* 0x000fc800000006ff */
[----:B------:R-:W0:Y:S02]  /*2a360*/  SYNCS.PHASECHK.TRANS64.TRYWAIT P0, [R4+URZ+0x22820], R0 ;  /* 0x02282000040075a7 */ /* 0x000e24000800017f */
[----:B0-----:R-:W-:Y:S05]  /*2a370*/  @!P0 BRA `(.L_x_1969) ;  /* 0x0000006000c08947 */ /* 0x001fea0003800000 */
.L_x_2214:
[----:B------:R-:W-:Y:S05]  /*2a380*/  BSYNC B0 ;  /* 0x0000000000007941 */ /* 0x000fea0003800000 */
.L_x_1968:
[----:B------:R-:W-:-:S03]  /*2a390*/  UMOV UR4, 0xffffffff ;  /* 0xffffffff00047882 */ /* 0x000fc60000000000 */
[----:B------:R-:W-:Y:S05]  /*2a3a0*/  BRA.DIV UR4, `(.L_x_1970) ;  /* 0x0000006204c87947 */ /* 0x000fea000b800000 */
[----:B0-----:R-:W0:Y:S02]  /*2a3b0*/  S2R R0, SR_TID.X ;  /* 0x0000000000007919 */ /* 0x001e240000002100 */
[----:B0-----:R-:W-:-:S04]  /*2a3c0*/  SHF.R.U32.HI R0, RZ, 0x5, R0 ;  /* 0x00000005ff007819 */ /* 0x001fc80000011600 */
[----:B------:R-:W-:-:S05]  /*2a3d0*/  LOP3.LUT R0, R0, 0x3, RZ, 0xc0, !PT ;  /* 0x0000000300007812 */ /* 0x000fca00078ec0ff */
[----:B------:R0:W1:Y:S02]  /*2a3e0*/  SHFL.IDX PT, R14, R0, RZ, 0x1f ;  /* 0x00001fff000e7589 */ /* 0x00006400000e0000 */
.L_x_2217:
[----:B-1----:R-:W-:-:S13]  /*2a3f0*/  ISETP.NE.AND P0, PT, R14, RZ, PT ;  /* 0x000000ff0e00720c */ /* 0x002fda0003f05270 */
[----:B------:R-:W-:Y:S05]  /*2a400*/  @P0 BRA `(.L_x_1581) ;  /* 0x0000000000a80947 */ /* 0x000fea0003800000 */
[----:B------:R-:W-:-:S03]  /*2a410*/  UMOV UR4, 0xffffffff ;  /* 0xffffffff00047882 */ /* 0x000fc60000000000 */
[----:B------:R-:W-:Y:S05]  /*2a420*/  BRA.DIV UR4, `(.L_x_1971) ;  /* 0x0000006204dc7947 */ /* 0x000fea000b800000 */
[----:B------:R-:W-:-:S13]  /*2a430*/  ELECT P6, URZ, PT ;  /* 0x00000000003f782f */ /* 0x000fda00038c0000 */
.L_x_2220:
[----:B------:R-:W-:Y:S05]  /*2a440*/  @!P6 BRA `(.L_x_1581) ;  /* 0x000000000098e947 */ /* 0x000fea0003800000 */
[----:B------:R-:W-:-:S06]  /*2a450*/  ULOP3.LUT UR4, UR36, 0x2, URZ, 0xfc, !UPT ;  /* 0x0000000224047892 */ /* 0x000fcc000f8efc3f */
[----:B0-----:R-:W-:-:S05]  /*2a460*/  IMAD.U32 R0, RZ, RZ, UR4 ;  /* 0x00000004ff007e24 */ /* 0x001fca000f8e00ff */
[----:B------:R-:W-:-:S13]  /*2a470*/  ISETP.NE.AND P0, PT, R0, 0x3, PT ;  /* 0x000000030000780c */ /* 0x000fda0003f05270 */
[----:B------:R-:W-:Y:S05]  /*2a480*/  @!P0 BRA `(.L_x_1972) ;  /* 0x0000000000048947 */ /* 0x000fea0003800000 */
[----:B------:R-:W-:Y:S01]  /*2a490*/  BPT.TRAP 0x1 ;  /* 0x000000040000795c */ /* 0x000fe20000300000 */
.L_x_1972:
[C---:B------:R-:W-:Y:S01]  /*2a4a0*/  IMAD R5, R19.reuse, 0x8, R4 ;  /* 0x0000000813057824 */ /* 0x040fe200078e0204 */
[----:B------:R-:W-:Y:S01]  /*2a4b0*/  SHF.L.U32 R0, R28, 0x1f, RZ ;  /* 0x0000001f1c007819 */ /* 0x000fe200000006ff */
[----:B------:R-:W-:-:S03]  /*2a4c0*/  VIADD R19, R19, 0x1 ;  /* 0x0000000113137836 */ /* 0x000fc60000000000 */
[----:B------:R-:W0:Y:S02]  /*2a4d0*/  SYNCS.PHASECHK.TRANS64.TRYWAIT P1, [R5+URZ+0x22840], R0 ;  /* 0x02284000050075a7 */ /* 0x000e24000802017f */
[----:B------:R-:W-:-:S04]  /*2a4e0*/  ISETP.NE.AND P2, PT, R19, 0x2, PT ;  /* 0x000000021300780c */ /* 0x000fc80003f45270 */
[----:B------:R-:W-:Y:S01]  /*2a4f0*/  SEL R3, RZ, 0x1, P2 ;  /* 0x00000001ff037807 */ /* 0x000fe20001000000 */
[----:B0-----:R-:W-:Y:S08]  /*2a500*/  @!P1 BRA `(.L_x_1973) ;  /* 0x0000006000c49947 */ /* 0x001ff00003800000 */
.L_x_2221:
[----:B------:R-:W-:Y:S02]  /*2a510*/  SEL R19, R19, RZ, P2 ;  /* 0x000000ff13137207 */ /* 0x000fe40001000000 */
[----:B------:R-:W-:Y:S01]  /*2a520*/  LOP3.LUT R2, R28, R3, RZ, 0x3c, !PT ;  /* 0x000000031c027212 */ /* 0x000fe200078e3cff */
[----:B------:R-:W-:Y:S06]  /*2a530*/  @!P0 BRA `(.L_x_1974) ;  /* 0x0000000000048947 */ /* 0x000fec0003800000 */
[----:B------:R-:W-:Y:S01]  /*2a540*/  BPT.TRAP 0x1 ;  /* 0x000000040000795c */ /* 0x000fe20000300000 */
.L_x_1974:
[----:B------:R-:W-:Y:S01]  /*2a550*/  IMAD R19, R19, 0x8, R4 ;  /* 0x0000000813137824 */ /* 0x000fe200078e0204 */
[----:B------:R-:W-:-:S04]  /*2a560*/  SHF.L.U32 R2, R2, 0x1f, RZ ;  /* 0x0000001f02027819 */ /* 0x000fc800000006ff */
[----:B------:R-:W1:Y:S02]  /*2a570*/  SYNCS.PHASECHK.TRANS64.TRYWAIT P1, [R19+URZ+0x22840], R2 ;  /* 0x02284002130075a7 */ /* 0x000e64000802017f */
[----:B-1----:R-:W-:Y:S05]  /*2a580*/  @!P1 BRA `(.L_x_1975) ;  /* 0x0000006000b89947 */ /* 0x002fea0003800000 */
.L_x_2222:
[----:B------:R-:W-:Y:S05]  /*2a590*/  @!P0 BRA `(.L_x_1976) ;  /* 0x0000000000048947 */ /* 0x000fea0003800000 */
[----:B------:R-:W-:Y:S01]  /*2a5a0*/  BPT.TRAP 0x1 ;  /* 0x000000040000795c */ /* 0x000fe20000300000 */
.L_x_1976:
[----:B------:R-:W2:Y:S02]  /*2a5b0*/  SYNCS.PHASECHK.TRANS64.TRYWAIT P1, [R5+URZ+0x22860], R0 ;  /* 0x02286000050075a7 */ /* 0x000ea4000802017f */
[----:B--2---:R-:W-:Y:S05]  /*2a5c0*/  @!P1 BRA `(.L_x_1977) ;  /* 0x0000006000bc9947 */ /* 0x004fea0003800000 */
.L_x_2223:
[----:B------:R-:W-:Y:S05]  /*2a5d0*/  @!P0 BRA `(.L_x_1978) ;  /* 0x0000000000048947 */ /* 0x000fea0003800000 */
[----:B------:R-:W-:Y:S01]  /*2a5e0*/  BPT.TRAP 0x1 ;  /* 0x000000040000795c */ /* 0x000fe20000300000 */
.L_x_1978:
[----:B------:R-:W3:Y:S02]  /*2a5f0*/  SYNCS.PHASECHK.TRANS64.TRYWAIT P1, [R19+URZ+0x22860], R2 ;  /* 0x02286002130075a7 */ /* 0x000ee4000802017f */
[----:B---3--:R-:W-:Y:S05]  /*2a600*/  @!P1 BRA `(.L_x_1979) ;  /* 0x0000006000c09947 */ /* 0x008fea0003800000 */
.L_x_2224:
[----:B------:R-:W-:Y:S05]  /*2a610*/  @!P0 BRA `(.L_x_1980) ;  /* 0x0000000000048947 */ /* 0x000fea0003800000 */
[----:B------:R-:W-:Y:S01]  /*2a620*/  BPT.TRAP 0x1 ;  /* 0x000000040000795c */ /* 0x000fe20000300000 */
.L_x_1980:
[----:B------:R-:W4:Y:S02]  /*2a630*/  SYNCS.PHASECHK.TRANS64.TRYWAIT P1, [R5+URZ+0x22880], R0 ;  /* 0x02288000050075a7 */ /* 0x000f24000802017f */
[----:B----4-:R-:W-:Y:S05]  /*2a640*/  @!P1 BRA `(.L_x_1981) ;  /* 0x0000006000c49947 */ /* 0x010fea0003800000 */
.L_x_2225:
[----:B------:R-:W-:Y:S05]  /*2a650*/  @!P0 BRA `(.L_x_1982) ;  /* 0x0000000000048947 */ /* 0x000fea0003800000 */
[----:B------:R-:W-:Y:S01]  /*2a660*/  BPT.TRAP 0x1 ;  /* 0x000000040000795c */ /* 0x000fe20000300000 */
.L_x_1982:
[----:B------:R0:W0:Y:S02]  /*2a670*/  SYNCS.PHASECHK.TRANS64.TRYWAIT P0, [R19+URZ+0x22880], R2 ;  /* 0x02288002130075a7 */ /* 0x000024000800017f */
[----:B0-----:R-:W-:Y:S05]  /*2a680*/  @!P0 NANOSLEEP.SYNCS 0x989680 ;  /* 0x009896800000895d */ /* 0x001fea0003900000 */
[----:B------:R-:W0:Y:S02]  /*2a690*/  @!P0 SYNCS.PHASECHK.TRANS64 P0, [R19+URZ+0x22880], R2 ;  /* 0x02288002130085a7 */ /* 0x000e24000800007f */
[----:B0-----:R-:W-:Y:S05]  /*2a6a0*/  @!P0 BRA `(.L_x_1982) ;  /* 0xfffffffc00f08947 */ /* 0x001fea000383ffff */
.L_x_1581:
[----:B------:R-:W-:Y:S05]  /*2a6b0*/  BSYNC B8 ;  /* 0x0000000000087941 */ /* 0x000fea0003800000 */
.L_x_1578:
[----:B------:R-:W-:Y:S05]  /*2a6c0*/  EXIT ;  /* 0x000000000000794d */ /* 0x000fea0003800000 */
.L_x_1607:
[----:B-1----:R1:W2:Y:S02]  /*2a6d0*/  SYNCS.PHASECHK.TRANS64.TRYWAIT P4, [R83+URZ+0x22890], R94 ;  /* 0x0228905e530075a7 */ /* 0x0022a4000808017f */
[----:B--2---:R-:W-:Y:S05]  /*2a6e0*/  @!P4 NANOSLEEP.SYNCS 0x989680 ;  /* 0x009896800000c95d */ /* 0x004fea0003900000 */
[----:B------:R-:W2:Y:S02]  /*2a6f0*/  @!P4 SYNCS.PHASECHK.TRANS64 P4, [R83+URZ+0x22890], R94 ;  /* 0x0228905e5300c5a7 */ /* 0x000ea4000808007f */
[----:B--2---:R-:W-:Y:S05]  /*2a700*/  @!P4 BRA `(.L_x_1607) ;  /* 0xfffffffc00f0c947 */ /* 0x004fea000383ffff */
[----:B------:R-:W-:Y:S05]  /*2a710*/  BRA `(.L_x_1983) ;  /* 0xfffffd8c00b87947 */ /* 0x000fea000383ffff */
.L_x_1608:
[----:B------:R-:W-:Y:S01]  /*2a720*/  BSSY B1, `(.L_x_1984) ;  /* 0x0000008000017945 */ /* 0x000fe20003800000 */
[----:B0-----:R-:W-:Y:S02]  /*2a730*/  IMAD.MOV.U32 R13, RZ, RZ, R14 ;  /* 0x000000ffff0d7224 */ /* 0x001fe400078e000e */
[----:B------:R-:W-:Y:S02]  /*2a740*/  IMAD.MOV.U32 R12, RZ, RZ, RZ ;  /* 0x000000ffff0c7224 */ /* 0x000fe400078e00ff */
[----:B------:R-:W-:Y:S02]  /*2a750*/  IMAD.MOV.U32 R11, RZ, RZ, 0x1e1f ;  /* 0x00001e1fff0b7424 */ /* 0x000fe400078e00ff */
[----:B------:R-:W-:-:S07]  /*2a760*/  IMAD.MOV.U32 R15, RZ, RZ, -0x1 ;  /* 0xffffffffff0f7424 */ /* 0x000fce00078e00ff */
[----:B-1----:R-:W-:Y:S05]  /*2a770*/  WARPSYNC.COLLECTIVE R15, `(.L_x_1985) ;  /* 0x000000000f087348 */ /* 0x002fea0003c00000 */
[----:B------:R0:W2:Y:S02]  /*2a780*/  SHFL.IDX P6, R14, R13, R12, R11 ;  /* 0x0000000c0d0e7389 */ /* 0x0000a400000c000b */
[----:B012---:R-:W-:Y:S01]  /*2a790*/  ENDCOLLECTIVE ;  /* 0x000000000000791b */ /* 0x007fe20003800000 */
.L_x_1985:
[----:B------:R-:W-:Y:S05]  /*2a7a0*/  BSYNC B1 ;  /* 0x0000000000017941 */ /* 0x000fea0003800000 */
.L_x_1984:
[----:B------:R-:W-:Y:S02]  /*2a7b0*/  IMAD.MOV.U32 R13, RZ, RZ, R98 ;  /* 0x000000ffff0d7224 */ /* 0x000fe400078e0062 */
[----:B------:R-:W-:Y:S02]  /*2a7c0*/  IMAD.MOV.U32 R12, RZ, RZ, RZ ;  /* 0x000000ffff0c7224 */ /* 0x000fe400078e00ff */
[----:B------:R-:W-:Y:S02]  /*2a7d0*/  IMAD.MOV.U32 R11, RZ, RZ, 0x1e1f ;  /* 0x00001e1fff0b7424 */ /* 0x000fe400078e00ff */
[----:B------:R-:W-:Y:S02]  /*2a7e0*/  IMAD.MOV.U32 R15, RZ, RZ, -0x1 ;  /* 0xffffffffff0f7424 */ /* 0x000fe400078e00ff */
[----:B------:R-:W-:-:S07]  /*2a7f0*/  IMAD.MOV.U32 R99, RZ, RZ, R14 ;  /* 0x000000ffff637224 */ /* 0x000fce00078e000e */
[----:B------:R-:W-:Y:S05]  /*2a800*/  WARPSYNC.COLLECTIVE R15, `(.L_x_1986) ;  /* 0x000000000f087348 */ /* 0x000fea0003c00000 */
[----:B------:R0:W1:Y:S02]  /*2a810*/  SHFL.IDX P6, R14, R13, R12, R11 ;  /* 0x0000000c0d0e7389 */ /* 0x00006400000c000b */
[----:B01----:R-:W-:Y:S01]  /*2a820*/  ENDCOLLECTIVE ;  /* 0x000000000000791b */ /* 0x003fe20003800000 */
.L_x_1986:
[----:B------:R-:W-:Y:S01]  /*2a830*/  IMAD.MOV.U32 R98, RZ, RZ, R14 ;  /* 0x000000ffff627224 */ /* 0x000fe200078e000e */
[----:B------:R-:W-:Y:S06]  /*2a840*/  BRA `(.L_x_1987) ;  /* 0xfffffd8c00807947 */ /* 0x000fec000383ffff */
.L_x_1636:
[----:B-1----:R1:W2:Y:S02]  /*2a850*/  SYNCS.PHASECHK.TRANS64.TRYWAIT P4, [R83+URZ+0x22890], R94 ;  /* 0x0228905e530075a7 */ /* 0x0022a4000808017f */
[----:B--2---:R-:W-:Y:S05]  /*2a860*/  @!P4 NANOSLEEP.SYNCS 0x989680 ;  /* 0x009896800000c95d */ /* 0x004fea0003900000 */
[----:B------:R-:W2:Y:S02]  /*2a870*/  @!P4 SYNCS.PHASECHK.TRANS64 P4, [R83+URZ+0x22890], R94 ;  /* 0x0228905e5300c5a7 */ /* 0x000ea4000808007f */
[----:B--2---:R-:W-:Y:S05]  /*2a880*/  @!P4 BRA `(.L_x_1636) ;  /* 0xfffffffc00f0c947 */ /* 0x004fea000383ffff */
[----:B------:R-:W-:Y:S05]  /*2a890*/  BRA `(.L_x_1988) ;  /* 0xfffffdbc00407947 */ /* 0x000fea000383ffff */
.L_x_1637:
        /* <DEDUP_REMOVED lines=8> */
.L_x_1990:
[----:B------:R-:W-:Y:S05]  /*2a920*/  BSYNC B1 ;  /* 0x0000000000017941 */ /* 0x000fea0003800000 */
.L_x_1989:
        /* <DEDUP_REMOVED lines=8> */
.L_x_1991:
[----:B------:R-:W-:Y:S01]  /*2a9b0*/  IMAD.MOV.U32 R101, RZ, RZ, R14 ;  /* 0x000000ffff657224 */ /* 0x000fe200078e000e */
[----:B------:R-:W-:Y:S06]  /*2a9c0*/  BRA `(.L_x_1992) ;  /* 0xfffffdbc00087947 */ /* 0x000fec000383ffff */
.L_x_1650:
[----:B0-----:R0:W1:Y:S02]  /*2a9d0*/  SYNCS.PHASECHK.TRANS64.TRYWAIT P2, [R83+URZ+0x22890], R94 ;  /* 0x0228905e530075a7 */ /* 0x001064000804017f */
[----:B-1----:R-:W-:Y:S05]  /*2a9e0*/  @!P2 NANOSLEEP.SYNCS 0x989680 ;  /* 0x009896800000a95d */ /* 0x002fea0003900000 */
[----:B------:R-:W1:Y:S02]  /*2a9f0*/  @!P2 SYNCS.PHASECHK.TRANS64 P2, [R83+URZ+0x22890], R94 ;  /* 0x0228905e5300a5a7 */ /* 0x000e64000804007f */
[----:B-1----:R-:W-:Y:S05]  /*2aa00*/  @!P2 BRA `(.L_x_1650) ;  /* 0xfffffffc00f0a947 */ /* 0x002fea000383ffff */
[----:B------:R-:W-:Y:S05]  /*2aa10*/  BRA `(.L_x_1993) ;  /* 0xfffffde8009c7947 */ /* 0x000fea000383ffff */
.L_x_1651:
[----:B------:R-:W-:Y:S01]  /*2aa20*/  BSSY B1, `(.L_x_1994) ;  /* 0x0000007000017945 */ /* 0x000fe20003800000 */
[----:B------:R-:W-:Y:S02]  /*2aa30*/  IMAD.MOV.U32 R12, RZ, RZ, RZ ;  /* 0x000000ffff0c7224 */ /* 0x000fe400078e00ff */
[----:B------:R-:W-:Y:S02]  /*2aa40*/  IMAD.MOV.U32 R11, RZ, RZ, 0x1e1f ;  /* 0x00001e1fff0b7424 */ /* 0x000fe400078e00ff */
[----:B------:R-:W-:-:S07]  /*2aa50*/  IMAD.MOV.U32 R15, RZ, RZ, -0x1 ;  /* 0xffffffffff0f7424 */ /* 0x000fce00078e00ff */
[----:B0-----:R-:W-:Y:S05]  /*2aa60*/  WARPSYNC.COLLECTIVE R15, `(.L_x_1995) ;  /* 0x000000000f087348 */ /* 0x001fea0003c00000 */
[----:B------:R1:W2:Y:S02]  /*2aa70*/  SHFL.IDX P6, R14, R13, R12, R11 ;  /* 0x0000000c0d0e7389 */ /* 0x0002a400000c000b */
[----:B012---:R-:W-:Y:S01]  /*2aa80*/  ENDCOLLECTIVE ;  /* 0x000000000000791b */ /* 0x007fe20003800000 */
.L_x_1995:
[----:B------:R-:W-:Y:S05]  /*2aa90*/  BSYNC B1 ;  /* 0x0000000000017941 */ /* 0x000fea0003800000 */
.L_x_1994:
        /* <DEDUP_REMOVED lines=8> */
.L_x_1996:
[----:B------:R-:W-:Y:S05]  /*2ab20*/  BRA `(.L_x_1997) ;  /* 0xfffffde800bc7947 */ /* 0x000fea000383ffff */
.L_x_1655:
[----:B0-----:R0:W2:Y:S02]  /*2ab30*/  SYNCS.PHASECHK.TRANS64.TRYWAIT P1, [R83+URZ+0x228b0], R94 ;  /* 0x0228b05e530075a7 */ /* 0x0010a4000802017f */
[----:B--2---:R-:W-:Y:S05]  /*2ab40*/  @!P1 NANOSLEEP.SYNCS 0x989680 ;  /* 0x009896800000995d */ /* 0x004fea0003900000 */
[----:B------:R-:W2:Y:S02]  /*2ab50*/  @!P1 SYNCS.PHASECHK.TRANS64 P1, [R83+URZ+0x228b0], R94 ;  /* 0x0228b05e530095a7 */ /* 0x000ea4000802007f */
[----:B--2---:R-:W-:Y:S05]  /*2ab60*/  @!P1 BRA `(.L_x_1655) ;  /* 0xfffffffc00f09947 */ /* 0x004fea000383ffff */
[----:B------:R-:W-:Y:S05]  /*2ab70*/  BRA `(.L_x_1998) ;  /* 0xfffffdec00847947 */ /* 0x000fea000383ffff */
.L_x_1675:
[----:B------:R-:W0:Y:S01]  /*2ab80*/  S2R R3, SR_TID.X ;  /* 0x0000000000037919 */ /* 0x000e220000002100 */
[----:B------:R-:W-:Y:S01]  /*2ab90*/  BSSY B0, `(.L_x_1999) ;  /* 0x000000c000007945 */ /* 0x000fe20003800000 */
[----:B------:R-:W-:Y:S02]  /*2aba0*/  IMAD.MOV.U32 R12, RZ, RZ, RZ ;  /* 0x000000ffff0c7224 */ /* 0x000fe400078e00ff */
[----:B------:R-:W-:Y:S02]  /*2abb0*/  IMAD.MOV.U32 R11, RZ, RZ, 0x1f ;  /* 0x0000001fff0b7424 */ /* 0x000fe400078e00ff */
        /* <DEDUP_REMOVED lines=9> */
.L_x_2000:
[----:B------:R-:W-:Y:S05]  /*2ac50*/  BSYNC B0 ;  /* 0x0000000000007941 */ /* 0x000fea0003800000 */
.L_x_1999:
[----:B------:R-:W-:Y:S01]  /*2ac60*/  IMAD.MOV.U32 R184, RZ, RZ, R14 ;  /* 0x000000ffffb87224 */ /* 0x000fe200078e000e */
[----:B------:R-:W-:Y:S06]  /*2ac70*/  BRA `(.L_x_2001) ;  /* 0xfffffdfc00d87947 */ /* 0x000fec000383ffff */
.L_x_1685:
[----:B------:R-:W-:Y:S01]  /*2ac80*/  BSSY B1, `(.L_x_2002) ;  /* 0x0000007000017945 */ /* 0x000fe20003800000 */
[----:B------:R-:W-:Y:S02]  /*2ac90*/  IMAD.MOV.U32 R12, RZ, RZ, RZ ;  /* 0x000000ffff0c7224 */ /* 0x000fe400078e00ff */
[----:B------:R-:W-:Y:S02]  /*2aca0*/  IMAD.MOV.U32 R11, RZ, RZ, 0x1e1f ;  /* 0x00001e1fff0b7424 */ /* 0x000fe400078e00ff */
[----:B------:R-:W-:-:S07]  /*2acb0*/  IMAD.MOV.U32 R15, RZ, RZ, -0x1 ;  /* 0xffffffffff0f7424 */ /* 0x000fce00078e00ff */
[----:B------:R-:W-:Y:S05]  /*2acc0*/  WARPSYNC.COLLECTIVE R15, `(.L_x_2003) ;  /* 0x000000000f087348 */ /* 0x000fea0003c00000 */
[----:B------:R0:W1:Y:S02]  /*2acd0*/  SHFL.IDX P6, R14, R13, R12, R11 ;  /* 0x0000000c0d0e7389 */ /* 0x00006400000c000b */
[----:B01----:R-:W-:Y:S01]  /*2ace0*/  ENDCOLLECTIVE ;  /* 0x000000000000791b */ /* 0x003fe20003800000 */
.L_x_2003:
[----:B------:R-:W-:Y:S05]  /*2acf0*/  BSYNC B1 ;  /* 0x0000000000017941 */ /* 0x000fea0003800000 */
.L_x_2002:
        /* <DEDUP_REMOVED lines=8> */
.L_x_2004:
[----:B------:R-:W-:Y:S02]  /*2ad80*/  IMAD.MOV.U32 R13, RZ, RZ, R3 ;  /* 0x000000ffff0d7224 */ /* 0x000fe400078e0003 */
[----:B------:R-:W-:-:S07]  /*2ad90*/  IMAD.MOV.U32 R6, RZ, RZ, R14 ;  /* 0x000000ffff067224 */ /* 0x000fce00078e000e */
[----:B------:R-:W-:Y:S05]  /*2ada0*/  WARPSYNC.COLLECTIVE R15, `(.L_x_2005) ;  /* 0x000000000f087348 */ /* 0x000fea0003c00000 */
[----:B------:R0:W1:Y:S02]  /*2adb0*/  SHFL.IDX P6, R14, R13, R12, R11 ;  /* 0x0000000c0d0e7389 */ /* 0x00006400000c000b */
[----:B01----:R-:W-:Y:S01]  /*2adc0*/  ENDCOLLECTIVE ;  /* 0x000000000000791b */ /* 0x003fe20003800000 */
.L_x_2005:
[----:B------:R-:W-:Y:S02]  /*2add0*/  IMAD.MOV.U32 R13, RZ, RZ, R38 ;  /* 0x000000ffff0d7224 */ /* 0x000fe400078e0026 */
[----:B------:R-:W-:-:S07]  /*2ade0*/  IMAD.MOV.U32 R3, RZ, RZ, R14 ;  /* 0x000000ffff037224 */ /* 0x000fce00078e000e */
[----:B------:R-:W-:Y:S05]  /*2adf0*/  WARPSYNC.COLLECTIVE R15, `(.L_x_2006) ;  /* 0x000000000f087348 */ /* 0x000fea0003c00000 */
[----:B------:R0:W1:Y:S02]  /*2ae00*/  SHFL.IDX P6, R14, R13, R12, R11 ;  /* 0x0000000c0d0e7389 */ /* 0x00006400000c000b */
[----:B01----:R-:W-:Y:S01]  /*2ae10*/  ENDCOLLECTIVE ;  /* 0x000000000000791b */ /* 0x003fe20003800000 */
.L_x_2006:
[----:B------:R-:W-:Y:S01]  /*2ae20*/  IMAD.MOV.U32 R38, RZ, RZ, R14 ;  /* 0x000000ffff267224 */ /* 0x000fe200078e000e */
[----:B------:R-:W-:Y:S06]  /*2ae30*/  BRA `(.L_x_2007) ;  /* 0xfffffe0400247947 */ /* 0x000fec000383ffff */
.L_x_1689:
[----:B0-----:R0:W2:Y:S02]  /*2ae40*/  SYNCS.PHASECHK.TRANS64.TRYWAIT P0, [R16+URZ+0x22800], R5 ;  /* 0x02280005100075a7 */ /* 0x0010a4000800017f */
[----:B--2---:R-:W-:Y:S05]  /*2ae50*/  @!P0 NANOSLEEP.SYNCS 0x989680 ;  /* 0x009896800000895d */ /* 0x004fea0003900000 */
[----:B------:R-:W2:Y:S02]  /*2ae60*/  @!P0 SYNCS.PHASECHK.TRANS64 P0, [R16+URZ+0x22800], R5 ;  /* 0x02280005100085a7 */ /* 0x000ea4000800007f */
[----:B--2---:R-:W-:Y:S05]  /*2ae70*/  @!P0 BRA `(.L_x_1689) ;  /* 0xfffffffc00f08947 */ /* 0x004fea000383ffff */
[----:B------:R-:W-:Y:S05]  /*2ae80*/  BRA `(.L_x_2008) ;  /* 0xfffffe0800707947 */ /* 0x000fea000383ffff */
.L_x_1701:
[----:B------:R-:W-:Y:S01]  /*2ae90*/  BSSY B1, `(.L_x_2009) ;  /* 0x0000007000017945 */ /* 0x000fe20003800000 */
[----:B------:R-:W-:Y:S02]  /*2aea0*/  IMAD.MOV.U32 R12, RZ, RZ, RZ ;  /* 0x000000ffff0c7224 */ /* 0x000fe400078e00ff */
[----:B------:R-:W-:Y:S02]  /*2aeb0*/  IMAD.MOV.U32 R11, RZ, RZ, 0x1e1f ;  /* 0x00001e1fff0b7424 */ /* 0x000fe400078e00ff */
[----:B------:R-:W-:-:S07]  /*2aec0*/  IMAD.MOV.U32 R15, RZ, RZ, -0x1 ;  /* 0xffffffffff0f7424 */ /* 0x000fce00078e00ff */
[----:B------:R-:W-:Y:S05]  /*2aed0*/  WARPSYNC.COLLECTIVE R15, `(.L_x_2010) ;  /* 0x000000000f087348 */ /* 0x000fea0003c00000 */
[----:B------:R0:W1:Y:S02]  /*2aee0*/  SHFL.IDX P6, R14, R13, R12, R11 ;  /* 0x0000000c0d0e7389 */ /* 0x00006400000c000b */
[----:B01----:R-:W-:Y:S01]  /*2aef0*/  ENDCOLLECTIVE ;  /* 0x000000000000791b */ /* 0x003fe20003800000 */
.L_x_2010:
[----:B------:R-:W-:Y:S05]  /*2af00*/  BSYNC B1 ;  /* 0x0000000000017941 */ /* 0x000fea0003800000 */
.L_x_2009:
        /* <DEDUP_REMOVED lines=8> */
.L_x_2011:
[----:B------:R-:W-:Y:S02]  /*2af90*/  IMAD.MOV.U32 R13, RZ, RZ, R3 ;  /* 0x000000ffff0d7224 */ /* 0x000fe400078e0003 */
[----:B------:R-:W-:-:S07]  /*2afa0*/  IMAD.MOV.U32 R37, RZ, RZ, R14 ;  /* 0x000000ffff257224 */ /* 0x000fce00078e000e */
[----:B------:R-:W-:Y:S05]  /*2afb0*/  WARPSYNC.COLLECTIVE R15, `(.L_x_2012) ;  /* 0x000000000f087348 */ /* 0x000fea0003c00000 */
[----:B------:R0:W1:Y:S02]  /*2afc0*/  SHFL.IDX P6, R14, R13, R12, R11 ;  /* 0x0000000c0d0e7389 */ /* 0x00006400000c000b */
[----:B01----:R-:W-:Y:S01]  /*2afd0*/  ENDCOLLECTIVE ;  /* 0x000000000000791b */ /* 0x003fe20003800000 */
.L_x_2012:
[----:B------:R-:W-:Y:S02]  /*2afe0*/  IMAD.MOV.U32 R13, RZ, RZ, R39 ;  /* 0x000000ffff0d7224 */ /* 0x000fe400078e0027 */
[----:B------:R-:W-:-:S07]  /*2aff0*/  IMAD.MOV.U32 R3, RZ, RZ, R14 ;  /* 0x000000ffff037224 */ /* 0x000fce00078e000e */
[----:B------:R-:W-:Y:S05]  /*2b000*/  WARPSYNC.COLLECTIVE R15, `(.L_x_2013) ;  /* 0x000000000f087348 */ /* 0x000fea0003c00000 */
[----:B------:R0:W1:Y:S02]  /*2b010*/  SHFL.IDX P6, R14, R13, R12, R11 ;  /* 0x0000000c0d0e7389 */ /* 0x00006400000c000b */
[----:B01----:R-:W-:Y:S01]  /*2b020*/  ENDCOLLECTIVE ;  /* 0x000000000000791b */ /* 0x003fe20003800000 */
.L_x_2013:
[----:B------:R-:W-:Y:S01]  /*2b030*/  IMAD.MOV.U32 R39, RZ, RZ, R14 ;  /* 0x000000ffff277224 */ /* 0x000fe200078e000e */
[----:B------:R-:W-:Y:S06]  /*2b040*/  BRA `(.L_x_2014) ;  /* 0xfffffe38002c7947 */ /* 0x000fec000383ffff */
.L_x_1705:
[----:B0-----:R0:W3:Y:S02]  /*2b050*/  SYNCS.PHASECHK.TRANS64.TRYWAIT P0, [R16+URZ+0x22800], R21 ;  /* 0x02280015100075a7 */ /* 0x0010e4000800017f */
[----:B---3--:R-:W-:Y:S05]  /*2b060*/  @!P0 NANOSLEEP.SYNCS 0x989680 ;  /* 0x009896800000895d */ /* 0x008fea0003900000 */
[----:B------:R-:W3:Y:S02]  /*2b070*/  @!P0 SYNCS.PHASECHK.TRANS64 P0, [R16+URZ+0x22800], R21 ;  /* 0x02280015100085a7 */ /* 0x000ee4000800007f */
[----:B---3--:R-:W-:Y:S05]  /*2b080*/  @!P0 BRA `(.L_x_1705) ;  /* 0xfffffffc00f08947 */ /* 0x008fea000383ffff */
[----:B------:R-:W-:Y:S05]  /*2b090*/  BRA `(.L_x_2015) ;  /* 0xfffffe3c00287947 */ /* 0x000fea000383ffff */
.L_x_1713:
[----:B-1----:R1:W3:Y:S02]  /*2b0a0*/  SYNCS.PHASECHK.TRANS64.TRYWAIT P1, [R3+URZ+0x22830], R0 ;  /* 0x02283000030075a7 */ /* 0x0022e4000802017f */
[----:B---3--:R-:W-:Y:S05]  /*2b0b0*/  @!P1 NANOSLEEP.SYNCS 0x989680 ;  /* 0x009896800000995d */ /* 0x008fea0003900000 */
[----:B------:R-:W3:Y:S02]  /*2b0c0*/  @!P1 SYNCS.PHASECHK.TRANS64 P1, [R3+URZ+0x22830], R0 ;  /* 0x02283000030095a7 */ /* 0x000ee4000802007f */
[----:B---3--:R-:W-:Y:S05]  /*2b0d0*/  @!P1 BRA `(.L_x_1713) ;  /* 0xfffffffc00f09947 */ /* 0x008fea000383ffff */
[----:B------:R-:W-:Y:S05]  /*2b0e0*/  BRA `(.L_x_1712) ;  /* 0xfffffe6c00587947 */ /* 0x000fea000383ffff */
.L_x_1732:
[----:B-1----:R1:W2:Y:S02]  /*2b0f0*/  SYNCS.PHASECHK.TRANS64.TRYWAIT P2, [R9+URZ+0x22830], R8 ;  /* 0x02283008090075a7 */ /* 0x0022a4000804017f */
[----:B--2---:R-:W-:Y:S05]  /*2b100*/  @!P2 NANOSLEEP.SYNCS 0x989680 ;  /* 0x009896800000a95d */ /* 0x004fea0003900000 */
[----:B------:R-:W2:Y:S02]  /*2b110*/  @!P2 SYNCS.PHASECHK.TRANS64 P2, [R9+URZ+0x22830], R8 ;  /* 0x022830080900a5a7 */ /* 0x000ea4000804007f */
[----:B--2---:R-:W-:Y:S05]  /*2b120*/  @!P2 BRA `(.L_x_1732) ;  /* 0xfffffffc00f0a947 */ /* 0x004fea000383ffff */
[----:B------:R-:W-:Y:S05]  /*2b130*/  BRA `(.L_x_1731) ;  /* 0xfffffea0005c7947 */ /* 0x000fea000383ffff */
.L_x_1736:
[----:B-1----:R1:W2:Y:S02]  /*2b140*/  SYNCS.PHASECHK.TRANS64.TRYWAIT P1, [R9+URZ+0x22850], R8 ;  /* 0x02285008090075a7 */ /* 0x0022a4000802017f */
[----:B--2---:R-:W-:Y:S05]  /*2b150*/  @!P1 NANOSLEEP.SYNCS 0x989680 ;  /* 0x009896800000995d */ /* 0x004fea0003900000 */
[----:B------:R-:W2:Y:S02]  /*2b160*/  @!P1 SYNCS.PHASECHK.TRANS64 P1, [R9+URZ+0x22850], R8 ;  /* 0x02285008090095a7 */ /* 0x000ea4000802007f */
[----:B--2---:R-:W-:Y:S05]  /*2b170*/  @!P1 BRA `(.L_x_1736) ;  /* 0xfffffffc00f09947 */ /* 0x004fea000383ffff */
[----:B------:R-:W-:Y:S05]  /*2b180*/  BRA `(.L_x_1733) ;  /* 0xfffffea4002c7947 */ /* 0x000fea000383ffff */
.L_x_1757:
[----:B-1----:R1:W2:Y:S02]  /*2b190*/  SYNCS.PHASECHK.TRANS64.TRYWAIT P2, [R3+URZ+0x22830], R8 ;  /* 0x02283008030075a7 */ /* 0x0022a4000804017f */
[----:B--2---:R-:W-:Y:S05]  /*2b1a0*/  @!P2 NANOSLEEP.SYNCS 0x989680 ;  /* 0x009896800000a95d */ /* 0x004fea0003900000 */
[----:B------:R-:W2:Y:S02]  /*2b1b0*/  @!P2 SYNCS.PHASECHK.TRANS64 P2, [R3+URZ+0x22830], R8 ;  /* 0x022830080300a5a7 */ /* 0x000ea4000804007f */
[----:B--2---:R-:W-:Y:S05]  /*2b1c0*/  @!P2 BRA `(.L_x_1757) ;  /* 0xfffffffc00f0a947 */ /* 0x004fea000383ffff */
[----:B------:R-:W-:Y:S05]  /*2b1d0*/  BRA `(.L_x_1756) ;  /* 0xfffffed400147947 */ /* 0x000fea000383ffff */
.L_x_1761:
[----:B-1----:R1:W2:Y:S02]  /*2b1e0*/  SYNCS.PHASECHK.TRANS64.TRYWAIT P1, [R5+URZ+0x22850], R3 ;  /* 0x02285003050075a7 */ /* 0x0022a4000802017f */
[----:B--2---:R-:W-:Y:S05]  /*2b1f0*/  @!P1 NANOSLEEP.SYNCS 0x989680 ;  /* 0x009896800000995d */ /* 0x004fea0003900000 */
[----:B------:R-:W2:Y:S02]  /*2b200*/  @!P1 SYNCS.PHASECHK.TRANS64 P1, [R5+URZ+0x22850], R3 ;  /* 0x02285003050095a7 */ /* 0x000ea4000802007f */
[----:B--2---:R-:W-:Y:S05]  /*2b210*/  @!P1 BRA `(.L_x_1761) ;  /* 0xfffffffc00f09947 */ /* 0x004fea000383ffff */
[----:B------:R-:W-:Y:S05]  /*2b220*/  BRA `(.L_x_1758) ;  /* 0xfffffed400f07947 */ /* 0x000fea000383ffff */
.L_x_1770:
[----:B-1----:R1:W2:Y:S02]  /*2b230*/  SYNCS.PHASECHK.TRANS64.TRYWAIT P2, [R3+URZ+0x22830], R8 ;  /* 0x02283008030075a7 */ /* 0x0022a4000804017f */
[----:B--2---:R-:W-:Y:S05]  /*2b240*/  @!P2 NANOSLEEP.SYNCS 0x989680 ;  /* 0x009896800000a95d */ /* 0x004fea0003900000 */
[----:B------:R-:W2:Y:S02]  /*2b250*/  @!P2 SYNCS.PHASECHK.TRANS64 P2, [R3+URZ+0x22830], R8 ;  /* 0x022830080300a5a7 */ /* 0x000ea4000804007f */
[----:B--2---:R-:W-:Y:S05]  /*2b260*/  @!P2 BRA `(.L_x_1770) ;  /* 0xfffffffc00f0a947 */ /* 0x004fea000383ffff */
[----:B------:R-:W-:Y:S05]  /*2b270*/  BRA `(.L_x_1769) ;  /* 0xfffffef000ec7947 */ /* 0x000fea000383ffff */
.L_x_1774:
[----:B-1----:R1:W2:Y:S02]  /*2b280*/  SYNCS.PHASECHK.TRANS64.TRYWAIT P1, [R5+URZ+0x22850], R3 ;  /* 0x02285003050075a7 */ /* 0x0022a4000802017f */
[----:B--2---:R-:W-:Y:S05]  /*2b290*/  @!P1 NANOSLEEP.SYNCS 0x989680 ;  /* 0x009896800000995d */ /* 0x004fea0003900000 */
[----:B------:R-:W2:Y:S02]  /*2b2a0*/  @!P1 SYNCS.PHASECHK.TRANS64 P1, [R5+URZ+0x22850], R3 ;  /* 0x02285003050095a7 */ /* 0x000ea4000802007f */
[----:B--2---:R-:W-:Y:S05]  /*2b2b0*/  @!P1 BRA `(.L_x_1774) ;  /* 0xfffffffc00f09947 */ /* 0x004fea000383ffff */
[----:B------:R-:W-:Y:S05]  /*2b2c0*/  BRA `(.L_x_1771) ;  /* 0xfffffef400c87947 */ /* 0x000fea000383ffff */
.L_x_1789:
[----:B-1----:R1:W2:Y:S02]  /*2b2d0*/  SYNCS.PHASECHK.TRANS64.TRYWAIT P1, [R14+URZ+0x22850], R7 ;  /* 0x022850070e0075a7 */ /* 0x0022a4000802017f */
[----:B--2---:R-:W-:Y:S05]  /*2b2e0*/  @!P1 NANOSLEEP.SYNCS 0x989680 ;  /* 0x009896800000995d */ /* 0x004fea0003900000 */
[----:B------:R-:W2:Y:S02]  /*2b2f0*/  @!P1 SYNCS.PHASECHK.TRANS64 P1, [R14+URZ+0x22850], R7 ;  /* 0x022850070e0095a7 */ /* 0x000ea4000802007f */
[----:B--2---:R-:W-:Y:S05]  /*2b300*/  @!P1 BRA `(.L_x_1789) ;  /* 0xfffffffc00f09947 */ /* 0x004fea000383ffff */
[----:B------:R-:W-:Y:S05]  /*2b310*/  BRA `(.L_x_1788) ;  /* 0xffffff2000d87947 */ /* 0x000fea000383ffff */
.L_x_1793:
[----:B------:R-:W-:Y:S01]  /*2b320*/  SEL R73, R43, R12, P0 ;  /* 0x0000000c2b497207 */ /* 0x000fe20000000000 */
[----:B------:R-:W-:Y:S01]  /*2b330*/  IMAD.MOV.U32 R11, RZ, RZ, 0x1c1f ;  /* 0x00001c1fff0b7424 */ /* 0x000fe200078e00ff */
[----:B------:R-:W-:Y:S01]  /*2b340*/  SEL R20, R12, R43, P0 ;  /* 0x0000002b0c147207 */ /* 0x000fe20000000000 */
[----:B------:R-:W-:Y:S01]  /*2b350*/  IMAD.MOV.U32 R12, RZ, RZ, R4 ;  /* 0x000000ffff0c7224 */ /* 0x000fe200078e0004 */
[----:B------:R-:W-:Y:S01]  /*2b360*/  LOP3.LUT R25, R4, 0x2, RZ, 0x3c, !PT ;  /* 0x0000000204197812 */ /* 0x000fe200078e3cff */
[----:B------:R-:W-:Y:S01]  /*2b370*/  IMAD.MOV.U32 R15, RZ, RZ, -0x1 ;  /* 0xffffffffff0f7424 */ /* 0x000fe200078e00ff */
[----:B------:R-:W-:Y:S02]  /*2b380*/  SEL R47, R96, R97, P0 ;  /* 0x00000061602f7207 */ /* 0x000fe40000000000 */
[----:B------:R-:W-:-:S07]  /*2b390*/  SEL R10, R97, R96, P0 ;  /* 0x00000060610a7207 */ /* 0x000fce0000000000 */
[----:B-12---:R-:W-:Y:S05]  /*2b3a0*/  WARPSYNC.COLLECTIVE R15, `(.L_x_2016) ;  /* 0x000000000f087348 */ /* 0x006fea0003c00000 */
[----:B------:R0:W3:Y:S02]  /*2b3b0*/  SHFL.IDX P6, R14, R13, R12, R11 ;  /* 0x0000000c0d0e7389 */ /* 0x0000e400000c000b */
[----:B0123--:R-:W-:Y:S01]  /*2b3c0*/  ENDCOLLECTIVE ;  /* 0x000000000000791b */ /* 0x00ffe20003800000 */
.L_x_2016:
        /* <DEDUP_REMOVED lines=18> */
.L_x_2017:
        /* <DEDUP_REMOVED lines=19> */
.L_x_2018:
        /* <DEDUP_REMOVED lines=18> */
.L_x_2019:
        /* <DEDUP_REMOVED lines=19> */
.L_x_2020:
        /* <DEDUP_REMOVED lines=9> */
[----:B------:R-:W-:-:S07]  /*2b900*/  IMAD.MOV.U32 R108, RZ, RZ, R14 ;  /* 0x000000ffff6c7224 */ /* 0x000fce00078e000e */
[----:B------:R-:W-:Y:S05]  /*2b910*/  WARPSYNC.COLLECTIVE R15, `(.L_x_2021) ;  /* 0x000000000f087348 */ /* 0x000fea0003c00000 */
[----:B------:R0:W1:Y:S02]  /*2b920*/  SHFL.IDX P6, R14, R13, R12, R11 ;  /* 0x0000000c0d0e7389 */ /* 0x00006400000c000b */
[----:B01----:R-:W-:Y:S01]  /*2b930*/  ENDCOLLECTIVE ;  /* 0x000000000000791b */ /* 0x003fe20003800000 */
.L_x_2021:
[----:B------:R-:W-:Y:S02]  /*2b940*/  IMAD.MOV.U32 R13, RZ, RZ, R20 ;  /* 0x000000ffff0d7224 */ /* 0x000fe400078e0014 */
[----:B------:R-:W-:Y:S02]  /*2b950*/  IMAD.MOV.U32 R12, RZ, RZ, R25 ;  /* 0x000000ffff0c7224 */ /* 0x000fe400078e0019 */
[----:B------:R-:W-:-:S07]  /*2b960*/  IMAD.MOV.U32 R78, RZ, RZ, R14 ;  /* 0x000000ffff4e7224 */ /* 0x000fce00078e000e */
[----:B------:R-:W-:Y:S05]  /*2b970*/  WARPSYNC.COLLECTIVE R15, `(.L_x_2022) ;  /* 0x000000000f087348 */ /* 0x000fea0003c00000 */
[----:B------:R0:W1:Y:S02]  /*2b980*/  SHFL.IDX P6, R14, R13, R12, R11 ;  /* 0x0000000c0d0e7389 */ /* 0x00006400000c000b */
[----:B01----:R-:W-:Y:S01]  /*2b990*/  ENDCOLLECTIVE ;  /* 0x000000000000791b */ /* 0x003fe20003800000 */
.L_x_2022:
[----:B------:R-:W-:Y:S02]  /*2b9a0*/  IMAD.MOV.U32 R13, RZ, RZ, R10 ;  /* 0x000000ffff0d7224 */ /* 0x000fe400078e000a */
[----:B------:R-:W-:-:S07]  /*2b9b0*/  IMAD.MOV.U32 R20, RZ, RZ, R14 ;  /* 0x000000ffff147224 */ /* 0x000fce00078e000e */
[----:B------:R-:W-:Y:S05]  /*2b9c0*/  WARPSYNC.COLLECTIVE R15, `(.L_x_2023) ;  /* 0x000000000f087348 */ /* 0x000fea0003c00000 */
[----:B------:R0:W1:Y:S02]  /*2b9d0*/  SHFL.IDX P6, R14, R13, R12, R11 ;  /* 0x0000000c0d0e7389 */ /* 0x00006400000c000b */
[----:B01----:R-:W-:Y:S01]  /*2b9e0*/  ENDCOLLECTIVE ;  /* 0x000000000000791b */ /* 0x003fe20003800000 */
.L_x_2023:
[----:B------:R-:W-:Y:S01]  /*2b9f0*/  SEL R93, R108, R20, P0 ;  /* 0x000000146c5d7207 */ /* 0x000fe20000000000 */
[----:B------:R-:W-:Y:S01]  /*2ba00*/  IMAD.MOV.U32 R13, RZ, RZ, R76 ;  /* 0x000000ffff0d7224 */ /* 0x000fe200078e004c */
[----:B------:R-:W-:Y:S01]  /*2ba10*/  SEL R76, R20, R108, P0 ;  /* 0x0000006c144c7207 */ /* 0x000fe20000000000 */
[----:B------:R-:W-:Y:S02]  /*2ba20*/  IMAD.MOV.U32 R12, RZ, RZ, R4 ;  /* 0x000000ffff0c7224 */ /* 0x000fe400078e0004 */
[----:B------:R-:W-:-:S07]  /*2ba30*/  IMAD.MOV.U32 R10, RZ, RZ, R14 ;  /* 0x000000ffff0a7224 */ /* 0x000fce00078e000e */
[----:B------:R-:W-:Y:S05]  /*2ba40*/  WARPSYNC.COLLECTIVE R15, `(.L_x_2024) ;  /* 0x000000000f087348 */ /* 0x000fea0003c00000 */
[----:B------:R0:W1:Y:S02]  /*2ba50*/  SHFL.IDX P6, R14, R13, R12, R11 ;  /* 0x0000000c0d0e7389 */ /* 0x00006400000c000b */
[----:B01----:R-:W-:Y:S01]  /*2ba60*/  ENDCOLLECTIVE ;  /* 0x000000000000791b */ /* 0x003fe20003800000 */
.L_x_2024:
[----:B------:R-:W-:Y:S01]  /*2ba70*/  SEL R94, R78, R10, P0 ;  /* 0x0000000a4e5e7207 */ /* 0x000fe20000000000 */
[----:B------:R-:W-:Y:S02]  /*2ba80*/  IMAD.MOV.U32 R13, RZ, RZ, R70 ;  /* 0x000000ffff0d7224 */ /* 0x000fe400078e0046 */
[----:B------:R-:W-:-:S07]  /*2ba90*/  IMAD.MOV.U32 R47, RZ, RZ, R14 ;  /* 0x000000ffff2f7224 */ /* 0x000fce00078e000e */
[----:B------:R-:W-:Y:S05]  /*2baa0*/  WARPSYNC.COLLECTIVE R15, `(.L_x_2025) ;  /* 0x000000000f087348 */ /* 0x000fea0003c00000 */
[----:B------:R0:W1:Y:S02]  /*2bab0*/  SHFL.IDX P6, R14, R13, R12, R11 ;  /* 0x0000000c0d0e7389 */ /* 0x00006400000c000b */
[----:B01----:R-:W-:Y:S01]  /*2bac0*/  ENDCOLLECTIVE ;  /* 0x000000000000791b */ /* 0x003fe20003800000 */
.L_x_2025:
[----:B------:R-:W-:Y:S02]  /*2bad0*/  IMAD.MOV.U32 R13, RZ, RZ, R33 ;  /* 0x000000ffff0d7224 */ /* 0x000fe400078e0021 */
[----:B------:R-:W-:Y:S02]  /*2bae0*/  IMAD.MOV.U32 R12, RZ, RZ, R25 ;  /* 0x000000ffff0c7224 */ /* 0x000fe400078e0019 */
[----:B------:R-:W-:-:S07]  /*2baf0*/  IMAD.MOV.U32 R3, RZ, RZ, R14 ;  /* 0x000000ffff037224 */ /* 0x000fce00078e000e */
[----:B------:R-:W-:Y:S05]  /*2bb00*/  WARPSYNC.COLLECTIVE R15, `(.L_x_2026) ;  /* 0x000000000f087348 */ /* 0x000fea0003c00000 */
[----:B------:R0:W1:Y:S02]  /*2bb10*/  SHFL.IDX P6, R14, R13, R12, R11 ;  /* 0x0000000c0d0e7389 */ /* 0x00006400000c000b */
[----:B01----:R-:W-:Y:S01]  /*2bb20*/  ENDCOLLECTIVE ;  /* 0x000000000000791b */ /* 0x003fe20003800000 */
.L_x_2026:
[----:B------:R-:W-:Y:S02]  /*2bb30*/  IMAD.MOV.U32 R13, RZ, RZ, R29 ;  /* 0x000000ffff0d7224 */ /* 0x000fe400078e001d */
[----:B------:R-:W-:-:S07]  /*2bb40*/  IMAD.MOV.U32 R0, RZ, RZ, R14 ;  /* 0x000000ffff007224 */ /* 0x000fce00078e000e */
[----:B------:R-:W-:Y:S05]  /*2bb50*/  WARPSYNC.COLLECTIVE R15, `(.L_x_2027) ;  /* 0x000000000f087348 */ /* 0x000fea0003c00000 */
[----:B------:R0:W1:Y:S02]  /*2bb60*/  SHFL.IDX P6, R14, R13, R12, R11 ;  /* 0x0000000c0d0e7389 */ /* 0x00006400000c000b */
[----:B01----:R-:W-:Y:S01]  /*2bb70*/  ENDCOLLECTIVE ;  /* 0x000000000000791b */ /* 0x003fe20003800000 */
.L_x_2027:
[----:B------:R-:W-:Y:S01]  /*2bb80*/  IMAD.MOV.U32 R13, RZ, RZ, R77 ;  /* 0x000000ffff0d7224 */ /* 0x000fe200078e004d */
        /* <DEDUP_REMOVED lines=8> */
.L_x_2028:
[----:B------:R-:W-:Y:S02]  /*2bc10*/  SEL R2, R3, R33, P0 ;  /* 0x0000002103027207 */ /* 0x000fe40000000000 */
[----:B------:R-:W-:Y:S01]  /*2bc20*/  SEL R3, R33, R3, P0 ;  /* 0x0000000321037207 */ /* 0x000fe20000000000 */
[----:B------:R-:W-:Y:S02]  /*2bc30*/  IMAD.MOV.U32 R13, RZ, RZ, R72 ;  /* 0x000000ffff0d7224 */ /* 0x000fe400078e0048 */
[----:B------:R-:W-:-:S07]  /*2bc40*/  IMAD.MOV.U32 R96, RZ, RZ, R14 ;  /* 0x000000ffff607224 */ /* 0x000fce00078e000e */
[----:B------:R-:W-:Y:S05]  /*2bc50*/  WARPSYNC.COLLECTIVE R15, `(.L_x_2029) ;  /* 0x000000000f087348 */ /* 0x000fea0003c00000 */
[----:B------:R0:W1:Y:S02]  /*2bc60*/  SHFL.IDX P6, R14, R13, R12, R11 ;  /* 0x0000000c0d0e7389 */ /* 0x00006400000c000b */
[----:B01----:R-:W-:Y:S01]  /*2bc70*/  ENDCOLLECTIVE ;  /* 0x000000000000791b */ /* 0x003fe20003800000 */
.L_x_2029:
[----:B------:R-:W-:Y:S02]  /*2bc80*/  IMAD.MOV.U32 R13, RZ, RZ, R37 ;  /* 0x000000ffff0d7224 */ /* 0x000fe400078e0025 */
[----:B------:R-:W-:Y:S02]  /*2bc90*/  IMAD.MOV.U32 R12, RZ, RZ, R25 ;  /* 0x000000ffff0c7224 */ /* 0x000fe400078e0019 */
[----:B------:R-:W-:-:S07]  /*2bca0*/  IMAD.MOV.U32 R82, RZ, RZ, R14 ;  /* 0x000000ffff527224 */ /* 0x000fce00078e000e */
[----:B------:R-:W-:Y:S05]  /*2bcb0*/  WARPSYNC.COLLECTIVE R15, `(.L_x_2030) ;  /* 0x000000000f087348 */ /* 0x000fea0003c00000 */
[----:B------:R0:W1:Y:S02]  /*2bcc0*/  SHFL.IDX P6, R14, R13, R12, R11 ;  /* 0x0000000c0d0e7389 */ /* 0x00006400000c000b */
[----:B01----:R-:W-:Y:S01]  /*2bcd0*/  ENDCOLLECTIVE ;  /* 0x000000000000791b */ /* 0x003fe20003800000 */
.L_x_2030:
[----:B------:R-:W-:Y:S02]  /*2bce0*/  IMAD.MOV.U32 R13, RZ, RZ, R8 ;  /* 0x000000ffff0d7224 */ /* 0x000fe400078e0008 */
[----:B------:R-:W-:-:S07]  /*2bcf0*/  IMAD.MOV.U32 R29, RZ, RZ, R14 ;  /* 0x000000ffff1d7224 */ /* 0x000fce00078e000e */
[----:B------:R-:W-:Y:S05]  /*2bd00*/  WARPSYNC.COLLECTIVE R15, `(.L_x_2031) ;  /* 0x000000000f087348 */ /* 0x000fea0003c00000 */
[----:B------:R0:W1:Y:S02]  /*2bd10*/  SHFL.IDX P6, R14, R13, R12, R11 ;  /* 0x0000000c0d0e7389 */ /* 0x00006400000c000b */
[----:B01----:R-:W-:Y:S01]  /*2bd20*/  ENDCOLLECTIVE ;  /* 0x000000000000791b */ /* 0x003fe20003800000 */
.L_x_2031:
[----:B------:R-:W-:Y:S01]  /*2bd30*/  SEL R20, R96, R29, P0 ;  /* 0x0000001d60147207 */ /* 0x000fe20000000000 */
[----:B------:R-:W-:Y:S02]  /*2bd40*/  IMAD.MOV.U32 R13, RZ, RZ, R46 ;  /* 0x000000ffff0d7224 */ /* 0x000fe400078e002e */
[----:B------:R-:W-:Y:S02]  /*2bd50*/  IMAD.MOV.U32 R12, RZ, RZ, R4 ;  /* 0x000000ffff0c7224 */ /* 0x000fe400078e0004 */
[----:B------:R-:W-:-:S07]  /*2bd60*/  IMAD.MOV.U32 R37, RZ, RZ, R14 ;  /* 0x000000ffff257224 */ /* 0x000fce00078e000e */
[----:B------:R-:W-:Y:S05]  /*2bd70*/  WARPSYNC.COLLECTIVE R15, `(.L_x_2032) ;  /* 0x000000000f087348 */ /* 0x000fea0003c00000 */
[----:B------:R0:W1:Y:S02]  /*2bd80*/  SHFL.IDX P6, R14, R13, R12, R11 ;  /* 0x0000000c0d0e7389 */ /* 0x00006400000c000b */
[----:B01----:R-:W-:Y:S01]  /*2bd90*/  ENDCOLLECTIVE ;  /* 0x000000000000791b */ /* 0x003fe20003800000 */
.L_x_2032:
[----:B------:R-:W-:Y:S02]  /*2bda0*/  IMAD.MOV.U32 R13, RZ, RZ, R44 ;  /* 0x000000ffff0d7224 */ /* 0x000fe400078e002c */
[----:B------:R-:W-:-:S07]  /*2bdb0*/  IMAD.MOV.U32 R112, RZ, RZ, R14 ;  /* 0x000000ffff707224 */ /* 0x000fce00078e000e */
[----:B------:R-:W-:Y:S05]  /*2bdc0*/  WARPSYNC.COLLECTIVE R15, `(.L_x_2033) ;  /* 0x000000000f087348 */ /* 0x000fea0003c00000 */
[----:B------:R0:W1:Y:S02]  /*2bdd0*/  SHFL.IDX P6, R14, R13, R12, R11 ;  /* 0x0000000c0d0e7389 */ /* 0x00006400000c000b */
[----:B01----:R-:W-:Y:S01]  /*2bde0*/  ENDCOLLECTIVE ;  /* 0x000000000000791b */ /* 0x003fe20003800000 */
.L_x_2033:
[----:B------:R-:W-:Y:S02]  /*2bdf0*/  IMAD.MOV.U32 R13, RZ, RZ, R31 ;  /* 0x000000ffff0d7224 */ /* 0x000fe400078e001f */
[----:B------:R-:W-:Y:S02]  /*2be00*/  IMAD.MOV.U32 R12, RZ, RZ, R25 ;  /* 0x000000ffff0c7224 */ /* 0x000fe400078e0019 */
[----:B------:R-:W-:-:S07]  /*2be10*/  IMAD.MOV.U32 R44, RZ, RZ, R14 ;  /* 0x000000ffff2c7224 */ /* 0x000fce00078e000e */
[----:B------:R-:W-:Y:S05]  /*2be20*/  WARPSYNC.COLLECTIVE R15, `(.L_x_2034) ;  /* 0x000000000f087348 */ /* 0x000fea0003c00000 */
[----:B------:R0:W1:Y:S02]  /*2be30*/  SHFL.IDX P6, R14, R13, R12, R11 ;  /* 0x0000000c0d0e7389 */ /* 0x00006400000c000b */
[----:B01----:R-:W-:Y:S01]  /*2be40*/  ENDCOLLECTIVE ;  /* 0x000000000000791b */ /* 0x003fe20003800000 */
.L_x_2034:
[----:B------:R-:W-:Y:S02]  /*2be50*/  IMAD.MOV.U32 R13, RZ, RZ, R9 ;  /* 0x000000ffff0d7224 */ /* 0x000fe400078e0009 */
[----:B------:R-:W-:-:S07]  /*2be60*/  IMAD.MOV.U32 R114, RZ, RZ, R14 ;  /* 0x000000ffff727224 */ /* 0x000fce00078e000e */
[----:B------:R-:W-:Y:S05]  /*2be70*/  WARPSYNC.COLLECTIVE R15, `(.L_x_2035) ;  /* 0x000000000f087348 */ /* 0x000fea0003c00000 */
[----:B------:R0:W1:Y:S02]  /*2be80*/  SHFL.IDX P6, R14, R13, R12, R11 ;  /* 0x0000000c0d0e7389 */ /* 0x00006400000c000b */
[----:B01----:R-:W-:Y:S01]  /*2be90*/  ENDCOLLECTIVE ;  /* 0x000000000000791b */ /* 0x003fe20003800000 */
.L_x_2035:
[----:B------:R-:W-:Y:S02]  /*2bea0*/  IMAD.MOV.U32 R13, RZ, RZ, R45 ;  /* 0x000000ffff0d7224 */ /* 0x000fe400078e002d */
[----:B------:R-:W-:Y:S02]  /*2beb0*/  IMAD.MOV.U32 R12, RZ, RZ, R4 ;  /* 0x000000ffff0c7224 */ /* 0x000fe400078e0004 */
[----:B------:R-:W-:-:S07]  /*2bec0*/  IMAD.MOV.U32 R115, RZ, RZ, R14 ;  /* 0x000000ffff737224 */ /* 0x000fce00078e000e */
[----:B------:R-:W-:Y:S05]  /*2bed0*/  WARPSYNC.COLLECTIVE R15, `(.L_x_2036) ;  /* 0x000000000f087348 */ /* 0x000fea0003c00000 */
[----:B------:R0:W1:Y:S02]  /*2bee0*/  SHFL.IDX P6, R14, R13, R12, R11 ;  /* 0x0000000c0d0e7389 */ /* 0x00006400000c000b */
[----:B01----:R-:W-:Y:S01]  /*2bef0*/  ENDCOLLECTIVE ;  /* 0x000000000000791b */ /* 0x003fe20003800000 */
.L_x_2036:
[----:B------:R-:W-:Y:S02]  /*2bf00*/  IMAD.MOV.U32 R13, RZ, RZ, R43 ;  /* 0x000000ffff0d7224 */ /* 0x000fe400078e002b */
[----:B------:R-:W-:-:S07]  /*2bf10*/  IMAD.MOV.U32 R46, RZ, RZ, R14 ;  /* 0x000000ffff2e7224 */ /* 0x000fce00078e000e */
[----:B------:R-:W-:Y:S05]  /*2bf20*/  WARPSYNC.COLLECTIVE R15, `(.L_x_2037) ;  /* 0x000000000f087348 */ /* 0x000fea0003c00000 */
[----:B------:R0:W1:Y:S02]  /*2bf30*/  SHFL.IDX P6, R14, R13, R12, R11 ;  /* 0x0000000c0d0e7389 */ /* 0x00006400000c000b */
[----:B01----:R-:W-:Y:S01]  /*2bf40*/  ENDCOLLECTIVE ;  /* 0x000000000000791b */ /* 0x003fe20003800000 */
.L_x_2037:
[----:B------:R-:W-:Y:S02]  /*2bf50*/  IMAD.MOV.U32 R13, RZ, RZ, R30 ;  /* 0x000000ffff0d7224 */ /* 0x000fe400078e001e */
[----:B------:R-:W-:Y:S02]  /*2bf60*/  IMAD.MOV.U32 R12, RZ, RZ, R25 ;  /* 0x000000ffff0c7224 */ /* 0x000fe400078e0019 */
[----:B------:R-:W-:-:S07]  /*2bf70*/  IMAD.MOV.U32 R111, RZ, RZ, R14 ;  /* 0x000000ffff6f7224 */ /* 0x000fce00078e000e */
[----:B------:R-:W-:Y:S05]  /*2bf80*/  WARPSYNC.COLLECTIVE R15, `(.L_x_2038) ;  /* 0x000000000f087348 */ /* 0x000fea0003c00000 */
[----:B------:R0:W1:Y:S02]  /*2bf90*/  SHFL.IDX P6, R14, R13, R12, R11 ;  /* 0x0000000c0d0e7389 */ /* 0x00006400000c000b */
[----:B01----:R-:W-:Y:S01]  /*2bfa0*/  ENDCOLLECTIVE ;  /* 0x000000000000791b */ /* 0x003fe20003800000 */
.L_x_2038:
[----:B------:R-:W-:Y:S01]  /*2bfb0*/  IMAD.MOV.U32 R13, RZ, RZ, R21 ;  /* 0x000000ffff0d7224 */ /* 0x000fe200078e0015 */
[----:B------:R-:W-:Y:S01]  /*2bfc0*/  SEL R21, R29, R96, P0 ;  /* 0x000000601d157207 */ /* 0x000fe20000000000 */
[----:B------:R-:W-:Y:S02]  /*2bfd0*/  IMAD.MOV.U32 R96, RZ, RZ, RZ ;  /* 0x000000ffff607224 */ /* 0x000fe400078e00ff */
[----:B------:R-:W-:-:S07]  /*2bfe0*/  IMAD.MOV.U32 R43, RZ, RZ, R14 ;  /* 0x000000ffff2b7224 */ /* 0x000fce00078e000e */
[----:B------:R-:W-:Y:S05]  /*2bff0*/  WARPSYNC.COLLECTIVE R15, `(.L_x_2039) ;  /* 0x000000000f087348 */ /* 0x000fea0003c00000 */
[----:B------:R0:W1:Y:S02]  /*2c000*/  SHFL.IDX P6, R14, R13, R12, R11 ;  /* 0x0000000c0d0e7389 */ /* 0x00006400000c000b */
[----:B01----:R-:W-:Y:S01]  /*2c010*/  ENDCOLLECTIVE ;  /* 0x000000000000791b */ /* 0x003fe20003800000 */
.L_x_2039:
[----:B------:R-:W-:Y:S02]  /*2c020*/  IMAD.MOV.U32 R13, RZ, RZ, R69 ;  /* 0x000000ffff0d7224 */ /* 0x000fe400078e0045 */
[----:B------:R-:W-:Y:S02]  /*2c030*/  IMAD.MOV.U32 R12, RZ, RZ, R4 ;  /* 0x000000ffff0c7224 */ /* 0x000fe400078e0004 */
[----:B------:R-:W-:-:S07]  /*2c040*/  IMAD.MOV.U32 R45, RZ, RZ, R14 ;  /* 0x000000ffff2d7224 */ /* 0x000fce00078e000e */
[----:B------:R-:W-:Y:S05]  /*2c050*/  WARPSYNC.COLLECTIVE R15, `(.L_x_2040) ;  /* 0x000000000f087348 */ /* 0x000fea0003c00000 */
[----:B------:R0:W1:Y:S02]  /*2c060*/  SHFL.IDX P6, R14, R13, R12, R11 ;  /* 0x0000000c0d0e7389 */ /* 0x00006400000c000b */
[----:B01----:R-:W-:Y:S01]  /*2c070*/  ENDCOLLECTIVE ;  /* 0x000000000000791b */ /* 0x003fe20003800000 */
.L_x_2040:
[----:B------:R-:W-:Y:S02]  /*2c080*/  IMAD.MOV.U32 R13, RZ, RZ, R48 ;  /* 0x000000ffff0d7224 */ /* 0x000fe400078e0030 */
[----:B------:R-:W-:-:S07]  /*2c090*/  IMAD.MOV.U32 R110, RZ, RZ, R14 ;  /* 0x000000ffff6e7224 */ /* 0x000fce00078e000e */
[----:B------:R-:W-:Y:S05]  /*2c0a0*/  WARPSYNC.COLLECTIVE R15, `(.L_x_2041) ;  /* 0x000000000f087348 */ /* 0x000fea0003c00000 */
[----:B------:R0:W1:Y:S02]  /*2c0b0*/  SHFL.IDX P6, R14, R13, R12, R11 ;  /* 0x0000000c0d0e7389 */ /* 0x00006400000c000b */
[----:B01----:R-:W-:Y:S01]  /*2c0c0*/  ENDCOLLECTIVE ;  /* 0x000000000000791b */ /* 0x003fe20003800000 */
.L_x_2041:
[----:B------:R-:W-:Y:S01]  /*2c0d0*/  IMAD.MOV.U32 R13, RZ, RZ, R36 ;  /* 0x000000ffff0d7224 */ /* 0x000fe200078e0024 */
[----:B------:R-:W-:Y:S01]  /*2c0e0*/  SEL R36, R82, R37, P0 ;  /* 0x0000002552247207 */ /* 0x000fe20000000000 */
[----:B------:R-:W-:Y:S01]  /*2c0f0*/  IMAD.MOV.U32 R12, RZ, RZ, R25 ;  /* 0x000000ffff0c7224 */ /* 0x000fe200078e0019 */
[----:B------:R-:W-:Y:S01]  /*2c100*/  SEL R37, R37, R82, P0 ;  /* 0x0000005225257207 */ /* 0x000fe20000000000 */
[----:B------:R-:W-:-:S07]  /*2c110*/  IMAD.MOV.U32 R109, RZ, RZ, R14 ;  /* 0x000000ffff6d7224 */ /* 0x000fce00078e000e */
[----:B------:R-:W-:Y:S05]  /*2c120*/  WARPSYNC.COLLECTIVE R15, `(.L_x_2042) ;  /* 0x000000000f087348 */ /* 0x000fea0003c00000 */
[----:B------:R0:W1:Y:S02]  /*2c130*/  SHFL.IDX P6, R14, R13, R12, R11 ;  /* 0x0000000c0d0e7389 */ /* 0x00006400000c000b */
[----:B01----:R-:W-:Y:S01]  /*2c140*/  ENDCOLLECTIVE ;  /* 0x000000000000791b */ /* 0x003fe20003800000 */
.L_x_2042:
[----:B------:R-:W-:Y:S02]  /*2c150*/  IMAD.MOV.U32 R13, RZ, RZ, R34 ;  /* 0x000000ffff0d7224 */ /* 0x000fe400078e0022 */
[----:B------:R-:W-:-:S07]  /*2c160*/  IMAD.MOV.U32 R113, RZ, RZ, R14 ;  /* 0x000000ffff717224 */ /* 0x000fce00078e000e */
[----:B------:R-:W-:Y:S05]  /*2c170*/  WARPSYNC.COLLECTIVE R15, `(.L_x_2043) ;  /* 0x000000000f087348 */ /* 0x000fea0003c00000 */
[----:B------:R0:W1:Y:S02]  /*2c180*/  SHFL.IDX P6, R14, R13, R12, R11 ;  /* 0x0000000c0d0e7389 */ /* 0x00006400000c000b */
[----:B01----:R-:W-:Y:S01]  /*2c190*/  ENDCOLLECTIVE ;  /* 0x000000000000791b */ /* 0x003fe20003800000 */
.L_x_2043:
[----:B------:R-:W-:Y:S01]  /*2c1a0*/  SEL R47, R113, R110, P0 ;  /* 0x0000006e712f7207 */ /* 0x000fe20000000000 */
[----:B------:R-:W-:Y:S02]  /*2c1b0*/  IMAD.MOV.U32 R13, RZ, RZ, R80 ;  /* 0x000000ffff0d7224 */ /* 0x000fe400078e0050 */
[----:B------:R-:W-:Y:S02]  /*2c1c0*/  IMAD.MOV.U32 R12, RZ, RZ, R4 ;  /* 0x000000ffff0c7224 */ /* 0x000fe400078e0004 */
[----:B------:R-:W-:-:S07]  /*2c1d0*/  IMAD.MOV.U32 R34, RZ, RZ, R14 ;  /* 0x000000ffff227224 */ /* 0x000fce00078e000e */
[----:B------:R-:W-:Y:S05]  /*2c1e0*/  WARPSYNC.COLLECTIVE R15, `(.L_x_2044) ;  /* 0x000000000f087348 */ /* 0x000fea0003c00000 */
[----:B------:R0:W1:Y:S02]  /*2c1f0*/  SHFL.IDX P6, R14, R13, R12, R11 ;  /* 0x0000000c0d0e7389 */ /* 0x00006400000c000b */
[----:B01----:R-:W-:Y:S01]  /*2c200*/  ENDCOLLECTIVE ;  /* 0x000000000000791b */ /* 0x003fe20003800000 */
.L_x_2044:
[----:B------:R-:W-:Y:S01]  /*2c210*/  SEL R48, R109, R34, P0 ;  /* 0x000000226d307207 */ /* 0x000fe20000000000 */
[----:B------:R-:W-:Y:S02]  /*2c220*/  IMAD.MOV.U32 R13, RZ, RZ, R52 ;  /* 0x000000ffff0d7224 */ /* 0x000fe400078e0034 */
[----:B------:R-:W-:-:S07]  /*2c230*/  IMAD.MOV.U32 R84, RZ, RZ, R14 ;  /* 0x000000ffff547224 */ /* 0x000fce00078e000e */
[----:B------:R-:W-:Y:S05]  /*2c240*/  WARPSYNC.COLLECTIVE R15, `(.L_x_2045) ;  /* 0x000000000f087348 */ /* 0x000fea0003c00000 */
[----:B------:R0:W1:Y:S02]  /*2c250*/  SHFL.IDX P6, R14, R13, R12, R11 ;  /* 0x0000000c0d0e7389 */ /* 0x00006400000c000b */
[----:B01----:R-:W-:Y:S01]  /*2c260*/  ENDCOLLECTIVE ;  /* 0x000000000000791b */ /* 0x003fe20003800000 */
.L_x_2045:
[----:B------:R-:W-:Y:S01]  /*2c270*/  IMAD.MOV.U32 R13, RZ, RZ, R39 ;  /* 0x000000ffff0d7224 */ /* 0x000fe200078e0027 */
[----:B------:R-:W-:Y:S01]  /*2c280*/  SEL R39, R114, R112, P0 ;  /* 0x0000007072277207 */ /* 0x000fe20000000000 */
[----:B------:R-:W-:Y:S02]  /*2c290*/  IMAD.MOV.U32 R12, RZ, RZ, R25 ;  /* 0x000000ffff0c7224 */ /* 0x000fe400078e0019 */
[----:B------:R-:W-:-:S07]  /*2c2a0*/  IMAD.MOV.U32 R83, RZ, RZ, R14 ;  /* 0x000000ffff537224 */ /* 0x000fce00078e000e */
[----:B------:R-:W-:Y:S05]  /*2c2b0*/  WARPSYNC.COLLECTIVE R15, `(.L_x_2046) ;  /* 0x000000000f087348 */ /* 0x000fea0003c00000 */
[----:B------:R0:W1:Y:S02]  /*2c2c0*/  SHFL.IDX P6, R14, R13, R12, R11 ;  /* 0x0000000c0d0e7389 */ /* 0x00006400000c000b */
[----:B01----:R-:W-:Y:S01]  /*2c2d0*/  ENDCOLLECTIVE ;  /* 0x000000000000791b */ /* 0x003fe20003800000 */
.L_x_2046:
[----:B------:R-:W-:Y:S01]  /*2c2e0*/  IMAD.MOV.U32 R13, RZ, RZ, R38 ;  /* 0x000000ffff0d7224 */ /* 0x000fe200078e0026 */
[----:B------:R-:W-:Y:S01]  /*2c2f0*/  SEL R38, R112, R114, P0 ;  /* 0x0000007270267207 */ /* 0x000fe20000000000 */
[----:B------:R-:W-:-:S07]  /*2c300*/  IMAD.MOV.U32 R31, RZ, RZ, R14 ;  /* 0x000000ffff1f7224 */ /* 0x000fce00078e000e */
[----:B------:R-:W-:Y:S05]  /*2c310*/  WARPSYNC.COLLECTIVE R15, `(.L_x_2047) ;  /* 0x000000000f087348 */ /* 0x000fea0003c00000 */
[----:B------:R0:W1:Y:S02]  /*2c320*/  SHFL.IDX P6, R14, R13, R12, R11 ;  /* 0x0000000c0d0e7389 */ /* 0x00006400000c000b */
[----:B01----:R-:W-:Y:S01]  /*2c330*/  ENDCOLLECTIVE ;  /* 0x000000000000791b */ /* 0x003fe20003800000 */
.L_x_2047:
        /* <DEDUP_REMOVED lines=8> */
.L_x_2048:
[----:B------:R-:W-:Y:S02]  /*2c3c0*/  SEL R82, R83, R116, P0 ;  /* 0x0000007453527207 */ /* 0x000fe40000000000 */
[----:B------:R-:W-:Y:S01]  /*2c3d0*/  SEL R83, R116, R83, P0 ;  /* 0x0000005374537207 */ /* 0x000fe20000000000 */
[----:B------:R-:W-:Y:S01]  /*2c3e0*/  IMAD.MOV.U32 R13, RZ, RZ, R79 ;  /* 0x000000ffff0d7224 */ /* 0x000fe200078e004f */
[----:B------:R-:W-:Y:S01]  /*2c3f0*/  SEL R79, R34, R109, P0 ;  /* 0x0000006d224f7207 */ /* 0x000fe20000000000 */
[----:B------:R-:W-:-:S07]  /*2c400*/  IMAD.MOV.U32 R85, RZ, RZ, R14 ;  /* 0x000000ffff557224 */ /* 0x000fce00078e000e */
[----:B------:R-:W-:Y:S05]  /*2c410*/  WARPSYNC.COLLECTIVE R15, `(.L_x_2049) ;  /* 0x000000000f087348 */ /* 0x000fea0003c00000 */
[----:B------:R0:W1:Y:S02]  /*2c420*/  SHFL.IDX P6, R14, R13, R12, R11 ;  /* 0x0000000c0d0e7389 */ /* 0x00006400000c000b */
[----:B01----:R-:W-:Y:S01]  /*2c430*/  ENDCOLLECTIVE ;  /* 0x000000000000791b */ /* 0x003fe20003800000 */
.L_x_2049:
        /* <DEDUP_REMOVED lines=9> */
.L_x_2050:
[----:B------:R-:W-:Y:S01]  /*2c4d0*/  IMAD.MOV.U32 R13, RZ, RZ, R40 ;  /* 0x000000ffff0d7224 */ /* 0x000fe200078e0028 */
[----:B------:R-:W-:Y:S01]  /*2c4e0*/  SEL R40, R44, R115, P0 ;  /* 0x000000732c287207 */ /* 0x000fe20000000000 */
[----:B------:R-:W-:-:S07]  /*2c4f0*/  IMAD.MOV.U32 R30, RZ, RZ, R14 ;  /* 0x000000ffff1e7224 */ /* 0x000fce00078e000e */
[----:B------:R-:W-:Y:S05]  /*2c500*/  WARPSYNC.COLLECTIVE R15, `(.L_x_2051) ;  /* 0x000000000f087348 */ /* 0x000fea0003c00000 */
[----:B------:R0:W1:Y:S02]  /*2c510*/  SHFL.IDX P6, R14, R13, R12, R11 ;  /* 0x0000000c0d0e7389 */ /* 0x00006400000c000b */
[----:B01----:R-:W-:Y:S01]  /*2c520*/  ENDCOLLECTIVE ;  /* 0x000000000000791b */ /* 0x003fe20003800000 */
.L_x_2051:
[----:B------:R-:W-:Y:S02]  /*2c530*/  SEL R84, R85, R30, P0 ;  /* 0x0000001e55547207 */ /* 0x000fe40000000000 */
[----:B------:R-:W-:Y:S01]  /*2c540*/  SEL R85, R30, R85, P0 ;  /* 0x000000551e557207 */ /* 0x000fe20000000000 */
[----:B------:R-:W-:Y:S02]  /*2c550*/  IMAD.MOV.U32 R13, RZ, RZ, R71 ;  /* 0x000000ffff0d7224 */ /* 0x000fe400078e0047 */
[----:B------:R-:W-:Y:S02]  /*2c560*/  IMAD.MOV.U32 R12, RZ, RZ, R4 ;  /* 0x000000ffff0c7224 */ /* 0x000fe400078e0004 */
[----:B------:R-:W-:-:S07]  /*2c570*/  IMAD.MOV.U32 R117, RZ, RZ, R14 ;  /* 0x000000ffff757224 */ /* 0x000fce00078e000e */
[----:B------:R-:W-:Y:S05]  /*2c580*/  WARPSYNC.COLLECTIVE R15, `(.L_x_2052) ;  /* 0x000000000f087348 */ /* 0x000fea0003c00000 */
[----:B------:R0:W1:Y:S02]  /*2c590*/  SHFL.IDX P6, R14, R13, R12, R11 ;  /* 0x0000000c0d0e7389 */ /* 0x00006400000c000b */
[----:B01----:R-:W-:Y:S01]  /*2c5a0*/  ENDCOLLECTIVE ;  /* 0x000000000000791b */ /* 0x003fe20003800000 */
.L_x_2052:
[----:B------:R-:W-:Y:S02]  /*2c5b0*/  IMAD.MOV.U32 R13, RZ, RZ, R51 ;  /* 0x000000ffff0d7224 */ /* 0x000fe400078e0033 */
[----:B------:R-:W-:-:S07]  /*2c5c0*/  IMAD.MOV.U32 R52, RZ, RZ, R14 ;  /* 0x000000ffff347224 */ /* 0x000fce00078e000e */
[----:B------:R-:W-:Y:S05]  /*2c5d0*/  WARPSYNC.COLLECTIVE R15, `(.L_x_2053) ;  /* 0x000000000f087348 */ /* 0x000fea0003c00000 */
[----:B------:R0:W1:Y:S02]  /*2c5e0*/  SHFL.IDX P6, R14, R13, R12, R11 ;  /* 0x0000000c0d0e7389 */ /* 0x00006400000c000b */
[----:B01----:R-:W-:Y:S01]  /*2c5f0*/  ENDCOLLECTIVE ;  /* 0x000000000000791b */ /* 0x003fe20003800000 */
.L_x_2053:
        /* <DEDUP_REMOVED lines=9> */
.L_x_2054:
[----:B------:R-:W-:Y:S02]  /*2c690*/  IMAD.MOV.U32 R13, RZ, RZ, R7 ;  /* 0x000000ffff0d7224 */ /* 0x000fe400078e0007 */
[----:B------:R-:W-:-:S07]  /*2c6a0*/  IMAD.MOV.U32 R9, RZ, RZ, R14 ;  /* 0x000000ffff097224 */ /* 0x000fce00078e000e */
[----:B------:R-:W-:Y:S05]  /*2c6b0*/  WARPSYNC.COLLECTIVE R15, `(.L_x_2055) ;  /* 0x000000000f087348 */ /* 0x000fea0003c00000 */
[----:B------:R0:W1:Y:S02]  /*2c6c0*/  SHFL.IDX P6, R14, R13, R12, R11 ;  /* 0x0000000c0d0e7389 */ /* 0x00006400000c000b */
[----:B01----:R-:W-:Y:S01]  /*2c6d0*/  ENDCOLLECTIVE ;  /* 0x000000000000791b */ /* 0x003fe20003800000 */
.L_x_2055:
[----:B------:R-:W-:Y:S02]  /*2c6e0*/  SEL R51, R52, R9, P0 ;  /* 0x0000000934337207 */ /* 0x000fe40000000000 */
        /* <DEDUP_REMOVED lines=8> */
.L_x_2056:
[----:B------:R-:W-:Y:S01]  /*2c770*/  IMAD.MOV.U32 R13, RZ, RZ, R49 ;  /* 0x000000ffff0d7224 */ /* 0x000fe200078e0031 */
[----:B------:R-:W-:Y:S01]  /*2c780*/  SEL R49, R91, R117, P0 ;  /* 0x000000755b317207 */ /* 0x000fe20000000000 */
[----:B------:R-:W-:-:S07]  /*2c790*/  IMAD.MOV.U32 R87, RZ, RZ, R14 ;  /* 0x000000ffff577224 */ /* 0x000fce00078e000e */
[----:B------:R-:W-:Y:S05]  /*2c7a0*/  WARPSYNC.COLLECTIVE R15, `(.L_x_2057) ;  /* 0x000000000f087348 */ /* 0x000fea0003c00000 */
[----:B------:R0:W1:Y:S02]  /*2c7b0*/  SHFL.IDX P6, R14, R13, R12, R11 ;  /* 0x0000000c0d0e7389 */ /* 0x00006400000c000b */
[----:B01----:R-:W-:Y:S01]  /*2c7c0*/  ENDCOLLECTIVE ;  /* 0x000000000000791b */ /* 0x003fe20003800000 */
.L_x_2057:
[----:B------:R-:W-:Y:S02]  /*2c7d0*/  IMAD.MOV.U32 R13, RZ, RZ, R28 ;  /* 0x000000ffff0d7224 */ /* 0x000fe400078e001c */
[----:B------:R-:W-:Y:S02]  /*2c7e0*/  IMAD.MOV.U32 R12, RZ, RZ, R25 ;  /* 0x000000ffff0c7224 */ /* 0x000fe400078e0019 */
[----:B------:R-:W-:-:S07]  /*2c7f0*/  IMAD.MOV.U32 R73, RZ, RZ, R14 ;  /* 0x000000ffff497224 */ /* 0x000fce00078e000e */
[----:B------:R-:W-:Y:S05]  /*2c800*/  WARPSYNC.COLLECTIVE R15, `(.L_x_2058) ;  /* 0x000000000f087348 */ /* 0x000fea0003c00000 */
[----:B------:R0:W1:Y:S02]  /*2c810*/  SHFL.IDX P6, R14, R13, R12, R11 ;  /* 0x0000000c0d0e7389 */ /* 0x00006400000c000b */
[----:B01----:R-:W-:Y:S01]  /*2c820*/  ENDCOLLECTIVE ;  /* 0x000000000000791b */ /* 0x003fe20003800000 */
.L_x_2058:
[----:B------:R-:W-:Y:S02]  /*2c830*/  IMAD.MOV.U32 R13, RZ, RZ, R24 ;  /* 0x000000ffff0d7224 */ /* 0x000fe400078e0018 */
[----:B------:R-:W-:-:S07]  /*2c840*/  IMAD.MOV.U32 R28, RZ, RZ, R14 ;  /* 0x000000ffff1c7224 */ /* 0x000fce00078e000e */
[----:B------:R-:W-:Y:S05]  /*2c850*/  WARPSYNC.COLLECTIVE R15, `(.L_x_2059) ;  /* 0x000000000f087348 */ /* 0x000fea0003c00000 */
[----:B------:R0:W1:Y:S02]  /*2c860*/  SHFL.IDX P6, R14, R13, R12, R11 ;  /* 0x0000000c0d0e7389 */ /* 0x00006400000c000b */
[----:B01----:R-:W-:Y:S01]  /*2c870*/  ENDCOLLECTIVE ;  /* 0x000000000000791b */ /* 0x003fe20003800000 */
.L_x_2059:
[----:B------:R-:W-:Y:S01]  /*2c880*/  IMAD.MOV.U32 R13, RZ, RZ, R56 ;  /* 0x000000ffff0d7224 */ /* 0x000fe200078e0038 */
[----:B------:R-:W-:Y:S01]  /*2c890*/  SEL R56, R28, R87, P0 ;  /* 0x000000571c387207 */ /* 0x000fe20000000000 */
[----:B------:R-:W-:Y:S02]  /*2c8a0*/  IMAD.MOV.U32 R12, RZ, RZ, R4 ;  /* 0x000000ffff0c7224 */ /* 0x000fe400078e0004 */
[----:B------:R-:W-:-:S07]  /*2c8b0*/  IMAD.MOV.U32 R24, RZ, RZ, R14 ;  /* 0x000000ffff187224 */ /* 0x000fce00078e000e */
[----:B------:R-:W-:Y:S05]  /*2c8c0*/  WARPSYNC.COLLECTIVE R15, `(.L_x_2060) ;  /* 0x000000000f087348 */ /* 0x000fea0003c00000 */
[----:B------:R0:W1:Y:S02]  /*2c8d0*/  SHFL.IDX P6, R14, R13, R12, R11 ;  /* 0x0000000c0d0e7389 */ /* 0x00006400000c000b */
[----:B01----:R-:W-:Y:S01]  /*2c8e0*/  ENDCOLLECTIVE ;  /* 0x000000000000791b */ /* 0x003fe20003800000 */
.L_x_2060:
[----:B------:R-:W-:Y:S01]  /*2c8f0*/  IMAD.MOV.U32 R13, RZ, RZ, R53 ;  /* 0x000000ffff0d7224 */ /* 0x000fe200078e0035 */
[----:B------:R-:W-:Y:S01]  /*2c900*/  SEL R53, R89, R118, P0 ;  /* 0x0000007659357207 */ /* 0x000fe20000000000 */
[----:B------:R-:W-:-:S07]  /*2c910*/  IMAD.MOV.U32 R69, RZ, RZ, R14 ;  /* 0x000000ffff457224 */ /* 0x000fce00078e000e */
[----:B------:R-:W-:Y:S05]  /*2c920*/  WARPSYNC.COLLECTIVE R15, `(.L_x_2061) ;  /* 0x000000000f087348 */ /* 0x000fea0003c00000 */
[----:B------:R0:W1:Y:S02]  /*2c930*/  SHFL.IDX P6, R14, R13, R12, R11 ;  /* 0x0000000c0d0e7389 */ /* 0x00006400000c000b */
[----:B01----:R-:W-:Y:S01]  /*2c940*/  ENDCOLLECTIVE ;  /* 0x000000000000791b */ /* 0x003fe20003800000 */
.L_x_2061:
[----:B------:R-:W-:Y:S02]  /*2c950*/  IMAD.MOV.U32 R13, RZ, RZ, R27 ;  /* 0x000000ffff0d7224 */ /* 0x000fe400078e001b */
[----:B------:R-:W-:Y:S02]  /*2c960*/  IMAD.MOV.U32 R12, RZ, RZ, R25 ;  /* 0x000000ffff0c7224 */ /* 0x000fe400078e0019 */
[----:B------:R-:W-:-:S07]  /*2c970*/  IMAD.MOV.U32 R71, RZ, RZ, R14 ;  /* 0x000000ffff477224 */ /* 0x000fce00078e000e */
[----:B------:R-:W-:Y:S05]  /*2c980*/  WARPSYNC.COLLECTIVE R15, `(.L_x_2062) ;  /* 0x000000000f087348 */ /* 0x000fea0003c00000 */
[----:B------:R0:W1:Y:S02]  /*2c990*/  SHFL.IDX P6, R14, R13, R12, R11 ;  /* 0x0000000c0d0e7389 */ /* 0x00006400000c000b */
[----:B01----:R-:W-:Y:S01]  /*2c9a0*/  ENDCOLLECTIVE ;  /* 0x000000000000791b */ /* 0x003fe20003800000 */
.L_x_2062:
[----:B------:R-:W-:Y:S02]  /*2c9b0*/  IMAD.MOV.U32 R13, RZ, RZ, R26 ;  /* 0x000000ffff0d7224 */ /* 0x000fe400078e001a */
[----:B------:R-:W-:-:S07]  /*2c9c0*/  IMAD.MOV.U32 R27, RZ, RZ, R14 ;  /* 0x000000ffff1b7224 */ /* 0x000fce00078e000e */
[----:B------:R-:W-:Y:S05]  /*2c9d0*/  WARPSYNC.COLLECTIVE R15, `(.L_x_2063) ;  /* 0x000000000f087348 */ /* 0x000fea0003c00000 */
[----:B------:R0:W1:Y:S02]  /*2c9e0*/  SHFL.IDX P6, R14, R13, R12, R11 ;  /* 0x0000000c0d0e7389 */ /* 0x00006400000c000b */
[----:B01----:R-:W-:Y:S01]  /*2c9f0*/  ENDCOLLECTIVE ;  /* 0x000000000000791b */ /* 0x003fe20003800000 */
.L_x_2063:
[----:B------:R-:W-:Y:S01]  /*2ca00*/  IMAD.MOV.U32 R13, RZ, RZ, R58 ;  /* 0x000000ffff0d7224 */ /* 0x000fe200078e003a */
[----:B------:R-:W-:Y:S01]  /*2ca10*/  SEL R58, R24, R73, P0 ;  /* 0x00000049183a7207 */ /* 0x000fe20000000000 */
[----:B------:R-:W-:Y:S02]  /*2ca20*/  IMAD.MOV.U32 R12, RZ, RZ, R4 ;  /* 0x000000ffff0c7224 */ /* 0x000fe400078e0004 */
[----:B------:R-:W-:-:S07]  /*2ca30*/  IMAD.MOV.U32 R26, RZ, RZ, R14 ;  /* 0x000000ffff1a7224 */ /* 0x000fce00078e000e */
[----:B------:R-:W-:Y:S05]  /*2ca40*/  WARPSYNC.COLLECTIVE R15, `(.L_x_2064) ;  /* 0x000000000f087348 */ /* 0x000fea0003c00000 */
[----:B------:R0:W1:Y:S02]  /*2ca50*/  SHFL.IDX P6, R14, R13, R12, R11 ;  /* 0x0000000c0d0e7389 */ /* 0x00006400000c000b */
[----:B01----:R-:W-:Y:S01]  /*2ca60*/  ENDCOLLECTIVE ;  /* 0x000000000000791b */ /* 0x003fe20003800000 */
.L_x_2064:
[----:B------:R-:W-:Y:S01]  /*2ca70*/  IMAD.MOV.U32 R13, RZ, RZ, R55 ;  /* 0x000000ffff0d7224 */ /* 0x000fe200078e0037 */
[----:B------:R-:W-:Y:S01]  /*2ca80*/  SEL R55, R87, R28, P0 ;  /* 0x0000001c57377207 */ /* 0x000fe20000000000 */
[----:B------:R-:W-:-:S07]  /*2ca90*/  IMAD.MOV.U32 R70, RZ, RZ, R14 ;  /* 0x000000ffff467224 */ /* 0x000fce00078e000e */
[----:B------:R-:W-:Y:S05]  /*2caa0*/  WARPSYNC.COLLECTIVE R15, `(.L_x_2065) ;  /* 0x000000000f087348 */ /* 0x000fea0003c00000 */
[----:B------:R0:W1:Y:S02]  /*2cab0*/  SHFL.IDX P6, R14, R13, R12, R11 ;  /* 0x0000000c0d0e7389 */ /* 0x00006400000c000b */
[----:B01----:R-:W-:Y:S01]  /*2cac0*/  ENDCOLLECTIVE ;  /* 0x000000000000791b */ /* 0x003fe20003800000 */
.L_x_2065:
[----:B------:R-:W-:Y:S02]  /*2cad0*/  IMAD.MOV.U32 R13, RZ, RZ, R35 ;  /* 0x000000ffff0d7224 */ /* 0x000fe400078e0023 */
[----:B------:R-:W-:Y:S02]  /*2cae0*/  IMAD.MOV.U32 R12, RZ, RZ, R25 ;  /* 0x000000ffff0c7224 */ /* 0x000fe400078e0019 */
[----:B------:R-:W-:-:S07]  /*2caf0*/  IMAD.MOV.U32 R72, RZ, RZ, R14 ;  /* 0x000000ffff487224 */ /* 0x000fce00078e000e */
[----:B------:R-:W-:Y:S05]  /*2cb00*/  WARPSYNC.COLLECTIVE R15, `(.L_x_2066) ;  /* 0x000000000f087348 */ /* 0x000fea0003c00000 */
[----:B------:R0:W1:Y:S02]  /*2cb10*/  SHFL.IDX P6, R14, R13, R12, R11 ;  /* 0x0000000c0d0e7389 */ /* 0x00006400000c000b */
[----:B01----:R-:W-:Y:S01]  /*2cb20*/  ENDCOLLECTIVE ;  /* 0x000000000000791b */ /* 0x003fe20003800000 */
.L_x_2066:
[----:B------:R-:W-:Y:S02]  /*2cb30*/  IMAD.MOV.U32 R13, RZ, RZ, R32 ;  /* 0x000000ffff0d7224 */ /* 0x000fe400078e0020 */
[----:B------:R-:W-:-:S07]  /*2cb40*/  IMAD.MOV.U32 R35, RZ, RZ, R14 ;  /* 0x000000ffff237224 */ /* 0x000fce00078e000e */
[----:B------:R-:W-:Y:S05]  /*2cb50*/  WARPSYNC.COLLECTIVE R15, `(.L_x_2067) ;  /* 0x000000000f087348 */ /* 0x000fea0003c00000 */
[----:B------:R0:W1:Y:S02]  /*2cb60*/  SHFL.IDX P6, R14, R13, R12, R11 ;  /* 0x0000000c0d0e7389 */ /* 0x00006400000c000b */
[----:B01----:R-:W-:Y:S01]  /*2cb70*/  ENDCOLLECTIVE ;  /* 0x000000000000791b */ /* 0x003fe20003800000 */
.L_x_2067:
[----:B------:R-:W-:Y:S01]  /*2cb80*/  IMAD.MOV.U32 R13, RZ, RZ, R66 ;  /* 0x000000ffff0d7224 */ /* 0x000fe200078e0042 */
[----:B------:R-:W-:Y:S01]  /*2cb90*/  SEL R66, R27, R69, P0 ;  /* 0x000000451b427207 */ /* 0x000fe20000000000 */
[----:B------:R-:W-:Y:S02]  /*2cba0*/  IMAD.MOV.U32 R12, RZ, RZ, R4 ;  /* 0x000000ffff0c7224 */ /* 0x000fe400078e0004 */
[----:B------:R-:W-:-:S07]  /*2cbb0*/  IMAD.MOV.U32 R32, RZ, RZ, R14 ;  /* 0x000000ffff207224 */ /* 0x000fce00078e000e */
[----:B------:R-:W-:Y:S05]  /*2cbc0*/  WARPSYNC.COLLECTIVE R15, `(.L_x_2068) ;  /* 0x000000000f087348 */ /* 0x000fea0003c00000 */
[----:B------:R0:W1:Y:S02]  /*2cbd0*/  SHFL.IDX P6, R14, R13, R12, R11 ;  /* 0x0000000c0d0e7389 */ /* 0x00006400000c000b */
[----:B01----:R-:W-:Y:S01]  /*2cbe0*/  ENDCOLLECTIVE ;  /* 0x000000000000791b */ /* 0x003fe20003800000 */
.L_x_2068:
[----:B------:R-:W-:Y:S01]  /*2cbf0*/  IMAD.MOV.U32 R13, RZ, RZ, R57 ;  /* 0x000000ffff0d7224 */ /* 0x000fe200078e0039 */
[----:B------:R-:W-:Y:S01]  /*2cc00*/  SEL R57, R73, R24, P0 ;  /* 0x0000001849397207 */ /* 0x000fe20000000000 */
[----:B------:R-:W-:-:S07]  /*2cc10*/  IMAD.MOV.U32 R86, RZ, RZ, R14 ;  /* 0x000000ffff567224 */ /* 0x000fce00078e000e */
[----:B------:R-:W-:Y:S05]  /*2cc20*/  WARPSYNC.COLLECTIVE R15, `(.L_x_2069) ;  /* 0x000000000f087348 */ /* 0x000fea0003c00000 */
[----:B------:R0:W1:Y:S02]  /*2cc30*/  SHFL.IDX P6, R14, R13, R12, R11 ;  /* 0x0000000c0d0e7389 */ /* 0x00006400000c000b */
[----:B01----:R-:W-:Y:S01]  /*2cc40*/  ENDCOLLECTIVE ;  /* 0x000000000000791b */ /* 0x003fe20003800000 */
.L_x_2069:
        /* <DEDUP_REMOVED lines=9> */
.L_x_2070:
[----:B------:R-:W-:Y:S01]  /*2cce0*/  IMAD.MOV.U32 R13, RZ, RZ, R54 ;  /* 0x000000ffff0d7224 */ /* 0x000fe200078e0036 */
[----:B------:R-:W-:Y:S01]  /*2ccf0*/  SEL R54, R118, R89, P0 ;  /* 0x0000005976367207 */ /* 0x000fe20000000000 */
[----:B------:R-:W-:-:S07]  /*2cd00*/  IMAD.MOV.U32 R8, RZ, RZ, R14 ;  /* 0x000000ffff087224 */ /* 0x000fce00078e000e */
[----:B------:R-:W-:Y:S05]  /*2cd10*/  WARPSYNC.COLLECTIVE R15, `(.L_x_2071) ;  /* 0x000000000f087348 */ /* 0x000fea0003c00000 */
[----:B------:R0:W1:Y:S02]  /*2cd20*/  SHFL.IDX P6, R14, R13, R12, R11 ;  /* 0x0000000c0d0e7389 */ /* 0x00006400000c000b */
[----:B01----:R-:W-:Y:S01]  /*2cd30*/  ENDCOLLECTIVE ;  /* 0x000000000000791b */ /* 0x003fe20003800000 */
.L_x_2071:
        /* <DEDUP_REMOVED lines=9> */
.L_x_2072:
[----:B------:R-:W-:Y:S02]  /*2cdd0*/  SEL R87, R88, R119, P0 ;  /* 0x0000007758577207 */ /* 0x000fe40000000000 */
[----:B------:R-:W-:Y:S01]  /*2cde0*/  SEL R88, R119, R88, P0 ;  /* 0x0000005877587207 */ /* 0x000fe20000000000 */
[----:B------:R-:W-:Y:S02]  /*2cdf0*/  IMAD.MOV.U32 R13, RZ, RZ, R65 ;  /* 0x000000ffff0d7224 */ /* 0x000fe400078e0041 */
[----:B------:R-:W-:-:S07]  /*2ce00*/  IMAD.MOV.U32 R90, RZ, RZ, R14 ;  /* 0x000000ffff5a7224 */ /* 0x000fce00078e000e */
[----:B------:R-:W-:Y:S05]  /*2ce10*/  WARPSYNC.COLLECTIVE R15, `(.L_x_2073) ;  /* 0x000000000f087348 */ /* 0x000fea0003c00000 */
[----:B------:R0:W1:Y:S02]  /*2ce20*/  SHFL.IDX P6, R14, R13, R12, R11 ;  /* 0x0000000c0d0e7389 */ /* 0x00006400000c000b */
[----:B01----:R-:W-:Y:S01]  /*2ce30*/  ENDCOLLECTIVE ;  /* 0x000000000000791b */ /* 0x003fe20003800000 */
.L_x_2073:
        /* <DEDUP_REMOVED lines=9> */
.L_x_2074:
[----:B------:R-:W-:Y:S02]  /*2ced0*/  IMAD.MOV.U32 R13, RZ, RZ, R62 ;  /* 0x000000ffff0d7224 */ /* 0x000fe400078e003e */
[----:B------:R-:W-:-:S07]  /*2cee0*/  IMAD.MOV.U32 R7, RZ, RZ, R14 ;  /* 0x000000ffff077224 */ /* 0x000fce00078e000e */
[----:B------:R-:W-:Y:S05]  /*2cef0*/  WARPSYNC.COLLECTIVE R15, `(.L_x_2075) ;  /* 0x000000000f087348 */ /* 0x000fea0003c00000 */
[----:B------:R0:W1:Y:S02]  /*2cf00*/  SHFL.IDX P6, R14, R13, R12, R11 ;  /* 0x0000000c0d0e7389 */ /* 0x00006400000c000b */
[----:B01----:R-:W-:Y:S01]  /*2cf10*/  ENDCOLLECTIVE ;  /* 0x000000000000791b */ /* 0x003fe20003800000 */
.L_x_2075:
        /* <DEDUP_REMOVED lines=8> */
.L_x_2076:
[----:B------:R-:W-:Y:S02]  /*2cfa0*/  SEL R91, R92, R62, P0 ;  /* 0x0000003e5c5b7207 */ /* 0x000fe40000000000 */
[----:B------:R-:W-:Y:S01]  /*2cfb0*/  SEL R92, R62, R92, P0 ;  /* 0x0000005c3e5c7207 */ /* 0x000fe20000000000 */
[----:B------:R-:W-:Y:S02]  /*2cfc0*/  IMAD.MOV.U32 R13, RZ, RZ, R5 ;  /* 0x000000ffff0d7224 */ /* 0x000fe400078e0005 */
[----:B------:R-:W-:-:S07]  /*2cfd0*/  IMAD.MOV.U32 R65, RZ, RZ, R14 ;  /* 0x000000ffff417224 */ /* 0x000fce00078e000e */
[----:B------:R-:W-:Y:S05]  /*2cfe0*/  WARPSYNC.COLLECTIVE R15, `(.L_x_2077) ;  /* 0x000000000f087348 */ /* 0x000fea0003c00000 */
[----:B------:R0:W1:Y:S02]  /*2cff0*/  SHFL.IDX P6, R14, R13, R12, R11 ;  /* 0x0000000c0d0e7389 */ /* 0x00006400000c000b */
[----:B01----:R-:W-:Y:S01]  /*2d000*/  ENDCOLLECTIVE ;  /* 0x000000000000791b */ /* 0x003fe20003800000 */
.L_x_2077:
[----:B------:R-:W-:Y:S02]  /*2d010*/  IMAD.MOV.U32 R13, RZ, RZ, R64 ;  /* 0x000000ffff0d7224 */ /* 0x000fe400078e0040 */
[----:B------:R-:W-:Y:S02]  /*2d020*/  IMAD.MOV.U32 R12, RZ, RZ, R25 ;  /* 0x000000ffff0c7224 */ /* 0x000fe400078e0019 */
[----:B------:R-:W-:-:S07]  /*2d030*/  IMAD.MOV.U32 R5, RZ, RZ, R14 ;  /* 0x000000ffff057224 */ /* 0x000fce00078e000e */
[----:B------:R-:W-:Y:S05]  /*2d040*/  WARPSYNC.COLLECTIVE R15, `(.L_x_2078) ;  /* 0x000000000f087348 */ /* 0x000fea0003c00000 */
[----:B------:R0:W1:Y:S02]  /*2d050*/  SHFL.IDX P6, R14, R13, R12, R11 ;  /* 0x0000000c0d0e7389 */ /* 0x00006400000c000b */
[----:B01----:R-:W-:Y:S01]  /*2d060*/  ENDCOLLECTIVE ;  /* 0x000000000000791b */ /* 0x003fe20003800000 */
.L_x_2078:
[----:B------:R-:W-:Y:S02]  /*2d070*/  IMAD.MOV.U32 R13, RZ, RZ, R6 ;  /* 0x000000ffff0d7224 */ /* 0x000fe400078e0006 */
[----:B------:R-:W-:-:S07]  /*2d080*/  IMAD.MOV.U32 R4, RZ, RZ, R14 ;  /* 0x000000ffff047224 */ /* 0x000fce00078e000e */
[----:B------:R-:W-:Y:S05]  /*2d090*/  WARPSYNC.COLLECTIVE R15, `(.L_x_2079) ;  /* 0x000000000f087348 */ /* 0x000fea0003c00000 */
[----:B------:R0:W1:Y:S02]  /*2d0a0*/  SHFL.IDX P6, R14, R13, R12, R11 ;  /* 0x0000000c0d0e7389 */ /* 0x00006400000c000b */
[----:B01----:R-:W-:Y:S01]  /*2d0b0*/  ENDCOLLECTIVE ;  /* 0x000000000000791b */ /* 0x003fe20003800000 */
.L_x_2079:
[----:B------:R-:W-:Y:S05]  /*2d0c0*/  BRA `(.L_x_2080) ;  /* 0xffffff1c00ec7947 */ /* 0x000fea000383ffff */
.L_x_1796:
[----:B------:R-:W-:Y:S02]  /*2d0d0*/  IMAD.MOV.U32 R13, RZ, RZ, R3 ;  /* 0x000000ffff0d7224 */ /* 0x000fe400078e0003 */
[----:B------:R-:W-:Y:S02]  /*2d0e0*/  IMAD.MOV.U32 R12, RZ, RZ, RZ ;  /* 0x000000ffff0c7224 */ /* 0x000fe400078e00ff */
[----:B------:R-:W-:Y:S02]  /*2d0f0*/  IMAD.MOV.U32 R11, RZ, RZ, 0x181f ;  /* 0x0000181fff0b7424 */ /* 0x000fe400078e00ff */
[----:B------:R-:W-:-:S07]  /*2d100*/  IMAD.MOV.U32 R15, RZ, RZ, -0x1 ;  /* 0xffffffffff0f7424 */ /* 0x000fce00078e00ff */
[----:B-----5:R-:W-:Y:S05]  /*2d110*/  WARPSYNC.COLLECTIVE R15, `(.L_x_2081) ;  /* 0x000000000f087348 */ /* 0x020fea0003c00000 */
[----:B------:R0:W1:Y:S02]  /*2d120*/  SHFL.IDX P6, R14, R13, R12, R11 ;  /* 0x0000000c0d0e7389 */ /* 0x00006400000c000b */
[----:B01---5:R-:W-:Y:S01]  /*2d130*/  ENDCOLLECTIVE ;  /* 0x000000000000791b */ /* 0x023fe20003800000 */
.L_x_2081:
[----:B------:R-:W-:Y:S02]  /*2d140*/  IMAD.MOV.U32 R13, RZ, RZ, R2 ;  /* 0x000000ffff0d7224 */ /* 0x000fe400078e0002 */
[----:B------:R-:W-:-:S07]  /*2d150*/  IMAD.MOV.U32 R0, RZ, RZ, R14 ;  /* 0x000000ffff007224 */ /* 0x000fce00078e000e */
[----:B------:R-:W-:Y:S05]  /*2d160*/  WARPSYNC.COLLECTIVE R15, `(.L_x_2082) ;  /* 0x000000000f087348 */ /* 0x000fea0003c00000 */
[----:B------:R0:W1:Y:S02]  /*2d170*/  SHFL.IDX P6, R14, R13, R12, R11 ;  /* 0x0000000c0d0e7389 */ /* 0x00006400000c000b */
[----:B01----:R-:W-:Y:S01]  /*2d180*/  ENDCOLLECTIVE ;  /* 0x000000000000791b */ /* 0x003fe20003800000 */
.L_x_2082:
[----:B------:R-:W-:Y:S05]  /*2d190*/  BRA `(.L_x_2083) ;  /* 0xffffff2c00487947 */ /* 0x000fea000383ffff */
.L_x_1799:
[----:B------:R-:W-:Y:S01]  /*2d1a0*/  BSSY B1, `(.L_x_2084) ;  /* 0x0000008000017945 */ /* 0x000fe20003800000 */
[----:B------:R-:W-:Y:S02]  /*2d1b0*/  IMAD.MOV.U32 R13, RZ, RZ, R3 ;  /* 0x000000ffff0d7224 */ /* 0x000fe400078e0003 */
[----:B------:R-:W-:Y:S02]  /*2d1c0*/  IMAD.MOV.U32 R12, RZ, RZ, 0x1 ;  /* 0x00000001ff0c7424 */ /* 0x000fe400078e00ff */
[----:B------:R-:W-:Y:S02]  /*2d1d0*/  IMAD.MOV.U32 R11, RZ, RZ, 0x181f ;  /* 0x0000181fff0b7424 */ /* 0x000fe400078e00ff */
[----:B---3--:R-:W-:-:S07]  /*2d1e0*/  IMAD.MOV.U32 R15, RZ, RZ, -0x1 ;  /* 0xffffffffff0f7424 */ /* 0x008fce00078e00ff */
[----:B012--5:R-:W-:Y:S05]  /*2d1f0*/  WARPSYNC.COLLECTIVE R15, `(.L_x_2085) ;  /* 0x000000000f087348 */ /* 0x027fea0003c00000 */
[----:B--2---:R2:W3:Y:S02]  /*2d200*/  SHFL.IDX P6, R14, R13, R12, R11 ;  /* 0x0000000c0d0e7389 */ /* 0x0044e400000c000b */
[----:B0123-5:R-:W-:Y:S01]  /*2d210*/  ENDCOLLECTIVE ;  /* 0x000000000000791b */ /* 0x02ffe20003800000 */
.L_x_2085:
[----:B------:R-:W-:Y:S05]  /*2d220*/  BSYNC B1 ;  /* 0x0000000000017941 */ /* 0x000fea0003800000 */
.L_x_2084:
[----:B------:R-:W-:Y:S02]  /*2d230*/  IMAD.MOV.U32 R13, RZ, RZ, R2 ;  /* 0x000000ffff0d7224 */ /* 0x000fe400078e0002 */
[----:B------:R-:W-:Y:S02]  /*2d240*/  IMAD.MOV.U32 R12, RZ, RZ, 0x1 ;  /* 0x00000001ff0c7424 */ /* 0x000fe400078e00ff */
[----:B------:R-:W-:Y:S02]  /*2d250*/  IMAD.MOV.U32 R11, RZ, RZ, 0x181f ;  /* 0x0000181fff0b7424 */ /* 0x000fe400078e00ff */
[----:B------:R-:W-:Y:S02]  /*2d260*/  IMAD.MOV.U32 R15, RZ, RZ, -0x1 ;  /* 0xffffffffff0f7424 */ /* 0x000fe400078e00ff */
[----:B------:R-:W-:-:S07]  /*2d270*/  IMAD.MOV.U32 R0, RZ, RZ, R14 ;  /* 0x000000ffff007224 */ /* 0x000fce00078e000e */
[----:B------:R-:W-:Y:S05]  /*2d280*/  WARPSYNC.COLLECTIVE R15, `(.L_x_2086) ;  /* 0x000000000f087348 */ /* 0x000fea0003c00000 */
[----:B------:R0:W1:Y:S02]  /*2d290*/  SHFL.IDX P6, R14, R13, R12, R11 ;  /* 0x0000000c0d0e7389 */ /* 0x00006400000c000b */
[----:B01----:R-:W-:Y:S01]  /*2d2a0*/  ENDCOLLECTIVE ;  /* 0x000000000000791b */ /* 0x003fe20003800000 */
.L_x_2086:
[----:B------:R-:W-:Y:S05]  /*2d2b0*/  BRA `(.L_x_2087) ;  /* 0xffffff2c00507947 */ /* 0x000fea000383ffff */
.L_x_1802:
        /* <DEDUP_REMOVED lines=8> */
.L_x_2089:
[----:B------:R-:W-:Y:S05]  /*2d340*/  BSYNC B1 ;  /* 0x0000000000017941 */ /* 0x000fea0003800000 */
.L_x_2088:
        /* <DEDUP_REMOVED lines=8> */
.L_x_2090:
[----:B------:R-:W-:Y:S05]  /*2d3d0*/  BRA `(.L_x_2091) ;  /* 0xffffff2c00587947 */ /* 0x000fea000383ffff */
.L_x_1805:
        /* <DEDUP_REMOVED lines=8> */
.L_x_2093:
[----:B------:R-:W-:Y:S05]  /*2d460*/  BSYNC B1 ;  /* 0x0000000000017941 */ /* 0x000fea0003800000 */
.L_x_2092:
        /* <DEDUP_REMOVED lines=8> */
.L_x_2094:
[----:B------:R-:W-:Y:S05]  /*2d4f0*/  BRA `(.L_x_2095) ;  /* 0xffffff2c00607947 */ /* 0x000fea000383ffff */
.L_x_1807:
[----:B------:R-:W-:Y:S02]  /*2d500*/  IMAD.MOV.U32 R13, RZ, RZ, R26 ;  /* 0x000000ffff0d7224 */ /* 0x000fe400078e001a */
[----:B------:R-:W-:Y:S02]  /*2d510*/  IMAD.MOV.U32 R12, RZ, RZ, RZ ;  /* 0x000000ffff0c7224 */ /* 0x000fe400078e00ff */
[----:B------:R-:W-:Y:S02]  /*2d520*/  IMAD.MOV.U32 R11, RZ, RZ, 0x1c1f ;  /* 0x00001c1fff0b7424 */ /* 0x000fe400078e00ff */
[----:B------:R-:W-:-:S07]  /*2d530*/  IMAD.MOV.U32 R15, RZ, RZ, -0x1 ;  /* 0xffffffffff0f7424 */ /* 0x000fce00078e00ff */
[----:B------:R-:W-:Y:S05]  /*2d540*/  WARPSYNC.COLLECTIVE R15, `(.L_x_2096) ;  /* 0x000000000f087348 */ /* 0x000fea0003c00000 */
[----:B------:R0:W1:Y:S02]  /*2d550*/  SHFL.IDX P6, R14, R13, R12, R11 ;  /* 0x0000000c0d0e7389 */ /* 0x00006400000c000b */
[----:B01----:R-:W-:Y:S01]  /*2d560*/  ENDCOLLECTIVE ;  /* 0x000000000000791b */ /* 0x003fe20003800000 */
.L_x_2096:
[----:B------:R-:W-:Y:S02]  /*2d570*/  IMAD.MOV.U32 R13, RZ, RZ, R25 ;  /* 0x000000ffff0d7224 */ /* 0x000fe400078e0019 */
[----:B------:R-:W-:-:S07]  /*2d580*/  IMAD.MOV.U32 R28, RZ, RZ, R14 ;  /* 0x000000ffff1c7224 */ /* 0x000fce00078e000e */
[----:B------:R-:W-:Y:S05]  /*2d590*/  WARPSYNC.COLLECTIVE R15, `(.L_x_2097) ;  /* 0x000000000f087348 */ /* 0x000fea0003c00000 */
[----:B------:R0:W1:Y:S02]  /*2d5a0*/  SHFL.IDX P6, R14, R13, R12, R11 ;  /* 0x0000000c0d0e7389 */ /* 0x00006400000c000b */
[----:B01----:R-:W-:Y:S01]  /*2d5b0*/  ENDCOLLECTIVE ;  /* 0x000000000000791b */ /* 0x003fe20003800000 */
.L_x_2097:
[----:B------:R-:W-:Y:S05]  /*2d5c0*/  BRA `(.L_x_2098) ;  /* 0xffffff3000247947 */ /* 0x000fea000383ffff */
.L_x_1810:
[----:B------:R-:W-:Y:S01]  /*2d5d0*/  BSSY B1, `(.L_x_2099) ;  /* 0x0000008000017945 */ /* 0x000fe20003800000 */
[----:B------:R-:W-:Y:S02]  /*2d5e0*/  IMAD.MOV.U32 R13, RZ, RZ, R26 ;  /* 0x000000ffff0d7224 */ /* 0x000fe400078e001a */
[----:B------:R-:W-:Y:S02]  /*2d5f0*/  IMAD.MOV.U32 R12, RZ, RZ, 0x1 ;  /* 0x00000001ff0c7424 */ /* 0x000fe400078e00ff */
[----:B------:R-:W-:Y:S02]  /*2d600*/  IMAD.MOV.U32 R11, RZ, RZ, 0x1c1f ;  /* 0x00001c1fff0b7424 */ /* 0x000fe400078e00ff */
[----:B------:R-:W-:-:S07]  /*2d610*/  IMAD.MOV.U32 R15, RZ, RZ, -0x1 ;  /* 0xffffffffff0f7424 */ /* 0x000fce00078e00ff */
[----:B0123--:R-:W-:Y:S05]  /*2d620*/  WARPSYNC.COLLECTIVE R15, `(.L_x_2100) ;  /* 0x000000000f087348 */ /* 0x00ffea0003c00000 */
[----:B--2---:R2:W4:Y:S02]  /*2d630*/  SHFL.IDX P6, R14, R13, R12, R11 ;  /* 0x0000000c0d0e7389 */ /* 0x00452400000c000b */
[----:B01234-:R-:W-:Y:S01]  /*2d640*/  ENDCOLLECTIVE ;  /* 0x000000000000791b */ /* 0x01ffe20003800000 */
.L_x_2100:
[----:B------:R-:W-:Y:S05]  /*2d650*/  BSYNC B1 ;  /* 0x0000000000017941 */ /* 0x000fea0003800000 */
.L_x_2099:
        /* <DEDUP_REMOVED lines=8> */
.L_x_2101:
[----:B------:R-:W-:Y:S05]  /*2d6e0*/  BRA `(.L_x_2102) ;  /* 0xffffff3400c07947 */ /* 0x000fea000383ffff */
.L_x_1814:
[----:B------:R-:W-:Y:S02]  /*2d6f0*/  IMAD.MOV.U32 R13, RZ, RZ, R3 ;  /* 0x000000ffff0d7224 */ /* 0x000fe400078e0003 */
[----:B------:R-:W-:Y:S02]  /*2d700*/  IMAD.MOV.U32 R12, RZ, RZ, RZ ;  /* 0x000000ffff0c7224 */ /* 0x000fe400078e00ff */
[----:B------:R-:W-:Y:S02]  /*2d710*/  IMAD.MOV.U32 R11, RZ, RZ, 0x181f ;  /* 0x0000181fff0b7424 */ /* 0x000fe400078e00ff */
[----:B------:R-:W-:-:S07]  /*2d720*/  IMAD.MOV.U32 R15, RZ, RZ, -0x1 ;  /* 0xffffffffff0f7424 */ /* 0x000fce00078e00ff */
[----:B--2---:R-:W-:Y:S05]  /*2d730*/  WARPSYNC.COLLECTIVE R15, `(.L_x_2103) ;  /* 0x000000000f087348 */ /* 0x004fea0003c00000 */
[----:B------:R0:W1:Y:S02]  /*2d740*/  SHFL.IDX P6, R14, R13, R12, R11 ;  /* 0x0000000c0d0e7389 */ /* 0x00006400000c000b */
[----:B012---:R-:W-:Y:S01]  /*2d750*/  ENDCOLLECTIVE ;  /* 0x000000000000791b */ /* 0x007fe20003800000 */
.L_x_2103:
[----:B------:R-:W-:Y:S02]  /*2d760*/  IMAD.MOV.U32 R13, RZ, RZ, R2 ;  /* 0x000000ffff0d7224 */ /* 0x000fe400078e0002 */
[----:B------:R-:W-:-:S07]  /*2d770*/  IMAD.MOV.U32 R0, RZ, RZ, R14 ;  /* 0x000000ffff007224 */ /* 0x000fce00078e000e */
[----:B------:R-:W-:Y:S05]  /*2d780*/  WARPSYNC.COLLECTIVE R15, `(.L_x_2104) ;  /* 0x000000000f087348 */ /* 0x000fea0003c00000 */
[----:B------:R0:W1:Y:S02]  /*2d790*/  SHFL.IDX P6, R14, R13, R12, R11 ;  /* 0x0000000c0d0e7389 */ /* 0x00006400000c000b */
[----:B01----:R-:W-:Y:S01]  /*2d7a0*/  ENDCOLLECTIVE ;  /* 0x000000000000791b */ /* 0x003fe20003800000 */
.L_x_2104:
[----:B------:R-:W-:Y:S05]  /*2d7b0*/  BRA `(.L_x_2105) ;  /* 0xffffff4400207947 */ /* 0x000fea000383ffff */
.L_x_1817:
[----:B------:R-:W-:Y:S01]  /*2d7c0*/  BSSY B1, `(.L_x_2106) ;  /* 0x0000008000017945 */ /* 0x000fe20003800000 */
[----:B------:R-:W-:Y:S02]  /*2d7d0*/  IMAD.MOV.U32 R13, RZ, RZ, R3 ;  /* 0x000000ffff0d7224 */ /* 0x000fe400078e0003 */
[----:B------:R-:W-:Y:S02]  /*2d7e0*/  IMAD.MOV.U32 R12, RZ, RZ, 0x1 ;  /* 0x00000001ff0c7424 */ /* 0x000fe400078e00ff */
[----:B------:R-:W-:Y:S02]  /*2d7f0*/  IMAD.MOV.U32 R11, RZ, RZ, 0x181f ;  /* 0x0000181fff0b7424 */ /* 0x000fe400078e00ff */
[----:B----4-:R-:W-:-:S07]  /*2d800*/  IMAD.MOV.U32 R15, RZ, RZ, -0x1 ;  /* 0xffffffffff0f7424 */ /* 0x010fce00078e00ff */
[----:B0123--:R-:W-:Y:S05]  /*2d810*/  WARPSYNC.COLLECTIVE R15, `(.L_x_2107) ;  /* 0x000000000f087348 */ /* 0x00ffea0003c00000 */
[----:B---3--:R3:W4:Y:S02]  /*2d820*/  SHFL.IDX P6, R14, R13, R12, R11 ;  /* 0x0000000c0d0e7389 */ /* 0x00872400000c000b */
[----:B01234-:R-:W-:Y:S01]  /*2d830*/  ENDCOLLECTIVE ;  /* 0x000000000000791b */ /* 0x01ffe20003800000 */
.L_x_2107:
[----:B------:R-:W-:Y:S05]  /*2d840*/  BSYNC B1 ;  /* 0x0000000000017941 */ /* 0x000fea0003800000 */
.L_x_2106:
        /* <DEDUP_REMOVED lines=8> */
.L_x_2108:
[----:B------:R-:W-:Y:S05]  /*2d8d0*/  BRA `(.L_x_2109) ;  /* 0xffffff44002c7947 */ /* 0x000fea000383ffff */
.L_x_1820:
        /* <DEDUP_REMOVED lines=8> */
.L_x_2111:
[----:B------:R-:W-:Y:S05]  /*2d960*/  BSYNC B1 ;  /* 0x0000000000017941 */ /* 0x000fea0003800000 */
.L_x_2110:
        /* <DEDUP_REMOVED lines=8> */
.L_x_2112:
[----:B------:R-:W-:Y:S05]  /*2d9f0*/  BRA `(.L_x_2113) ;  /* 0xffffff4400347947 */ /* 0x000fea000383ffff */
.L_x_1823:
[----:B------:R-:W-:Y:S01]  /*2da00*/  BSSY B1, `(.L_x_2114) ;  /* 0x0000008000017945 */ /* 0x000fe20003800000 */
[----:B------:R-:W-:Y:S02]  /*2da10*/  IMAD.MOV.U32 R13, RZ, RZ, R3 ;  /* 0x000000ffff0d7224 */ /* 0x000fe400078e0003 */
[----:B------:R-:W-:Y:S02]  /*2da20*/  IMAD.MOV.U32 R12, RZ, RZ, 0x3 ;  /* 0x00000003ff0c7424 */ /* 0x000fe400078e00ff */
[----:B------:R-:W-:Y:S02]  /*2da30*/  IMAD.MOV.U32 R11, RZ, RZ, 0x181f ;  /* 0x0000181fff0b7424 */ /* 0x000fe400078e00ff */
[----:B0-----:R-:W-:-:S07]  /*2da40*/  IMAD.MOV.U32 R15, RZ, RZ, -0x1 ;  /* 0xffffffffff0f7424 */ /* 0x001fce00078e00ff */
[----:B-1234-:R-:W-:Y:S05]  /*2da50*/  WARPSYNC.COLLECTIVE R15, `(.L_x_2115) ;  /* 0x000000000f087348 */ /* 0x01efea0003c00000 */
[----:B----4-:R0:W4:Y:S02]  /*2da60*/  SHFL.IDX P6, R14, R13, R12, R11 ;  /* 0x0000000c0d0e7389 */ /* 0x01012400000c000b */
[----:B01234-:R-:W-:Y:S01]  /*2da70*/  ENDCOLLECTIVE ;  /* 0x000000000000791b */ /* 0x01ffe20003800000 */
.L_x_2115:
[----:B------:R-:W-:Y:S05]  /*2da80*/  BSYNC B1 ;  /* 0x0000000000017941 */ /* 0x000fea0003800000 */
.L_x_2114:
        /* <DEDUP_REMOVED lines=8> */
.L_x_2116:
[----:B------:R-:W-:Y:S05]  /*2db10*/  BRA `(.L_x_2117) ;  /* 0xffffff44003c7947 */ /* 0x000fea000383ffff */
.L_x_1849:
[----:B------:R-:W0:Y:S01]  /*2db20*/  S2R R5, SR_TID.X ;  /* 0x0000000000057919 */ /* 0x000e220000002100 */
[----:B------:R-:W-:Y:S01]  /*2db30*/  BSSY B1, `(.L_x_2118) ;  /* 0x000000a000017945 */ /* 0x000fe20003800000 */
[----:B------:R-:W-:Y:S02]  /*2db40*/  IMAD.MOV.U32 R12, RZ, RZ, RZ ;  /* 0x000000ffff0c7224 */ /* 0x000fe400078e00ff */
[----:B------:R-:W-:Y:S02]  /*2db50*/  IMAD.MOV.U32 R11, RZ, RZ, 0x1f ;  /* 0x0000001fff0b7424 */ /* 0x000fe400078e00ff */
[----:B------:R-:W-:Y:S01]  /*2db60*/  IMAD.MOV.U32 R15, RZ, RZ, -0x1 ;  /* 0xffffffffff0f7424 */ /* 0x000fe200078e00ff */
[----:B0-----:R-:W-:-:S04]  /*2db70*/  SHF.R.U32.HI R5, RZ, 0x5, R5 ;  /* 0x00000005ff057819 */ /* 0x001fc80000011605 */
[----:B------:R-:W-:-:S05]  /*2db80*/  LOP3.LUT R5, R5, 0x3, RZ, 0xc0, !PT ;  /* 0x0000000305057812 */ /* 0x000fca00078ec0ff */
[----:B------:R-:W-:-:S07]  /*2db90*/  IMAD.MOV.U32 R13, RZ, RZ, R5 ;  /* 0x000000ffff0d7224 */ /* 0x000fce00078e0005 */
[----:B------:R-:W-:Y:S05]  /*2dba0*/  WARPSYNC.COLLECTIVE R15, `(.L_x_2119) ;  /* 0x000000000f087348 */ /* 0x000fea0003c00000 */
[----:B------:R0:W1:Y:S02]  /*2dbb0*/  SHFL.IDX P6, R14, R13, R12, R11 ;  /* 0x0000000c0d0e7389 */ /* 0x00006400000c000b */
[----:B01----:R-:W-:Y:S01]  /*2dbc0*/  ENDCOLLECTIVE ;  /* 0x000000000000791b */ /* 0x003fe20003800000 */
.L_x_2119:
[----:B------:R-:W-:Y:S05]  /*2dbd0*/  BSYNC B1 ;  /* 0x0000000000017941 */ /* 0x000fea0003800000 */
.L_x_2118:
[----:B------:R-:W-:Y:S05]  /*2dbe0*/  BRA `(.L_x_2120) ;  /* 0xffffff6400587947 */ /* 0x000fea000383ffff */
.L_x_1851:
[----:B------:R-:W-:Y:S01]  /*2dbf0*/  BSSY B1, `(.L_x_2121) ;  /* 0x0000006000017945 */ /* 0x000fe20003800000 */
[----:B------:R-:W-:-:S07]  /*2dc00*/  IMAD.MOV.U32 R15, RZ, RZ, -0x1 ;  /* 0xffffffffff0f7424 */ /* 0x000fce00078e00ff */
[----:B0-----:R-:W-:Y:S05]  /*2dc10*/  WARPSYNC.COLLECTIVE R15, `(.L_x_2122) ;  /* 0x000000000f0c7348 */ /* 0x001fea0003c00000 */
[----:B------:R-:W-:Y:S02]  /*2dc20*/  ELECT P6, UR62, PT ;  /* 0x00000000003e782f */ /* 0x000fe400038c0000 */
[----:B------:R-:W-:Y:S01]  /*2dc30*/  MOV R14, UR62 ;  /* 0x0000003e000e7c02 */ /* 0x000fe20008000f00 */
[----:B0-----:R-:W-:Y:S10]  /*2dc40*/  ENDCOLLECTIVE ;  /* 0x000000000000791b */ /* 0x001ff40003800000 */
.L_x_2122:
[----:B------:R-:W-:Y:S05]  /*2dc50*/  BSYNC B1 ;  /* 0x0000000000017941 */ /* 0x000fea0003800000 */
.L_x_2121:
[----:B------:R-:W-:Y:S05]  /*2dc60*/  BRA `(.L_x_1850) ;  /* 0xffffff6400507947 */ /* 0x000fea000383ffff */
.L_x_1853:
[----:B0-----:R0:W1:Y:S02]  /*2dc70*/  SYNCS.PHASECHK.TRANS64.TRYWAIT P0, [R16+URZ+0x22820], R5 ;  /* 0x02282005100075a7 */ /* 0x001064000800017f */
[----:B-1----:R-:W-:Y:S05]  /*2dc80*/  @!P0 NANOSLEEP.SYNCS 0x989680 ;  /* 0x009896800000895d */ /* 0x002fea0003900000 */
[----:B------:R-:W1:Y:S02]  /*2dc90*/  @!P0 SYNCS.PHASECHK.TRANS64 P0, [R16+URZ+0x22820], R5 ;  /* 0x02282005100085a7 */ /* 0x000e64000800007f */
[----:B-1----:R-:W-:Y:S05]  /*2dca0*/  @!P0 BRA `(.L_x_1853) ;  /* 0xfffffffc00f08947 */ /* 0x002fea000383ffff */
[----:B------:R-:W-:Y:S05]  /*2dcb0*/  BRA `(.L_x_2123) ;  /* 0xffffff6400607947 */ /* 0x000fea000383ffff */
.L_x_1857:
[----:B-1----:R1:W2:Y:S02]  /*2dcc0*/  SYNCS.PHASECHK.TRANS64.TRYWAIT P0, [R10+URZ+0x228a0], R9 ;  /* 0x0228a0090a0075a7 */ /* 0x0022a4000800017f */
[----:B--2---:R-:W-:Y:S05]  /*2dcd0*/  @!P0 NANOSLEEP.SYNCS 0x989680 ;  /* 0x009896800000895d */ /* 0x004fea0003900000 */
[----:B------:R-:W2:Y:S02]  /*2dce0*/  @!P0 SYNCS.PHASECHK.TRANS64 P0, [R10+URZ+0x228a0], R9 ;  /* 0x0228a0090a0085a7 */ /* 0x000ea4000800007f */
[----:B--2---:R-:W-:Y:S05]  /*2dcf0*/  @!P0 BRA `(.L_x_1857) ;  /* 0xfffffffc00f08947 */ /* 0x004fea000383ffff */
[----:B------:R-:W-:Y:S05]  /*2dd00*/  BRA `(.L_x_2124) ;  /* 0xffffff6400787947 */ /* 0x000fea000383ffff */
.L_x_1864:
[----:B0-----:R0:W2:Y:S02]  /*2dd10*/  SYNCS.PHASECHK.TRANS64.TRYWAIT P0, [R10+URZ+0x228c0], R9 ;  /* 0x0228c0090a0075a7 */ /* 0x0010a4000800017f */
[----:B--2---:R-:W-:Y:S05]  /*2dd20*/  @!P0 NANOSLEEP.SYNCS 0x989680 ;  /* 0x009896800000895d */ /* 0x004fea0003900000 */
[----:B------:R-:W2:Y:S02]  /*2dd30*/  @!P0 SYNCS.PHASECHK.TRANS64 P0, [R10+URZ+0x228c0], R9 ;  /* 0x0228c0090a0085a7 */ /* 0x000ea4000800007f */
[----:B--2---:R-:W-:Y:S05]  /*2dd40*/  @!P0 BRA `(.L_x_1864) ;  /* 0xfffffffc00f08947 */ /* 0x004fea000383ffff */
[----:B------:R-:W-:Y:S05]  /*2dd50*/  BRA `(.L_x_2125) ;  /* 0xffffff68006c7947 */ /* 0x000fea000383ffff */
.L_x_1871:
[----:B-1----:R1:W2:Y:S02]  /*2dd60*/  SYNCS.PHASECHK.TRANS64.TRYWAIT P1, [R9+URZ+0x228a0], R8 ;  /* 0x0228a008090075a7 */ /* 0x0022a4000802017f */
[----:B--2---:R-:W-:Y:S05]  /*2dd70*/  @!P1 NANOSLEEP.SYNCS 0x989680 ;  /* 0x009896800000995d */ /* 0x004fea0003900000 */
[----:B------:R-:W2:Y:S02]  /*2dd80*/  @!P1 SYNCS.PHASECHK.TRANS64 P1, [R9+URZ+0x228a0], R8 ;  /* 0x0228a008090095a7 */ /* 0x000ea4000802007f */
[----:B--2---:R-:W-:Y:S05]  /*2dd90*/  @!P1 BRA `(.L_x_1871) ;  /* 0xfffffffc00f09947 */ /* 0x004fea000383ffff */
[----:B------:R-:W-:Y:S05]  /*2dda0*/  BRA `(.L_x_2126) ;  /* 0xffffff6c002c7947 */ /* 0x000fea000383ffff */
.L_x_1878:
[----:B0-----:R0:W2:Y:S02]  /*2ddb0*/  SYNCS.PHASECHK.TRANS64.TRYWAIT P1, [R9+URZ+0x228c0], R8 ;  /* 0x0228c008090075a7 */ /* 0x0010a4000802017f */
[----:B--2---:R-:W-:Y:S05]  /*2ddc0*/  @!P1 NANOSLEEP.SYNCS 0x989680 ;  /* 0x009896800000995d */ /* 0x004fea0003900000 */
[----:B------:R-:W2:Y:S02]  /*2ddd0*/  @!P1 SYNCS.PHASECHK.TRANS64 P1, [R9+URZ+0x228c0], R8 ;  /* 0x0228c008090095a7 */ /* 0x000ea4000802007f */
[----:B--2---:R-:W-:Y:S05]  /*2dde0*/  @!P1 BRA `(.L_x_1878) ;  /* 0xfffffffc00f09947 */ /* 0x004fea000383ffff */
[----:B------:R-:W-:Y:S05]  /*2ddf0*/  BRA `(.L_x_2127) ;  /* 0xffffff70001c7947 */ /* 0x000fea000383ffff */
.L_x_1903:
        /* <DEDUP_REMOVED lines=11> */
.L_x_2129:
[----:B------:R-:W-:Y:S05]  /*2deb0*/  BSYNC B0 ;  /* 0x0000000000007941 */ /* 0x000fea0003800000 */
.L_x_2128:
[----:B------:R-:W-:Y:S05]  /*2dec0*/  BRA `(.L_x_2130) ;  /* 0xffffff8000d87947 */ /* 0x000fea000383ffff */
.L_x_1906:
[----:B0-----:R-:W2:Y:S02]  /*2ded0*/  LDL R0, [R1+0x24] ;  /* 0x0000240001007983 */ /* 0x001ea40000100800 */
[----:B--2---:R0:W1:Y:S02]  /*2dee0*/  SYNCS.PHASECHK.TRANS64.TRYWAIT P0, [R4+URZ+0x22880], R0 ;  /* 0x02288000040075a7 */ /* 0x004064000800017f */
[----:B-1----:R-:W-:Y:S05]  /*2def0*/  @!P0 NANOSLEEP.SYNCS 0x989680 ;  /* 0x009896800000895d */ /* 0x002fea0003900000 */
[----:B------:R-:W1:Y:S02]  /*2df00*/  @!P0 SYNCS.PHASECHK.TRANS64 P0, [R4+URZ+0x22880], R0 ;  /* 0x02288000040085a7 */ /* 0x000e64000800007f */
[----:B-1----:R-:W-:Y:S05]  /*2df10*/  @!P0 BRA `(.L_x_1906) ;  /* 0xfffffffc00ec8947 */ /* 0x002fea000383ffff */
[----:B------:R-:W-:Y:S05]  /*2df20*/  BRA `(.L_x_2131) ;  /* 0xffffff8000f47947 */ /* 0x000fea000383ffff */
.L_x_1907:
        /* <DEDUP_REMOVED lines=8> */
.L_x_2133:
[----:B------:R-:W-:Y:S05]  /*2dfb0*/  BSYNC B0 ;  /* 0x0000000000007941 */ /* 0x000fea0003800000 */
.L_x_2132:
[----:B------:R-:W-:Y:S01]  /*2dfc0*/  IMAD.MOV.U32 R13, RZ, RZ, R0 ;  /* 0x000000ffff0d7224 */ /* 0x000fe200078e0000 */
[----:B------:R-:W-:Y:S01]  /*2dfd0*/  LOP3.LUT P2, RZ, R17, 0x2, RZ, 0xc0, !PT ;  /* 0x0000000211ff7812 */ /* 0x000fe2000784c0ff */
[----:B------:R-:W-:Y:S01]  /*2dfe0*/  IMAD.MOV.U32 R12, RZ, RZ, RZ ;  /* 0x000000ffff0c7224 */ /* 0x000fe200078e00ff */
[C---:B------:R-:W-:Y:S01]  /*2dff0*/  ISETP.GE.AND P3, PT, R8.reuse, 0x21, PT ;  /* 0x000000210800780c */ /* 0x040fe20003f66270 */
[----:B------:R-:W-:Y:S01]  /*2e000*/  IMAD.MOV.U32 R11, RZ, RZ, 0x1c1f ;  /* 0x00001c1fff0b7424 */ /* 0x000fe200078e00ff */
[----:B------:R-:W-:Y:S01]  /*2e010*/  ISETP.GE.AND P5, PT, R8, 0x61, PT ;  /* 0x000000610800780c */ /* 0x000fe20003fa6270 */
[----:B------:R-:W-:Y:S02]  /*2e020*/  IMAD.MOV.U32 R15, RZ, RZ, -0x1 ;  /* 0xffffffffff0f7424 */ /* 0x000fe400078e00ff */
[----:B------:R-:W-:-:S10]  /*2e030*/  IMAD.MOV.U32 R3, RZ, RZ, R14 ;  /* 0x000000ffff037224 */ /* 0x000fd400078e000e */
[----:B------:R-:W-:Y:S05]  /*2e040*/  WARPSYNC.COLLECTIVE R15, `(.L_x_2134) ;  /* 0x000000000f087348 */ /* 0x000fea0003c00000 */
[----:B------:R0:W1:Y:S02]  /*2e050*/  SHFL.IDX P6, R14, R13, R12, R11 ;  /* 0x0000000c0d0e7389 */ /* 0x00006400000c000b */
[----:B01----:R-:W-:Y:S01]  /*2e060*/  ENDCOLLECTIVE ;  /* 0x000000000000791b */ /* 0x003fe20003800000 */
.L_x_2134:
[----:B------:R-:W-:Y:S02]  /*2e070*/  IMAD.MOV.U32 R13, RZ, RZ, R2 ;  /* 0x000000ffff0d7224 */ /* 0x000fe400078e0002 */
[----:B------:R-:W-:Y:S02]  /*2e080*/  IMAD.MOV.U32 R12, RZ, RZ, 0x1 ;  /* 0x00000001ff0c7424 */ /* 0x000fe400078e00ff */
[----:B------:R-:W-:-:S07]  /*2e090*/  IMAD.MOV.U32 R10, RZ, RZ, R14 ;  /* 0x000000ffff0a7224 */ /* 0x000fce00078e000e */
[----:B------:R-:W-:Y:S05]  /*2e0a0*/  WARPSYNC.COLLECTIVE R15, `(.L_x_2135) ;  /* 0x000000000f087348 */ /* 0x000fea0003c00000 */
[----:B------:R0:W1:Y:S02]  /*2e0b0*/  SHFL.IDX P6, R14, R13, R12, R11 ;  /* 0x0000000c0d0e7389 */ /* 0x00006400000c000b */
[----:B01----:R-:W-:Y:S01]  /*2e0c0*/  ENDCOLLECTIVE ;  /* 0x000000000000791b */ /* 0x003fe20003800000 */
.L_x_2135:
[----:B------:R-:W-:-:S05]  /*2e0d0*/  IADD3 R20, P0, R35, R10, RZ ;  /* 0x0000000a23147210 */ /* 0x000fca0007f1e0ff */
[----:B------:R-:W-:Y:S01]  /*2e0e0*/  IMAD.X R21, RZ, RZ, R3, P0 ;  /* 0x000000ffff157224 */ /* 0x000fe200000e0603 */
[----:B------:R-:W-:Y:S02]  /*2e0f0*/  ISETP.LT.OR P0, PT, R8, 0x1, P2 ;  /* 0x000000010800780c */ /* 0x000fe40001701670 */
[----:B------:R-:W-:Y:S01]  /*2e100*/  IADD3 R3, R16, R5, R32 ;  /* 0x0000000510037210 */ /* 0x000fe20007ffe020 */
[----:B------:R-:W-:-:S04]  /*2e110*/  IMAD.MOV.U32 R13, RZ, RZ, R0 ;  /* 0x000000ffff0d7224 */ /* 0x000fc800078e0000 */
[----:B------:R-:W-:-:S06]  /*2e120*/  IMAD.IADD R5, R33, 0x1, R3 ;  /* 0x0000000121057824 */ /* 0x000fcc00078e0203 */
        /* <DEDUP_REMOVED lines=9> */
.L_x_2136:
[----:B------:R-:W-:Y:S01]  /*2e1c0*/  @!PT LDS RZ, [RZ] ;  /* 0x00000000fffff984 */ /* 0x000fe20000000800 */
[----:B------:R-:W-:Y:S01]  /*2e1d0*/  @!PT LDS RZ, [RZ] ;  /* 0x00000000fffff984 */ /* 0x000fe20000000800 */
[----:B------:R-:W-:Y:S01]  /*2e1e0*/  @!PT LDS RZ, [RZ] ;  /* 0x00000000fffff984 */ /* 0x000fe20000000800 */
[----:B------:R0:W-:Y:S01]  /*2e1f0*/  LDGSTS.E.BYPASS.LTC128B.128 [R5+0x8400], desc[UR42][R20.64+0x40], !P0 ;  /* 0x0840004014057fae */ /* 0x0001e2000c101d6a */
[----:B------:R-:W-:Y:S02]  /*2e200*/  IMAD.MOV.U32 R13, RZ, RZ, R2 ;  /* 0x000000ffff0d7224 */ /* 0x000fe400078e0002 */
[----:B------:R-:W-:Y:S02]  /*2e210*/  IMAD.MOV.U32 R12, RZ, RZ, 0x2 ;  /* 0x00000002ff0c7424 */ /* 0x000fe400078e00ff */
[----:B------:R-:W-:-:S07]  /*2e220*/  IMAD.MOV.U32 R10, RZ, RZ, R14 ;  /* 0x000000ffff0a7224 */ /* 0x000fce00078e000e */
[----:B0-----:R-:W-:Y:S05]  /*2e230*/  WARPSYNC.COLLECTIVE R15, `(.L_x_2137) ;  /* 0x000000000f087348 */ /* 0x001fea0003c00000 */
[----:B------:R1:W2:Y:S02]  /*2e240*/  SHFL.IDX P6, R14, R13, R12, R11 ;  /* 0x0000000c0d0e7389 */ /* 0x0002a400000c000b */
[----:B012---:R-:W-:Y:S01]  /*2e250*/  ENDCOLLECTIVE ;  /* 0x000000000000791b */ /* 0x007fe20003800000 */
.L_x_2137:
        /* <DEDUP_REMOVED lines=13> */
.L_x_2138:
        /* <DEDUP_REMOVED lines=10> */
.L_x_2139:
        /* <DEDUP_REMOVED lines=14> */
.L_x_2140:
[----:B------:R-:W-:Y:S01]  /*2e4b0*/  @!PT LDS RZ, [RZ] ;  /* 0x00000000fffff984 */ /* 0x000fe20000000800 */
[----:B------:R-:W-:Y:S01]  /*2e4c0*/  @!PT LDS RZ, [RZ] ;  /* 0x00000000fffff984 */ /* 0x000fe20000000800 */
[----:B------:R-:W-:Y:S01]  /*2e4d0*/  @!PT LDS RZ, [RZ] ;  /* 0x00000000fffff984 */ /* 0x000fe20000000800 */
[----:B------:R1:W-:Y:S01]  /*2e4e0*/  LDGSTS.E.BYPASS.LTC128B.128 [R5+0xa400], desc[UR42][R20.64+0x40], !P0 ;  /* 0x0a40004014057fae */ /* 0x0003e2000c101d6a */
[----:B------:R-:W-:Y:S01]  /*2e4f0*/  IMAD.MOV.U32 R0, RZ, RZ, R14 ;  /* 0x000000ffff007224 */ /* 0x000fe200078e000e */
[----:B------:R-:W-:Y:S06]  /*2e500*/  BRA `(.L_x_2141) ;  /* 0xffffff80006c7947 */ /* 0x000fec000383ffff */
.L_x_1912:
[----:B---3--:R-:W3:Y:S02]  /*2e510*/  LDL R0, [R1+0x24] ;  /* 0x0000240001007983 */ /* 0x008ee40000100800 */
[----:B---3--:R3:W4:Y:S02]  /*2e520*/  SYNCS.PHASECHK.TRANS64.TRYWAIT P0, [R4+URZ+0x22840], R0 ;  /* 0x02284000040075a7 */ /* 0x008724000800017f */
[----:B----4-:R-:W-:Y:S05]  /*2e530*/  @!P0 NANOSLEEP.SYNCS 0x989680 ;  /* 0x009896800000895d */ /* 0x010fea0003900000 */
[----:B------:R-:W4:Y:S02]  /*2e540*/  @!P0 SYNCS.PHASECHK.TRANS64 P0, [R4+URZ+0x22840], R0 ;  /* 0x02284000040085a7 */ /* 0x000f24000800007f */
[----:B----4-:R-:W-:Y:S05]  /*2e550*/  @!P0 BRA `(.L_x_1912) ;  /* 0xfffffffc00ec8947 */ /* 0x010fea000383ffff */
[----:B------:R-:W-:Y:S05]  /*2e560*/  BRA `(.L_x_2142) ;  /* 0xffffff8000cc7947 */ /* 0x000fea000383ffff */
.L_x_1913:
[----:B------:R-:W-:Y:S01]  /*2e570*/  BSSY B0, `(.L_x_2143) ;  /* 0x0000008000007945 */ /* 0x000fe20003800000 */
[----:B------:R-:W-:Y:S02]  /*2e580*/  IMAD.MOV.U32 R13, RZ, RZ, R5 ;  /* 0x000000ffff0d7224 */ /* 0x000fe400078e0005 */
[----:B------:R-:W-:Y:S02]  /*2e590*/  IMAD.MOV.U32 R12, RZ, RZ, RZ ;  /* 0x000000ffff0c7224 */ /* 0x000fe400078e00ff */
[----:B------:R-:W-:Y:S02]  /*2e5a0*/  IMAD.MOV.U32 R11, RZ, RZ, 0x1c1f ;  /* 0x00001c1fff0b7424 */ /* 0x000fe400078e00ff */
[----:B------:R-:W-:-:S07]  /*2e5b0*/  IMAD.MOV.U32 R15, RZ, RZ, -0x1 ;  /* 0xffffffffff0f7424 */ /* 0x000fce00078e00ff */
[----:B--2---:R-:W-:Y:S05]  /*2e5c0*/  WARPSYNC.COLLECTIVE R15, `(.L_x_2144) ;  /* 0x000000000f087348 */ /* 0x004fea0003c00000 */
[----:B------:R0:W1:Y:S02]  /*2e5d0*/  SHFL.IDX P6, R14, R13, R12, R11 ;  /* 0x0000000c0d0e7389 */ /* 0x00006400000c000b */
[----:B012---:R-:W-:Y:S01]  /*2e5e0*/  ENDCOLLECTIVE ;  /* 0x000000000000791b */ /* 0x007fe20003800000 */
.L_x_2144:
[----:B------:R-:W-:Y:S05]  /*2e5f0*/  BSYNC B0 ;  /* 0x0000000000007941 */ /* 0x000fea0003800000 */
.L_x_2143:
        /* <DEDUP_REMOVED lines=12> */
.L_x_2145:
        /* <DEDUP_REMOVED lines=17> */
.L_x_2146:
        /* <DEDUP_REMOVED lines=12> */
.L_x_2147:
[----:B------:R-:W-:Y:S02]  /*2e890*/  IMAD.MOV.U32 R13, RZ, RZ, R5 ;  /* 0x000000ffff0d7224 */ /* 0x000fe400078e0005 */
[----:B------:R-:W-:Y:S02]  /*2e8a0*/  IMAD.MOV.U32 R12, RZ, RZ, 0x2 ;  /* 0x00000002ff0c7424 */ /* 0x000fe400078e00ff */
[----:B------:R-:W-:-:S07]  /*2e8b0*/  IMAD.MOV.U32 R3, RZ, RZ, R14 ;  /* 0x000000ffff037224 */ /* 0x000fce00078e000e */
[----:B------:R-:W-:Y:S05]  /*2e8c0*/  WARPSYNC.COLLECTIVE R15, `(.L_x_2148) ;  /* 0x000000000f087348 */ /* 0x000fea0003c00000 */
[----:B------:R0:W1:Y:S02]  /*2e8d0*/  SHFL.IDX P6, R14, R13, R12, R11 ;  /* 0x0000000c0d0e7389 */ /* 0x00006400000c000b */
[----:B01----:R-:W-:Y:S01]  /*2e8e0*/  ENDCOLLECTIVE ;  /* 0x000000000000791b */ /* 0x003fe20003800000 */
.L_x_2148:
        /* <DEDUP_REMOVED lines=16> */
.L_x_2149:
[----:B------:R-:W-:Y:S02]  /*2e9f0*/  IMAD.MOV.U32 R13, RZ, RZ, R5 ;  /* 0x000000ffff0d7224 */ /* 0x000fe400078e0005 */
[----:B------:R-:W-:Y:S02]  /*2ea00*/  IMAD.MOV.U32 R12, RZ, RZ, 0x3 ;  /* 0x00000003ff0c7424 */ /* 0x000fe400078e00ff */
[----:B------:R-:W-:-:S07]  /*2ea10*/  IMAD.MOV.U32 R3, RZ, RZ, R14 ;  /* 0x000000ffff037224 */ /* 0x000fce00078e000e */
[----:B------:R-:W-:Y:S05]  /*2ea20*/  WARPSYNC.COLLECTIVE R15, `(.L_x_2150) ;  /* 0x000000000f087348 */ /* 0x000fea0003c00000 */
[----:B------:R0:W1:Y:S02]  /*2ea30*/  SHFL.IDX P6, R14, R13, R12, R11 ;  /* 0x0000000c0d0e7389 */ /* 0x00006400000c000b */
[----:B01----:R-:W-:Y:S01]  /*2ea40*/  ENDCOLLECTIVE ;  /* 0x000000000000791b */ /* 0x003fe20003800000 */
.L_x_2150:
        /* <DEDUP_REMOVED lines=10> */
.L_x_2151:
[----:B------:R-:W-:Y:S01]  /*2eaf0*/  @!PT LDS RZ, [RZ] ;  /* 0x00000000fffff984 */ /* 0x000fe20000000800 */
[----:B------:R-:W-:Y:S01]  /*2eb00*/  @!PT LDS RZ, [RZ] ;  /* 0x00000000fffff984 */ /* 0x000fe20000000800 */
[----:B------:R-:W-:Y:S01]  /*2eb10*/  @!PT LDS RZ, [RZ] ;  /* 0x00000000fffff984 */ /* 0x000fe20000000800 */
[----:B------:R-:W-:Y:S04]  /*2eb20*/  @P2 LDGSTS.E.BYPASS.LTC128B.128 [R7+0x17400], desc[UR42][R2.64], !P4 ;  /* 0x1740000002072fae */ /* 0x000fe8000e101d6a */
[----:B------:R-:W-:Y:S01]  /*2eb30*/  @P2 LDGSTS.E.BYPASS.LTC128B.128 [R7+0x19400], desc[UR42][R2.64+0x40], !P5 ;  /* 0x1940004002072fae */ /* 0x000fe2000e901d6a */
[----:B------:R-:W-:-:S03]  /*2eb40*/  LOP3.LUT P5, RZ, R17, 0x40000000, RZ, 0xc0, !PT ;  /* 0x4000000011ff7812 */ /* 0x000fc600078ac0ff */
[----:B------:R0:W-:Y:S02]  /*2eb50*/  @P2 LDGSTS.E.BYPASS.LTC128B.128 [R7+0x1b400], desc[UR42][R2.64+0x80], !P1 ;  /* 0x1b40008002072fae */ /* 0x0001e4000c901d6a */
[----:B0-----:R-:W-:Y:S01]  /*2eb60*/  IMAD.MOV.U32 R2, RZ, RZ, R14 ;  /* 0x000000ffff027224 */ /* 0x001fe200078e000e */
[----:B------:R-:W-:Y:S07]  /*2eb70*/  BRA `(.L_x_2152) ;  /* 0xffffff8000407947 */ /* 0x000fee000383ffff */
.L_x_1918:
[----:B------:R-:W-:Y:S02]  /*2eb80*/  IMAD.MOV.U32 R13, RZ, RZ, R0 ;  /* 0x000000ffff0d7224 */ /* 0x000fe400078e0000 */
[----:B------:R-:W-:Y:S02]  /*2eb90*/  IMAD.MOV.U32 R12, RZ, RZ, RZ ;  /* 0x000000ffff0c7224 */ /* 0x000fe400078e00ff */
[----:B------:R-:W-:Y:S02]  /*2eba0*/  IMAD.MOV.U32 R11, RZ, RZ, 0x1c1f ;  /* 0x00001c1fff0b7424 */ /* 0x000fe400078e00ff */
[----:B------:R-:W-:Y:S02]  /*2ebb0*/  IMAD.MOV.U32 R15, RZ, RZ, -0x1 ;  /* 0xffffffffff0f7424 */ /* 0x000fe400078e00ff */
[----:B------:R-:W-:Y:S02]  /*2ebc0*/  IMAD R23, R23, R7, RZ ;  /* 0x0000000717177224 */ /* 0x000fe400078e02ff */
[----:B------:R-:W-:-:S07]  /*2ebd0*/  IMAD.IADD R25, R9, 0x1, R25 ;  /* 0x0000000109197824 */ /* 0x000fce00078e0219 */
[----:B-----5:R-:W-:Y:S05]  /*2ebe0*/  WARPSYNC.COLLECTIVE R15, `(.L_x_2153) ;  /* 0x000000000f087348 */ /* 0x020fea0003c00000 */
[----:B------:R0:W1:Y:S02]  /*2ebf0*/  SHFL.IDX P6, R14, R13, R12, R11 ;  /* 0x0000000c0d0e7389 */ /* 0x00006400000c000b */
[----:B01---5:R-:W-:Y:S01]  /*2ec00*/  ENDCOLLECTIVE ;  /* 0x000000000000791b */ /* 0x023fe20003800000 */
.L_x_2153:
[C---:B------:R-:W-:Y:S01]  /*2ec10*/  VIADD R6, R25.reuse, 0x20 ;  /* 0x0000002019067836 */ /* 0x040fe20000000000 */
[----:B------:R-:W-:Y:S01]  /*2ec20*/  ISETP.GE.AND P1, PT, R25, R23, PT ;  /* 0x000000171900720c */ /* 0x000fe20003f26270 */
[----:B------:R-:W-:Y:S02]  /*2ec30*/  IMAD.MOV.U32 R13, RZ, RZ, R4 ;  /* 0x000000ffff0d7224 */ /* 0x000fe400078e0004 */
[----:B------:R-:W-:-:S10]  /*2ec40*/  IMAD.MOV.U32 R2, RZ, RZ, R14 ;  /* 0x000000ffff027224 */ /* 0x000fd400078e000e */
[----:B------:R-:W-:Y:S05]  /*2ec50*/  WARPSYNC.COLLECTIVE R15, `(.L_x_2154) ;  /* 0x000000000f087348 */ /* 0x000fea0003c00000 */
[----:B------:R0:W1:Y:S02]  /*2ec60*/  SHFL.IDX P6, R14, R13, R12, R11 ;  /* 0x0000000c0d0e7389 */ /* 0x00006400000c000b */
[----:B01----:R-:W-:Y:S01]  /*2ec70*/  ENDCOLLECTIVE ;  /* 0x000000000000791b */ /* 0x003fe20003800000 */
.L_x_2154:
[----:B------:R-:W-:Y:S02]  /*2ec80*/  IMAD.MOV.U32 R13, RZ, RZ, R0 ;  /* 0x000000ffff0d7224 */ /* 0x000fe400078e0000 */
[----:B------:R-:W-:Y:S02]  /*2ec90*/  IMAD.MOV.U32 R12, RZ, RZ, 0x1 ;  /* 0x00000001ff0c7424 */ /* 0x000fe400078e00ff */
[----:B------:R-:W-:-:S07]  /*2eca0*/  IMAD.MOV.U32 R3, RZ, RZ, R14 ;  /* 0x000000ffff037224 */ /* 0x000fce00078e000e */
[----:B------:R-:W-:Y:S05]  /*2ecb0*/  WARPSYNC.COLLECTIVE R15, `(.L_x_2155) ;  /* 0x000000000f087348 */ /* 0x000fea0003c00000 */
[----:B------:R0:W1:Y:S02]  /*2ecc0*/  SHFL.IDX P6, R14, R13, R12, R11 ;  /* 0x0000000c0d0e7389 */ /* 0x00006400000c000b */
[----:B01----:R-:W-:Y:S01]  /*2ecd0*/  ENDCOLLECTIVE ;  /* 0x000000000000791b */ /* 0x003fe20003800000 */
.L_x_2155:
[----:B------:R-:W-:-:S05]  /*2ece0*/  @!P1 IADD3 R3, P4, R35, R3, RZ ;  /* 0x0000000323039210 */ /* 0x000fca0007f9e0ff */
[----:B------:R-:W-:-:S05]  /*2ecf0*/  @!P1 IMAD.X R2, RZ, RZ, R2, P4 ;  /* 0x000000ffff029224 */ /* 0x000fca00020e0602 */
        /* <DEDUP_REMOVED lines=15> */
.L_x_2156:
[----:B------:R-:W-:Y:S02]  /*2edf0*/  IMAD.MOV.U32 R13, RZ, RZ, R0 ;  /* 0x000000ffff0d7224 */ /* 0x000fe400078e0000 */
[----:B------:R-:W-:Y:S02]  /*2ee00*/  IMAD.MOV.U32 R12, RZ, RZ, 0x2 ;  /* 0x00000002ff0c7424 */ /* 0x000fe400078e00ff */
[----:B------:R-:W-:-:S07]  /*2ee10*/  IMAD.MOV.U32 R3, RZ, RZ, R14 ;  /* 0x000000ffff037224 */ /* 0x000fce00078e000e */
[----:B------:R-:W-:Y:S05]  /*2ee20*/  WARPSYNC.COLLECTIVE R15, `(.L_x_2157) ;  /* 0x000000000f087348 */ /* 0x000fea0003c00000 */
[----:B------:R0:W1:Y:S02]  /*2ee30*/  SHFL.IDX P6, R14, R13, R12, R11 ;  /* 0x0000000c0d0e7389 */ /* 0x00006400000c000b */
[----:B01----:R-:W-:Y:S01]  /*2ee40*/  ENDCOLLECTIVE ;  /* 0x000000000000791b */ /* 0x003fe20003800000 */
.L_x_2157:
        /* <DEDUP_REMOVED lines=12> */
[----:B0-----:R-:W-:-:S05]  /*2ef10*/  VIADD R2, R25, 0x40 ;  /* 0x0000004019027836 */ /* 0x001fca0000000000 */
[----:B------:R-:W-:Y:S01]  /*2ef20*/  ISETP.GE.AND P1, PT, R2, R23, PT ;  /* 0x000000170200720c */ /* 0x000fe20003f26270 */
[----:B------:R-:W-:-:S12]  /*2ef30*/  IMAD.MOV.U32 R2, RZ, RZ, R14 ;  /* 0x000000ffff027224 */ /* 0x000fd800078e000e */
[----:B------:R-:W-:Y:S05]  /*2ef40*/  WARPSYNC.COLLECTIVE R15, `(.L_x_2158) ;  /* 0x000000000f087348 */ /* 0x000fea0003c00000 */
[----:B------:R0:W1:Y:S02]  /*2ef50*/  SHFL.IDX P6, R14, R13, R12, R11 ;  /* 0x0000000c0d0e7389 */ /* 0x00006400000c000b */
[----:B01----:R-:W-:Y:S01]  /*2ef60*/  ENDCOLLECTIVE ;  /* 0x000000000000791b */ /* 0x003fe20003800000 */
.L_x_2158:
[----:B------:R-:W-:Y:S02]  /*2ef70*/  IMAD.MOV.U32 R13, RZ, RZ, R0 ;  /* 0x000000ffff0d7224 */ /* 0x000fe400078e0000 */
[----:B------:R-:W-:Y:S02]  /*2ef80*/  IMAD.MOV.U32 R12, RZ, RZ, 0x3 ;  /* 0x00000003ff0c7424 */ /* 0x000fe400078e00ff */
[----:B------:R-:W-:-:S07]  /*2ef90*/  IMAD.MOV.U32 R3, RZ, RZ, R14 ;  /* 0x000000ffff037224 */ /* 0x000fce00078e000e */
[----:B------:R-:W-:Y:S05]  /*2efa0*/  WARPSYNC.COLLECTIVE R15, `(.L_x_2159) ;  /* 0x000000000f087348 */ /* 0x000fea0003c00000 */
[----:B------:R0:W1:Y:S02]  /*2efb0*/  SHFL.IDX P6, R14, R13, R12, R11 ;  /* 0x0000000c0d0e7389 */ /* 0x00006400000c000b */
[----:B01----:R-:W-:Y:S01]  /*2efc0*/  ENDCOLLECTIVE ;  /* 0x000000000000791b */ /* 0x003fe20003800000 */
.L_x_2159:
        /* <DEDUP_REMOVED lines=10> */
.L_x_2160:
[----:B------:R-:W-:Y:S01]  /*2f070*/  @!PT LDS RZ, [RZ] ;  /* 0x00000000fffff984 */ /* 0x000fe20000000800 */
[----:B------:R-:W-:Y:S01]  /*2f080*/  @!PT LDS RZ, [RZ] ;  /* 0x00000000fffff984 */ /* 0x000fe20000000800 */
[----:B------:R-:W-:Y:S01]  /*2f090*/  @!PT LDS RZ, [RZ] ;  /* 0x00000000fffff984 */ /* 0x000fe20000000800 */
[----:B------:R-:W-:Y:S04]  /*2f0a0*/  @!P1 LDGSTS.E.BYPASS.LTC128B.128 [R8+0x11400], desc[UR42][R2.64], !P3 ;  /* 0x1140000002089fae */ /* 0x000fe8000d901d6a */
[----:B------:R-:W-:Y:S04]  /*2f0b0*/  @!P1 LDGSTS.E.BYPASS.LTC128B.128 [R8+0x13400], desc[UR42][R2.64+0x40], !P2 ;  /* 0x1340004002089fae */ /* 0x000fe8000d101d6a */
[----:B------:R0:W-:Y:S02]  /*2f0c0*/  @!P1 LDGSTS.E.BYPASS.LTC128B.128 [R8+0x15400], desc[UR42][R2.64+0x80], !P0 ;  /* 0x1540008002089fae */ /* 0x0001e4000c101d6a */
[----:B0-----:R-:W-:Y:S01]  /*2f0d0*/  IMAD.MOV.U32 R2, RZ, RZ, R14 ;  /* 0x000000ffff027224 */ /* 0x001fe200078e000e */
[----:B------:R-:W-:Y:S06]  /*2f0e0*/  BRA `(.L_x_2161) ;  /* 0xffffff8400587947 */ /* 0x000fec000383ffff */
.L_x_1923:
[----:B-1----:R1:W2:Y:S02]  /*2f0f0*/  SYNCS.PHASECHK.TRANS64.TRYWAIT P0, [R16+URZ+0x22820], R3 ;  /* 0x02282003100075a7 */ /* 0x0022a4000800017f */
[----:B--2---:R-:W-:Y:S05]  /*2f100*/  @!P0 NANOSLEEP.SYNCS 0x989680 ;  /* 0x009896800000895d */ /* 0x004fea0003900000 */
[----:B------:R-:W2:Y:S02]  /*2f110*/  @!P0 SYNCS.PHASECHK.TRANS64 P0, [R16+URZ+0x22820], R3 ;  /* 0x02282003100085a7 */ /* 0x000ea4000800007f */
[----:B--2---:R-:W-:Y:S05]  /*2f120*/  @!P0 BRA `(.L_x_1923) ;  /* 0xfffffffc00f08947 */ /* 0x004fea000383ffff */
[----:B------:R-:W-:Y:S05]  /*2f130*/  BRA `(.L_x_2162) ;  /* 0xffffff8400d07947 */ /* 0x000fea000383ffff */
.L_x_1927:
[----:B0-----:R0:W1:Y:S02]  /*2f140*/  SYNCS.PHASECHK.TRANS64.TRYWAIT P0, [R0+URZ+0x22880], R10 ;  /* 0x0228800a000075a7 */ /* 0x001064000800017f */
[----:B-1----:R-:W-:Y:S05]  /*2f150*/  @!P0 NANOSLEEP.SYNCS 0x989680 ;  /* 0x009896800000895d */ /* 0x002fea0003900000 */
[----:B------:R-:W1:Y:S02]  /*2f160*/  @!P0 SYNCS.PHASECHK.TRANS64 P0, [R0+URZ+0x22880], R10 ;  /* 0x0228800a000085a7 */ /* 0x000e64000800007f */
[----:B-1----:R-:W-:Y:S05]  /*2f170*/  @!P0 BRA `(.L_x_1927) ;  /* 0xfffffffc00f08947 */ /* 0x002fea000383ffff */
[----:B------:R-:W-:Y:S05]  /*2f180*/  BRA `(.L_x_2163) ;  /* 0xffffff8800887947 */ /* 0x000fea000383ffff */
.L_x_1928:
        /* <DEDUP_REMOVED lines=8> */
.L_x_2165:
[----:B------:R-:W-:Y:S05]  /*2f210*/  BSYNC B0 ;  /* 0x0000000000007941 */ /* 0x000fea0003800000 */
.L_x_2164:
        /* <DEDUP_REMOVED lines=10> */
.L_x_2166:
[----:B------:R-:W-:Y:S02]  /*2f2c0*/  IMAD.MOV.U32 R13, RZ, RZ, R25 ;  /* 0x000000ffff0d7224 */ /* 0x000fe400078e0019 */
[----:B------:R-:W-:Y:S02]  /*2f2d0*/  IMAD.MOV.U32 R12, RZ, RZ, 0x1 ;  /* 0x00000001ff0c7424 */ /* 0x000fe400078e00ff */
[----:B------:R-:W-:-:S07]  /*2f2e0*/  IMAD.MOV.U32 R2, RZ, RZ, R14 ;  /* 0x000000ffff027224 */ /* 0x000fce00078e000e */
[----:B------:R-:W-:Y:S05]  /*2f2f0*/  WARPSYNC.COLLECTIVE R15, `(.L_x_2167) ;  /* 0x000000000f087348 */ /* 0x000fea0003c00000 */
[----:B------:R0:W1:Y:S02]  /*2f300*/  SHFL.IDX P6, R14, R13, R12, R11 ;  /* 0x0000000c0d0e7389 */ /* 0x00006400000c000b */
[----:B01----:R-:W-:Y:S01]  /*2f310*/  ENDCOLLECTIVE ;  /* 0x000000000000791b */ /* 0x003fe20003800000 */
.L_x_2167:
        /* <DEDUP_REMOVED lines=12> */
.L_x_2168:
[----:B------:R-:W-:Y:S02]  /*2f3e0*/  IMAD.MOV.U32 R13, RZ, RZ, R25 ;  /* 0x000000ffff0d7224 */ /* 0x000fe400078e0019 */
[----:B------:R-:W-:Y:S02]  /*2f3f0*/  IMAD.MOV.U32 R12, RZ, RZ, 0x2 ;  /* 0x00000002ff0c7424 */ /* 0x000fe400078e00ff */
[----:B------:R-:W-:-:S07]  /*2f400*/  IMAD.MOV.U32 R2, RZ, RZ, R14 ;  /* 0x000000ffff027224 */ /* 0x000fce00078e000e */
[----:B------:R-:W-:Y:S05]  /*2f410*/  WARPSYNC.COLLECTIVE R15, `(.L_x_2169) ;  /* 0x000000000f087348 */ /* 0x000fea0003c00000 */
[----:B------:R0:W1:Y:S02]  /*2f420*/  SHFL.IDX P6, R14, R13, R12, R11 ;  /* 0x0000000c0d0e7389 */ /* 0x00006400000c000b */
[----:B01----:R-:W-:Y:S01]  /*2f430*/  ENDCOLLECTIVE ;  /* 0x000000000000791b */ /* 0x003fe20003800000 */
.L_x_2169:
        /* <DEDUP_REMOVED lines=12> */
.L_x_2170:
[----:B------:R-:W-:Y:S02]  /*2f500*/  IMAD.MOV.U32 R13, RZ, RZ, R25 ;  /* 0x000000ffff0d7224 */ /* 0x000fe400078e0019 */
[----:B------:R-:W-:Y:S02]  /*2f510*/  IMAD.MOV.U32 R12, RZ, RZ, 0x3 ;  /* 0x00000003ff0c7424 */ /* 0x000fe400078e00ff */
[----:B------:R-:W-:-:S07]  /*2f520*/  IMAD.MOV.U32 R2, RZ, RZ, R14 ;  /* 0x000000ffff027224 */ /* 0x000fce00078e000e */
[----:B------:R-:W-:Y:S05]  /*2f530*/  WARPSYNC.COLLECTIVE R15, `(.L_x_2171) ;  /* 0x000000000f087348 */ /* 0x000fea0003c00000 */
[----:B------:R0:W1:Y:S02]  /*2f540*/  SHFL.IDX P6, R14, R13, R12, R11 ;  /* 0x0000000c0d0e7389 */ /* 0x00006400000c000b */
[----:B01----:R-:W-:Y:S01]  /*2f550*/  ENDCOLLECTIVE ;  /* 0x000000000000791b */ /* 0x003fe20003800000 */
.L_x_2171:
        /* <DEDUP_REMOVED lines=12> */
.L_x_2172:
[----:B------:R-:W-:Y:S01]  /*2f620*/  IMAD.MOV.U32 R2, RZ, RZ, R14 ;  /* 0x000000ffff027224 */ /* 0x000fe200078e000e */
[----:B------:R-:W-:Y:S06]  /*2f630*/  BRA `(.L_x_2173) ;  /* 0xffffff8800207947 */ /* 0x000fec000383ffff */
.L_x_1933:
[----:B---3--:R3:W4:Y:S02]  /*2f640*/  SYNCS.PHASECHK.TRANS64.TRYWAIT P0, [R0+URZ+0x22840], R10 ;  /* 0x0228400a000075a7 */ /* 0x008724000800017f */
[----:B----4-:R-:W-:Y:S05]  /*2f650*/  @!P0 NANOSLEEP.SYNCS 0x989680 ;  /* 0x009896800000895d */ /* 0x010fea0003900000 */
[----:B------:R-:W4:Y:S02]  /*2f660*/  @!P0 SYNCS.PHASECHK.TRANS64 P0, [R0+URZ+0x22840], R10 ;  /* 0x0228400a000085a7 */ /* 0x000f24000800007f */
[----:B----4-:R-:W-:Y:S05]  /*2f670*/  @!P0 BRA `(.L_x_1933) ;  /* 0xfffffffc00f08947 */ /* 0x010fea000383ffff */
[----:B------:R-:W-:Y:S05]  /*2f680*/  BRA `(.L_x_2174) ;  /* 0xffffff8800747947 */ /* 0x000fea000383ffff */
.L_x_1934:
        /* <DEDUP_REMOVED lines=8> */
.L_x_2176:
[----:B------:R-:W-:Y:S05]  /*2f710*/  BSYNC B0 ;  /* 0x0000000000007941 */ /* 0x000fea0003800000 */
.L_x_2175:
        /* <DEDUP_REMOVED lines=9> */
.L_x_2177:
[----:B------:R-:W-:Y:S02]  /*2f7b0*/  IMAD.MOV.U32 R13, RZ, RZ, R8 ;  /* 0x000000ffff0d7224 */ /* 0x000fe400078e0008 */
[----:B------:R-:W-:Y:S02]  /*2f7c0*/  IMAD.MOV.U32 R12, RZ, RZ, 0x1 ;  /* 0x00000001ff0c7424 */ /* 0x000fe400078e00ff */
[----:B------:R-:W-:-:S07]  /*2f7d0*/  IMAD.MOV.U32 R2, RZ, RZ, R14 ;  /* 0x000000ffff027224 */ /* 0x000fce00078e000e */
[----:B------:R-:W-:Y:S05]  /*2f7e0*/  WARPSYNC.COLLECTIVE R15, `(.L_x_2178) ;  /* 0x000000000f087348 */ /* 0x000fea0003c00000 */
[----:B------:R0:W1:Y:S02]  /*2f7f0*/  SHFL.IDX P6, R14, R13, R12, R11 ;  /* 0x0000000c0d0e7389 */ /* 0x00006400000c000b */
[----:B01----:R-:W-:Y:S01]  /*2f800*/  ENDCOLLECTIVE ;  /* 0x000000000000791b */ /* 0x003fe20003800000 */
.L_x_2178:
        /* <DEDUP_REMOVED lines=13> */
.L_x_2179:
[----:B------:R-:W-:Y:S02]  /*2f8e0*/  IMAD.MOV.U32 R13, RZ, RZ, R8 ;  /* 0x000000ffff0d7224 */ /* 0x000fe400078e0008 */
[----:B------:R-:W-:Y:S02]  /*2f8f0*/  IMAD.MOV.U32 R12, RZ, RZ, 0x2 ;  /* 0x00000002ff0c7424 */ /* 0x000fe400078e00ff */
[----:B------:R-:W-:-:S07]  /*2f900*/  IMAD.MOV.U32 R2, RZ, RZ, R14 ;  /* 0x000000ffff027224 */ /* 0x000fce00078e000e */
[----:B------:R-:W-:Y:S05]  /*2f910*/  WARPSYNC.COLLECTIVE R15, `(.L_x_2180) ;  /* 0x000000000f087348 */ /* 0x000fea0003c00000 */
[----:B------:R0:W1:Y:S02]  /*2f920*/  SHFL.IDX P6, R14, R13, R12, R11 ;  /* 0x0000000c0d0e7389 */ /* 0x00006400000c000b */
[----:B01----:R-:W-:Y:S01]  /*2f930*/  ENDCOLLECTIVE ;  /* 0x000000000000791b */ /* 0x003fe20003800000 */
.L_x_2180:
        /* <DEDUP_REMOVED lines=13> */
.L_x_2181:
[----:B------:R-:W-:Y:S02]  /*2fa10*/  IMAD.MOV.U32 R13, RZ, RZ, R8 ;  /* 0x000000ffff0d7224 */ /* 0x000fe400078e0008 */
[----:B------:R-:W-:Y:S02]  /*2fa20*/  IMAD.MOV.U32 R12, RZ, RZ, 0x3 ;  /* 0x00000003ff0c7424 */ /* 0x000fe400078e00ff */
[----:B------:R-:W-:-:S07]  /*2fa30*/  IMAD.MOV.U32 R2, RZ, RZ, R14 ;  /* 0x000000ffff027224 */ /* 0x000fce00078e000e */
[----:B------:R-:W-:Y:S05]  /*2fa40*/  WARPSYNC.COLLECTIVE R15, `(.L_x_2182) ;  /* 0x000000000f087348 */ /* 0x000fea0003c00000 */
[----:B------:R0:W1:Y:S02]  /*2fa50*/  SHFL.IDX P6, R14, R13, R12, R11 ;  /* 0x0000000c0d0e7389 */ /* 0x00006400000c000b */
[----:B01----:R-:W-:Y:S01]  /*2fa60*/  ENDCOLLECTIVE ;  /* 0x000000000000791b */ /* 0x003fe20003800000 */
.L_x_2182:
        /* <DEDUP_REMOVED lines=13> */
.L_x_2183:
[----:B------:R-:W-:Y:S01]  /*2fb40*/  IMAD.MOV.U32 R2, RZ, RZ, R14 ;  /* 0x000000ffff027224 */ /* 0x000fe200078e000e */
[----:B------:R-:W-:Y:S06]  /*2fb50*/  BRA `(.L_x_2184) ;  /* 0xffffff8800007947 */ /* 0x000fec000383ffff */
.L_x_1939:
[----:B0-----:R0:W2:Y:S02]  /*2fb60*/  SYNCS.PHASECHK.TRANS64.TRYWAIT P1, [R18+URZ+0x22870], R0 ;  /* 0x02287000120075a7 */ /* 0x0010a4000802017f */
[----:B--2---:R-:W-:Y:S05]  /*2fb70*/  @!P1 NANOSLEEP.SYNCS 0x989680 ;  /* 0x009896800000995d */ /* 0x004fea0003900000 */
[----:B------:R-:W2:Y:S02]  /*2fb80*/  @!P1 SYNCS.PHASECHK.TRANS64 P1, [R18+URZ+0x22870], R0 ;  /* 0x02287000120095a7 */ /* 0x000ea4000802007f */
[----:B--2---:R-:W-:Y:S05]  /*2fb90*/  @!P1 BRA `(.L_x_1939) ;  /* 0xfffffffc00f09947 */ /* 0x004fea000383ffff */
[----:B------:R-:W-:Y:S05]  /*2fba0*/  BRA `(.L_x_2185) ;  /* 0xffffff88006c7947 */ /* 0x000fea000383ffff */
.L_x_1941:
[----:B0-----:R0:W2:Y:S02]  /*2fbb0*/  SYNCS.PHASECHK.TRANS64.TRYWAIT P1, [R18+URZ+0x22860], R0 ;  /* 0x02286000120075a7 */ /* 0x0010a4000802017f */
[----:B--2---:R-:W-:Y:S05]  /*2fbc0*/  @!P1 NANOSLEEP.SYNCS 0x989680 ;  /* 0x009896800000995d */ /* 0x004fea0003900000 */
[----:B------:R-:W2:Y:S02]  /*2fbd0*/  @!P1 SYNCS.PHASECHK.TRANS64 P1, [R18+URZ+0x22860], R0 ;  /* 0x02286000120095a7 */ /* 0x000ea4000802007f */
[----:B--2---:R-:W-:Y:S05]  /*2fbe0*/  @!P1 BRA `(.L_x_1941) ;  /* 0xfffffffc00f09947 */ /* 0x004fea000383ffff */
[----:B------:R-:W-:Y:S05]  /*2fbf0*/  BRA `(.L_x_2186) ;  /* 0xffffff88007c7947 */ /* 0x000fea000383ffff */
.L_x_1949:
[----:B-1----:R1:W2:Y:S02]  /*2fc00*/  SYNCS.PHASECHK.TRANS64.TRYWAIT P1, [R18+URZ+0x22870], R3 ;  /* 0x02287003120075a7 */ /* 0x0022a4000802017f */
[----:B--2---:R-:W-:Y:S05]  /*2fc10*/  @!P1 NANOSLEEP.SYNCS 0x989680 ;  /* 0x009896800000995d */ /* 0x004fea0003900000 */
[----:B------:R-:W2:Y:S02]  /*2fc20*/  @!P1 SYNCS.PHASECHK.TRANS64 P1, [R18+URZ+0x22870], R3 ;  /* 0x02287003120095a7 */ /* 0x000ea4000802007f */
[----:B--2---:R-:W-:Y:S05]  /*2fc30*/  @!P1 BRA `(.L_x_1949) ;  /* 0xfffffffc00f09947 */ /* 0x004fea000383ffff */
[----:B------:R-:W-:Y:S05]  /*2fc40*/  BRA `(.L_x_2187) ;  /* 0xffffff9000147947 */ /* 0x000fea000383ffff */
.L_x_1951:
[----:B-1----:R1:W2:Y:S02]  /*2fc50*/  SYNCS.PHASECHK.TRANS64.TRYWAIT P1, [R18+URZ+0x22860], R3 ;  /* 0x02286003120075a7 */ /* 0x0022a4000802017f */
[----:B--2---:R-:W-:Y:S05]  /*2fc60*/  @!P1 NANOSLEEP.SYNCS 0x989680 ;  /* 0x009896800000995d */ /* 0x004fea0003900000 */
[----:B------:R-:W2:Y:S02]  /*2fc70*/  @!P1 SYNCS.PHASECHK.TRANS64 P1, [R18+URZ+0x22860], R3 ;  /* 0x02286003120095a7 */ /* 0x000ea4000802007f */
[----:B--2---:R-:W-:Y:S05]  /*2fc80*/  @!P1 BRA `(.L_x_1951) ;  /* 0xfffffffc00f09947 */ /* 0x004fea000383ffff */
[----:B------:R-:W-:Y:S05]  /*2fc90*/  BRA `(.L_x_2188) ;  /* 0xffffff9000207947 */ /* 0x000fea000383ffff */
.L_x_1956:
        /* <DEDUP_REMOVED lines=8> */
.L_x_2190:
[----:B------:R-:W-:Y:S05]  /*2fd20*/  BSYNC B0 ;  /* 0x0000000000007941 */ /* 0x000fea0003800000 */
.L_x_2189:
[----:B------:R-:W-:Y:S02]  /*2fd30*/  IMAD.MOV.U32 R13, RZ, RZ, R24 ;  /* 0x000000ffff0d7224 */ /* 0x000fe400078e0018 */
[----:B------:R-:W-:Y:S02]  /*2fd40*/  IMAD.MOV.U32 R12, RZ, RZ, 0x1 ;  /* 0x00000001ff0c7424 */ /* 0x000fe400078e00ff */
[----:B------:R-:W-:Y:S02]  /*2fd50*/  IMAD.MOV.U32 R11, RZ, RZ, 0x1f ;  /* 0x0000001fff0b7424 */ /* 0x000fe400078e00ff */
[----:B------:R-:W-:Y:S02]  /*2fd60*/  IMAD.MOV.U32 R15, RZ, RZ, -0x1 ;  /* 0xffffffffff0f7424 */ /* 0x000fe400078e00ff */
[----:B------:R-:W-:Y:S02]  /*2fd70*/  IMAD.IADD R9, R27, 0x1, R8 ;  /* 0x000000011b097824 */ /* 0x000fe400078e0208 */
[----:B------:R-:W-:-:S07]  /*2fd80*/  IMAD.MOV.U32 R0, RZ, RZ, R14 ;  /* 0x000000ffff007224 */ /* 0x000fce00078e000e */
[----:B------:R-:W-:Y:S05]  /*2fd90*/  WARPSYNC.COLLECTIVE R15, `(.L_x_2191) ;  /* 0x000000000f087348 */ /* 0x000fea0003c00000 */
[----:B------:R0:W1:Y:S02]  /*2fda0*/  SHFL.IDX P6, R14, R13, R12, R11 ;  /* 0x0000000c0d0e7389 */ /* 0x00006400000c000b */
[----:B01----:R-:W-:Y:S01]  /*2fdb0*/  ENDCOLLECTIVE ;  /* 0x000000000000791b */ /* 0x003fe20003800000 */
.L_x_2191:
[----:B------:R-:W-:Y:S02]  /*2fdc0*/  ULDC UR4, c[0x0][0xc3c] ;  /* 0x00030f0000047ab9 */ /* 0x000fe40000000800 */
[----:B------:R-:W-:-:S13]  /*2fdd0*/  ISETP.GE.OR P1, PT, R9, UR4, !P0 ;  /* 0x0000000409007c0c */ /* 0x000fda000c726670 */
[----:B------:R-:W0:Y:S08]  /*2fde0*/  @!P1 LDC.64 R2, c[0x0][0xc80] ;  /* 0x00032000ff029b82 */ /* 0x000e300000000a00 */
[----:B------:R-:W1:Y:S01]  /*2fdf0*/  @!P1 LDC.64 R4, c[0x0][0xc78] ;  /* 0x00031e00ff049b82 */ /* 0x000e620000000a00 */
[----:B------:R-:W-:Y:S01]  /*2fe00*/  CS2R R24, SRZ ;  /* 0x0000000000187805 */ /* 0x000fe2000001ff00 */
[----:B------:R-:W-:-:S02]  /*2fe10*/  IMAD.MOV.U32 R11, RZ, RZ, RZ ;  /* 0x000000ffff0b7224 */ /* 0x000fc400078e00ff */
[----:B------:R-:W-:Y:S02]  /*2fe20*/  IMAD.MOV.U32 R6, RZ, RZ, R14 ;  /* 0x000000ffff067224 */ /* 0x000fe400078e000e */
[----:B0-----:R-:W-:-:S05]  /*2fe30*/  @!P1 IMAD.WIDE R2, R9, 0x4, R2 ;  /* 0x0000000409029825 */ /* 0x001fca00078e0202 */
[----:B------:R1:W2:Y:S02]  /*2fe40*/  @!P1 LDG.E R7, desc[UR42][R2.64] ;  /* 0x0000002a02079981 */ /* 0x0002a4000c1e1900 */
[----:B-1----:R-:W-:-:S05]  /*2fe50*/  @!P1 IMAD.WIDE R2, R9, 0x4, R4 ;  /* 0x0000000409029825 */ /* 0x002fca00078e0204 */
[----:B------:R-:W3:Y:S01]  /*2fe60*/  @!P1 LDG.E R4, desc[UR42][R2.64] ;  /* 0x0000002a02049981 */ /* 0x000ee2000c1e1900 */
[----:B------:R-:W-:Y:S01]  /*2fe70*/  IMAD.MOV.U32 R5, RZ, RZ, RZ ;  /* 0x000000ffff057224 */ /* 0x000fe200078e00ff */
[C---:B------:R-:W-:Y:S02]  /*2fe80*/  ISETP.GE.U32.AND P2, PT, R8.reuse, 0x2, PT ;  /* 0x000000020800780c */ /* 0x040fe40003f46070 */
[C---:B------:R-:W-:Y:S02]  /*2fe90*/  ISETP.GE.U32.AND P3, PT, R8.reuse, 0x4, PT ;  /* 0x000000040800780c */ /* 0x040fe40003f66070 */
[C---:B------:R-:W-:Y:S02]  /*2fea0*/  ISETP.GE.U32.AND P4, PT, R8.reuse, 0x8, PT ;  /* 0x000000080800780c */ /* 0x040fe40003f86070 */
[C---:B------:R-:W-:Y:S01]  /*2feb0*/  ISETP.GE.U32.AND P5, PT, R8.reuse, 0x10, PT ;  /* 0x000000100800780c */ /* 0x040fe20003fa6070 */
[----:B--2---:R-:W-:Y:S02]  /*2fec0*/  @!P1 IMAD.MOV.U32 R25, RZ, RZ, R7 ;  /* 0x000000ffff199224 */ /* 0x004fe400078e0007 */
[----:B---3--:R-:W-:Y:S01]  /*2fed0*/  @!P1 IMAD.MOV.U32 R5, RZ, RZ, R4 ;  /* 0x000000ffff059224 */ /* 0x008fe200078e0004 */
[----:B------:R-:W-:-:S03]  /*2fee0*/  ISETP.NE.AND P1, PT, R8, RZ, PT ;  /* 0x000000ff0800720c */ /* 0x000fc60003f25270 */
[----:B------:R-:W-:-:S10]  /*2fef0*/  IMAD R13, R5, R25, RZ ;  /* 0x00000019050d7224 */ /* 0x000fd400078e02ff */
[----:B------:R-:W-:Y:S05]  /*2ff00*/  WARPSYNC.COLLECTIVE R15, `(.L_x_2192) ;  /* 0x000000000f087348 */ /* 0x000fea0003c00000 */
[----:B------:R0:W1:Y:S02]  /*2ff10*/  SHFL.UP P6, R14, R13, R12, R11 ;  /* 0x0400000c0d0e7389 */ /* 0x00006400000c000b */
[----:B01----:R-:W-:Y:S01]  /*2ff20*/  ENDCOLLECTIVE ;  /* 0x000000000000791b */ /* 0x003fe20003800000 */
.L_x_2192:
[----:B------:R-:W-:Y:S01]  /*2ff30*/  IMAD.MOV.U32 R12, RZ, RZ, 0x2 ;  /* 0x00000002ff0c7424 */ /* 0x000fe200078e00ff */
[----:B------:R-:W-:-:S05]  /*2ff40*/  SEL R4, R14, RZ, P1 ;  /* 0x000000ff0e047207 */ /* 0x000fca0000800000 */
[----:B------:R-:W-:-:S04]  /*2ff50*/  IMAD.IADD R4, R13, 0x1, R4 ;  /* 0x000000010d047824 */ /* 0x000fc800078e0204 */
[----:B------:R-:W-:-:S07]  /*2ff60*/  IMAD.MOV.U32 R13, RZ, RZ, R4 ;  /* 0x000000ffff0d7224 */ /* 0x000fce00078e0004 */
[----:B------:R-:W-:Y:S05]  /*2ff70*/  WARPSYNC.COLLECTIVE R15, `(.L_x_2193) ;  /* 0x000000000f087348 */ /* 0x000fea0003c00000 */
[----:B------:R0:W1:Y:S02]  /*2ff80*/  SHFL.UP P6, R14, R13, R12, R11 ;  /* 0x0400000c0d0e7389 */ /* 0x00006400000c000b */
[----:B01----:R-:W-:Y:S01]  /*2ff90*/  ENDCOLLECTIVE ;  /* 0x000000000000791b */ /* 0x003fe20003800000 */
.L_x_2193:
[----:B------:R-:W-:Y:S01]  /*2ffa0*/  IMAD.MOV.U32 R12, RZ, RZ, 0x4 ;  /* 0x00000004ff0c7424 */ /* 0x000fe200078e00ff */
[----:B------:R-:W-:-:S05]  /*2ffb0*/  SEL R3, R14, RZ, P2 ;  /* 0x000000ff0e037207 */ /* 0x000fca0001000000 */
[----:B------:R-:W-:-:S04]  /*2ffc0*/  IMAD.IADD R2, R4, 0x1, R3 ;  /* 0x0000000104027824 */ /* 0x000fc800078e0203 */
[----:B------:R-:W-:-:S07]  /*2ffd0*/  IMAD.MOV.U32 R13, RZ, RZ, R2 ;  /* 0x000000ffff0d7224 */ /* 0x000fce00078e0002 */
[----:B------:R-:W-:Y:S05]  /*2ffe0*/  WARPSYNC.COLLECTIVE R15, `(.L_x_2194) ;  /* 0x000000000f087348 */ /* 0x000fea0003c00000 */
[----:B------:R0:W1:Y:S02]  /*2fff0*/  SHFL.UP P6, R14, R13, R12, R11 ;  /* 0x0400000c0d0e7389 */ /* 0x00006400000c000b */
[----:B01----:R-:W-:Y:S01]  /*30000*/  ENDCOLLECTIVE ;  /* 0x000000000000791b */ /* 0x003fe20003800000 */
.L_x_2194:
[----:B------:R-:W-:Y:S01]  /*30010*/  IMAD.MOV.U32 R12, RZ, RZ, 0x8 ;  /* 0x00000008ff0c7424 */ /* 0x000fe200078e00ff */
[----:B------:R-:W-:-:S05]  /*30020*/  SEL R3, R14, RZ, P3 ;  /* 0x000000ff0e037207 */ /* 0x000fca0001800000 */
[----:B------:R-:W-:-:S04]  /*30030*/  IMAD.IADD R3, R2, 0x1, R3 ;  /* 0x0000000102037824 */ /* 0x000fc800078e0203 */
[----:B------:R-:W-:-:S07]  /*30040*/  IMAD.MOV.U32 R13, RZ, RZ, R3 ;  /* 0x000000ffff0d7224 */ /* 0x000fce00078e0003 */
[----:B------:R-:W-:Y:S05]  /*30050*/  WARPSYNC.COLLECTIVE R15, `(.L_x_2195) ;  /* 0x000000000f087348 */ /* 0x000fea0003c00000 */
[----:B------:R0:W1:Y:S02]  /*30060*/  SHFL.UP P6, R14, R13, R12, R11 ;  /* 0x0400000c0d0e7389 */ /* 0x00006400000c000b */
[----:B01----:R-:W-:Y:S01]  /*30070*/  ENDCOLLECTIVE ;  /* 0x000000000000791b */ /* 0x003fe20003800000 */
.L_x_2195:
[----:B------:R-:W-:Y:S01]  /*30080*/  IMAD.MOV.U32 R12, RZ, RZ, 0x10 ;  /* 0x00000010ff0c7424 */ /* 0x000fe200078e00ff */
[----:B------:R-:W-:-:S05]  /*30090*/  SEL R4, R14, RZ, P4 ;  /* 0x000000ff0e047207 */ /* 0x000fca0002000000 */
[----:B------:R-:W-:-:S04]  /*300a0*/  IMAD.IADD R4, R3, 0x1, R4 ;  /* 0x0000000103047824 */ /* 0x000fc800078e0204 */
[----:B------:R-:W-:-:S07]  /*300b0*/  IMAD.MOV.U32 R13, RZ, RZ, R4 ;  /* 0x000000ffff0d7224 */ /* 0x000fce00078e0004 */
[----:B------:R-:W-:Y:S05]  /*300c0*/  WARPSYNC.COLLECTIVE R15, `(.L_x_2196) ;  /* 0x000000000f087348 */ /* 0x000fea0003c00000 */
[----:B------:R0:W1:Y:S02]  /*300d0*/  SHFL.UP P6, R14, R13, R12, R11 ;  /* 0x0400000c0d0e7389 */ /* 0x00006400000c000b */
[----:B01----:R-:W-:Y:S01]  /*300e0*/  ENDCOLLECTIVE ;  /* 0x000000000000791b */ /* 0x003fe20003800000 */
.L_x_2196:
[----:B------:R-:W-:Y:S02]  /*300f0*/  IMAD.MOV.U32 R12, RZ, RZ, 0x1f ;  /* 0x0000001fff0c7424 */ /* 0x000fe400078e00ff */
[----:B------:R-:W-:Y:S01]  /*30100*/  IMAD.MOV.U32 R11, RZ, RZ, 0x1f ;  /* 0x0000001fff0b7424 */ /* 0x000fe200078e00ff */
[----:B------:R-:W-:-:S05]  /*30110*/  SEL R3, R14, RZ, P5 ;  /* 0x000000ff0e037207 */ /* 0x000fca0002800000 */
[----:B------:R-:W-:-:S04]  /*30120*/  IMAD.IADD R2, R4, 0x1, R3 ;  /* 0x0000000104027824 */ /* 0x000fc800078e0203 */
[----:B------:R-:W-:-:S07]  /*30130*/  IMAD.MOV.U32 R13, RZ, RZ, R2 ;  /* 0x000000ffff0d7224 */ /* 0x000fce00078e0002 */
[----:B------:R-:W-:Y:S05]  /*30140*/  WARPSYNC.COLLECTIVE R15, `(.L_x_2197) ;  /* 0x000000000f087348 */ /* 0x000fea0003c00000 */
[----:B------:R0:W1:Y:S02]  /*30150*/  SHFL.IDX P6, R14, R13, R12, R11 ;  /* 0x0000000c0d0e7389 */ /* 0x00006400000c000b */
[----:B01----:R-:W-:Y:S01]  /*30160*/  ENDCOLLECTIVE ;  /* 0x000000000000791b */ /* 0x003fe20003800000 */
.L_x_2197:
[----:B------:R-:W-:Y:S05]  /*30170*/  BRA `(.L_x_2198) ;  /* 0xffffff94000c7947 */ /* 0x000fea000383ffff */
.L_x_1959:
[----:B------:R-:W-:Y:S01]  /*30180*/  BSSY B0, `(.L_x_2199) ;  /* 0x0000007000007945 */ /* 0x000fe20003800000 */
[----:B------:R-:W-:Y:S02]  /*30190*/  IMAD.MOV.U32 R12, RZ, RZ, 0x1 ;  /* 0x00000001ff0c7424 */ /* 0x000fe400078e00ff */
[----:B------:R-:W-:Y:S02]  /*301a0*/  IMAD.MOV.U32 R11, RZ, RZ, RZ ;  /* 0x000000ffff0b7224 */ /* 0x000fe400078e00ff */
[----:B------:R-:W-:-:S07]  /*301b0*/  IMAD.MOV.U32 R15, RZ, RZ, -0x1 ;  /* 0xffffffffff0f7424 */ /* 0x000fce00078e00ff */
[----:B0-----:R-:W-:Y:S05]  /*301c0*/  WARPSYNC.COLLECTIVE R15, `(.L_x_2200) ;  /* 0x000000000f087348 */ /* 0x001fea0003c00000 */
[----:B------:R1:W2:Y:S02]  /*301d0*/  SHFL.UP P6, R14, R13, R12, R11 ;  /* 0x0400000c0d0e7389 */ /* 0x0002a400000c000b */
[----:B012---:R-:W-:Y:S01]  /*301e0*/  ENDCOLLECTIVE ;  /* 0x000000000000791b */ /* 0x007fe20003800000 */
.L_x_2200:
[----:B------:R-:W-:Y:S05]  /*301f0*/  BSYNC B0 ;  /* 0x0000000000007941 */ /* 0x000fea0003800000 */
.L_x_2199:
[----:B------:R-:W-:Y:S01]  /*30200*/  SEL R14, R14, RZ, P1 ;  /* 0x000000ff0e0e7207 */ /* 0x000fe20000800000 */
[----:B------:R-:W-:Y:S02]  /*30210*/  IMAD.MOV.U32 R12, RZ, RZ, 0x2 ;  /* 0x00000002ff0c7424 */ /* 0x000fe400078e00ff */
[----:B------:R-:W-:Y:S02]  /*30220*/  IMAD.MOV.U32 R11, RZ, RZ, RZ ;  /* 0x000000ffff0b7224 */ /* 0x000fe400078e00ff */
[----:B------:R-:W-:Y:S02]  /*30230*/  IMAD.IADD R13, R13, 0x1, R14 ;  /* 0x000000010d0d7824 */ /* 0x000fe400078e020e */
[----:B------:R-:W-:-:S07]  /*30240*/  IMAD.MOV.U32 R15, RZ, RZ, -0x1 ;  /* 0xffffffffff0f7424 */ /* 0x000fce00078e00ff */
[----:B------:R-:W-:Y:S05]  /*30250*/  WARPSYNC.COLLECTIVE R15, `(.L_x_2201) ;  /* 0x000000000f087348 */ /* 0x000fea0003c00000 */
[----:B------:R0:W1:Y:S02]  /*30260*/  SHFL.UP P6, R14, R13, R12, R11 ;  /* 0x0400000c0d0e7389 */ /* 0x00006400000c000b */
[----:B01----:R-:W-:Y:S01]  /*30270*/  ENDCOLLECTIVE ;  /* 0x000000000000791b */ /* 0x003fe20003800000 */
.L_x_2201:
[----:B------:R-:W-:Y:S01]  /*30280*/  IMAD.MOV.U32 R12, RZ, RZ, 0x4 ;  /* 0x00000004ff0c7424 */ /* 0x000fe200078e00ff */
[----:B------:R-:W-:-:S05]  /*30290*/  SEL R14, R14, RZ, P2 ;  /* 0x000000ff0e0e7207 */ /* 0x000fca0001000000 */
[----:B------:R-:W-:-:S04]  /*302a0*/  IMAD.IADD R3, R13, 0x1, R14 ;  /* 0x000000010d037824 */ /* 0x000fc800078e020e */
[----:B------:R-:W-:-:S07]  /*302b0*/  IMAD.MOV.U32 R13, RZ, RZ, R3 ;  /* 0x000000ffff0d7224 */ /* 0x000fce00078e0003 */
[----:B------:R-:W-:Y:S05]  /*302c0*/  WARPSYNC.COLLECTIVE R15, `(.L_x_2202) ;  /* 0x000000000f087348 */ /* 0x000fea0003c00000 */
[----:B------:R0:W1:Y:S02]  /*302d0*/  SHFL.UP P6, R14, R13, R12, R11 ;  /* 0x0400000c0d0e7389 */ /* 0x00006400000c000b */
[----:B01----:R-:W-:Y:S01]  /*302e0*/  ENDCOLLECTIVE ;  /* 0x000000000000791b */ /* 0x003fe20003800000 */
.L_x_2202:
[----:B------:R-:W-:Y:S01]  /*302f0*/  IMAD.MOV.U32 R12, RZ, RZ, 0x8 ;  /* 0x00000008ff0c7424 */ /* 0x000fe200078e00ff */
[----:B------:R-:W-:-:S05]  /*30300*/  SEL R4, R14, RZ, P3 ;  /* 0x000000ff0e047207 */ /* 0x000fca0001800000 */
[----:B------:R-:W-:-:S04]  /*30310*/  IMAD.IADD R4, R3, 0x1, R4 ;  /* 0x0000000103047824 */ /* 0x000fc800078e0204 */
[----:B------:R-:W-:-:S07]  /*30320*/  IMAD.MOV.U32 R13, RZ, RZ, R4 ;  /* 0x000000ffff0d7224 */ /* 0x000fce00078e0004 */
[----:B------:R-:W-:Y:S05]  /*30330*/  WARPSYNC.COLLECTIVE R15, `(.L_x_2203) ;  /* 0x000000000f087348 */ /* 0x000fea0003c00000 */
[----:B------:R0:W1:Y:S02]  /*30340*/  SHFL.UP P6, R14, R13, R12, R11 ;  /* 0x0400000c0d0e7389 */ /* 0x00006400000c000b */
[----:B01----:R-:W-:Y:S01]  /*30350*/  ENDCOLLECTIVE ;  /* 0x000000000000791b */ /* 0x003fe20003800000 */
.L_x_2203:
[----:B------:R-:W-:Y:S01]  /*30360*/  IMAD.MOV.U32 R12, RZ, RZ, 0x10 ;  /* 0x00000010ff0c7424 */ /* 0x000fe200078e00ff */
[----:B------:R-:W-:-:S05]  /*30370*/  SEL R7, R14, RZ, P4 ;  /* 0x000000ff0e077207 */ /* 0x000fca0002000000 */
[----:B------:R-:W-:-:S04]  /*30380*/  IMAD.IADD R7, R4, 0x1, R7 ;  /* 0x0000000104077824 */ /* 0x000fc800078e0207 */
[----:B------:R-:W-:-:S07]  /*30390*/  IMAD.MOV.U32 R13, RZ, RZ, R7 ;  /* 0x000000ffff0d7224 */ /* 0x000fce00078e0007 */
[----:B------:R-:W-:Y:S05]  /*303a0*/  WARPSYNC.COLLECTIVE R15, `(.L_x_2204) ;  /* 0x000000000f087348 */ /* 0x000fea0003c00000 */
[----:B------:R0:W1:Y:S02]  /*303b0*/  SHFL.UP P6, R14, R13, R12, R11 ;  /* 0x0400000c0d0e7389 */ /* 0x00006400000c000b */
[----:B01----:R-:W-:Y:S01]  /*303c0*/  ENDCOLLECTIVE ;  /* 0x000000000000791b */ /* 0x003fe20003800000 */
.L_x_2204:
        /* <DEDUP_REMOVED lines=8> */
.L_x_2205:
[----:B------:R-:W-:Y:S05]  /*30450*/  BRA `(.L_x_2206) ;  /* 0xffffff9000f87947 */ /* 0x000fea000383ffff */
.L_x_1961:
[----:B------:R-:W-:Y:S01]  /*30460*/  BSSY B0, `(.L_x_2207) ;  /* 0x0000006000007945 */ /* 0x000fe20003800000 */
[----:B------:R-:W-:Y:S01]  /*30470*/  PLOP3.LUT P6, PT, P6, PT, PT, 0x8, 0x0 ;  /* 0x000000000000781c */ /* 0x000fe200037ce170 */
[----:B------:R-:W-:-:S12]  /*30480*/  IMAD.MOV.U32 R15, RZ, RZ, -0x1 ;  /* 0xffffffffff0f7424 */ /* 0x000fd800078e00ff */
[----:B01----:R-:W-:Y:S05]  /*30490*/  WARPSYNC.COLLECTIVE R15, `(.L_x_2208) ;  /* 0x000000000f087348 */ /* 0x003fea0003c00000 */
[----:B------:R-:W-:Y:S01]  /*304a0*/  VOTE.ANY R14, PT, P6 ;  /* 0x00000000000e7806 */ /* 0x000fe200030e0100 */
[----:B01----:R-:W-:Y:S06]  /*304b0*/  ENDCOLLECTIVE ;  /* 0x000000000000791b */ /* 0x003fec0003800000 */
.L_x_2208:
[----:B------:R-:W-:Y:S05]  /*304c0*/  BSYNC B0 ;  /* 0x0000000000007941 */ /* 0x000fea0003800000 */
.L_x_2207:
[----:B------:R-:W-:Y:S02]  /*304d0*/  IMAD.MOV.U32 R3, RZ, RZ, R14 ;  /* 0x000000ffff037224 */ /* 0x000fe400078e000e */
[----:B------:R-:W-:Y:S02]  /*304e0*/  IMAD.MOV.U32 R13, RZ, RZ, R25 ;  /* 0x000000ffff0d7224 */ /* 0x000fe400078e0019 */
[----:B------:R-:W0:Y:S01]  /*304f0*/  POPC R7, R3 ;  /* 0x0000000300077309 */ /* 0x000e220000000000 */
[----:B------:R-:W-:Y:S02]  /*30500*/  IMAD.MOV.U32 R11, RZ, RZ, 0x1f ;  /* 0x0000001fff0b7424 */ /* 0x000fe400078e00ff */
[----:B------:R-:W-:Y:S02]  /*30510*/  IMAD.MOV.U32 R15, RZ, RZ, -0x1 ;  /* 0xffffffffff0f7424 */ /* 0x000fe400078e00ff */
[----:B0-----:R-:W-:Y:S02]  /*30520*/  IMAD.MOV.U32 R12, RZ, RZ, R7 ;  /* 0x000000ffff0c7224 */ /* 0x001fe400078e0007 */
[----:B------:R-:W-:-:S07]  /*30530*/  IMAD.IADD R27, R7, 0x1, R27 ;  /* 0x00000001071b7824 */ /* 0x000fce00078e021b */
[----:B------:R-:W-:Y:S05]  /*30540*/  WARPSYNC.COLLECTIVE R15, `(.L_x_2209) ;  /* 0x000000000f087348 */ /* 0x000fea0003c00000 */
[----:B------:R0:W1:Y:S02]  /*30550*/  SHFL.IDX P6, R14, R13, R12, R11 ;  /* 0x0000000c0d0e7389 */ /* 0x00006400000c000b */
[----:B01----:R-:W-:Y:S01]  /*30560*/  ENDCOLLECTIVE ;  /* 0x000000000000791b */ /* 0x003fe20003800000 */
.L_x_2209:
[----:B------:R-:W-:Y:S02]  /*30570*/  IMAD.MOV.U32 R13, RZ, RZ, R5 ;  /* 0x000000ffff0d7224 */ /* 0x000fe400078e0005 */
[----:B------:R-:W-:-:S07]  /*30580*/  IMAD.MOV.U32 R25, RZ, RZ, R14 ;  /* 0x000000ffff197224 */ /* 0x000fce00078e000e */
[----:B------:R-:W-:Y:S05]  /*30590*/  WARPSYNC.COLLECTIVE R15, `(.L_x_2210) ;  /* 0x000000000f087348 */ /* 0x000fea0003c00000 */
[----:B------:R0:W1:Y:S02]  /*305a0*/  SHFL.IDX P6, R14, R13, R12, R11 ;  /* 0x0000000c0d0e7389 */ /* 0x00006400000c000b */
[----:B01----:R-:W-:Y:S01]  /*305b0*/  ENDCOLLECTIVE ;  /* 0x000000000000791b */ /* 0x003fe20003800000 */
.L_x_2210:
[----:B------:R-:W-:Y:S01]  /*305c0*/  IMAD.MOV.U32 R5, RZ, RZ, R14 ;  /* 0x000000ffff057224 */ /* 0x000fe200078e000e */
[----:B------:R-:W-:Y:S06]  /*305d0*/  BRA `(.L_x_2211) ;  /* 0xffffff9000d87947 */ /* 0x000fec000383ffff */
.L_x_1963:
[----:B------:R-:W-:Y:S01]  /*305e0*/  BSSY B0, `(.L_x_2212) ;  /* 0x0000007000007945 */ /* 0x000fe20003800000 */
[----:B------:R-:W-:Y:S02]  /*305f0*/  IMAD.MOV.U32 R13, RZ, RZ, R2 ;  /* 0x000000ffff0d7224 */ /* 0x000fe400078e0002 */
[----:B------:R-:W-:Y:S02]  /*30600*/  IMAD.MOV.U32 R11, RZ, RZ, 0x1f ;  /* 0x0000001fff0b7424 */ /* 0x000fe400078e00ff */
[----:B------:R-:W-:-:S07]  /*30610*/  IMAD.MOV.U32 R15, RZ, RZ, -0x1 ;  /* 0xffffffffff0f7424 */ /* 0x000fce00078e00ff */
[----:B01234-:R-:W-:Y:S05]  /*30620*/  WARPSYNC.COLLECTIVE R15, `(.L_x_2213) ;  /* 0x000000000f087348 */ /* 0x01ffea0003c00000 */
[----:B------:R0:W0:Y:S02]  /*30630*/  SHFL.IDX P6, R14, R13, R12, R11 ;  /* 0x0000000c0d0e7389 */ /* 0x00002400000c000b */
[----:B01234-:R-:W-:Y:S01]  /*30640*/  ENDCOLLECTIVE ;  /* 0x000000000000791b */ /* 0x01ffe20003800000 */
.L_x_2213:
[----:B------:R-:W-:Y:S05]  /*30650*/  BSYNC B0 ;  /* 0x0000000000007941 */ /* 0x000fea0003800000 */
.L_x_2212:
[----:B------:R-:W-:Y:S01]  /*30660*/  IMAD.MOV.U32 R24, RZ, RZ, R14 ;  /* 0x000000ffff187224 */ /* 0x000fe200078e000e */
[----:B------:R-:W-:Y:S06]  /*30670*/  BRA `(.L_x_1962) ;  /* 0xffffff9000c87947 */ /* 0x000fec000383ffff */
.L_x_1969:
[----:B0-----:R0:W1:Y:S02]  /*30680*/  SYNCS.PHASECHK.TRANS64.TRYWAIT P0, [R4+URZ+0x22820], R0 ;  /* 0x02282000040075a7 */ /* 0x001064000800017f */
[----:B-1----:R-:W-:Y:S05]  /*30690*/  @!P0 NANOSLEEP.SYNCS 0x989680 ;  /* 0x009896800000895d */ /* 0x002fea0003900000 */
[----:B------:R-:W1:Y:S02]  /*306a0*/  @!P0 SYNCS.PHASECHK.TRANS64 P0, [R4+URZ+0x22820], R0 ;  /* 0x02282000040085a7 */ /* 0x000e64000800007f */
[----:B-1----:R-:W-:Y:S05]  /*306b0*/  @!P0 BRA `(.L_x_1969) ;  /* 0xfffffffc00f08947 */ /* 0x002fea000383ffff */
[----:B------:R-:W-:Y:S05]  /*306c0*/  BRA `(.L_x_2214) ;  /* 0xffffff9c002c7947 */ /* 0x000fea000383ffff */
.L_x_1970:
[----:B------:R-:W1:Y:S01]  /*306d0*/  S2R R2, SR_TID.X ;  /* 0x0000000000027919 */ /* 0x000e620000002100 */
[----:B------:R-:W-:Y:S01]  /*306e0*/  BSSY B0, `(.L_x_2215) ;  /* 0x000000a000007945 */ /* 0x000fe20003800000 */
[----:B------:R-:W-:Y:S02]  /*306f0*/  IMAD.MOV.U32 R12, RZ, RZ, RZ ;  /* 0x000000ffff0c7224 */ /* 0x000fe400078e00ff */
[----:B------:R-:W-:Y:S02]  /*30700*/  IMAD.MOV.U32 R11, RZ, RZ, 0x1f ;  /* 0x0000001fff0b7424 */ /* 0x000fe400078e00ff */
[----:B------:R-:W-:Y:S01]  /*30710*/  IMAD.MOV.U32 R15, RZ, RZ, -0x1 ;  /* 0xffffffffff0f7424 */ /* 0x000fe200078e00ff */
[----:B-1----:R-:W-:-:S04]  /*30720*/  SHF.R.U32.HI R2, RZ, 0x5, R2 ;  /* 0x00000005ff027819 */ /* 0x002fc80000011602 */
[----:B------:R-:W-:-:S05]  /*30730*/  LOP3.LUT R2, R2, 0x3, RZ, 0xc0, !PT ;  /* 0x0000000302027812 */ /* 0x000fca00078ec0ff */
[----:B------:R-:W-:-:S07]  /*30740*/  IMAD.MOV.U32 R13, RZ, RZ, R2 ;  /* 0x000000ffff0d7224 */ /* 0x000fce00078e0002 */
[----:B0-----:R-:W-:Y:S05]  /*30750*/  WARPSYNC.COLLECTIVE R15, `(.L_x_2216) ;  /* 0x000000000f087348 */ /* 0x001fea0003c00000 */
[----:B------:R1:W2:Y:S02]  /*30760*/  SHFL.IDX P6, R14, R13, R12, R11 ;  /* 0x0000000c0d0e7389 */ /* 0x0002a400000c000b */
[----:B012---:R-:W-:Y:S01]  /*30770*/  ENDCOLLECTIVE ;  /* 0x000000000000791b */ /* 0x007fe20003800000 */
.L_x_2216:
[----:B------:R-:W-:Y:S05]  /*30780*/  BSYNC B0 ;  /* 0x0000000000007941 */ /* 0x000fea0003800000 */
.L_x_2215:
[----:B------:R-:W-:Y:S05]  /*30790*/  BRA `(.L_x_2217) ;  /* 0xffffff9c00147947 */ /* 0x000fea000383ffff */
.L_x_1971:
[----:B------:R-:W-:Y:S01]  /*307a0*/  BSSY B0, `(.L_x_2218) ;  /* 0x0000006000007945 */ /* 0x000fe20003800000 */
[----:B------:R-:W-:-:S07]  /*307b0*/  IMAD.MOV.U32 R15, RZ, RZ, -0x1 ;  /* 0xffffffffff0f7424 */ /* 0x000fce00078e00ff */
[----:B0-----:R-:W-:Y:S05]  /*307c0*/  WARPSYNC.COLLECTIVE R15, `(.L_x_2219) ;  /* 0x000000000f0c7348 */ /* 0x001fea0003c00000 */
[----:B------:R-:W-:Y:S02]  /*307d0*/  ELECT P6, UR62, PT ;  /* 0x00000000003e782f */ /* 0x000fe400038c0000 */
[----:B------:R-:W-:Y:S01]  /*307e0*/  MOV R14, UR62 ;  /* 0x0000003e000e7c02 */ /* 0x000fe20008000f00 */
[----:B0-----:R-:W-:Y:S10]  /*307f0*/  ENDCOLLECTIVE ;  /* 0x000000000000791b */ /* 0x001ff40003800000 */
.L_x_2219:
[----:B------:R-:W-:Y:S05]  /*30800*/  BSYNC B0 ;  /* 0x0000000000007941 */ /* 0x000fea0003800000 */
.L_x_2218:
[----:B------:R-:W-:Y:S05]  /*30810*/  BRA `(.L_x_2220) ;  /* 0xffffff9c00087947 */ /* 0x000fea000383ffff */
.L_x_1973:
[----:B0-----:R0:W1:Y:S02]  /*30820*/  SYNCS.PHASECHK.TRANS64.TRYWAIT P1, [R5+URZ+0x22840], R0 ;  /* 0x02284000050075a7 */ /* 0x001064000802017f */
[----:B-1----:R-:W-:Y:S05]  /*30830*/  @!P1 NANOSLEEP.SYNCS 0x989680 ;  /* 0x009896800000995d */ /* 0x002fea0003900000 */
[----:B------:R-:W1:Y:S02]  /*30840*/  @!P1 SYNCS.PHASECHK.TRANS64 P1, [R5+URZ+0x22840], R0 ;  /* 0x02284000050095a7 */ /* 0x000e64000802007f */
[----:B-1----:R-:W-:Y:S05]  /*30850*/  @!P1 BRA `(.L_x_1973) ;  /* 0xfffffffc00f09947 */ /* 0x002fea000383ffff */
[----:B------:R-:W-:Y:S05]  /*30860*/  BRA `(.L_x_2221) ;  /* 0xffffff9c00287947 */ /* 0x000fea000383ffff */
.L_x_1975:
[----:B-1----:R1:W2:Y:S02]  /*30870*/  SYNCS.PHASECHK.TRANS64.TRYWAIT P1, [R19+URZ+0x22840], R2 ;  /* 0x02284002130075a7 */ /* 0x0022a4000802017f */
[----:B--2---:R-:W-:Y:S05]  /*30880*/  @!P1 NANOSLEEP.SYNCS 0x989680 ;  /* 0x009896800000995d */ /* 0x004fea0003900000 */
[----:B------:R-:W2:Y:S02]  /*30890*/  @!P1 SYNCS.PHASECHK.TRANS64 P1, [R19+URZ+0x22840], R2 ;  /* 0x02284002130095a7 */ /* 0x000ea4000802007f */
[----:B--2---:R-:W-:Y:S05]  /*308a0*/  @!P1 BRA `(.L_x_1975) ;  /* 0xfffffffc00f09947 */ /* 0x004fea000383ffff */
[----:B------:R-:W-:Y:S05]  /*308b0*/  BRA `(.L_x_2222) ;  /* 0xffffff9c00347947 */ /* 0x000fea000383ffff */
.L_x_1977:
[----:B--2---:R2:W3:Y:S02]  /*308c0*/  SYNCS.PHASECHK.TRANS64.TRYWAIT P1, [R5+URZ+0x22860], R0 ;  /* 0x02286000050075a7 */ /* 0x0044e4000802017f */
[----:B---3--:R-:W-:Y:S05]  /*308d0*/  @!P1 NANOSLEEP.SYNCS 0x989680 ;  /* 0x009896800000995d */ /* 0x008fea0003900000 */
[----:B------:R-:W3:Y:S02]  /*308e0*/  @!P1 SYNCS.PHASECHK.TRANS64 P1, [R5+URZ+0x22860], R0 ;  /* 0x02286000050095a7 */ /* 0x000ee4000802007f */
[----:B---3--:R-:W-:Y:S05]  /*308f0*/  @!P1 BRA `(.L_x_1977) ;  /* 0xfffffffc00f09947 */ /* 0x008fea000383ffff */
[----:B------:R-:W-:Y:S05]  /*30900*/  BRA `(.L_x_2223) ;  /* 0xffffff9c00307947 */ /* 0x000fea000383ffff */
.L_x_1979:
[----:B---3--:R3:W4:Y:S02]  /*30910*/  SYNCS.PHASECHK.TRANS64.TRYWAIT P1, [R19+URZ+0x22860], R2 ;  /* 0x02286002130075a7 */ /* 0x008724000802017f */
[----:B----4-:R-:W-:Y:S05]  /*30920*/  @!P1 NANOSLEEP.SYNCS 0x989680 ;  /* 0x009896800000995d */ /* 0x010fea0003900000 */
[----:B------:R-:W4:Y:S02]  /*30930*/  @!P1 SYNCS.PHASECHK.TRANS64 P1, [R19+URZ+0x22860], R2 ;  /* 0x02286002130095a7 */ /* 0x000f24000802007f */
[----:B----4-:R-:W-:Y:S05]  /*30940*/  @!P1 BRA `(.L_x_1979) ;  /* 0xfffffffc00f09947 */ /* 0x010fea000383ffff */
[----:B------:R-:W-:Y:S05]  /*30950*/  BRA `(.L_x_2224) ;  /* 0xffffff9c002c7947 */ /* 0x000fea000383ffff */
.L_x_1981:
[----:B----4-:R4:W0:Y:S02]  /*30960*/  SYNCS.PHASECHK.TRANS64.TRYWAIT P1, [R5+URZ+0x22880], R0 ;  /* 0x02288000050075a7 */ /* 0x010824000802017f */
[----:B0-----:R-:W-:Y:S05]  /*30970*/  @!P1 NANOSLEEP.SYNCS 0x989680 ;  /* 0x009896800000995d */ /* 0x001fea0003900000 */
[----:B------:R-:W0:Y:S02]  /*30980*/  @!P1 SYNCS.PHASECHK.TRANS64 P1, [R5+URZ+0x22880], R0 ;  /* 0x02288000050095a7 */ /* 0x000e24000802007f */
[----:B0-----:R-:W-:Y:S05]  /*30990*/  @!P1 BRA `(.L_x_1981) ;  /* 0xfffffffc00f09947 */ /* 0x001fea000383ffff */
[----:B------:R-:W-:Y:S05]  /*309a0*/  BRA `(.L_x_2225) ;  /* 0xffffff9c00287947 */ /* 0x000fea000383ffff */
.L_x_2226:
        /* <DEDUP_REMOVED lines=13> */
.L_x_3319:


//--------------------- .text._ZN7cutlass13device_kernelIN5flash11enable_sm90INS1_16FlashAttnFwdSm90INS1_25CollectiveMainloopFwdSm90ILi2EN4cute5tupleIJNS5_1CILi1EEES8_S8_EEENS6_IJNS7_ILi128EEENS7_ILi160EEENS7_ILi192EEEEEELi128ENS_12float_e4m3_tEfNS_4arch4Sm90ELb1ELb0ELb0ELb0ELb1ELb0ELb0ELb1ELb1ELb1ELb1ELb0EEENS1_21CollectiveEpilogueFwdINS6_IJSA_SA_SB_EEES9_NS_10bfloat16_tESG_Li256ELb0ELb1ELb1ELb1EEENS1_19SingleTileSchedulerILb0ELb1ELb1ELi128EEEEEEEEEvNT_6ParamsE --------------------------
	.section	.text._ZN7cutlass13device_kernelIN5flash11enable_sm90INS1_16FlashAttnFwdSm90INS1_25CollectiveMainloopFwdSm90ILi2EN4cute5tupleIJNS5_1CILi1EEES8_S8_EEENS6_IJNS7_ILi128EEENS7_ILi160EEENS7_ILi192EEEEEELi128ENS_12float_e4m3_tEfNS_4arch4Sm90ELb1ELb0ELb0ELb0ELb1ELb0ELb0ELb1ELb1ELb1ELb1ELb0EEENS1_21CollectiveEpilogueFwdINS6_IJSA_SA_SB_EEES9_NS_10bfloat16_tESG_Li256ELb0ELb1ELb1ELb1EEENS1_19SingleTileSchedulerILb0ELb1ELb1ELi128EEEEEEEEEvNT_6ParamsE,"ax",@progbits
	.align	128
.text._ZN7cutlass13device_kernelIN5flash11enable_sm90INS1_16FlashAttnFwdSm90INS1_25CollectiveMainloopFwdSm90ILi2EN4cute5tupleIJNS5_1CILi1EEES8_S8_EEENS6_IJNS7_ILi128EEENS7_ILi160EEENS7_ILi192EEEEEELi128ENS_12float_e4m3_tEfNS_4arch4Sm90ELb1ELb0ELb0ELb0ELb1ELb0ELb0ELb1ELb1ELb1ELb1ELb0EEENS1_21CollectiveEpilogueFwdINS6_IJSA_SA_SB_EEES9_NS_10bfloat16_tESG_Li256ELb0ELb1ELb1ELb1EEENS1_19SingleTileSchedulerILb0ELb1ELb1ELi128EEEEEEEEEvNT_6ParamsE:
        .type           _ZN7cutlass13device_kernelIN5flash11enable_sm90INS1_16FlashAttnFwdSm90INS1_25CollectiveMainloopFwdSm90ILi2EN4cute5tupleIJNS5_1CILi1EEES8_S8_EEENS6_IJNS7_ILi128EEENS7_ILi160EEENS7_ILi192EEEEEELi128ENS_12float_e4m3_tEfNS_4arch4Sm90ELb1ELb0ELb0ELb0ELb1ELb0ELb0ELb1ELb1ELb1ELb1ELb0EEENS1_21CollectiveEpilogueFwdINS6_IJSA_SA_SB_EEES9_NS_10bfloat16_tESG_Li256ELb0ELb1ELb1ELb1EEENS1_19SingleTileSchedulerILb0ELb1ELb1ELi128EEEEEEEEEvNT_6ParamsE,@function
        .size           _ZN7cutlass13device_kernelIN5flash11enable_sm90INS1_16FlashAttnFwdSm90INS1_25CollectiveMainloopFwdSm90ILi2EN4cute5tupleIJNS5_1CILi1EEES8_S8_EEENS6_IJNS7_ILi128EEENS7_ILi160EEENS7_ILi192EEEEEELi128ENS_12float_e4m3_tEfNS_4arch4Sm90ELb1ELb0ELb0ELb0ELb1ELb0ELb0ELb1ELb1ELb1ELb1ELb0EEENS1_21CollectiveEpilogueFwdINS6_IJSA_SA_SB_EEES9_NS_10bfloat16_tESG_Li256ELb0ELb1ELb1ELb1EEENS1_19SingleTileSchedulerILb0ELb1ELb1ELi128EEEEEEEEEvNT_6ParamsE,(.L_x_3320 - _ZN7cutlass13device_kernelIN5flash11enable_sm90INS1_16FlashAttnFwdSm90INS1_25CollectiveMainloopFwdSm90ILi2EN4cute5tupleIJNS5_1CILi1EEES8_S8_EEENS6_IJNS7_ILi128EEENS7_ILi160EEENS7_ILi192EEEEEELi128ENS_12float_e4m3_tEfNS_4arch4Sm90ELb1ELb0ELb0ELb0ELb1ELb0ELb0ELb1ELb1ELb1ELb1ELb0EEENS1_21CollectiveEpilogueFwdINS6_IJSA_SA_SB_EEES9_NS_10bfloat16_tESG_Li256ELb0ELb1ELb1ELb1EEENS1_19SingleTileSchedulerILb0ELb1ELb1ELi128EEEEEEEEEvNT_6ParamsE)
        .other          _ZN7cutlass13device_kernelIN5flash11enable_sm90INS1_16FlashAttnFwdSm90INS1_25CollectiveMainloopFwdSm90ILi2EN4cute5tupleIJNS5_1CILi1EEES8_S8_EEENS6_IJNS7_ILi128EEENS7_ILi160EEENS7_ILi192EEEEEELi128ENS_12float_e4m3_tEfNS_4arch4Sm90ELb1ELb0ELb0ELb0ELb1ELb0ELb0ELb1ELb1ELb1ELb1ELb0EEENS1_21CollectiveEpilogueFwdINS6_IJSA_SA_SB_EEES9_NS_10bfloat16_tESG_Li256ELb0ELb1ELb1ELb1EEENS1_19SingleTileSchedulerILb0ELb1ELb1ELi128EEEEEEEEEvNT_6ParamsE,@"STO_CUDA_ENTRY STV_DEFAULT"
_ZN7cutlass13device_kernelIN5flash11enable_sm90INS1_16FlashAttnFwdSm90INS1_25CollectiveMainloopFwdSm90ILi2EN4cute5tupleIJNS5_1CILi1EEES8_S8_EEENS6_IJNS7_ILi128EEENS7_ILi160EEENS7_ILi192EEEEEELi128ENS_12float_e4m3_tEfNS_4arch4Sm90ELb1ELb0ELb0ELb0ELb1ELb0ELb0ELb1ELb1ELb1ELb1ELb0EEENS1_21CollectiveEpilogueFwdINS6_IJSA_SA_SB_EEES9_NS_10bfloat16_tESG_Li256ELb0ELb1ELb1ELb1EEENS1_19SingleTileSchedulerILb0ELb1ELb1ELi128EEEEEEEEEvNT_6ParamsE:
        /* <DEDUP_REMOVED lines=45> */
.L_x_2227:
        /* <DEDUP_REMOVED lines=22> */
.L_x_2228:
        /* <DEDUP_REMOVED lines=18> */
.L_x_2229:
        /* <DEDUP_REMOVED lines=22> */
.L_x_2230:
        /* <DEDUP_REMOVED lines=23> */
.L_x_2231:
[----:B------:R-:W-:Y:S01]  /*0820*/  UISETP.NE.AND UP0, UPT, UR9, URZ, UPT ;  /* 0x0000003f0900728c */ /* 0x000fe2000bf05270 */
[----:B------:R-:W-:Y:S01]  /*0830*/  NOP ;  /* 0x0000000000007918 */ /* 0x000fe20000000000 */
[----:B-1----:R-:W-:Y:S01]  /*0840*/  UMOV UR4, 0x1 ;  /* 0x0000000100047882 */ /* 0x002fe20000000000 */
[----:B------:R-:W-:Y:S01]  /*0850*/  ULDC.64 UR36, c[0x0][0x208] ;  /* 0x0000820000247ab9 */ /* 0x000fe20000000a00 */
[----:B------:R-:W-:Y:S01]  /*0860*/  USEL UR4, UR4, 0x2, !UP0 ;  /* 0x0000000204047887 */ /* 0x000fe2000c000000 */
[----:B------:R-:W-:Y:S01]  /*0870*/  BSSY B6, `(.L_x_2232) ;  /* 0x0001290000067945 */ /* 0x000fe20003800000 */
[----:B0-234-:R-:W-:Y:S01]  /*0880*/  BAR.SYNC.DEFER_BLOCKING 0x0 ;  /* 0x0000000000007b1d */ /* 0x01dfe20000010000 */
[----:B------:R-:W-:-:S03]  /*0890*/  PLOP3.LUT P0, PT, PT, PT, UP0, 0x80, 0x0 ;  /* 0x000000000000781c */ /* 0x000fc60003f0f008 */
[----:B------:R-:W-:-:S05]  /*08a0*/  IMAD.U32 R2, RZ, RZ, UR4 ;  /* 0x00000004ff027e24 */ /* 0x000fca000f8e00ff */
[----:B------:R0:W-:Y:S05]  /*08b0*/  STL [R1+0x14], R2 ;  /* 0x0000140201007387 */ /* 0x0001ea0000100800 */
[----:B------:R-:W-:Y:S05]  /*08c0*/  @!P0 BRA `(.L_x_2233) ;  /* 0x000000dc002c8947 */ /* 0x000fea0003800000 */
.L_x_2234:
[----:B------:R-:W-:-:S08]  /*08d0*/  NOP ;  /* 0x0000000000007918 */ /* 0x000fd00000000000 */
[----:B------:R-:W1:Y:S02]  /*08e0*/  USETMAXREG.TRY_ALLOC.CTAPOOL UP0, 0xe8 ;  /* 0x000000e8000079c8 */ /* 0x000e640008000600 */
[----:B-1----:R-:W-:-:S13]  /*08f0*/  PLOP3.LUT P0, PT, PT, PT, UP0, 0x80, 0x0 ;  /* 0x000000000000781c */ /* 0x002fda0003f0f008 */
[----:B------:R-:W-:Y:S05]  /*0900*/  @!P0 BRA `(.L_x_2234) ;  /* 0xfffffffc00f08947 */ /* 0x000fea000383ffff */
[----:B------:R-:W1:Y:S01]  /*0910*/  S2UR UR6, SR_CTAID.Y ;  /* 0x00000000000679c3 */ /* 0x000e620000002600 */
[----:B------:R-:W-:Y:S01]  /*0920*/  LOP3.LUT R0, R29, 0xffffff80, RZ, 0xc0, !PT ;  /* 0xffffff801d007812 */ /* 0x000fe200078ec0ff */
[----:B------:R-:W-:Y:S02]  /*0930*/  ULDC UR7, c[0x0][0xc50] ;  /* 0x0003140000077ab9 */ /* 0x000fe40000000800 */
[----:B------:R-:W-:-:S04]  /*0940*/  UISETP.NE.AND UP0, UPT, UR7, 0x1, UPT ;  /* 0x000000010700788c */ /* 0x000fc8000bf05270 */
[----:B------:R-:W-:Y:S08]  /*0950*/  BAR.ARV 0x8, 0x180 ;  /* 0x0206000000007b1d */ /* 0x000ff00000002000 */
[----:B------:R-:W2:Y:S01]  /*0960*/  S2UR UR9, SR_CTAID.Z ;  /* 0x00000000000979c3 */ /* 0x000ea20000002700 */
[----:B------:R-:W-:Y:S01]  /*0970*/  ISETP.NE.AND P0, PT, R0, 0x80, PT ;  /* 0x000000800000780c */ /* 0x000fe20003f05270 */
[----:B------:R-:W-:Y:S01]  /*0980*/  @UP0 ULDC UR4, c[0x0][0xc54] ;  /* 0x0003150000040ab9 */ /* 0x000fe20000000800 */
[----:B------:R-:W-:Y:S01]  /*0990*/  @UP0 ULDC UR8, c[0x0][0xc58] ;  /* 0x0003160000080ab9 */ /* 0x000fe20000000800 */
[----:B-1----:R-:W-:-:S10]  /*09a0*/  UIMAD.WIDE.U32 UR4, UR6, UR4, URZ ;  /* 0x00000004060472a5 */ /* 0x002fd4000f8e003f */
[----:B------:R-:W-:Y:S06]  /*09b0*/  @!P0 BAR.ARV 0x9, 0x100 ;  /* 0x0244000000008b1d */ /* 0x000fec0000002000 */
[----:B------:R-:W-:Y:S01]  /*09c0*/  UMOV UR59, UR6 ;  /* 0x00000006003b7c82 */ /* 0x000fe20008000000 */
[----:B------:R-:W-:Y:S01]  /*09d0*/  @UP0 USHF.R.U32.HI UR59, URZ, UR8, UR5 ;  /* 0x000000083f3b0299 */ /* 0x000fe20008011605 */
[----:B--2---:R-:W-:-:S03]  /*09e0*/  ISETP.LE.AND P0, PT, RZ, UR9, PT ;  /* 0x00000009ff007c0c */ /* 0x004fc6000bf03270 */
[----:B------:R-:W-:-:S04]  /*09f0*/  UIADD3 UR4, -UR59, URZ, URZ ;  /* 0x0000003f3b047290 */ /* 0x000fc8000fffe13f */
[----:B------:R-:W-:-:S06]  /*0a00*/  UIMAD UR4, UR7, UR4, UR6 ;  /* 0x00000004070472a4 */ /* 0x000fcc000f8e0206 */
[----:B------:R-:W-:Y:S06]  /*0a10*/  @!P0 BRA `(.L_x_2235) ;  /* 0x0000012400d48947 */ /* 0x000fec0003800000 */
[----:B------:R-:W1:Y:S01]  /*0a20*/  S2UR UR18, SR_CTAID.Z ;  /* 0x00000000001279c3 */ /* 0x000e620000002700 */
[----:B------:R-:W-:Y:S01]  /*0a30*/  ULDC.64 UR6, c[0x0][0x990] ;  /* 0x0002640000067ab9 */ /* 0x000fe20000000a00 */
[----:B------:R-:W-:Y:S01]  /*0a40*/  ULDC.64 UR8, c[0x0][0x998] ;  /* 0x0002660000087ab9 */ /* 0x000fe20000000a00 */
[----:B------:R-:W-:Y:S01]  /*0a50*/  UISETP.NE.U32.AND UP0, UPT, UR6, URZ, UPT ;  /* 0x0000003f0600728c */ /* 0x000fe2000bf05070 */
[----:B------:R-:W-:Y:S01]  /*0a60*/  IMAD.MOV.U32 R5, RZ, RZ, 0x3f800000 ;  /* 0x3f800000ff057424 */ /* 0x000fe200078e00ff */
[----:B------:R-:W-:Y:S01]  /*0a70*/  UISETP.NE.U32.AND UP1, UPT, UR8, URZ, UPT ;  /* 0x0000003f0800728c */ /* 0x000fe2000bf25070 */
[----:B------:R-:W-:Y:S01]  /*0a80*/  IMAD.MOV.U32 R0, RZ, RZ, 0x3f800000 ;  /* 0x3f800000ff007424 */ /* 0x000fe200078e00ff */
[----:B------:R-:W-:Y:S02]  /*0a90*/  UISETP.NE.AND.EX UP0, UPT, UR7, URZ, UPT, UP0 ;  /* 0x0000003f0700728c */ /* 0x000fe4000bf05300 */
[----:B------:R-:W-:Y:S01]  /*0aa0*/  UISETP.NE.AND.EX UP1, UPT, UR9, URZ, UPT, UP1 ;  /* 0x0000003f0900728c */ /* 0x000fe2000bf25310 */
[----:B------:R-:W2:Y:S01]  /*0ab0*/  S2UR UR40, SR_CTAID.X ;  /* 0x00000000002879c3 */ /* 0x000ea20000002500 */
[----:B------:R-:W-:Y:S01]  /*0ac0*/  ULDC UR57, c[0x0][0x424] ;  /* 0x0001090000397ab9 */ /* 0x000fe20000000800 */
[----:B------:R-:W-:Y:S01]  /*0ad0*/  ULDC UR41, c[0x0][0x2f0] ;  /* 0x0000bc0000297ab9 */ /* 0x000fe20000000800 */
[----:B------:R-:W-:-:S02]  /*0ae0*/  PLOP3.LUT P0, PT, PT, PT, UP0, 0x80, 0x0 ;  /* 0x000000000000781c */ /* 0x000fc40003f0f008 */
[----:B------:R-:W-:-:S03]  /*0af0*/  PLOP3.LUT P1, PT, PT, PT, UP1, 0x80, 0x0 ;  /* 0x000000000000781c */ /* 0x000fc60003f2f018 */
[----:B------:R-:W-:Y:S02]  /*0b00*/  @UP0 ULDC.64 UR12, c[0x0][0x9a8] ;  /* 0x00026a00000c0ab9 */ /* 0x000fe40000000a00 */
[----:B------:R-:W-:Y:S01]  /*0b10*/  @UP1 ULDC.64 UR16, c[0x0][0x9b8] ;  /* 0x00026e0000101ab9 */ /* 0x000fe20000000a00 */
[----:B------:R-:W-:Y:S02]  /*0b20*/  @UP1 USHF.R.S32.HI UR20, URZ, 0x1f, UR59 ;  /* 0x0000001f3f141899 */ /* 0x000fe4000801143b */
[----:B-1----:R-:W-:Y:S02]  /*0b30*/  USHF.R.S32.HI UR14, URZ, 0x1f, UR18 ;  /* 0x0000001f3f0e7899 */ /* 0x002fe40008011412 */
[----:B------:R-:W-:Y:S02]  /*0b40*/  @UP0 UIMAD.WIDE.U32 UR10, UR18, UR12, URZ ;  /* 0x0000000c120a02a5 */ /* 0x000fe4000f8e003f */
[----:B------:R-:W-:Y:S02]  /*0b50*/  @UP0 UIMAD UR5, UR14, UR12, URZ ;  /* 0x0000000c0e0502a4 */ /* 0x000fe4000f8e023f */
[----:B------:R-:W-:-:S02]  /*0b60*/  @UP1 UIMAD UR15, UR14, UR16, URZ ;  /* 0x000000100e0f12a4 */ /* 0x000fc4000f8e023f */
[----:B------:R-:W-:Y:S01]  /*0b70*/  IMAD.U32 R17, RZ, RZ, UR14 ;  /* 0x0000000eff117e24 */ /* 0x000fe2000f8e00ff */
[----:B------:R-:W-:Y:S02]  /*0b80*/  @UP0 UIMAD UR14, UR18, UR13, UR5 ;  /* 0x0000000d120e02a4 */ /* 0x000fe4000f8e0205 */
[----:B------:R-:W-:Y:S02]  /*0b90*/  @UP0 USHF.R.S32.HI UR5, URZ, 0x1f, UR59 ;  /* 0x0000001f3f050899 */ /* 0x000fe4000801143b */
[----:B------:R-:W-:Y:S02]  /*0ba0*/  @UP1 UIMAD.WIDE.U32 UR12, UR18, UR16, URZ ;  /* 0x00000010120c12a5 */ /* 0x000fe4000f8e003f */
[----:B------:R-:W-:Y:S02]  /*0bb0*/  @UP1 UIMAD UR15, UR18, UR17, UR15 ;  /* 0x00000011120f12a4 */ /* 0x000fe4000f8e020f */
[----:B------:R-:W-:Y:S01]  /*0bc0*/  @UP0 UIADD3 UR11, UR11, UR14, URZ ;  /* 0x0000000e0b0b0290 */ /* 0x000fe2000fffe03f */
[----:B------:R-:W-:Y:S01]  /*0bd0*/  @UP0 ULDC.64 UR16, c[0x0][0x9b0] ;  /* 0x00026c0000100ab9 */ /* 0x000fe20000000a00 */
[----:B------:R-:W-:Y:S01]  /*0be0*/  @UP1 ULDC.64 UR18, c[0x0][0x9c0] ;  /* 0x0002700000121ab9 */ /* 0x000fe20000000a00 */
[----:B------:R-:W-:-:S02]  /*0bf0*/  @UP0 UIMAD UR5, UR5, UR16, URZ ;  /* 0x00000010050502a4 */ /* 0x000fc4000f8e023f */
[----:B------:R-:W-:Y:S02]  /*0c00*/  @UP1 UIMAD UR14, UR20, UR18, URZ ;  /* 0x00000012140e12a4 */ /* 0x000fe4000f8e023f */
[----:B------:R-:W-:Y:S02]  /*0c10*/  @UP1 UIADD3 UR13, UR13, UR15, URZ ;  /* 0x0000000f0d0d1290 */ /* 0x000fe4000fffe03f */
[----:B------:R-:W-:Y:S02]  /*0c20*/  @UP0 UIMAD UR5, UR59, UR17, UR5 ;  /* 0x000000113b0502a4 */ /* 0x000fe4000f8e0205 */
[----:B------:R-:W-:Y:S02]  /*0c30*/  @UP0 UIMAD.WIDE.U32 UR10, UR59, UR16, UR10 ;  /* 0x000000103b0a02a5 */ /* 0x000fe4000f8e000a */
[----:B------:R-:W-:Y:S02]  /*0c40*/  @UP1 UIMAD UR14, UR59, UR19, UR14 ;  /* 0x000000133b0e12a4 */ /* 0x000fe4000f8e020e */
[----:B------:R-:W-:-:S02]  /*0c50*/  @UP1 UIMAD.WIDE.U32 UR12, UR59, UR18, UR12 ;  /* 0x000000123b0c12a5 */ /* 0x000fc4000f8e000c */
[----:B------:R-:W-:Y:S02]  /*0c60*/  @UP0 UIADD3 UR11, UR11, UR5, URZ ;  /* 0x000000050b0b0290 */ /* 0x000fe4000fffe03f */
[----:B------:R-:W-:Y:S02]  /*0c70*/  @UP0 ULEA UR6, UP2, UR10, UR6, 0x2 ;  /* 0x000000060a060291 */ /* 0x000fe4000f84103f */
[----:B------:R-:W-:Y:S02]  /*0c80*/  @UP1 UIADD3 UR5, UR13, UR14, URZ ;  /* 0x0000000e0d051290 */ /* 0x000fe4000fffe03f */
[----:B------:R-:W-:Y:S02]  /*0c90*/  @UP1 ULEA UR8, UP3, UR12, UR8, 0x2 ;  /* 0x000000080c081291 */ /* 0x000fe4000f86103f */
[----:B------:R-:W-:Y:S01]  /*0ca0*/  @UP0 ULEA.HI.X UR7, UR10, UR7, UR11, 0x2, UP2 ;  /* 0x000000070a070291 */ /* 0x000fe200090f140b */
[----:B0-----:R-:W-:Y:S01]  /*0cb0*/  IMAD.U32 R2, RZ, RZ, UR6 ;  /* 0x00000006ff027e24 */ /* 0x001fe2000f8e00ff */
[----:B------:R-:W-:-:S02]  /*0cc0*/  @UP1 ULEA.HI.X UR9, UR12, UR9, UR5, 0x2, UP3 ;  /* 0x000000090c091291 */ /* 0x000fc400098f1405 */
[----:B------:R-:W-:Y:S01]  /*0cd0*/  IMAD.U32 R6, RZ, RZ, UR8 ;  /* 0x00000008ff067e24 */ /* 0x000fe2000f8e00ff */
[----:B------:R-:W-:Y:S01]  /*0ce0*/  ULDC UR5, c[0x0][0x448] ;  /* 0x0001120000057ab9 */ /* 0x000fe20000000800 */
[----:B------:R-:W-:Y:S01]  /*0cf0*/  IMAD.U32 R3, RZ, RZ, UR7 ;  /* 0x00000007ff037e24 */ /* 0x000fe2000f8e00ff */
[----:B--2---:R-:W-:Y:S01]  /*0d00*/  USHF.L.U32 UR40, UR40, 0x7, URZ ;  /* 0x0000000728287899 */ /* 0x004fe2000800063f */
[----:B------:R-:W-:Y:S01]  /*0d10*/  IMAD.U32 R7, RZ, RZ, UR9 ;  /* 0x00000009ff077e24 */ /* 0x000fe2000f8e00ff */
[----:B------:R-:W-:Y:S02]  /*0d20*/  UISETP.NE.AND UP4, UPT, UR5, 0x1, UPT ;  /* 0x000000010500788c */ /* 0x000fe4000bf85270 */
[----:B------:R-:W2:Y:S01]  /*0d30*/  @P0 LDG.E R5, desc[UR36][R2.64] ;  /* 0x0000002402050981 */ /* 0x000ea2000c1e1900 */
[----:B------:R-:W-:Y:S01]  /*0d40*/  ULDC.64 UR6, c[0x0][0x418] ;  /* 0x0001060000067ab9 */ /* 0x000fe20000000a00 */
[----:B------:R-:W-:Y:S01]  /*0d50*/  ULDC UR8, c[0x0][0x288] ;  /* 0x0000a20000087ab9 */ /* 0x000fe20000000800 */
[----:B------:R-:W-:Y:S01]  /*0d60*/  USHF.R.U32.HI UR10, URZ, 0x10, UR4 ;  /* 0x000000103f0a7899 */ /* 0x000fe20008011604 */
[----:B------:R-:W2:Y:S01]  /*0d70*/  @P1 LDG.E R0, desc[UR36][R6.64] ;  /* 0x0000002406001981 */ /* 0x000ea2000c1e1900 */
[----:B------:R-:W-:-:S02]  /*0d80*/  UISETP.NE.U32.AND UP0, UPT, UR6, URZ, UPT ;  /* 0x0000003f0600728c */ /* 0x000fc4000bf05070 */
[----:B------:R-:W-:Y:S02]  /*0d90*/  UIADD3 UR8, -UR8, 0xa0, URZ ;  /* 0x000000a008087890 */ /* 0x000fe4000fffe13f */
[----:B------:R-:W-:Y:S02]  /*0da0*/  UISETP.NE.AND.EX UP0, UPT, UR7, URZ, UPT, UP0 ;  /* 0x0000003f0700728c */ /* 0x000fe4000bf05300 */
[----:B------:R-:W-:Y:S01]  /*0db0*/  @UP4 UIADD3 UR6, UR40, 0x7f, URZ ;  /* 0x0000007f28064890 */ /* 0x000fe2000fffe03f */
[----:B------:R-:W-:Y:S01]  /*0dc0*/  @UP4 ULDC UR7, c[0x0][0x44c] ;  /* 0x0001130000074ab9 */ /* 0x000fe20000000800 */
[----:B------:R-:W-:Y:S02]  /*0dd0*/  USEL UR57, UR57, 0x1, UP0 ;  /* 0x0000000139397887 */ /* 0x000fe40008000000 */
[----:B------:R-:W-:Y:S01]  /*0de0*/  UIMAD.WIDE.U32 UR6, UR6, UR7, URZ ;  /* 0x00000007060672a5 */ /* 0x000fe2000f8e003f */
[----:B------:R-:W-:Y:S01]  /*0df0*/  @UP4 ULDC UR9, c[0x0][0x450] ;  /* 0x0001140000094ab9 */ /* 0x000fe20000000800 */
[----:B------:R-:W-:-:S02]  /*0e00*/  UIADD3 UR5, UR40, 0x7f, URZ ;  /* 0x0000007f28057890 */ /* 0x000fc4000fffe03f */
[----:B------:R-:W-:Y:S02]  /*0e10*/  UIMAD UR8, UR57, UR41, UR8 ;  /* 0x00000029390872a4 */ /* 0x000fe4000f8e0208 */
[----:B------:R-:W-:Y:S02]  /*0e20*/  @UP4 USHF.R.U32.HI UR5, URZ, UR9, UR7 ;  /* 0x000000093f054299 */ /* 0x000fe40008011607 */
[----:B------:R-:W-:Y:S02]  /*0e30*/  UIMAD UR6, UR57, UR41, 0x9f ;  /* 0x0000009f390674a4 */ /* 0x000fe4000f8e0229 */
[----:B------:R-:W-:Y:S02]  /*0e40*/  UIADD3 UR8, UR8, UR5, URZ ;  /* 0x0000000508087290 */ /* 0x000fe4000fffe03f */
[----:B------:R-:W-:Y:S02]  /*0e50*/  UIMAD.WIDE UR6, UR6, 0x66666667, URZ ;  /* 0x66666667060678a5 */ /* 0x000fe4000f8e023f */
[----:B------:R-:W-:-:S02]  /*0e60*/  UIMAD.WIDE UR8, UR8, 0x66666667, URZ ;  /* 0x66666667080878a5 */ /* 0x000fc4000f8e023f */
[----:B------:R-:W-:Y:S02]  /*0e70*/  USHF.R.U32.HI UR5, URZ, 0x1f, UR7 ;  /* 0x0000001f3f057899 */ /* 0x000fe40008011607 */
[----:B------:R-:W-:Y:S02]  /*0e80*/  USHF.R.U32.HI UR6, URZ, 0x1f, UR9 ;  /* 0x0000001f3f067899 */ /* 0x000fe40008011609 */
[----:B------:R-:W-:Y:S02]  /*0e90*/  ULEA.HI.SX32 UR5, UR7, UR5, 0x1a ;  /* 0x0000000507057291 */ /* 0x000fe4000f8fd23f */
[----:B------:R-:W-:Y:S02]  /*0ea0*/  ULEA.HI.SX32 UR6, UR9, UR6, 0x1a ;  /* 0x0000000609067291 */ /* 0x000fe4000f8fd23f */
[----:B------:R-:W-:Y:S02]  /*0eb0*/  ULOP3.LUT UR60, UR4, 0xffff, URZ, 0xc0, !UPT ;  /* 0x0000ffff043c7892 */ /* 0x000fe4000f8ec03f */
[----:B------:R-:W-:-:S02]  /*0ec0*/  UISETP.LT.AND UP0, UPT, UR5, UR6, UPT ;  /* 0x000000060500728c */ /* 0x000fc4000bf01270 */
[----:B------:R-:W-:Y:S02]  /*0ed0*/  UP2UR UR58, UPR, URZ, 0x10 ;  /* 0x000000103f3a7883 */ /* 0x000fe40008000000 */
[----:B------:R-:W-:Y:S02]  /*0ee0*/  USEL UR9, UR5, UR6, UP0 ;  /* 0x0000000605097287 */ /* 0x000fe40008000000 */
[----:B------:R-:W-:Y:S02]  /*0ef0*/  UISETP.NE.AND UP0, UPT, UR10, URZ, UPT ;  /* 0x0000003f0a00728c */ /* 0x000fe4000bf05270 */
[----:B------:R-:W-:Y:S01]  /*0f00*/  UISETP.GE.AND UP1, UPT, UR9, 0x1, UPT ;  /* 0x000000010900788c */ /* 0x000fe2000bf26270 */
[----:B------:R-:W-:Y:S01]  /*0f10*/  ULDC UR11, c[0x0][0x988] ;  /* 0x00026200000b7ab9 */ /* 0x000fe20000000800 */
[----:B------:R-:W-:-:S04]  /*0f20*/  UMOV UR4, URZ ;  /* 0x0000003f00047c82 */ /* 0x000fc80008000000 */
[----:B------:R-:W-:-:S03]  /*0f30*/  PLOP3.LUT P0, PT, PT, PT, UP1, 0x80, 0x0 ;  /* 0x000000000000781c */ /* 0x000fc60003f0f018 */
[----:B------:R-:W-:Y:S01]  /*0f40*/  @!UP0 ULDC UR10, c[0x0][0x9f0] ;  /* 0x00027c00000a8ab9 */ /* 0x000fe20000000800 */
[----:B--2---:R-:W-:-:S09]  /*0f50*/  FMUL.FTZ R0, R5, R0 ;  /* 0x0000000005007220 */ /* 0x004fd20000410000 */
[----:B------:R-:W-:Y:S05]  /*0f60*/  @!P0 BRA `(.L_x_2236) ;  /* 0x0000000000848947 */ /* 0x000fea0003800000 */
[----:B------:R-:W-:Y:S01]  /*0f70*/  IMAD.U32 R4, RZ, RZ, UR10 ;  /* 0x0000000aff047e24 */ /* 0x000fe2000f8e00ff */
[----:B------:R-:W-:Y:S01]  /*0f80*/  UIADD3 UR6, UR10, -0x1, UR9 ;  /* 0xffffffff0a067890 */ /* 0x000fe2000fffe009 */
[----:B------:R-:W-:-:S03]  /*0f90*/  UMOV UR4, URZ ;  /* 0x0000003f00047c82 */ /* 0x000fc60008000000 */
        /* <DEDUP_REMOVED lines=30> */
.L_x_2236:
[----:B------:R-:W-:Y:S01]  /*1180*/  UIMAD UR60, UR60, UR4, URZ ;  /* 0x000000043c3c72a4 */ /* 0x000fe2000f8e023f */
[----:B------:R-:W-:Y:S02]  /*1190*/  IMAD.U32 R2, RZ, RZ, UR9 ;  /* 0x00000009ff027e24 */ /* 0x000fe4000f8e00ff */
[----:B------:R-:W-:Y:S01]  /*11a0*/  FMUL.FTZ R0, R0, UR11 ;  /* 0x0000000b00007c20 */ /* 0x000fe20008410000 */
[----:B------:R-:W-:Y:S01]  /*11b0*/  IMAD.U32 R3, RZ, RZ, UR4 ;  /* 0x00000004ff037e24 */ /* 0x000fe2000f8e00ff */
[----:B------:R-:W-:Y:S01]  /*11c0*/  UIMAD UR41, UR57, UR41, URZ ;  /* 0x00000029392972a4 */ /* 0x000fe2000f8e023f */
[----:B------:R-:W-:Y:S01]  /*11d0*/  VIADD R18, R29, 0xffffff80 ;  /* 0xffffff801d127836 */ /* 0x000fe20000000000 */
[----:B------:R-:W-:Y:S02]  /*11e0*/  PLOP3.LUT P0, PT, PT, PT, PT, 0x80, 0x0 ;  /* 0x000000000000781c */ /* 0x000fe40003f0f070 */
[----:B------:R-:W-:Y:S02]  /*11f0*/  CS2R R28, SRZ ;  /* 0x00000000001c7805 */ /* 0x000fe4000001ff00 */
[----:B------:R-:W-:-:S02]  /*1200*/  VIADDMNMX R2, R3, UR60, R2, PT ;  /* 0x0000003c03027c46 */ /* 0x000fc4000b800102 */
[----:B------:R-:W-:Y:S02]  /*1210*/  CS2R R24, SRZ ;  /* 0x0000000000187805 */ /* 0x000fe4000001ff00 */
[----:B------:R-:W-:Y:S01]  /*1220*/  R2UR UR38, R0 ;  /* 0x00000000002672ca */ /* 0x000fe200000e0000 */
[----:B------:R-:W-:Y:S01]  /*1230*/  IMAD.MOV.U32 R0, RZ, RZ, RZ ;  /* 0x000000ffff007224 */ /* 0x000fe200078e00ff */
[----:B------:R-:W-:Y:S01]  /*1240*/  R2UR UR53, R2 ;  /* 0x00000000023572ca */ /* 0x000fe200000e0000 */
[----:B------:R-:W-:Y:S01]  /*1250*/  IMAD.MOV.U32 R2, RZ, RZ, RZ ;  /* 0x000000ffff027224 */ /* 0x000fe200078e00ff */
        /* <DEDUP_REMOVED lines=11> */
[----:B------:R-:W-:Y:S01]  /*1310*/  UISETP.GT.AND UP0, UPT, UR53, UR60, UPT ;  /* 0x0000003c3500728c */ /* 0x000fe2000bf04270 */
[----:B------:R-:W-:Y:S02]  /*1320*/  CS2R R48, SRZ ;  /* 0x0000000000307805 */ /* 0x000fe4000001ff00 */
[----:B------:R-:W-:Y:S02]  /*1330*/  CS2R R54, SRZ ;  /* 0x0000000000367805 */ /* 0x000fe4000001ff00 */
[----:B------:R-:W-:Y:S02]  /*1340*/  CS2R R50, SRZ ;  /* 0x0000000000327805 */ /* 0x000fe4000001ff00 */
[----:B------:R-:W-:-:S02]  /*1350*/  CS2R R60, SRZ ;  /* 0x00000000003c7805 */ /* 0x000fc4000001ff00 */
[----:B------:R-:W-:Y:S02]  /*1360*/  CS2R R56, SRZ ;  /* 0x0000000000387805 */ /* 0x000fe4000001ff00 */
[----:B------:R-:W-:Y:S02]  /*1370*/  PLOP3.LUT P1, PT, PT, PT, UP0, 0x80, 0x0 ;  /* 0x000000000000781c */ /* 0x000fe40003f2f008 */
        /* <DEDUP_REMOVED lines=49> */
.L_x_2238:
[----:B------:R-:W-:-:S04]  /*1690*/  SHF.L.U32 R0, RZ, 0x1f, RZ ;  /* 0x0000001fff007819 */ /* 0x000fc800000006ff */
[----:B------:R-:W0:Y:S02]  /*16a0*/  SYNCS.PHASECHK.TRANS64.TRYWAIT P0, [UR39+0x29800], R0 ;  /* 0x02980000ff0075a7 */ /* 0x000e240008000167 */
[----:B0-----:R-:W-:Y:S05]  /*16b0*/  @!P0 BRA `(.L_x_2239) ;  /* 0x0000011800b48947 */ /* 0x001fea0003800000 */
.L_x_2337:
[----:B------:R-:W2:Y:S02]  /*16c0*/  LDL R2, [R1+0x14] ;  /* 0x0000140001027983 */ /* 0x000ea40000100800 */
[----:B--2---:R-:W-:-:S13]  /*16d0*/  R2UR UR4, R2 ;  /* 0x00000000020472ca */ /* 0x004fda00000e0000 */
[----:B------:R-:W-:-:S06]  /*16e0*/  ULOP3.LUT UR4, UR4, 0x1, URZ, 0xfc, !UPT ;  /* 0x0000000104047892 */ /* 0x000fcc000f8efc3f */
[----:B------:R-:W-:-:S05]  /*16f0*/  IMAD.U32 R2, RZ, RZ, UR4 ;  /* 0x00000004ff027e24 */ /* 0x000fca000f8e00ff */
[----:B------:R-:W-:-:S13]  /*1700*/  ISETP.NE.AND P0, PT, R2, 0x3, PT ;  /* 0x000000030200780c */ /* 0x000fda0003f05270 */
[----:B------:R-:W-:Y:S05]  /*1710*/  @!P0 BRA `(.L_x_2240) ;  /* 0x0000000000048947 */ /* 0x000fea0003800000 */
[----:B------:R-:W-:Y:S01]  /*1720*/  BPT.TRAP 0x1 ;  /* 0x000000040000795c */ /* 0x000fe20000300000 */
.L_x_2240:
[----:B------:R1:W2:Y:S01]  /*1730*/  SYNCS.PHASECHK.TRANS64.TRYWAIT P1, [UR39+0x29830], R0 ;  /* 0x02983000ff0075a7 */ /* 0x0002a20008020167 */
[----:B------:R-:W-:Y:S05]  /*1740*/  @!P0 BRA `(.L_x_2241) ;  /* 0x0000000000048947 */ /* 0x000fea0003800000 */
[----:B------:R-:W-:Y:S01]  /*1750*/  BPT.TRAP 0x1 ;  /* 0x000000040000795c */ /* 0x000fe20000300000 */
.L_x_2241:
[----:B------:R-:W-:-:S05]  /*1760*/  IMAD.U32 R2, RZ, RZ, UR43 ;  /* 0x0000002bff027e24 */ /* 0x000fca000f8e00ff */
[----:B------:R-:W-:Y:S01]  /*1770*/  LOP3.LUT R2, R2, 0x10000, RZ, 0xfc, !PT ;  /* 0x0001000002027812 */ /* 0x000fe200078efcff */
[----:B--2---:R-:W-:Y:S06]  /*1780*/  @P1 BRA `(.L_x_2242) ;  /* 0x0000000000081947 */ /* 0x004fec0003800000 */
[----:B------:R-:W2:Y:S02]  /*1790*/  SYNCS.PHASECHK.TRANS64.TRYWAIT P1, [UR39+0x29830], R0 ;  /* 0x02983000ff0075a7 */ /* 0x000ea40008020167 */
[----:B--2---:R-:W-:Y:S05]  /*17a0*/  @!P1 BRA `(.L_x_2243) ;  /* 0x0000011800909947 */ /* 0x004fea0003800000 */
.L_x_2242:
[----:B------:R-:W-:Y:S05]  /*17b0*/  WARPSYNC.ALL ;  /* 0x0000000000007948 */ /* 0x000fea0003800000 */
[----:B0-----:R-:W-:Y:S01]  /*17c0*/  IMAD.MOV.U32 R3, RZ, RZ, -0x7fffffe0 ;  /* 0x80000020ff037424 */ /* 0x001fe200078e00ff */
        /* <DEDUP_REMOVED lines=35> */
[----:B------:R-:W-:Y:S01]  /*1a00*/  R2UR UR10, R2 ;  /* 0x00000000020a72ca */ /* 0x000fe200000e0000 */
[----:B------:R-:W-:Y:S01]  /*1a10*/  UMOV UR9, 0x80000020 ;  /* 0x8000002000097882 */ /* 0x000fe20000000000 */
[----:B------:R-:W-:Y:S01]  /*1a20*/  UIADD3 UR11, UR54, 0x202, URZ ;  /* 0x00000202360b7890 */ /* 0x000fe2000fffe03f */
[----:B------:R-:W-:-:S10]  /*1a30*/  UMOV UR5, UR9 ;  /* 0x0000000900057c82 */ /* 0x000fd40008000000 */
[----:B------:R-:W-:-:S07]  /*1a40*/  UIADD3 UR8, UR10, 0x2, URZ ;  /* 0x000000020a087890 */ /* 0x000fce000fffe03f */
[----:B------:R-:W-:Y:S01]  /*1a50*/  UMOV UR4, UR8 ;  /* 0x0000000800047c82 */ /* 0x000fe20008000000 */
        /* <DEDUP_REMOVED lines=30> */
[----:B------:R-:W-:Y:S01]  /*1c40*/  UMOV UR13, 0x80000020 ;  /* 0x80000020000d7882 */ /* 0x000fe20000000000 */
        /* <DEDUP_REMOVED lines=13> */
[----:B------:R-:W-:Y:S01]  /*1d20*/  UMOV UR5, UR9 ;  /* 0x0000000900057c82 */ /* 0x000fe20008000000 */
        /* <DEDUP_REMOVED lines=26> */
[----:B------:R-:W-:Y:S01]  /*1ed0*/  UMOV UR19, 0x80000020 ;  /* 0x8000002000137882 */ /* 0x000fe20000000000 */
[----:B------:R-:W-:-:S03]  /*1ee0*/  UMOV UR21, UR17 ;  /* 0x0000001100157c82 */ /* 0x000fc60008000000 */
[----:B------:R-:W-:Y:S01]  /*1ef0*/  UMOV UR20, UR16 ;  /* 0x0000001000147c82 */ /* 0x000fe20008000000 */
        /* <DEDUP_REMOVED lines=68> */
[----:B------:R-:W-:Y:S01]  /*2340*/  UIADD3 UR10, UR54, 0x702, URZ ;  /* 0x00000702360a7890 */ /* 0x000fe2000fffe03f */
[----:B------:R-:W-:Y:S02]  /*2350*/  WARPGROUP.DEPBAR.LE gsb0, 0x0 ;  /* 0x00008000000079c5 */ /* 0x000fe40000010000 */
[----:B------:R-:W-:-:S06]  /*2360*/  WARPGROUP.ARRIVE ;  /* 0x00000000000079c5 */ /* 0x000fcc0000000000 */
[----:B------:R-:W-:Y:S01]  /*2370*/  QGMMA.64x32x32.F32.E4M3.E4M3 R40, gdesc[UR4], R40, gsb0 ;  /* 0x00600000042879f3 */ /* 0x000fe20008000828 */
[----:B------:R-:W-:Y:S01]  /*2380*/  UMOV UR4, UR20 ;  /* 0x0000001400047c82 */ /* 0x000fe20008000000 */
        /* <DEDUP_REMOVED lines=36> */
.L_x_2244:
[----:B--2---:R-:W-:Y:S01]  /*25d0*/  LOP3.LUT R5, R22, 0xffffff80, RZ, 0xc0, !PT ;  /* 0xffffff8016057812 */ /* 0x004fe200078ec0ff */
[----:B------:R-:W-:Y:S01]  /*25e0*/  UISETP.NE.AND UP0, UPT, UR58, URZ, UPT ;  /* 0x0000003f3a00728c */ /* 0x000fe2000bf05270 */
[----:B------:R-:W-:Y:S01]  /*25f0*/  LEA.HI R19, R19, R18, RZ, 0x2 ;  /* 0x0000001213137211 */ /* 0x000fe200078f10ff */
[----:B------:R-:W-:Y:S01]  /*2600*/  UMOV UR5, 0xffffff60 ;  /* 0xffffff6000057882 */ /* 0x000fe20000000000 */
[----:B------:R-:W-:Y:S01]  /*2610*/  LEA.HI R8, R23, R23, RZ, 0x1 ;  /* 0x0000001717087211 */ /* 0x000fe200078f08ff */
[----:B------:R-:W-:Y:S01]  /*2620*/  IMAD.IADD R6, R18, 0x1, -R5 ;  /* 0x0000000112067824 */ /* 0x000fe200078e0a05 */
[----:B------:R-:W-:Y:S01]  /*2630*/  LOP3.LUT R19, R19, 0xfffffffc, RZ, 0xc0, !PT ;  /* 0xfffffffc13137812 */ /* 0x000fe200078ec0ff */
[----:B------:R-:W-:Y:S01]  /*2640*/  UIMAD UR5, UR53, UR5, 0xa1 ;  /* 0x000000a1350574a4 */ /* 0x000fe2000f8e0205 */
[----:B------:R-:W-:Y:S01]  /*2650*/  LOP3.LUT R8, R8, 0x3fffffe, RZ, 0xc0, !PT ;  /* 0x03fffffe08087812 */ /* 0x000fe200078ec0ff */
[----:B------:R-:W-:Y:S01]  /*2660*/  ULDC UR7, c[0x0][0x288] ;  /* 0x0000a20000077ab9 */ /* 0x000fe20000000800 */
[----:B------:R-:W-:Y:S01]  /*2670*/  SHF.R.S32.HI R5, RZ, 0x1f, R6 ;  /* 0x0000001fff057819 */ /* 0x000fe20000011406 */
[----:B------:R-:W-:Y:S01]  /*2680*/  IMAD.IADD R19, R18, 0x1, -R19 ;  /* 0x0000000112137824 */ /* 0x000fe200078e0a13 */
[----:B------:R-:W-:Y:S01]  /*2690*/  PLOP3.LUT P1, PT, PT, PT, UP0, 0x80, 0x0 ;  /* 0x000000000000781c */ /* 0x000fe20003f2f008 */
[----:B------:R-:W-:Y:S01]  /*26a0*/  IMAD.IADD R8, R23, 0x1, -R8 ;  /* 0x0000000117087824 */ /* 0x000fe200078e0a08 */
[CC--:B-1----:R-:W-:Y:S01]  /*26b0*/  LEA.HI R0, R5.reuse, R6.reuse, RZ, 0x2 ;  /* 0x0000000605007211 */ /* 0x0c2fe200078f10ff */
[----:B------:R-:W-:Y:S01]  /*26c0*/  @UP0 ULDC UR4, c[0x0][0x44c] ;  /* 0x0001130000040ab9 */ /* 0x000fe20000000800 */
[----:B------:R-:W-:Y:S01]  /*26d0*/  LEA.HI R5, R5, R6, RZ, 0x5 ;  /* 0x0000000605057211 */ /* 0x000fe200078f28ff */
[----:B------:R-:W-:Y:S01]  /*26e0*/  IMAD.U32 R127, RZ, RZ, UR38 ;  /* 0x00000026ff7f7e24 */ /* 0x000fe2000f8e00ff */
[--C-:B------:R-:W-:Y:S01]  /*26f0*/  SHF.R.S32.HI R4, RZ, 0x2, R0.reuse ;  /* 0x00000002ff047819 */ /* 0x100fe20000011400 */
[----:B------:R-:W-:Y:S01]  /*2700*/  @UP0 ULDC UR10, c[0x0][0x450] ;  /* 0x00011400000a0ab9 */ /* 0x000fe20000000800 */
[----:B------:R-:W-:Y:S01]  /*2710*/  SHF.R.S32.HI R7, RZ, 0x1f, R0 ;  /* 0x0000001fff077819 */ /* 0x000fe20000011400 */
[----:B------:R-:W-:Y:S01]  /*2720*/  UIADD3 UR6, UR39, 0x29840, URZ ;  /* 0x0002984027067890 */ /* 0x000fe2000fffe03f */
[----:B------:R-:W-:Y:S01]  /*2730*/  SHF.R.S32.HI R5, RZ, 0x5, R5 ;  /* 0x00000005ff057819 */ /* 0x000fe20000011405 */
[----:B------:R-:W0:Y:S01]  /*2740*/  S2UR UR61, SR_CgaCtaId ;  /* 0x00000000003d79c3 */ /* 0x000e220000008800 */
[----:B------:R-:W-:Y:S01]  /*2750*/  LEA.HI R7, R7, R4, RZ, 0x3 ;  /* 0x0000000407077211 */ /* 0x000fe200078f18ff */
[----:B------:R-:W-:Y:S01]  /*2760*/  UPRMT UR6, UR42, 0x654, UR6 ;  /* 0x000006542a067896 */ /* 0x000fe20008000006 */
[----:B------:R-:W-:-:S02]  /*2770*/  LEA.HI R9, R19, R19, RZ, 0x1 ;  /* 0x0000001313097211 */ /* 0x000fc400078f08ff */
[----:B------:R-:W-:Y:S02]  /*2780*/  LEA R5, R5, UR40, 0x4 ;  /* 0x0000002805057c11 */ /* 0x000fe4000f8e20ff */
[----:B------:R-:W-:Y:S02]  /*2790*/  LOP3.LUT R7, R7, 0xfffffff8, RZ, 0xc0, !PT ;  /* 0xfffffff807077812 */ /* 0x000fe400078ec0ff */
[----:B------:R-:W-:Y:S02]  /*27a0*/  LOP3.LUT R10, R9, 0x1ffffffe, RZ, 0xc0, !PT ;  /* 0x1ffffffe090a7812 */ /* 0x000fe400078ec0ff */
[----:B------:R-:W-:Y:S01]  /*27b0*/  IADD3 R7, R5, R4, -R7 ;  /* 0x0000000405077210 */ /* 0x000fe20007ffe807 */
[----:B------:R-:W-:Y:S01]  /*27c0*/  SYNCS.ARRIVE.TRANS64.RED.A1T0 RZ, [UR6], RZ ;  /* 0x000000ffffff79a7 */ /* 0x000fe20008100406 */
[----:B------:R-:W-:Y:S01]  /*27d0*/  PLOP3.LUT P2, PT, PT, PT, UP0, 0x80, 0x0 ;  /* 0x000000000000781c */ /* 0x000fe20003f4f008 */
[----:B------:R-:W-:Y:S02]  /*27e0*/  IMAD.IADD R5, R19, 0x1, -R10 ;  /* 0x0000000113057824 */ /* 0x000fe400078e0a0a */
[----:B------:R-:W-:Y:S01]  /*27f0*/  IMAD R8, R8, 0x40, R7 ;  /* 0x0000004008087824 */ /* 0x000fe200078e0207 */
[----:B------:R-:W-:-:S03]  /*2800*/  LOP3.LUT R7, R0, 0x7ffffffc, RZ, 0xc0, !PT ;  /* 0x7ffffffc00077812 */ /* 0x000fc600078ec0ff */
[----:B------:R-:W-:Y:S02]  /*2810*/  IMAD R5, R5, 0x8, R8 ;  /* 0x0000000805057824 */ /* 0x000fe400078e0208 */
[----:B------:R-:W-:Y:S02]  /*2820*/  IMAD.IADD R6, R6, 0x1, -R7 ;  /* 0x0000000106067824 */ /* 0x000fe400078e0a07 */
[----:B------:R-:W-:Y:S01]  /*2830*/  @P1 IMAD.HI.U32 R4, R5, UR4, RZ ;  /* 0x0000000405041c27 */ /* 0x000fe2000f8e00ff */
[----:B------:R-:W-:-:S03]  /*2840*/  @UP0 ULDC UR4, c[0x0][0x450] ;  /* 0x0001140000040ab9 */ /* 0x000fc60000000800 */
[----:B------:R-:W-:Y:S01]  /*2850*/  IMAD.MOV.U32 R12, RZ, RZ, R5 ;  /* 0x000000ffff0c7224 */ /* 0x000fe200078e0005 */
[----:B------:R-:W-:Y:S01]  /*2860*/  @P2 SHF.R.U32.HI R12, RZ, UR4, R4 ;  /* 0x00000004ff0c2c19 */ /* 0x000fe20008011604 */
[----:B------:R-:W-:Y:S01]  /*2870*/  UIMAD UR4, UR53, -0xa0, UR41 ;  /* 0xffffff60350478a4 */ /* 0x000fe2000f8e0229 */
[----:B------:R-:W-:Y:S01]  /*2880*/  IMAD.U32 R7, RZ, RZ, UR5 ;  /* 0x00000005ff077e24 */ /* 0x000fe2000f8e00ff */
[----:B------:R-:W-:Y:S02]  /*2890*/  UIADD3 UR53, UR53, -0x2, URZ ;  /* 0xfffffffe35357890 */ /* 0x000fe4000fffe03f */
[----:B------:R-:W1:Y:S01]  /*28a0*/  SHFL.IDX PT, R4, R12, 0x1, 0x1c1f ;  /* 0x003c1f000c047f89 */ /* 0x000e6200000e0000 */
[----:B------:R-:W-:Y:S01]  /*28b0*/  UIADD3 UR4, UR4, 0xa0, URZ ;  /* 0x000000a004047890 */ /* 0x000fe2000fffe03f */
[----:B------:R-:W-:Y:S02]  /*28c0*/  IMAD R0, R6, -0x2, R7 ;  /* 0xfffffffe06007824 */ /* 0x000fe400078e0207 */
[----:B------:R-:W-:Y:S01]  /*28d0*/  IMAD.U32 R7, RZ, RZ, UR41 ;  /* 0x00000029ff077e24 */ /* 0x000fe2000f8e00ff */
[----:B------:R-:W2:Y:S02]  /*28e0*/  SHFL.IDX PT, R12, R12, RZ, 0x1c1f ;  /* 0x001c1fff0c0c7589 */ /* 0x000ea400000e0000 */
[----:B------:R-:W-:Y:S01]  /*28f0*/  IMAD.U32 R13, RZ, RZ, UR4 ;  /* 0x00000004ff0d7e24 */ /* 0x000fe2000f8e00ff */
[----:B------:R-:W-:Y:S01]  /*2900*/  @UP0 ULDC UR4, c[0x0][0x44c] ;  /* 0x0001130000040ab9 */ /* 0x000fe20000000800 */
[----:B------:R-:W-:Y:S01]  /*2910*/  IADD3 R14, R0, -UR7, R7 ;  /* 0x80000007000e7c10 */ /* 0x000fe2000fffe007 */
[----:B------:R-:W-:Y:S01]  /*2920*/  UIMAD.WIDE.U32 UR4, UR40, UR4, URZ ;  /* 0x00000004280472a5 */ /* 0x000fe2000f8e003f */
[----:B------:R-:W-:-:S03]  /*2930*/  IMAD R13, R6, -0x2, R13 ;  /* 0xfffffffe060d7824 */ /* 0x000fc600078e020d */
[----:B------:R-:W-:-:S04]  /*2940*/  @UP0 USHF.R.U32.HI UR40, URZ, UR10, UR5 ;  /* 0x0000000a3f280299 */ /* 0x000fc80008011605 */
[----:B------:R-:W-:-:S04]  /*2950*/  UIADD3 UR4, UR40, -UR7, UR41 ;  /* 0x8000000728047290 */ /* 0x000fc8000fffe029 */
[----:B------:R-:W-:Y:S01]  /*2960*/  UIMAD.WIDE UR4, UR4, 0x66666667, URZ ;  /* 0x66666667040478a5 */ /* 0x000fe2000f8e023f */
[----:B-1----:R-:W-:-:S03]  /*2970*/  VIADDMNMX R4, R4, R14, R13, PT ;  /* 0x0000000e04047246 */ /* 0x002fc6000380010d */
[----:B------:R-:W-:Y:S01]  /*2980*/  USHF.R.U32.HI UR4, URZ, 0x1f, UR5 ;  /* 0x0000001f3f047899 */ /* 0x000fe20008011605 */
[C---:B------:R-:W-:Y:S02]  /*2990*/  ISETP.GT.AND P1, PT, R4.reuse, RZ, PT ;  /* 0x000000ff0400720c */ /* 0x040fe40003f24270 */
[C---:B------:R-:W-:Y:S01]  /*29a0*/  ISETP.GT.AND P2, PT, R4.reuse, 0x1, PT ;  /* 0x000000010400780c */ /* 0x040fe20003f44270 */
[----:B------:R-:W-:Y:S01]  /*29b0*/  ULEA.HI.SX32 UR4, UR5, UR4, 0x1a ;  /* 0x0000000405047291 */ /* 0x000fe2000f8fd23f */
[----:B------:R-:W-:Y:S02]  /*29c0*/  ISETP.GT.AND P3, PT, R4, 0x8, PT ;  /* 0x000000080400780c */ /* 0x000fe40003f64270 */
[----:B------:R-:W-:Y:S01]  /*29d0*/  FSEL R9, R90, -INF , P1 ;  /* 0xff8000005a097808 */ /* 0x000fe20000800000 */
[----:B------:R-:W-:Y:S01]  /*29e0*/  UISETP.LT.AND UP0, UPT, UR60, UR4, UPT ;  /* 0x000000043c00728c */ /* 0x000fe2000bf01270 */
[----:B------:R-:W-:Y:S01]  /*29f0*/  FSEL R11, R91, -INF , P2 ;  /* 0xff8000005b0b7808 */ /* 0x000fe20001000000 */
[----:B------:R-:W-:Y:S01]  /*2a00*/  UMOV UR5, URZ ;  /* 0x0000003f00057c82 */ /* 0x000fe20008000000 */
[----:B------:R-:W-:Y:S01]  /*2a10*/  ISETP.GT.AND P1, PT, R4, 0x9, PT ;  /* 0x000000090400780c */ /* 0x000fe20003f24270 */
[----:B------:R-:W-:Y:S01]  /*2a20*/  USEL UR55, UR60, UR4, !UP0 ;  /* 0x000000043c377287 */ /* 0x000fe2000c000000 */
[----:B------:R-:W-:-:S02]  /*2a30*/  FSEL R15, R94, -INF , P3 ;  /* 0xff8000005e0f7808 */ /* 0x000fc40001800000 */
[----:B------:R-:W-:Y:S01]  /*2a40*/  FMNMX.FTZ R0, R9, R11, !PT ;  /* 0x0000000b09007209 */ /* 0x000fe20007810000 */
[----:B------:R-:W-:Y:S01]  /*2a50*/  UISETP.GE.AND UP0, UPT, UR53, UR55, UPT ;  /* 0x000000373500728c */ /* 0x000fe2000bf06270 */
[C---:B------:R-:W-:Y:S01]  /*2a60*/  ISETP.GT.AND P2, PT, R4.reuse, 0x10, PT ;  /* 0x000000100400780c */ /* 0x040fe20003f44270 */
[----:B------:R-:W-:Y:S01]  /*2a70*/  UMOV UR4, URZ ;  /* 0x0000003f00047c82 */ /* 0x000fe20008000000 */
[----:B------:R-:W-:Y:S02]  /*2a80*/  FSEL R19, R95, -INF , P1 ;  /* 0xff8000005f137808 */ /* 0x000fe40000800000 */
[----:B------:R-:W-:Y:S02]  /*2a90*/  FMNMX.FTZ R0, R15, R0, !PT ;  /* 0x000000000f007209 */ /* 0x000fe40007810000 */
[----:B------:R-:W-:Y:S02]  /*2aa0*/  ISETP.GT.AND P1, PT, R4, 0x11, PT ;  /* 0x000000110400780c */ /* 0x000fe40003f24270 */
[----:B------:R-:W-:-:S02]  /*2ab0*/  FSEL R21, R98, -INF , P2 ;  /* 0xff80000062157808 */ /* 0x000fc40001000000 */
[----:B------:R-:W-:Y:S02]  /*2ac0*/  FMNMX.FTZ R0, R19, R0, !PT ;  /* 0x0000000013007209 */ /* 0x000fe40007810000 */
[C---:B------:R-:W-:Y:S02]  /*2ad0*/  ISETP.GT.AND P2, PT, R4.reuse, 0x18, PT ;  /* 0x000000180400780c */ /* 0x040fe40003f44270 */
        /* <DEDUP_REMOVED lines=59> */
[----:B------:R-:W-:Y:S02]  /*2e90*/  ISETP.GT.AND P2, PT, R4, 0x68, PT ;  /* 0x000000680400780c */ /* 0x000fe40003f44270 */
        /* <DEDUP_REMOVED lines=41> */
[----:B------:R-:W-:Y:S02]  /*3130*/  FSEL R39, R39, -INF , P1 ;  /* 0xff80000027277808 */ /* 0x000fe40000800000 */
[----:B------:R-:W-:Y:S02]  /*3140*/  FMNMX.FTZ R0, R83, R0, !PT ;  /* 0x0000000053007209 */ /* 0x000fe40007810000 */
[----:B--2---:R-:W-:Y:S02]  /*3150*/  VIADDMNMX R38, R12, R14, R13, PT ;  /* 0x0000000e0c267246 */ /* 0x004fe4000380010d */
[----:B------:R-:W-:Y:S02]  /*3160*/  FMNMX.FTZ R10, R39, R0, !PT ;  /* 0x00000000270a7209 */ /* 0x000fe40007810000 */
[----:B------:R-:W-:-:S02]  /*3170*/  ISETP.GT.AND P2, PT, R38, 0x1, PT ;  /* 0x000000012600780c */ /* 0x000fc40003f44270 */
[----:B------:R-:W-:Y:S01]  /*3180*/  ISETP.GT.AND P3, PT, R38, 0x8, PT ;  /* 0x000000082600780c */ /* 0x000fe20003f64270 */
[----:B------:R-:W1:Y:S01]  /*3190*/  SHFL.BFLY PT, R27, R10, 0x2, 0x1f ;  /* 0x0c401f000a1b7f89 */ /* 0x000e6200000e0000 */
[----:B------:R-:W-:Y:S02]  /*31a0*/  FSEL R89, R89, -INF , P2 ;  /* 0xff80000059597808 */ /* 0x000fe40001000000 */
[----:B------:R-:W-:Y:S02]  /*31b0*/  FSEL R92, R92, -INF , P3 ;  /* 0xff8000005c5c7808 */ /* 0x000fe40001800000 */
[----:B------:R-:W-:-:S04]  /*31c0*/  ISETP.GT.AND P2, PT, R38, 0x10, PT ;  /* 0x000000102600780c */ /* 0x000fc80003f44270 */
[----:B------:R-:W-:Y:S02]  /*31d0*/  FSEL R96, R96, -INF , P2 ;  /* 0xff80000060607808 */ /* 0x000fe40001000000 */
[----:B------:R-:W-:-:S04]  /*31e0*/  ISETP.GT.AND P2, PT, R38, 0x18, PT ;  /* 0x000000182600780c */ /* 0x000fc80003f44270 */
[----:B------:R-:W-:Y:S02]  /*31f0*/  FSEL R100, R100, -INF , P2 ;  /* 0xff80000064647808 */ /* 0x000fe40001000000 */
[----:B------:R-:W-:-:S04]  /*3200*/  ISETP.GT.AND P2, PT, R38, 0x21, PT ;  /* 0x000000212600780c */ /* 0x000fc80003f44270 */
[----:B------:R-:W-:Y:S02]  /*3210*/  FSEL R73, R73, -INF , P2 ;  /* 0xff80000049497808 */ /* 0x000fe40001000000 */
[----:B------:R-:W-:Y:S02]  /*3220*/  ISETP.GT.AND P2, PT, R38, 0x29, PT ;  /* 0x000000292600780c */ /* 0x000fe40003f44270 */
[----:B-1----:R-:W-:Y:S02]  /*3230*/  FMNMX.FTZ R27, R10, R27, !PT ;  /* 0x0000001b0a1b7209 */ /* 0x002fe40007810000 */
[----:B------:R-:W-:Y:S02]  /*3240*/  FSEL R77, R77, -INF , P2 ;  /* 0xff8000004d4d7808 */ /* 0x000fe40001000000 */
[----:B------:R-:W-:Y:S01]  /*3250*/  ISETP.GT.AND P2, PT, R38, 0x31, PT ;  /* 0x000000312600780c */ /* 0x000fe20003f44270 */
[----:B------:R-:W1:Y:S03]  /*3260*/  SHFL.BFLY PT, R8, R27, 0x1, 0x1f ;  /* 0x0c201f001b087f89 */ /* 0x000e6600000e0000 */
[----:B------:R-:W-:-:S02]  /*3270*/  FSEL R81, R81, -INF , P2 ;  /* 0xff80000051517808 */ /* 0x000fc40001000000 */
        /* <DEDUP_REMOVED lines=9> */
[C---:B------:R-:W-:Y:S01]  /*3310*/  FSETP.NEU.FTZ.AND P1, PT, R8.reuse, -INF , PT ;  /* 0xff8000000800780b */ /* 0x040fe20003f3d000 */
[----:B------:R-:W-:Y:S01]  /*3320*/  FFMA.FTZ R0, R8, R127, -8 ;  /* 0xc100000008007423 */ /* 0x000fe2000001007f */
[----:B------:R-:W-:-:S04]  /*3330*/  ISETP.GT.AND P2, PT, R38, 0x59, PT ;  /* 0x000000592600780c */ /* 0x000fc80003f44270 */
[----:B------:R-:W-:Y:S02]  /*3340*/  FSEL R0, R0, RZ, P1 ;  /* 0x000000ff00007208 */ /* 0x000fe40000800000 */
[----:B------:R-:W-:Y:S02]  /*3350*/  ISETP.GT.AND P1, PT, R38, RZ, PT ;  /* 0x000000ff2600720c */ /* 0x000fe40003f24270 */
[----:B------:R-:W-:Y:S01]  /*3360*/  FSEL R69, R69, -INF , P2 ;  /* 0xff80000045457808 */ /* 0x000fe20001000000 */
[--C-:B------:R-:W-:Y:S01]  /*3370*/  FFMA.FTZ R10, R15, UR38, -R0.reuse ;  /* 0x000000260f0a7c23 */ /* 0x100fe20008010800 */
[----:B------:R-:W-:Y:S01]  /*3380*/  FSEL R88, R88, -INF , P1 ;  /* 0xff80000058587808 */ /* 0x000fe20000800000 */
[--C-:B------:R-:W-:Y:S01]  /*3390*/  FFMA.FTZ R4, R9, UR38, -R0.reuse ;  /* 0x0000002609047c23 */ /* 0x100fe20008010800 */
[----:B------:R-:W-:Y:S01]  /*33a0*/  ISETP.GT.AND P1, PT, R38, 0x9, PT ;  /* 0x000000092600780c */ /* 0x000fe20003f24270 */
[--C-:B------:R-:W-:Y:S01]  /*33b0*/  FFMA.FTZ R9, R11, UR38, -R0.reuse ;  /* 0x000000260b097c23 */ /* 0x100fe20008010800 */
[----:B------:R-:W-:Y:S01]  /*33c0*/  FMNMX.FTZ R15, R88, R89, !PT ;  /* 0x00000059580f7209 */ /* 0x000fe20007810000 */
[--C-:B------:R-:W-:Y:S01]  /*33d0*/  FFMA.FTZ R11, R19, UR38, -R0.reuse ;  /* 0x00000026130b7c23 */ /* 0x100fe20008010800 */
[----:B------:R-:W-:Y:S01]  /*33e0*/  FSEL R93, R93, -INF , P1 ;  /* 0xff8000005d5d7808 */ /* 0x000fe20000800000 */
[--C-:B------:R-:W-:Y:S01]  /*33f0*/  FFMA.FTZ R21, R21, UR38, -R0.reuse ;  /* 0x0000002615157c23 */ /* 0x100fe20008010800 */
[----:B------:R-:W-:Y:S01]  /*3400*/  FMNMX.FTZ R18, R92, R15, !PT ;  /* 0x0000000f5c127209 */ /* 0x000fe20007810000 */
[--C-:B------:R-:W-:Y:S01]  /*3410*/  FFMA.FTZ R13, R23, UR38, -R0.reuse ;  /* 0x00000026170d7c23 */ /* 0x100fe20008010800 */
[----:B------:R-:W-:Y:S01]  /*3420*/  ISETP.GT.AND P1, PT, R38, 0x11, PT ;  /* 0x000000112600780c */ /* 0x000fe20003f24270 */
[----:B------:R1:W-:Y:S01]  /*3430*/  MUFU.EX2 R12, R21 ;  /* 0x00000015000c7308 */ /* 0x0003e20000000800 */
[----:B------:R-:W-:Y:S01]  /*3440*/  FMNMX.FTZ R15, R93, R18, !PT ;  /* 0x000000125d0f7209 */ /* 0x000fe20007810000 */
[--C-:B------:R-:W-:Y:S01]  /*3450*/  FFMA.FTZ R14, R105, UR38, -R0.reuse ;  /* 0x00000026690e7c23 */ /* 0x100fe20008010800 */
[----:B------:R-:W-:Y:S01]  /*3460*/  FSEL R97, R97, -INF , P1 ;  /* 0xff80000061617808 */ /* 0x000fe20000800000 */
[--C-:B------:R-:W-:Y:S01]  /*3470*/  FFMA.FTZ R107, R107, UR38, -R0.reuse ;  /* 0x000000266b6b7c23 */ /* 0x100fe20008010800 */
[----:B------:R-:W-:Y:S01]  /*3480*/  FMNMX.FTZ R18, R96, R15, !PT ;  /* 0x0000000f60127209 */ /* 0x000fe20007810000 */
[--C-:B------:R-:W-:Y:S01]  /*3490*/  FFMA.FTZ R111, R111, UR38, -R0.reuse ;  /* 0x000000266f6f7c23 */ /* 0x100fe20008010800 */
[C---:B------:R-:W-:Y:S01]  /*34a0*/  ISETP.GT.AND P1, PT, R38.reuse, 0x19, PT ;  /* 0x000000192600780c */ /* 0x040fe20003f24270 */
[----:B------:R-:W-:Y:S01]  /*34b0*/  MUFU.EX2 R4, R4 ;  /* 0x0000000400047308 */ /* 0x000fe20000000800 */
[----:B------:R-:W-:Y:S01]  /*34c0*/  FMNMX.FTZ R19, R97, R18, !PT ;  /* 0x0000001261137209 */ /* 0x000fe20007810000 */
[--C-:B------:R-:W-:Y:S01]  /*34d0*/  FFMA.FTZ R18, R109, UR38, -R0.reuse ;  /* 0x000000266d127c23 */ /* 0x100fe20008010800 */
[----:B------:R-:W-:Y:S01]  /*34e0*/  FSEL R101, R101, -INF , P1 ;  /* 0xff80000065657808 */ /* 0x000fe20000800000 */
[--C-:B------:R-:W-:Y:S01]  /*34f0*/  FFMA.FTZ R115, R115, UR38, -R0.reuse ;  /* 0x0000002673737c23 */ /* 0x100fe20008010800 */
[----:B------:R-:W-:Y:S01]  /*3500*/  ISETP.GT.AND P1, PT, R38, 0x20, PT ;  /* 0x000000202600780c */ /* 0x000fe20003f24270 */
[--C-:B------:R-:W-:Y:S01]  /*3510*/  FFMA.FTZ R119, R119, UR38, -R0.reuse ;  /* 0x0000002677777c23 */ /* 0x100fe20008010800 */
[----:B------:R-:W-:Y:S01]  /*3520*/  FMNMX.FTZ R20, R100, R19, !PT ;  /* 0x0000001364147209 */ /* 0x000fe20007810000 */
[----:B------:R-:W2:Y:S01]  /*3530*/  MUFU.EX2 R9, R9 ;  /* 0x0000000900097308 */ /* 0x000ea20000000800 */
[----:B------:R-:W-:Y:S01]  /*3540*/  FSEL R72, R72, -INF , P1 ;  /* 0xff80000048487808 */ /* 0x000fe20000800000 */
[--C-:B------:R-:W-:Y:S01]  /*3550*/  FFMA.FTZ R57, R123, UR38, -R0.reuse ;  /* 0x000000267b397c23 */ /* 0x100fe20008010800 */
[----:B------:R-:W-:Y:S01]  /*3560*/  FMNMX.FTZ R19, R101, R20, !PT ;  /* 0x0000001465137209 */ /* 0x000fe20007810000 */
[--C-:B------:R-:W-:Y:S01]  /*3570*/  FFMA.FTZ R125, R125, UR38, -R0.reuse ;  /* 0x000000267d7d7c23 */ /* 0x100fe20008010800 */
[----:B------:R-:W-:Y:S01]  /*3580*/  ISETP.GT.AND P1, PT, R38, 0x28, PT ;  /* 0x000000282600780c */ /* 0x000fe20003f24270 */
[--C-:B------:R-:W-:Y:S01]  /*3590*/  FFMA.FTZ R34, R99, UR38, -R0.reuse ;  /* 0x0000002663227c23 */ /* 0x100fe20008010800 */
[----:B------:R-:W-:Y:S01]  /*35a0*/  FMNMX.FTZ R20, R72, R19, !PT ;  /* 0x0000001348147209 */ /* 0x000fe20007810000 */
[----:B------:R-:W3:Y:S01]  /*35b0*/  MUFU.EX2 R10, R10 ;  /* 0x0000000a000a7308 */ /* 0x000ee20000000800 */
[----:B------:R-:W-:Y:S01]  /*35c0*/  FSEL R76, R76, -INF , P1 ;  /* 0xff8000004c4c7808 */ /* 0x000fe20000800000 */
[--C-:B------:R-:W-:Y:S01]  /*35d0*/  FFMA.FTZ R95, R95, UR38, -R0.reuse ;  /* 0x000000265f5f7c23 */ /* 0x100fe20008010800 */
[----:B-1----:R-:W-:Y:S01]  /*35e0*/  FMNMX.FTZ R21, R73, R20, !PT ;  /* 0x0000001449157209 */ /* 0x002fe20007810000 */
[--C-:B------:R-:W-:Y:S01]  /*35f0*/  FFMA.FTZ R20, R113, UR38, -R0.reuse ;  /* 0x0000002671147c23 */ /* 0x100fe20008010800 */
[----:B------:R-:W-:Y:S01]  /*3600*/  ISETP.GT.AND P1, PT, R38, 0x30, PT ;  /* 0x000000302600780c */ /* 0x000fe20003f24270 */
[--C-:B------:R-:W-:Y:S01]  /*3610*/  FFMA.FTZ R91, R91, UR38, -R0.reuse ;  /* 0x000000265b5b7c23 */ /* 0x100fe20008010800 */
[----:B------:R-:W-:Y:S01]  /*3620*/  FMNMX.FTZ R22, R76, R21, !PT ;  /* 0x000000154c167209 */ /* 0x000fe20007810000 */
[----:B------:R-:W1:Y:S01]  /*3630*/  MUFU.EX2 R11, R11 ;  /* 0x0000000b000b7308 */ /* 0x000e620000000800 */
[----:B------:R-:W-:Y:S01]  /*3640*/  FSEL R80, R80, -INF , P1 ;  /* 0xff80000050507808 */ /* 0x000fe20000800000 */
[--C-:B------:R-:W-:Y:S01]  /*3650*/  FFMA.FTZ R31, R31, UR38, -R0.reuse ;  /* 0x000000261f1f7c23 */ /* 0x100fe20008010800 */
[----:B------:R-:W-:Y:S01]  /*3660*/  FMNMX.FTZ R21, R77, R22, !PT ;  /* 0x000000164d157209 */ /* 0x000fe20007810000 */
[----:B------:R-:W-:Y:S01]  /*3670*/  FFMA.FTZ R35, R35, UR38, -R0 ;  /* 0x0000002623237c23 */ /* 0x000fe20008010800 */
[----:B------:R-:W-:-:S02]  /*3680*/  ISETP.GT.AND P1, PT, R38, 0x38, PT ;  /* 0x000000382600780c */ /* 0x000fc40003f24270 */
[----:B------:R-:W-:Y:S01]  /*3690*/  FMNMX.FTZ R22, R80, R21, !PT ;  /* 0x0000001550167209 */ /* 0x000fe20007810000 */
[----:B------:R-:W-:Y:S01]  /*36a0*/  MUFU.EX2 R13, R13 ;  /* 0x0000000d000d7308 */ /* 0x000fe20000000800 */
[----:B------:R-:W-:Y:S02]  /*36b0*/  FSEL R84, R84, -INF , P1 ;  /* 0xff80000054547808 */ /* 0x000fe40000800000 */
[----:B------:R-:W-:Y:S01]  /*36c0*/  FMNMX.FTZ R23, R81, R22, !PT ;  /* 0x0000001651177209 */ /* 0x000fe20007810000 */
[----:B------:R-:W-:Y:S01]  /*36d0*/  FFMA.FTZ R22, R117, UR38, -R0 ;  /* 0x0000002675167c23 */ /* 0x000fe20008010800 */
[----:B------:R-:W-:Y:S02]  /*36e0*/  ISETP.GT.AND P1, PT, R38, 0x40, PT ;  /* 0x000000402600780c */ /* 0x000fe40003f24270 */
[----:B------:R-:W-:Y:S01]  /*36f0*/  FMNMX.FTZ R26, R84, R23, !PT ;  /* 0x00000017541a7209 */ /* 0x000fe20007810000 */
[----:B------:R-:W-:Y:S01]  /*3700*/  MUFU.EX2 R14, R14 ;  /* 0x0000000e000e7308 */ /* 0x000fe20000000800 */
[----:B------:R-:W-:-:S02]  /*3710*/  FSEL R56, R56, -INF , P1 ;  /* 0xff80000038387808 */ /* 0x000fc40000800000 */
[----:B------:R-:W-:Y:S01]  /*3720*/  FMNMX.FTZ R23, R85, R26, !PT ;  /* 0x0000001a55177209 */ /* 0x000fe20007810000 */
[----:B------:R-:W-:Y:S01]  /*3730*/  FFMA.FTZ R26, R121, UR38, -R0 ;  /* 0x00000026791a7c23 */ /* 0x000fe20008010800 */
[----:B------:R-:W-:Y:S02]  /*3740*/  ISETP.GT.AND P1, PT, R38, 0x48, PT ;  /* 0x000000482600780c */ /* 0x000fe40003f24270 */
[----:B------:R-:W-:Y:S01]  /*3750*/  FMNMX.FTZ R27, R56, R23, !PT ;  /* 0x00000017381b7209 */ /* 0x000fe20007810000 */
[----:B------:R-:W-:Y:S01]  /*3760*/  MUFU.EX2 R15, R107 ;  /* 0x0000006b000f7308 */ /* 0x000fe20000000800 */
[----:B------:R-:W-:Y:S02]  /*3770*/  FSEL R62, R60, -INF , P1 ;  /* 0xff8000003c3e7808 */ /* 0x000fe40000800000 */
[----:B------:R-:W-:Y:S02]  /*3780*/  FMNMX.FTZ R27, R58, R27, !PT ;  /* 0x0000001b3a1b7209 */ /* 0x000fe40007810000 */
[----:B------:R-:W-:-:S02]  /*3790*/  ISETP.GT.AND P1, PT, R38, 0x50, PT ;  /* 0x000000502600780c */ /* 0x000fc40003f24270 */
[----:B------:R-:W-:Y:S01]  /*37a0*/  FMNMX.FTZ R30, R62, R27, !PT ;  /* 0x0000001b3e1e7209 */ /* 0x000fe20007810000 */
[----:B------:R-:W-:Y:S01]  /*37b0*/  MUFU.EX2 R18, R18 ;  /* 0x0000001200127308 */ /* 0x000fe20000000800 */
[----:B------:R-:W-:Y:S02]  /*37c0*/  FSEL R64, R64, -INF , P1 ;  /* 0xff80000040407808 */ /* 0x000fe40000800000 */
[----:B------:R-:W-:Y:S02]  /*37d0*/  FMNMX.FTZ R27, R61, R30, !PT ;  /* 0x0000001e3d1b7209 */ /* 0x000fe40007810000 */
[----:B------:R-:W-:Y:S02]  /*37e0*/  ISETP.GT.AND P1, PT, R38, 0x58, PT ;  /* 0x000000582600780c */ /* 0x000fe40003f24270 */
[----:B------:R-:W-:Y:S01]  /*37f0*/  FMNMX.FTZ R30, R64, R27, !PT ;  /* 0x0000001b401e7209 */ /* 0x000fe20007810000 */
[----:B------:R-:W-:Y:S01]  /*3800*/  MUFU.EX2 R19, R111 ;  /* 0x0000006f00137308 */ /* 0x000fe20000000800 */
[----:B------:R-:W-:-:S02]  /*3810*/  FSEL R68, R68, -INF , P1 ;  /* 0xff80000044447808 */ /* 0x000fc40000800000 */
[----:B------:R-:W-:Y:S02]  /*3820*/  FMNMX.FTZ R27, R65, R30, !PT ;  /* 0x0000001e411b7209 */ /* 0x000fe40007810000 */
[----:B------:R-:W-:Y:S02]  /*3830*/  ISETP.GT.AND P1, PT, R38, 0x60, PT ;  /* 0x000000602600780c */ /* 0x000fe40003f24270 */
[----:B------:R-:W-:Y:S01]  /*3840*/  FMNMX.FTZ R30, R68, R27, !PT ;  /* 0x0000001b441e7209 */ /* 0x000fe20007810000 */
[----:B------:R-:W-:Y:S01]  /*3850*/  MUFU.EX2 R20, R20 ;  /* 0x0000001400147308 */ /* 0x000fe20000000800 */
[----:B------:R-:W-:Y:S02]  /*3860*/  ISETP.GT.AND P2, PT, R38, 0x61, PT ;  /* 0x000000612600780c */ /* 0x000fe40003f44270 */
[----:B------:R-:W-:Y:S02]  /*3870*/  FSEL R66, R40, -INF , P1 ;  /* 0xff80000028427808 */ /* 0x000fe40000800000 */
[----:B------:R-:W-:Y:S01]  /*3880*/  FMNMX.FTZ R105, R69, R30, !PT ;  /* 0x0000001e45697209 */ /* 0x000fe20007810000 */
[----:B------:R-:W-:Y:S01]  /*3890*/  FFMA.FTZ R30, R103, UR38, -R0 ;  /* 0x00000026671e7c23 */ /* 0x000fe20008010800 */
[----:B------:R-:W-:Y:S01]  /*38a0*/  ISETP.GT.AND P1, PT, R38, 0x68, PT ;  /* 0x000000682600780c */ /* 0x000fe20003f24270 */
[----:B------:R-:W-:Y:S01]  /*38b0*/  MUFU.EX2 R21, R115 ;  /* 0x0000007300157308 */ /* 0x000fe20000000800 */
[----:B------:R-:W-:-:S02]  /*38c0*/  FSEL R70, R41, -INF , P2 ;  /* 0xff80000029467808 */ /* 0x000fc40001000000 */
[----:B------:R-:W-:Y:S02]  /*38d0*/  FMNMX.FTZ R105, R66, R105, !PT ;  /* 0x0000006942697209 */ /* 0x000fe40007810000 */
[----:B------:R-:W-:Y:S02]  /*38e0*/  ISETP.GT.AND P2, PT, R38, 0x69, PT ;  /* 0x000000692600780c */ /* 0x000fe40003f44270 */
[----:B------:R-:W-:Y:S01]  /*38f0*/  FSEL R74, R44, -INF , P1 ;  /* 0xff8000002c4a7808 */ /* 0x000fe20000800000 */
[----:B------:R-:W-:Y:S01]  /*3900*/  FFMA.FTZ R44, R67, UR38, -R0 ;  /* 0x00000026432c7c23 */ /* 0x000fe20008010800 */
[----:B------:R-:W-:Y:S01]  /*3910*/  FMNMX.FTZ R105, R70, R105, !PT ;  /* 0x0000006946697209 */ /* 0x000fe20007810000 */
[----:B------:R-:W-:Y:S01]  /*3920*/  MUFU.EX2 R22, R22 ;  /* 0x0000001600167308 */ /* 0x000fe20000000800 */
[----:B------:R-:W-:Y:S02]  /*3930*/  ISETP.GT.AND P1, PT, R38, 0x70, PT ;  /* 0x000000702600780c */ /* 0x000fe40003f24270 */
[----:B------:R-:W-:-:S02]  /*3940*/  FSEL R45, R45, -INF , P2 ;  /* 0xff8000002d2d7808 */ /* 0x000fc40001000000 */
[----:B------:R-:W-:Y:S02]  /*3950*/  FMNMX.FTZ R40, R74, R105, !PT ;  /* 0x000000694a287209 */ /* 0x000fe40007810000 */
[----:B------:R-:W-:Y:S01]  /*3960*/  ISETP.GT.AND P2, PT, R38, 0x71, PT ;  /* 0x000000712600780c */ /* 0x000fe20003f44270 */
[----:B------:R-:W-:Y:S01]  /*3970*/  MUFU.EX2 R23, R119 ;  /* 0x0000007700177308 */ /* 0x000fe20000000800 */
[----:B------:R-:W-:Y:S02]  /*3980*/  FSEL R48, R48, -INF , P1 ;  /* 0xff80000030307808 */ /* 0x000fe40000800000 */
[----:B------:R-:W-:Y:S02]  /*3990*/  FMNMX.FTZ R41, R45, R40, !PT ;  /* 0x000000282d297209 */ /* 0x000fe40007810000 */
[----:B------:R-:W-:Y:S02]  /*39a0*/  FSEL R60, R49, -INF , P2 ;  /* 0xff800000313c7808 */ /* 0x000fe40001000000 */
[----:B------:R-:W-:Y:S01]  /*39b0*/  ISETP.GT.AND P1, PT, R38, 0x78, PT ;  /* 0x000000782600780c */ /* 0x000fe20003f24270 */
[----:B------:R-:W-:Y:S01]  /*39c0*/  MUFU.EX2 R26, R26 ;  /* 0x0000001a001a7308 */ /* 0x000fe20000000800 */
[----:B------:R-:W-:-:S02]  /*39d0*/  FMNMX.FTZ R49, R48, R41, !PT ;  /* 0x0000002930317209 */ /* 0x000fc40007810000 */
[----:B------:R-:W-:Y:S02]  /*39e0*/  ISETP.GT.AND P2, PT, R38, 0x79, PT ;  /* 0x000000792600780c */ /* 0x000fe40003f44270 */
[----:B------:R-:W-:Y:S02]  /*39f0*/  FSEL R52, R52, -INF , P1 ;  /* 0xff80000034347808 */ /* 0x000fe40000800000 */
[----:B------:R-:W-:Y:S01]  /*3a00*/  FMNMX.FTZ R49, R60, R49, !PT ;  /* 0x000000313c317209 */ /* 0x000fe20007810000 */
[----:B------:R-:W-:Y:S01]  /*3a10*/  MUFU.EX2 R57, R57 ;  /* 0x0000003900397308 */ /* 0x000fe20000000800 */
[----:B------:R-:W-:Y:S02]  /*3a20*/  FSEL R53, R53, -INF , P2 ;  /* 0xff80000035357808 */ /* 0x000fe40001000000 */
[----:B------:R-:W-:Y:S02]  /*3a30*/  ISETP.GT.AND P1, PT, R38, 0x80, PT ;  /* 0x000000802600780c */ /* 0x000fe40003f24270 */
[----:B------:R-:W-:-:S02]  /*3a40*/  FMNMX.FTZ R40, R52, R49, !PT ;  /* 0x0000003134287209 */ /* 0x000fc40007810000 */
[----:B------:R-:W-:Y:S01]  /*3a50*/  ISETP.GT.AND P2, PT, R38, 0x81, PT ;  /* 0x000000812600780c */ /* 0x000fe20003f44270 */
[----:B------:R-:W-:Y:S01]  /*3a60*/  MUFU.EX2 R27, R125 ;  /* 0x0000007d001b7308 */ /* 0x000fe20000000800 */
[----:B------:R-:W-:Y:S02]  /*3a70*/  FSEL R78, R24, -INF , P1 ;  /* 0xff800000184e7808 */ /* 0x000fe40000800000 */
[----:B------:R-:W-:Y:S02]  /*3a80*/  FMNMX.FTZ R49, R53, R40, !PT ;  /* 0x0000002835317209 */ /* 0x000fe40007810000 */
[----:B------:R-:W-:Y:S02]  /*3a90*/  ISETP.GT.AND P1, PT, R38, 0x88, PT ;  /* 0x000000882600780c */ /* 0x000fe40003f24270 */
[----:B------:R-:W-:Y:S01]  /*3aa0*/  FSEL R54, R25, -INF , P2 ;  /* 0xff80000019367808 */ /* 0x000fe20001000000 */
[----:B------:R-:W-:Y:S01]  /*3ab0*/  FFMA.FTZ R25, R87, UR38, -R0 ;  /* 0x0000002657197c23 */ /* 0x000fe20008010800 */
[----:B------:R-:W-:Y:S01]  /*3ac0*/  FMNMX.FTZ R49, R78, R49, !PT ;  /* 0x000000314e317209 */ /* 0x000fe20007810000 */
[----:B------:R-:W-:Y:S01]  /*3ad0*/  MUFU.EX2 R30, R30 ;  /* 0x0000001e001e7308 */ /* 0x000fe20000000800 */
[----:B------:R-:W-:-:S02]  /*3ae0*/  ISETP.GT.AND P2, PT, R38, 0x89, PT ;  /* 0x000000892600780c */ /* 0x000fc40003f44270 */
[----:B------:R-:W-:Y:S01]  /*3af0*/  FSEL R82, R28, -INF , P1 ;  /* 0xff8000001c527808 */ /* 0x000fe20000800000 */
[--C-:B------:R-:W-:Y:S01]  /*3b00*/  FFMA.FTZ R28, R79, UR38, -R0.reuse ;  /* 0x000000264f1c7c23 */ /* 0x100fe20008010800 */
[----:B------:R-:W-:Y:S02]  /*3b10*/  FMNMX.FTZ R49, R54, R49, !PT ;  /* 0x0000003136317209 */ /* 0x000fe40007810000 */
[----:B------:R-:W-:Y:S01]  /*3b20*/  ISETP.GT.AND P1, PT, R38, 0x90, PT ;  /* 0x000000902600780c */ /* 0x000fe20003f24270 */
[----:B------:R-:W-:Y:S01]  /*3b30*/  MUFU.EX2 R34, R34 ;  /* 0x0000002200227308 */ /* 0x000fe20000000800 */
[----:B------:R-:W-:Y:S01]  /*3b40*/  FSEL R86, R29, -INF , P2 ;  /* 0xff8000001d567808 */ /* 0x000fe20001000000 */
[--C-:B------:R-:W-:Y:S01]  /*3b50*/  FFMA.FTZ R29, R42, UR38, -R0.reuse ;  /* 0x000000262a1d7c23 */ /* 0x100fe20008010800 */
[----:B------:R-:W-:Y:S01]  /*3b60*/  FMNMX.FTZ R49, R82, R49, !PT ;  /* 0x0000003152317209 */ /* 0x000fe20007810000 */
[----:B------:R-:W-:Y:S01]  /*3b70*/  FFMA.FTZ R42, R59, UR38, -R0 ;  /* 0x000000263b2a7c23 */ /* 0x000fe20008010800 */
[----:B------:R-:W-:-:S02]  /*3b80*/  FSEL R79, R32, -INF , P1 ;  /* 0xff800000204f7808 */ /* 0x000fc40000800000 */
[----:B------:R-:W-:Y:S01]  /*3b90*/  ISETP.GT.AND P2, PT, R38, 0x91, PT ;  /* 0x000000912600780c */ /* 0x000fe20003f44270 */
[----:B------:R-:W-:Y:S01]  /*3ba0*/  MUFU.EX2 R41, R95 ;  /* 0x0000005f00297308 */ /* 0x000fe20000000800 */
[----:B------:R-:W-:Y:S02]  /*3bb0*/  FMNMX.FTZ R32, R86, R49, !PT ;  /* 0x0000003156207209 */ /* 0x000fe40007810000 */
[C---:B------:R-:W-:Y:S02]  /*3bc0*/  ISETP.GT.AND P1, PT, R38.reuse, 0x98, PT ;  /* 0x000000982600780c */ /* 0x040fe40003f24270 */
[----:B------:R-:W-:Y:S01]  /*3bd0*/  FSEL R87, R33, -INF , P2 ;  /* 0xff80000021577808 */ /* 0x000fe20001000000 */
[--C-:B------:R-:W-:Y:S01]  /*3be0*/  FFMA.FTZ R33, R71, UR38, -R0.reuse ;  /* 0x0000002647217c23 */ /* 0x100fe20008010800 */
[----:B------:R-:W-:Y:S01]  /*3bf0*/  FMNMX.FTZ R32, R79, R32, !PT ;  /* 0x000000204f207209 */ /* 0x000fe20007810000 */
[----:B------:R-:W-:Y:S01]  /*3c00*/  MUFU.EX2 R24, R91 ;  /* 0x0000005b00187308 */ /* 0x000fe20000000800 */
[----:B------:R-:W-:Y:S01]  /*3c10*/  ISETP.GT.AND P2, PT, R38, 0x99, PT ;  /* 0x000000992600780c */ /* 0x000fe20003f44270 */
[--C-:B------:R-:W-:Y:S01]  /*3c20*/  FFMA.FTZ R38, R51, UR38, -R0.reuse ;  /* 0x0000002633267c23 */ /* 0x100fe20008010800 */
[----:B------:R-:W-:Y:S01]  /*3c30*/  FSEL R71, R36, -INF , P1 ;  /* 0xff80000024477808 */ /* 0x000fe20000800000 */
[----:B------:R-:W-:Y:S01]  /*3c40*/  FFMA.FTZ R36, R46, UR38, -R0 ;  /* 0x000000262e247c23 */ /* 0x000fe20008010800 */
[----:B------:R-:W-:-:S02]  /*3c50*/  FMNMX.FTZ R32, R87, R32, !PT ;  /* 0x0000002057207209 */ /* 0x000fc40007810000 */
[----:B------:R-:W-:Y:S01]  /*3c60*/  FSEL R90, R37, -INF , P2 ;  /* 0xff800000255a7808 */ /* 0x000fe20001000000 */
[----:B------:R-:W-:Y:S01]  /*3c70*/  MUFU.EX2 R25, R25 ;  /* 0x0000001900197308 */ /* 0x000fe20000000800 */
[----:B------:R-:W-:Y:S01]  /*3c80*/  FMNMX.FTZ R37, R71, R32, !PT ;  /* 0x0000002047257209 */ /* 0x000fe20007810000 */
[--C-:B------:R-:W-:Y:S01]  /*3c90*/  FFMA.FTZ R32, R43, UR38, -R0.reuse ;  /* 0x000000262b207c23 */ /* 0x100fe20008010800 */
[--C-:B------:R-:W-:Y:S01]  /*3ca0*/  FFMA.FTZ R43, R47, UR38, -R0.reuse ;  /* 0x000000262f2b7c23 */ /* 0x100fe20008010800 */
[--C-:B------:R-:W-:Y:S01]  /*3cb0*/  FFMA.FTZ R47, R55, UR38, -R0.reuse ;  /* 0x00000026372f7c23 */ /* 0x100fe20008010800 */
[----:B------:R-:W-:Y:S01]  /*3cc0*/  FMNMX.FTZ R40, R90, R37, !PT ;  /* 0x000000255a287209 */ /* 0x000fe20007810000 */
[--C-:B------:R-:W-:Y:S01]  /*3cd0*/  FFMA.FTZ R37, R50, UR38, -R0.reuse ;  /* 0x0000002632257c23 */ /* 0x100fe20008010800 */
[--C-:B------:R-:W-:Y:S01]  /*3ce0*/  FFMA.FTZ R50, R7, UR38, -R0.reuse ;  /* 0x0000002607327c23 */ /* 0x100fe20008010800 */
[----:B------:R-:W-:Y:S02]  /*3cf0*/  MUFU.EX2 R28, R28 ;  /* 0x0000001c001c7308 */ /* 0x000fe40000000800 */
[----:B------:R-:W4:Y:S06]  /*3d00*/  SHFL.BFLY PT, R49, R40, 0x2, 0x1f ;  /* 0x0c401f0028317f89 */ /* 0x000f2c00000e0000 */
[----:B------:R-:W-:Y:S08]  /*3d10*/  MUFU.EX2 R33, R33 ;  /* 0x0000002100217308 */ /* 0x000ff00000000800 */
[----:B------:R-:W-:Y:S08]  /*3d20*/  MUFU.EX2 R29, R29 ;  /* 0x0000001d001d7308 */ /* 0x000ff00000000800 */
[----:B------:R-:W-:Y:S01]  /*3d30*/  MUFU.EX2 R32, R32 ;  /* 0x0000002000207308 */ /* 0x000fe20000000800 */
[----:B----4-:R-:W-:Y:S01]  /*3d40*/  FMNMX.FTZ R46, R40, R49, !PT ;  /* 0x00000031282e7209 */ /* 0x010fe20007810000 */
[----:B------:R-:W-:Y:S01]  /*3d50*/  FFMA.FTZ R49, R63, UR38, -R0 ;  /* 0x000000263f317c23 */ /* 0x000fe20008010800 */
[----:B--2---:R-:W-:-:S03]  /*3d60*/  FADD.FTZ R63, R4, R9 ;  /* 0x00000009043f7221 */ /* 0x004fc60000010000 */
[----:B------:R-:W2:Y:S02]  /*3d70*/  SHFL.BFLY PT, R7, R46, 0x1, 0x1f ;  /* 0x0c201f002e077f89 */ /* 0x000ea400000e0000 */
[----:B------:R4:W-:Y:S01]  /*3d80*/  MUFU.EX2 R40, R50 ;  /* 0x0000003200287308 */ /* 0x0009e20000000800 */
[----:B---3--:R-:W-:-:S04]  /*3d90*/  FADD.FTZ R94, R10, R63 ;  /* 0x0000003f0a5e7221 */ /* 0x008fc80000010000 */
[----:B-1----:R-:W-:-:S03]  /*3da0*/  FADD.FTZ R67, R11, R94 ;  /* 0x0000005e0b437221 */ /* 0x002fc60000010000 */
[----:B------:R-:W-:Y:S01]  /*3db0*/  MUFU.EX2 R36, R36 ;  /* 0x0000002400247308 */ /* 0x000fe20000000800 */
[----:B----4-:R-:W-:-:S07]  /*3dc0*/  IMAD.U32 R50, RZ, RZ, UR38 ;  /* 0x00000026ff327e24 */ /* 0x010fce000f8e00ff */
[----:B------:R-:W-:Y:S01]  /*3dd0*/  MUFU.EX2 R43, R43 ;  /* 0x0000002b002b7308 */ /* 0x000fe20000000800 */
[----:B--2---:R-:W-:Y:S01]  /*3de0*/  FMNMX.FTZ R7, R46, R7, !PT ;  /* 0x000000072e077209 */ /* 0x004fe20007810000 */
[----:B------:R-:W-:-:S06]  /*3df0*/  FFMA.FTZ R46, R75, UR38, -R0 ;  /* 0x000000264b2e7c23 */ /* 0x000fcc0008010800 */
[----:B------:R-:W-:Y:S01]  /*3e00*/  MUFU.EX2 R37, R37 ;  /* 0x0000002500257308 */ /* 0x000fe20000000800 */
[C---:B------:R-:W-:Y:S01]  /*3e10*/  FSETP.NEU.FTZ.AND P1, PT, R7.reuse, -INF , PT ;  /* 0xff8000000700780b */ /* 0x040fe20003f3d000 */
[----:B------:R-:W-:-:S05]  /*3e20*/  FFMA.FTZ R50, R7, R50, -8 ;  /* 0xc100000007327423 */ /* 0x000fca0000010032 */
[----:B------:R-:W-:Y:S01]  /*3e30*/  FSEL R51, R50, RZ, P1 ;  /* 0x000000ff32337208 */ /* 0x000fe20000800000 */
[----:B------:R-:W-:Y:S01]  /*3e40*/  FFMA.FTZ R50, R83, UR38, -R0 ;  /* 0x0000002653327c23 */ /* 0x000fe20008010800 */
[----:B------:R-:W-:Y:S01]  /*3e50*/  MUFU.EX2 R38, R38 ;  /* 0x0000002600267308 */ /* 0x000fe20000000800 */
[----:B------:R-:W-:Y:S02]  /*3e60*/  PLOP3.LUT P1, PT, PT, PT, UP0, 0x80, 0x0 ;  /* 0x000000000000781c */ /* 0x000fe40003f2f008 */
[--C-:B------:R-:W-:Y:S01]  /*3e70*/  FFMA.FTZ R88, R88, UR38, -R51.reuse ;  /* 0x0000002658587c23 */ /* 0x100fe20008010833 */
[--C-:B------:R-:W-:Y:S01]  /*3e80*/  FFMA.FTZ R89, R89, UR38, -R51.reuse ;  /* 0x0000002659597c23 */ /* 0x100fe20008010833 */
[--C-:B------:R-:W-:Y:S01]  /*3e90*/  FFMA.FTZ R92, R92, UR38, -R51.reuse ;  /* 0x000000265c5c7c23 */ /* 0x100fe20008010833 */
[--C-:B------:R-:W-:Y:S01]  /*3ea0*/  FFMA.FTZ R93, R93, UR38, -R51.reuse ;  /* 0x000000265d5d7c23 */ /* 0x100fe20008010833 */
[--C-:B------:R-:W-:Y:S01]  /*3eb0*/  FFMA.FTZ R96, R96, UR38, -R51.reuse ;  /* 0x0000002660607c23 */ /* 0x100fe20008010833 */
[--C-:B------:R-:W-:Y:S01]  /*3ec0*/  FFMA.FTZ R97, R97, UR38, -R51.reuse ;  /* 0x0000002661617c23 */ /* 0x100fe20008010833 */
[----:B------:R-:W-:Y:S01]  /*3ed0*/  MUFU.EX2 R88, R88 ;  /* 0x0000005800587308 */ /* 0x000fe20000000800 */
[--C-:B------:R-:W-:Y:S01]  /*3ee0*/  FFMA.FTZ R100, R100, UR38, -R51.reuse ;  /* 0x0000002664647c23 */ /* 0x100fe20008010833 */
[--C-:B------:R-:W-:Y:S01]  /*3ef0*/  FFMA.FTZ R58, R58, UR38, -R51.reuse ;  /* 0x000000263a3a7c23 */ /* 0x100fe20008010833 */
[--C-:B------:R-:W-:Y:S01]  /*3f00*/  FFMA.FTZ R101, R101, UR38, -R51.reuse ;  /* 0x0000002665657c23 */ /* 0x100fe20008010833 */
[--C-:B------:R-:W-:Y:S01]  /*3f10*/  FFMA.FTZ R72, R72, UR38, -R51.reuse ;  /* 0x0000002648487c23 */ /* 0x100fe20008010833 */
[--C-:B------:R-:W-:Y:S01]  /*3f20*/  FFMA.FTZ R73, R73, UR38, -R51.reuse ;  /* 0x0000002649497c23 */ /* 0x100fe20008010833 */
[--C-:B------:R-:W-:Y:S01]  /*3f30*/  FFMA.FTZ R76, R76, UR38, -R51.reuse ;  /* 0x000000264c4c7c23 */ /* 0x100fe20008010833 */
[--C-:B------:R-:W-:Y:S01]  /*3f40*/  FFMA.FTZ R77, R77, UR38, -R51.reuse ;  /* 0x000000264d4d7c23 */ /* 0x100fe20008010833 */
[----:B------:R-:W1:Y:S01]  /*3f50*/  MUFU.EX2 R89, R89 ;  /* 0x0000005900597308 */ /* 0x000e620000000800 */
[--C-:B------:R-:W-:Y:S01]  /*3f60*/  FFMA.FTZ R80, R80, UR38, -R51.reuse ;  /* 0x0000002650507c23 */ /* 0x100fe20008010833 */
[--C-:B------:R-:W-:Y:S01]  /*3f70*/  FFMA.FTZ R70, R70, UR38, -R51.reuse ;  /* 0x0000002646467c23 */ /* 0x100fe20008010833 */
[--C-:B------:R-:W-:Y:S01]  /*3f80*/  FFMA.FTZ R81, R81, UR38, -R51.reuse ;  /* 0x0000002651517c23 */ /* 0x100fe20008010833 */
[--C-:B------:R-:W-:Y:S01]  /*3f90*/  FFMA.FTZ R84, R84, UR38, -R51.reuse ;  /* 0x0000002654547c23 */ /* 0x100fe20008010833 */
[--C-:B------:R-:W-:Y:S01]  /*3fa0*/  FFMA.FTZ R85, R85, UR38, -R51.reuse ;  /* 0x0000002655557c23 */ /* 0x100fe20008010833 */
[--C-:B------:R-:W-:Y:S01]  /*3fb0*/  FFMA.FTZ R56, R56, UR38, -R51.reuse ;  /* 0x0000002638387c23 */ /* 0x100fe20008010833 */
[--C-:B------:R-:W-:Y:S01]  /*3fc0*/  FFMA.FTZ R62, R62, UR38, -R51.reuse ;  /* 0x000000263e3e7c23 */ /* 0x100fe20008010833 */
[----:B------:R-:W2:Y:S01]  /*3fd0*/  MUFU.EX2 R92, R92 ;  /* 0x0000005c005c7308 */ /* 0x000ea20000000800 */
[--C-:B------:R-:W-:Y:S01]  /*3fe0*/  FFMA.FTZ R61, R61, UR38, -R51.reuse ;  /* 0x000000263d3d7c23 */ /* 0x100fe20008010833 */
[--C-:B------:R-:W-:Y:S01]  /*3ff0*/  FFMA.FTZ R60, R60, UR38, -R51.reuse ;  /* 0x000000263c3c7c23 */ /* 0x100fe20008010833 */
[--C-:B------:R-:W-:Y:S01]  /*4000*/  FFMA.FTZ R64, R64, UR38, -R51.reuse ;  /* 0x0000002640407c23 */ /* 0x100fe20008010833 */
[--C-:B------:R-:W-:Y:S01]  /*4010*/  FFMA.FTZ R65, R65, UR38, -R51.reuse ;  /* 0x0000002641417c23 */ /* 0x100fe20008010833 */
[--C-:B------:R-:W-:Y:S01]  /*4020*/  FFMA.FTZ R68, R68, UR38, -R51.reuse ;  /* 0x0000002644447c23 */ /* 0x100fe20008010833 */
[--C-:B------:R-:W-:Y:S01]  /*4030*/  FFMA.FTZ R69, R69, UR38, -R51.reuse ;  /* 0x0000002645457c23 */ /* 0x100fe20008010833 */
[----:B------:R-:W-:Y:S01]  /*4040*/  FFMA.FTZ R66, R66, UR38, -R51 ;  /* 0x0000002642427c23 */ /* 0x000fe20008010833 */
[----:B------:R-:W3:Y:S01]  /*4050*/  MUFU.EX2 R93, R93 ;  /* 0x0000005d005d7308 */ /* 0x000ee20000000800 */
[----:B-1----:R-:W-:Y:S01]  /*4060*/  FADD.FTZ R59, R88, R89 ;  /* 0x00000059583b7221 */ /* 0x002fe20000010000 */
        /* <DEDUP_REMOVED lines=13> */
[----:B------:R-:W-:Y:S01]  /*4140*/  FFMA.FTZ R51, R90, UR38, -R51 ;  /* 0x000000265a337c23 */ /* 0x000fe20008010833 */
[----:B------:R-:W4:Y:S08]  /*4150*/  MUFU.EX2 R97, R97 ;  /* 0x0000006100617308 */ /* 0x000f300000000800 */
[----:B------:R-:W5:Y:S08]  /*4160*/  MUFU.EX2 R100, R100 ;  /* 0x0000006400647308 */ /* 0x000f700000000800 */
[----:B------:R2:W-:Y:S08]  /*4170*/  MUFU.EX2 R55, R58 ;  /* 0x0000003a00377308 */ /* 0x0005f00000000800 */
[----:B------:R-:W0:Y:S01]  /*4180*/  MUFU.EX2 R101, R101 ;  /* 0x0000006500657308 */ /* 0x000e220000000800 */
[----:B--2---:R-:W-:Y:S01]  /*4190*/  FADD.FTZ R58, R92, R59 ;  /* 0x0000003b5c3a7221 */ /* 0x004fe20000010000 */
[----:B---3--:R-:W-:-:S03]  /*41a0*/  F2FP.SATFINITE.E4M3.F32.PACK_AB_MERGE_C R92, R93, R92, RZ ;  /* 0x0000005c5d5c723e */ /* 0x008fc600048070ff */
[----:B------:R-:W-:Y:S01]  /*41b0*/  FADD.FTZ R63, R93, R58 ;  /* 0x0000003a5d3f7221 */ /* 0x000fe20000010000 */
[----:B------:R-:W-:Y:S01]  /*41c0*/  FADD.FTZ R58, R12, R67 ;  /* 0x000000430c3a7221 */ /* 0x000fe20000010000 */
[----:B------:R-:W-:Y:S01]  /*41d0*/  F2FP.SATFINITE.E4M3.F32.PACK_AB_MERGE_C R184, R89, R88, R92 ;  /* 0x0000005859b8723e */ /* 0x000fe2000480705c */
[----:B------:R-:W2:Y:S01]  /*41e0*/  MUFU.EX2 R72, R72 ;  /* 0x0000004800487308 */ /* 0x000ea20000000800 */
[----:B-1----:R-:W-:Y:S01]  /*41f0*/  FADD.FTZ R94, R96, R63 ;  /* 0x0000003f605e7221 */ /* 0x002fe20000010000 */
[----:B------:R-:W-:Y:S01]  /*4200*/  FADD.FTZ R63, R13, R58 ;  /* 0x0000003a0d3f7221 */ /* 0x000fe20000010000 */
[----:B------:R-:W-:Y:S02]  /*4210*/  FFMA.FTZ R58, R39, UR38, -R0 ;  /* 0x00000026273a7c23 */ /* 0x000fe40008010800 */
[----:B----4-:R-:W-:Y:S01]  /*4220*/  FADD.FTZ R39, R97, R94 ;  /* 0x0000005e61277221 */ /* 0x010fe20000010000 */
[----:B------:R-:W-:Y:S01]  /*4230*/  FADD.FTZ R94, R14, R63 ;  /* 0x0000003f0e5e7221 */ /* 0x000fe20000010000 */
[C---:B------:R-:W-:Y:S01]  /*4240*/  F2FP.SATFINITE.E4M3.F32.PACK_AB_MERGE_C R14, R15.reuse, R14, RZ ;  /* 0x0000000e0f0e723e */ /* 0x040fe200048070ff */
[----:B------:R-:W1:Y:S01]  /*4250*/  MUFU.EX2 R73, R73 ;  /* 0x0000004900497308 */ /* 0x000e620000000800 */
[----:B-----5:R-:W-:Y:S01]  /*4260*/  FADD.FTZ R0, R100, R39 ;  /* 0x0000002764007221 */ /* 0x020fe20000010000 */
[----:B------:R-:W-:Y:S01]  /*4270*/  FADD.FTZ R63, R15, R94 ;  /* 0x0000005e0f3f7221 */ /* 0x000fe20000010000 */
[----:B------:R-:W-:-:S02]  /*4280*/  F2FP.SATFINITE.E4M3.F32.PACK_AB_MERGE_C R187, R13, R12, R14 ;  /* 0x0000000c0dbb723e */ /* 0x000fc4000480700e */
[C---:B0-----:R-:W-:Y:S01]  /*4290*/  FADD.FTZ R39, R101.reuse, R0 ;  /* 0x0000000065277221 */ /* 0x041fe20000010000 */
[----:B------:R-:W-:Y:S02]  /*42a0*/  F2FP.SATFINITE.E4M3.F32.PACK_AB_MERGE_C R100, R101, R100, RZ ;  /* 0x000000646564723e */ /* 0x000fe400048070ff */
[----:B------:R-:W0:Y:S01]  /*42b0*/  MUFU.EX2 R76, R76 ;  /* 0x0000004c004c7308 */ /* 0x000e220000000800 */
[----:B--2---:R-:W-:Y:S01]  /*42c0*/  FADD.FTZ R0, R72, R39 ;  /* 0x0000002748007221 */ /* 0x004fe20000010000 */
[----:B------:R-:W-:-:S06]  /*42d0*/  F2FP.SATFINITE.E4M3.F32.PACK_AB_MERGE_C R186, R97, R96, R100 ;  /* 0x0000006061ba723e */ /* 0x000fcc0004807064 */
[----:B------:R-:W2:Y:S01]  /*42e0*/  MUFU.EX2 R77, R77 ;  /* 0x0000004d004d7308 */ /* 0x000ea20000000800 */
[----:B-1----:R-:W-:-:S07]  /*42f0*/  FADD.FTZ R39, R73, R0 ;  /* 0x0000000049277221 */ /* 0x002fce0000010000 */
[----:B------:R1:W-:Y:S01]  /*4300*/  MUFU.EX2 R59, R70 ;  /* 0x00000046003b7308 */ /* 0x0003e20000000800 */
[----:B0-----:R-:W-:-:S07]  /*4310*/  FADD.FTZ R0, R76, R39 ;  /* 0x000000274c007221 */ /* 0x001fce0000010000 */
[----:B------:R-:W0:Y:S01]  /*4320*/  MUFU.EX2 R80, R80 ;  /* 0x0000005000507308 */ /* 0x000e220000000800 */
[----:B-1----:R-:W-:Y:S01]  /*4330*/  FADD.FTZ R70, R18, R63 ;  /* 0x0000003f12467221 */ /* 0x002fe20000010000 */
[----:B--2---:R-:W-:-:S03]  /*4340*/  F2FP.SATFINITE.E4M3.F32.PACK_AB_MERGE_C R76, R77, R76, RZ ;  /* 0x0000004c4d4c723e */ /* 0x004fc600048070ff */
[----:B------:R-:W-:Y:S01]  /*4350*/  FADD.FTZ R63, R19, R70 ;  /* 0x00000046133f7221 */ /* 0x000fe20000010000 */
[----:B------:R-:W-:Y:S02]  /*4360*/  F2FP.SATFINITE.E4M3.F32.PACK_AB_MERGE_C R180, R73, R72, R76 ;  /* 0x0000004849b4723e */ /* 0x000fe4000480704c */
[----:B------:R-:W-:Y:S01]  /*4370*/  CS2R R72, SRZ ;  /* 0x0000000000487805 */ /* 0x000fe2000001ff00 */
[----:B------:R-:W1:Y:S01]  /*4380*/  MUFU.EX2 R81, R81 ;  /* 0x0000005100517308 */ /* 0x000e620000000800 */
[----:B------:R-:W-:Y:S01]  /*4390*/  FADD.FTZ R70, R20, R63 ;  /* 0x0000003f14467221 */ /* 0x000fe20000010000 */
[----:B------:R-:W-:Y:S01]  /*43a0*/  FADD.FTZ R63, R77, R0 ;  /* 0x000000004d3f7221 */ /* 0x000fe20000010000 */
[C---:B------:R-:W-:Y:S02]  /*43b0*/  F2FP.SATFINITE.E4M3.F32.PACK_AB_MERGE_C R20, R21.reuse, R20, RZ ;  /* 0x000000141514723e */ /* 0x040fe400048070ff */
[----:B------:R-:W-:Y:S01]  /*43c0*/  CS2R R76, SRZ ;  /* 0x00000000004c7805 */ /* 0x000fe2000001ff00 */
[----:B------:R-:W-:Y:S01]  /*43d0*/  FADD.FTZ R67, R21, R70 ;  /* 0x0000004615437221 */ /* 0x000fe20000010000 */
[----:B------:R-:W-:Y:S01]  /*43e0*/  F2FP.SATFINITE.E4M3.F32.PACK_AB_MERGE_C R181, R19, R18, R20 ;  /* 0x0000001213b5723e */ /* 0x000fe20004807014 */
[----:B------:R-:W2:Y:S02]  /*43f0*/  MUFU.EX2 R84, R84 ;  /* 0x0000005400547308 */ /* 0x000ea40000000800 */
[----:B------:R-:W-:Y:S01]  /*4400*/  FADD.FTZ R70, R22, R67 ;  /* 0x0000004316467221 */ /* 0x000fe20000010000 */
[----:B0-----:R-:W-:-:S03]  /*4410*/  FADD.FTZ R0, R80, R63 ;  /* 0x0000003f50007221 */ /* 0x001fc60000010000 */
[----:B------:R-:W-:Y:S02]  /*4420*/  FADD.FTZ R67, R23, R70 ;  /* 0x0000004617437221 */ /* 0x000fe40000010000 */
[----:B------:R-:W0:Y:S01]  /*4430*/  MUFU.EX2 R85, R85 ;  /* 0x0000005500557308 */ /* 0x000e220000000800 */
[----:B-1----:R-:W-:Y:S01]  /*4440*/  FADD.FTZ R63, R81, R0 ;  /* 0x00000000513f7221 */ /* 0x002fe20000010000 */
[----:B------:R-:W-:Y:S01]  /*4450*/  FADD.FTZ R70, R26, R67 ;  /* 0x000000431a467221 */ /* 0x000fe20000010000 */
[----:B------:R-:W-:-:S03]  /*4460*/  F2FP.SATFINITE.E4M3.F32.PACK_AB_MERGE_C R26, R57, R26, RZ ;  /* 0x0000001a391a723e */ /* 0x000fc600048070ff */
[----:B------:R-:W-:Y:S01]  /*4470*/  FADD.FTZ R70, R57, R70 ;  /* 0x0000004639467221 */ /* 0x000fe20000010000 */
[----:B------:R-:W-:Y:S01]  /*4480*/  F2FP.SATFINITE.E4M3.F32.PACK_AB_MERGE_C R183, R23, R22, R26 ;  /* 0x0000001617b7723e */ /* 0x000fe2000480701a */
[----:B------:R-:W1:Y:S01]  /*4490*/  MUFU.EX2 R56, R56 ;  /* 0x0000003800387308 */ /* 0x000e620000000800 */
[----:B--2---:R-:W-:Y:S01]  /*44a0*/  FADD.FTZ R0, R84, R63 ;  /* 0x0000003f54007221 */ /* 0x004fe20000010000 */
[----:B------:R-:W-:-:S04]  /*44b0*/  FADD.FTZ R63, R27, R70 ;  /* 0x000000461b3f7221 */ /* 0x000fc80000010000 */
[----:B------:R-:W-:Y:S02]  /*44c0*/  FADD.FTZ R63, R30, R63 ;  /* 0x0000003f1e3f7221 */ /* 0x000fe40000010000 */
[----:B------:R-:W2:Y:S01]  /*44d0*/  MUFU.EX2 R62, R62 ;  /* 0x0000003e003e7308 */ /* 0x000ea20000000800 */
[----:B0-----:R-:W-:-:S04]  /*44e0*/  F2FP.SATFINITE.E4M3.F32.PACK_AB_MERGE_C R84, R85, R84, RZ ;  /* 0x000000545554723e */ /* 0x001fc800048070ff */
[----:B------:R-:W-:Y:S02]  /*44f0*/  F2FP.SATFINITE.E4M3.F32.PACK_AB_MERGE_C R182, R81, R80, R84 ;  /* 0x0000005051b6723e */ /* 0x000fe40004807054 */
[----:B------:R-:W-:Y:S01]  /*4500*/  CS2R R80, SRZ ;  /* 0x0000000000507805 */ /* 0x000fe2000001ff00 */
[----:B------:R0:W-:Y:S08]  /*4510*/  MUFU.EX2 R39, R60 ;  /* 0x0000003c00277308 */ /* 0x0001f00000000800 */
[----:B------:R-:W3:Y:S01]  /*4520*/  MUFU.EX2 R61, R61 ;  /* 0x0000003d003d7308 */ /* 0x000ee20000000800 */
[----:B0-----:R-:W-:Y:S01]  /*4530*/  F2FP.SATFINITE.E4M3.F32.PACK_AB_MERGE_C R60, R11, R10, RZ ;  /* 0x0000000a0b3c723e */ /* 0x001fe200048070ff */
[----:B------:R-:W-:Y:S01]  /*4540*/  FADD.FTZ R11, R85, R0 ;  /* 0x00000000550b7221 */ /* 0x000fe20000010000 */
[----:B------:R-:W-:Y:S01]  /*4550*/  FADD.FTZ R10, R34, R63 ;  /* 0x0000003f220a7221 */ /* 0x000fe20000010000 */
[----:B------:R-:W-:-:S02]  /*4560*/  F2FP.SATFINITE.E4M3.F32.PACK_AB_MERGE_C R34, R41, R34, RZ ;  /* 0x000000222922723e */ /* 0x000fc400048070ff */
[----:B------:R-:W-:Y:S01]  /*4570*/  CS2R R84, SRZ ;  /* 0x0000000000547805 */ /* 0x000fe2000001ff00 */
[----:B-1----:R-:W-:Y:S01]  /*4580*/  FADD.FTZ R0, R56, R11 ;  /* 0x0000000b38007221 */ /* 0x002fe20000010000 */
[----:B------:R-:W-:Y:S01]  /*4590*/  FADD.FTZ R21, R41, R10 ;  /* 0x0000000a29157221 */ /* 0x000fe20000010000 */
[----:B------:R-:W0:Y:S01]  /*45a0*/  MUFU.EX2 R64, R64 ;  /* 0x0000004000407308 */ /* 0x000e220000000800 */
[----:B------:R-:W-:Y:S01]  /*45b0*/  F2FP.SATFINITE.E4M3.F32.PACK_AB_MERGE_C R185, R9, R4, R60 ;  /* 0x0000000409b9723e */ /* 0x000fe2000480703c */
[----:B------:R-:W-:Y:S01]  /*45c0*/  FADD.FTZ R11, R55, R0 ;  /* 0x00000000370b7221 */ /* 0x000fe20000010000 */
[----:B------:R-:W-:Y:S01]  /*45d0*/  FADD.FTZ R10, R24, R21 ;  /* 0x00000015180a7221 */ /* 0x000fe20000010000 */
[----:B------:R-:W-:Y:S02]  /*45e0*/  F2FP.SATFINITE.E4M3.F32.PACK_AB_MERGE_C R177, R30, R27, R34 ;  /* 0x0000001b1eb1723e */ /* 0x000fe40004807022 */
[----:B------:R-:W-:Y:S01]  /*45f0*/  CS2R R26, SRZ ;  /* 0x00000000001a7805 */ /* 0x000fe2000001ff00 */
[----:B--2---:R-:W-:Y:S01]  /*4600*/  FADD.FTZ R0, R62, R11 ;  /* 0x0000000b3e007221 */ /* 0x004fe20000010000 */
[----:B------:R-:W1:Y:S03]  /*4610*/  MUFU.EX2 R65, R65 ;  /* 0x0000004100417308 */ /* 0x000e660000000800 */
[C---:B---3--:R-:W-:Y:S01]  /*4620*/  FADD.FTZ R15, R61.reuse, R0 ;  /* 0x000000003d0f7221 */ /* 0x048fe20000010000 */
[----:B------:R-:W-:-:S02]  /*4630*/  F2FP.SATFINITE.E4M3.F32.PACK_AB_MERGE_C R61, R61, R62, RZ ;  /* 0x0000003e3d3d723e */ /* 0x000fc400048070ff */
[----:B------:R-:W-:Y:S02]  /*4640*/  CS2R R62, SRZ ;  /* 0x00000000003e7805 */ /* 0x000fe4000001ff00 */
[----:B------:R-:W-:Y:S01]  /*4650*/  F2FP.SATFINITE.E4M3.F32.PACK_AB_MERGE_C R176, R55, R56, R61 ;  /* 0x0000003837b0723e */ /* 0x000fe2000480703d */
[----:B------:R-:W2:Y:S01]  /*4660*/  MUFU.EX2 R68, R68 ;  /* 0x0000004400447308 */ /* 0x000ea20000000800 */
[----:B0-----:R-:W-:Y:S01]  /*4670*/  FADD.FTZ R0, R64, R15 ;  /* 0x0000000f40007221 */ /* 0x001fe20000010000 */
[----:B------:R-:W-:Y:S01]  /*4680*/  FADD.FTZ R15, R25, R10 ;  /* 0x0000000a190f7221 */ /* 0x000fe20000010000 */
[----:B------:R-:W-:Y:S02]  /*4690*/  CS2R R56, SRZ ;  /* 0x0000000000387805 */ /* 0x000fe4000001ff00 */
[----:B------:R-:W-:Y:S01]  /*46a0*/  CS2R R60, SRZ ;  /* 0x00000000003c7805 */ /* 0x000fe2000001ff00 */
[----:B------:R-:W-:Y:S01]  /*46b0*/  FADD.FTZ R4, R28, R15 ;  /* 0x0000000f1c047221 */ /* 0x000fe20000010000 */
[----:B------:R-:W-:Y:S01]  /*46c0*/  F2FP.SATFINITE.E4M3.F32.PACK_AB_MERGE_C R28, R33, R28, RZ ;  /* 0x0000001c211c723e */ /* 0x000fe200048070ff */
[----:B------:R-:W0:Y:S01]  /*46d0*/  MUFU.EX2 R69, R69 ;  /* 0x0000004500457308 */ /* 0x000e220000000800 */
[----:B-1----:R-:W-:Y:S01]  /*46e0*/  FADD.FTZ R9, R65, R0 ;  /* 0x0000000041097221 */ /* 0x002fe20000010000 */
[----:B------:R-:W-:Y:S01]  /*46f0*/  FADD.FTZ R4, R33, R4 ;  /* 0x0000000421047221 */ /* 0x000fe20000010000 */
[----:B------:R-:W-:-:S02]  /*4700*/  F2FP.SATFINITE.E4M3.F32.PACK_AB_MERGE_C R179, R25, R24, R28 ;  /* 0x0000001819b3723e */ /* 0x000fc4000480701c */
[----:B------:R-:W-:Y:S01]  /*4710*/  CS2R R24, SRZ ;  /* 0x0000000000187805 */ /* 0x000fe2000001ff00 */
[----:B------:R-:W-:Y:S02]  /*4720*/  FADD.FTZ R15, R29, R4 ;  /* 0x000000041d0f7221 */ /* 0x000fe40000010000 */
[----:B------:R-:W1:Y:S01]  /*4730*/  MUFU.EX2 R66, R66 ;  /* 0x0000004200427308 */ /* 0x000e620000000800 */
[----:B--2---:R-:W-:Y:S01]  /*4740*/  FADD.FTZ R0, R68, R9 ;  /* 0x0000000944007221 */ /* 0x004fe20000010000 */
[----:B------:R-:W-:-:S04]  /*4750*/  FADD.FTZ R15, R32, R15 ;  /* 0x0000000f200f7221 */ /* 0x000fc80000010000 */
[----:B------:R-:W-:Y:S01]  /*4760*/  FADD.FTZ R4, R36, R15 ;  /* 0x0000000f24047221 */ /* 0x000fe20000010000 */
[----:B------:R-:W-:Y:S01]  /*4770*/  F2FP.SATFINITE.E4M3.F32.PACK_AB_MERGE_C R36, R43, R36, RZ ;  /* 0x000000242b24723e */ /* 0x000fe200048070ff */
[----:B------:R-:W2:Y:S01]  /*4780*/  MUFU.EX2 R74, R74 ;  /* 0x0000004a004a7308 */ /* 0x000ea20000000800 */
[C---:B0-----:R-:W-:Y:S01]  /*4790*/  F2FP.SATFINITE.E4M3.F32.PACK_AB_MERGE_C R68, R69.reuse, R68, RZ ;  /* 0x000000444544723e */ /* 0x041fe200048070ff */
[----:B------:R-:W-:Y:S01]  /*47a0*/  FADD.FTZ R69, R69, R0 ;  /* 0x0000000045457221 */ /* 0x000fe20000010000 */
[----:B------:R-:W-:Y:S01]  /*47b0*/  FADD.FTZ R4, R43, R4 ;  /* 0x000000042b047221 */ /* 0x000fe20000010000 */
[----:B------:R-:W-:Y:S02]  /*47c0*/  F2FP.SATFINITE.E4M3.F32.PACK_AB_MERGE_C R173, R32, R29, R36 ;  /* 0x0000001d20ad723e */ /* 0x000fe40004807024 */
[----:B------:R-:W-:Y:S02]  /*47d0*/  CS2R R28, SRZ ;  /* 0x00000000001c7805 */ /* 0x000fe4000001ff00 */
[----:B------:R-:W-:-:S02]  /*47e0*/  F2FP.SATFINITE.E4M3.F32.PACK_AB_MERGE_C R178, R65, R64, R68 ;  /* 0x0000004041b2723e */ /* 0x000fc40004807044 */
[----:B------:R-:W-:Y:S01]  /*47f0*/  CS2R R32, SRZ ;  /* 0x0000000000207805 */ /* 0x000fe2000001ff00 */
[----:B------:R-:W0:Y:S01]  /*4800*/  MUFU.EX2 R45, R45 ;  /* 0x0000002d002d7308 */ /* 0x000e220000000800 */
[----:B-1----:R-:W-:Y:S01]  /*4810*/  FADD.FTZ R0, R66, R69 ;  /* 0x0000004542007221 */ /* 0x002fe20000010000 */
[----:B------:R-:W-:Y:S02]  /*4820*/  CS2R R64, SRZ ;  /* 0x0000000000407805 */ /* 0x000fe4000001ff00 */
[----:B------:R-:W-:Y:S01]  /*4830*/  CS2R R68, SRZ ;  /* 0x0000000000447805 */ /* 0x000fe2000001ff00 */
[----:B------:R-:W-:-:S03]  /*4840*/  FADD.FTZ R13, R59, R0 ;  /* 0x000000003b0d7221 */ /* 0x000fc60000010000 */
[----:B------:R-:W1:Y:S01]  /*4850*/  MUFU.EX2 R48, R48 ;  /* 0x0000003000307308 */ /* 0x000e620000000800 */
[----:B--2---:R-:W-:Y:S01]  /*4860*/  FADD.FTZ R0, R74, R13 ;  /* 0x0000000d4a007221 */ /* 0x004fe20000010000 */
[----:B------:R-:W-:-:S04]  /*4870*/  FADD.FTZ R13, R37, R4 ;  /* 0x00000004250d7221 */ /* 0x000fc80000010000 */
[----:B------:R-:W-:Y:S02]  /*4880*/  FADD.FTZ R15, R38, R13 ;  /* 0x0000000d260f7221 */ /* 0x000fe40000010000 */
[----:B------:R-:W2:Y:S01]  /*4890*/  MUFU.EX2 R52, R52 ;  /* 0x0000003400347308 */ /* 0x000ea20000000800 */
[C---:B0-----:R-:W-:Y:S01]  /*48a0*/  F2FP.SATFINITE.E4M3.F32.PACK_AB_MERGE_C R74, R45.reuse, R74, RZ ;  /* 0x0000004a2d4a723e */ /* 0x041fe200048070ff */
[----:B------:R-:W-:Y:S01]  /*48b0*/  FADD.FTZ R45, R45, R0 ;  /* 0x000000002d2d7221 */ /* 0x000fe20000010000 */
[----:B------:R-:W-:Y:S02]  /*48c0*/  FADD.FTZ R10, R40, R15 ;  /* 0x0000000f280a7221 */ /* 0x000fe40000010000 */
[----:B------:R-:W-:Y:S02]  /*48d0*/  F2FP.SATFINITE.E4M3.F32.PACK_AB_MERGE_C R172, R59, R66, R74 ;  /* 0x000000423bac723e */ /* 0x000fe4000480704a */
[----:B------:R-:W-:Y:S02]  /*48e0*/  CS2R R66, SRZ ;  /* 0x0000000000427805 */ /* 0x000fe4000001ff00 */
[----:B------:R-:W-:Y:S01]  /*48f0*/  CS2R R74, SRZ ;  /* 0x00000000004a7805 */ /* 0x000fe2000001ff00 */
[----:B------:R-:W0:Y:S01]  /*4900*/  MUFU.EX2 R47, R47 ;  /* 0x0000002f002f7308 */ /* 0x000e220000000800 */
[----:B-1----:R-:W-:-:S04]  /*4910*/  FADD.FTZ R4, R48, R45 ;  /* 0x0000002d30047221 */ /* 0x002fc80000010000 */
[----:B------:R-:W-:-:S03]  /*4920*/  FADD.FTZ R13, R39, R4 ;  /* 0x00000004270d7221 */ /* 0x000fc60000010000 */
[----:B------:R-:W1:Y:S01]  /*4930*/  MUFU.EX2 R53, R53 ;  /* 0x0000003500357308 */ /* 0x000e620000000800 */
[----:B--2---:R-:W-:-:S07]  /*4940*/  FADD.FTZ R4, R52, R13 ;  /* 0x0000000d34047221 */ /* 0x004fce0000010000 */
[----:B------:R-:W2:Y:S01]  /*4950*/  MUFU.EX2 R42, R42 ;  /* 0x0000002a002a7308 */ /* 0x000ea20000000800 */
[C---:B0-----:R-:W-:Y:S01]  /*4960*/  F2FP.SATFINITE.E4M3.F32.PACK_AB_MERGE_C R40, R47.reuse, R40, RZ ;  /* 0x000000282f28723e */ /* 0x041fe200048070ff */
[----:B------:R-:W-:-:S03]  /*4970*/  FADD.FTZ R47, R47, R10 ;  /* 0x0000000a2f2f7221 */ /* 0x000fc60000010000 */
[----:B------:R-:W-:Y:S02]  /*4980*/  F2FP.SATFINITE.E4M3.F32.PACK_AB_MERGE_C R175, R38, R37, R40 ;  /* 0x0000002526af723e */ /* 0x000fe40004807028 */
[----:B------:R-:W-:Y:S02]  /*4990*/  CS2R R36, SRZ ;  /* 0x0000000000247805 */ /* 0x000fe4000001ff00 */
[----:B------:R-:W-:Y:S01]  /*49a0*/  CS2R R40, SRZ ;  /* 0x0000000000287805 */ /* 0x000fe2000001ff00 */
[----:B------:R-:W0:Y:S01]  /*49b0*/  MUFU.EX2 R78, R78 ;  /* 0x0000004e004e7308 */ /* 0x000e220000000800 */
[C---:B-1----:R-:W-:Y:S01]  /*49c0*/  F2FP.SATFINITE.E4M3.F32.PACK_AB_MERGE_C R52, R53.reuse, R52, RZ ;  /* 0x000000343534723e */ /* 0x042fe200048070ff */
[----:B------:R-:W-:-:S03]  /*49d0*/  FADD.FTZ R53, R53, R4 ;  /* 0x0000000435357221 */ /* 0x000fc60000010000 */
[----:B------:R-:W-:Y:S02]  /*49e0*/  F2FP.SATFINITE.E4M3.F32.PACK_AB_MERGE_C R174, R39, R48, R52 ;  /* 0x0000003027ae723e */ /* 0x000fe40004807034 */
[----:B------:R-:W-:Y:S01]  /*49f0*/  CS2R R38, SRZ ;  /* 0x0000000000267805 */ /* 0x000fe2000001ff00 */
[----:B------:R-:W1:Y:S01]  /*4a00*/  MUFU.EX2 R49, R49 ;  /* 0x0000003100317308 */ /* 0x000e620000000800 */
[----:B--2---:R-:W-:-:S07]  /*4a10*/  FADD.FTZ R12, R42, R47 ;  /* 0x0000002f2a0c7221 */ /* 0x004fce0000010000 */
[----:B------:R2:W3:Y:S01]  /*4a20*/  MUFU.EX2 R11, R54 ;  /* 0x00000036000b7308 */ /* 0x0004e20000000800 */
[----:B0-----:R-:W-:Y:S01]  /*4a30*/  FADD.FTZ R10, R78, R53 ;  /* 0x000000354e0a7221 */ /* 0x001fe20000010000 */
[----:B------:R-:W-:-:S06]  /*4a40*/  CS2R R52, SRZ ;  /* 0x0000000000347805 */ /* 0x000fcc000001ff00 */
[----:B------:R-:W0:Y:S01]  /*4a50*/  MUFU.EX2 R44, R44 ;  /* 0x0000002c002c7308 */ /* 0x000e220000000800 */
[----:B-1----:R-:W-:Y:S01]  /*4a60*/  FADD.FTZ R19, R49, R12 ;  /* 0x0000000c31137221 */ /* 0x002fe20000010000 */
[----:B--2---:R-:W-:-:S06]  /*4a70*/  CS2R R54, SRZ ;  /* 0x0000000000367805 */ /* 0x004fcc000001ff00 */
[----:B------:R-:W1:Y:S01]  /*4a80*/  MUFU.EX2 R82, R82 ;  /* 0x0000005200527308 */ /* 0x000e620000000800 */
[----:B---3--:R-:W-:-:S07]  /*4a90*/  FADD.FTZ R15, R11, R10 ;  /* 0x0000000a0b0f7221 */ /* 0x008fce0000010000 */
[----:B------:R-:W2:Y:S01]  /*4aa0*/  MUFU.EX2 R31, R31 ;  /* 0x0000001f001f7308 */ /* 0x000ea20000000800 */
[----:B0-----:R-:W-:-:S07]  /*4ab0*/  FADD.FTZ R12, R44, R19 ;  /* 0x000000132c0c7221 */ /* 0x001fce0000010000 */
[----:B------:R-:W0:Y:S01]  /*4ac0*/  MUFU.EX2 R9, R86 ;  /* 0x0000005600097308 */ /* 0x000e220000000800 */
[----:B-1----:R-:W-:-:S07]  /*4ad0*/  FADD.FTZ R10, R82, R15 ;  /* 0x0000000f520a7221 */ /* 0x002fce0000010000 */
[----:B------:R-:W1:Y:S01]  /*4ae0*/  MUFU.EX2 R46, R46 ;  /* 0x0000002e002e7308 */ /* 0x000e620000000800 */
[C---:B--2---:R-:W-:Y:S01]  /*4af0*/  F2FP.SATFINITE.E4M3.F32.PACK_AB_MERGE_C R44, R31.reuse, R44, RZ ;  /* 0x0000002c1f2c723e */ /* 0x044fe200048070ff */
[----:B------:R-:W-:-:S03]  /*4b00*/  FADD.FTZ R31, R31, R12 ;  /* 0x0000000c1f1f7221 */ /* 0x000fc60000010000 */
[----:B------:R-:W-:Y:S02]  /*4b10*/  F2FP.SATFINITE.E4M3.F32.PACK_AB_MERGE_C R169, R49, R42, R44 ;  /* 0x0000002a31a9723e */ /* 0x000fe4000480702c */
[----:B------:R-:W-:Y:S02]  /*4b20*/  CS2R R42, SRZ ;  /* 0x00000000002a7805 */ /* 0x000fe4000001ff00 */
[----:B------:R-:W-:Y:S01]  /*4b30*/  CS2R R44, SRZ ;  /* 0x00000000002c7805 */ /* 0x000fe2000001ff00 */
[----:B------:R-:W2:Y:S01]  /*4b40*/  MUFU.EX2 R79, R79 ;  /* 0x0000004f004f7308 */ /* 0x000ea20000000800 */
[C---:B0-----:R-:W-:Y:S01]  /*4b50*/  FADD.FTZ R10, R9.reuse, R10 ;  /* 0x0000000a090a7221 */ /* 0x041fe20000010000 */
[----:B------:R-:W-:Y:S02]  /*4b60*/  F2FP.SATFINITE.E4M3.F32.PACK_AB_MERGE_C R82, R9, R82, RZ ;  /* 0x000000520952723e */ /* 0x000fe400048070ff */
[----:B------:R-:W-:Y:S02]  /*4b70*/  CS2R R48, SRZ ;  /* 0x0000000000307805 */ /* 0x000fe4000001ff00 */
[----:B------:R-:W-:-:S02]  /*4b80*/  F2FP.SATFINITE.E4M3.F32.PACK_AB_MERGE_C R168, R11, R78, R82 ;  /* 0x0000004e0ba8723e */ /* 0x000fc40004807052 */
[----:B------:R-:W-:Y:S01]  /*4b90*/  CS2R R82, SRZ ;  /* 0x0000000000527805 */ /* 0x000fe2000001ff00 */
[----:B------:R-:W0:Y:S01]  /*4ba0*/  MUFU.EX2 R35, R35 ;  /* 0x0000002300237308 */ /* 0x000e220000000800 */
[----:B-1----:R-:W-:Y:S01]  /*4bb0*/  FADD.FTZ R12, R46, R31 ;  /* 0x0000001f2e0c7221 */ /* 0x002fe20000010000 */
[----:B------:R-:W-:-:S06]  /*4bc0*/  CS2R R30, SRZ ;  /* 0x00000000001e7805 */ /* 0x000fcc000001ff00 */
[----:B------:R1:W3:Y:S01]  /*4bd0*/  MUFU.EX2 R0, R87 ;  /* 0x0000005700007308 */ /* 0x0002e20000000800 */
[----:B--2---:R-:W-:-:S07]  /*4be0*/  FADD.FTZ R9, R79, R10 ;  /* 0x0000000a4f097221 */ /* 0x004fce0000010000 */
[----:B------:R-:W-:Y:S01]  /*4bf0*/  MUFU.EX2 R50, R50 ;  /* 0x0000003200327308 */ /* 0x000fe20000000800 */
[----:B0-----:R-:W-:Y:S01]  /*4c00*/  FADD.FTZ R11, R35, R12 ;  /* 0x0000000c230b7221 */ /* 0x001fe20000010000 */
[----:B-1----:R-:W-:-:S06]  /*4c10*/  CS2R R86, SRZ ;  /* 0x0000000000567805 */ /* 0x002fcc000001ff00 */
[----:B------:R-:W-:Y:S01]  /*4c20*/  MUFU.EX2 R71, R71 ;  /* 0x0000004700477308 */ /* 0x000fe20000000800 */
[----:B---3--:R-:W-:-:S07]  /*4c30*/  FADD.FTZ R10, R0, R9 ;  /* 0x00000009000a7221 */ /* 0x008fce0000010000 */
[----:B------:R-:W0:Y:S08]  /*4c40*/  MUFU.EX2 R4, R51 ;  /* 0x0000003300047308 */ /* 0x000e300000000800 */
[----:B------:R1:W2:Y:S01]  /*4c50*/  MUFU.EX2 R13, R58 ;  /* 0x0000003a000d7308 */ /* 0x0002a20000000800 */
[----:B0-----:R-:W-:Y:S01]  /*4c60*/  F2FP.SATFINITE.E4M3.F32.PACK_AB_MERGE_C R9, R4, R71, RZ ;  /* 0x000000470409723e */ /* 0x001fe200048070ff */
[----:B------:R-:W-:Y:S01]  /*4c70*/  FADD.FTZ R71, R71, R10 ;  /* 0x0000000a47477221 */ /* 0x000fe20000010000 */
[----:B-1----:R-:W-:-:S02]  /*4c80*/  CS2R R58, SRZ ;  /* 0x00000000003a7805 */ /* 0x002fc4000001ff00 */
[----:B------:R-:W-:Y:S01]  /*4c90*/  F2FP.SATFINITE.E4M3.F32.PACK_AB_MERGE_C R170, R0, R79, R9 ;  /* 0x0000004f00aa723e */ /* 0x000fe20004807009 */
[----:B------:R-:W-:Y:S01]  /*4ca0*/  FADD.FTZ R4, R4, R71 ;  /* 0x0000004704047221 */ /* 0x000fe20000010000 */
[----:B------:R-:W-:Y:S02]  /*4cb0*/  CS2R R70, SRZ ;  /* 0x0000000000467805 */ /* 0x000fe4000001ff00 */
[----:B------:R-:W-:Y:S02]  /*4cc0*/  CS2R R78, SRZ ;  /* 0x00000000004e7805 */ /* 0x000fe4000001ff00 */
[----:B--2---:R-:W-:Y:S01]  /*4cd0*/  F2FP.SATFINITE.E4M3.F32.PACK_AB_MERGE_C R12, R13, R50, RZ ;  /* 0x000000320d0c723e */ /* 0x004fe200048070ff */
[----:B------:R-:W-:-:S03]  /*4ce0*/  FADD.FTZ R50, R50, R11 ;  /* 0x0000000b32327221 */ /* 0x000fc60000010000 */
[----:B------:R-:W-:Y:S01]  /*4cf0*/  F2FP.SATFINITE.E4M3.F32.PACK_AB_MERGE_C R171, R35, R46, R12 ;  /* 0x0000002e23ab723e */ /* 0x000fe2000480700c */
[----:B------:R-:W-:Y:S01]  /*4d00*/  FADD.FTZ R0, R13, R50 ;  /* 0x000000320d007221 */ /* 0x000fe20000010000 */
[----:B------:R-:W-:Y:S02]  /*4d10*/  CS2R R34, SRZ ;  /* 0x0000000000227805 */ /* 0x000fe4000001ff00 */
        /* <DEDUP_REMOVED lines=38> */
[----:B------:R-:W-:Y:S01]  /*4f80*/  UMOV UR52, URZ ;  /* 0x0000003f00347c82 */ /* 0x000fe20008000000 */
[----:B------:R-:W-:Y:S01]  /*4f90*/  UMOV UR6, URZ ;  /* 0x0000003f00067c82 */ /* 0x000fe20008000000 */
[----:B------:R-:W-:-:S05]  /*4fa0*/  ULDC UR53, c[0x0][0x2f0] ;  /* 0x0000bc0000357ab9 */ /* 0x000fca0000000800 */
.L_x_2256:
[----:B------:R-:W-:Y:S01]  /*4fb0*/  ISETP.NE.AND P2, PT, RZ, UR56, PT ;  /* 0x00000038ff007c0c */ /* 0x000fe2000bf45270 */
[----:B------:R-:W-:-:S04]  /*4fc0*/  UISETP.NE.AND UP0, UPT, UR6, 0x1, UPT ;  /* 0x000000010600788c */ /* 0x000fc8000bf05270 */
[----:B------:R-:W-:-:S04]  /*4fd0*/  USEL UR5, URZ, 0x1, UP0 ;  /* 0x000000013f057887 */ /* 0x000fc80008000000 */
[----:B------:R-:W-:-:S04]  /*4fe0*/  ULOP3.LUT UR5, UR52, UR5, URZ, 0x3c, !UPT ;  /* 0x0000000534057292 */ /* 0x000fc8000f8e3c3f */
[----:B------:R-:W-:Y:S08]  /*4ff0*/  @P2 BRA `(.L_x_2246) ;  /* 0x0000000000382947 */ /* 0x000ff00003800000 */
[----:B------:R-:W-:Y:S05]  /*5000*/  @!P0 BRA `(.L_x_2247) ;  /* 0x0000000000048947 */ /* 0x000fea0003800000 */
[----:B------:R-:W-:Y:S01]  /*5010*/  BPT.TRAP 0x1 ;  /* 0x000000040000795c */ /* 0x000fe20000300000 */
.L_x_2247:
        /* <DEDUP_REMOVED lines=9> */
.L_x_2248:
[----:B-1----:R-:W-:Y:S05]  /*50b0*/  @P1 BRA `(.L_x_2246) ;  /* 0x0000000000081947 */ /* 0x002fea0003800000 */
[----:B------:R-:W1:Y:S02]  /*50c0*/  SYNCS.PHASECHK.TRANS64.TRYWAIT P1, [UR4+0x29830], R7 ;  /* 0x02983007ff0075a7 */ /* 0x000e640008020144 */
[----:B-1----:R-:W-:Y:S05]  /*50d0*/  @!P1 BRA `(.L_x_2249) ;  /* 0x000000e0005c9947 */ /* 0x002fea0003800000 */
.L_x_2246:
        /* <DEDUP_REMOVED lines=21> */
[----:B------:R-:W-:Y:S01]  /*5230*/  UIADD3 UR46, UR30, 0x180, URZ ;  /* 0x000001801e2e7890 */ /* 0x000fe2000fffe03f */
[----:B------:R-:W-:Y:S01]  /*5240*/  UMOV UR47, 0x80000020 ;  /* 0x80000020002f7882 */ /* 0x000fe20000000000 */
[----:B------:R-:W-:Y:S01]  /*5250*/  UIADD3 UR50, UR30, 0x200, URZ ;  /* 0x000002001e327890 */ /* 0x000fe2000fffe03f */
[----:B------:R-:W-:Y:S01]  /*5260*/  UMOV UR51, 0x80000020 ;  /* 0x8000002000337882 */ /* 0x000fe20000000000 */
[----:B------:R-:W-:Y:S01]  /*5270*/  UIADD3 UR10, UR30, 0x2, URZ ;  /* 0x000000021e0a7890 */ /* 0x000fe2000fffe03f */
[----:B------:R-:W-:Y:S01]  /*5280*/  WARPGROUP.ARRIVE ;  /* 0x00000000000079c5 */ /* 0x000fe20000000000 */
[----:B------:R-:W-:Y:S01]  /*5290*/  UMOV UR11, 0x80000020 ;  /* 0x80000020000b7882 */ /* 0x000fe20000000000 */
[----:B------:R-:W-:-:S02]  /*52a0*/  UIADD3 UR14, UR30, 0x82, URZ ;  /* 0x000000821e0e7890 */ /* 0x000fc4000fffe03f */
[----:B------:R-:W-:Y:S02]  /*52b0*/  UIADD3 UR15, UR30, 0x182, URZ ;  /* 0x000001821e0f7890 */ /* 0x000fe4000fffe03f */
[----:B------:R-:W-:Y:S01]  /*52c0*/  QGMMA.64x32x32.F32.E4M3.E4M3 R152, gdesc[UR28], RZ, !UPT, gsb0 ;  /* 0x006000001c9879f3 */ /* 0x000fe2000c0008ff */
[----:B------:R-:W-:Y:S01]  /*52d0*/  UIADD3 UR18, UR30, 0x282, URZ ;  /* 0x000002821e127890 */ /* 0x000fe2000fffe03f */
[----:B------:R-:W-:Y:S01]  /*52e0*/  UMOV UR19, 0x80000020 ;  /* 0x8000002000137882 */ /* 0x000fe20000000000 */
[----:B------:R-:W-:Y:S01]  /*52f0*/  UIADD3 UR22, UR30, 0x500, URZ ;  /* 0x000005001e167890 */ /* 0x000fe2000fffe03f */
[----:B------:R-:W-:Y:S01]  /*5300*/  UMOV UR23, 0x80000020 ;  /* 0x8000002000177882 */ /* 0x000fe20000000000 */
[----:B------:R-:W-:Y:S01]  /*5310*/  UIADD3 UR26, UR30, 0x502, URZ ;  /* 0x000005021e1a7890 */ /* 0x000fe2000fffe03f */
[----:B------:R-:W-:Y:S01]  /*5320*/  UMOV UR27, 0x80000020 ;  /* 0x80000020001b7882 */ /* 0x000fe20000000000 */
[----:B------:R-:W-:Y:S01]  /*5330*/  UMOV UR28, UR24 ;  /* 0x00000018001c7c82 */ /* 0x000fe20008000000 */
[----:B------:R-:W-:Y:S01]  /*5340*/  UMOV UR29, UR25 ;  /* 0x00000019001d7c82 */ /* 0x000fe20008000000 */
[----:B------:R-:W-:Y:S01]  /*5350*/  UMOV UR31, 0x80000020 ;  /* 0x80000020001f7882 */ /* 0x000fe20000000000 */
[----:B------:R-:W-:-:S02]  /*5360*/  WARPGROUP.DEPBAR.LE gsb0, 0x0 ;  /* 0x00008000000079c5 */ /* 0x000fc40000010000 */
        /* <DEDUP_REMOVED lines=153> */
.L_x_2251:
[----:B------:R-:W-:Y:S01]  /*5d00*/  ULEA UR10, UR6, UR39, 0x3 ;  /* 0x00000027060a7291 */ /* 0x000fe2000f8e183f */
[----:B------:R-:W-:-:S05]  /*5d10*/  IMAD.U32 R7, RZ, RZ, UR52 ;  /* 0x00000034ff077e24 */ /* 0x000fca000f8e00ff */
[----:B------:R-:W-:-:S04]  /*5d20*/  SHF.L.U32 R7, R7, 0x1f, RZ ;  /* 0x0000001f07077819 */ /* 0x000fc800000006ff */
[----:B------:R0:W1:Y:S01]  /*5d30*/  SYNCS.PHASECHK.TRANS64.TRYWAIT P1, [UR10+0x29850], R7 ;  /* 0x02985007ff0075a7 */ /* 0x000062000802014a */
[----:B------:R-:W-:Y:S05]  /*5d40*/  @!P0 BRA `(.L_x_2252) ;  /* 0x0000000000048947 */ /* 0x000fea0003800000 */
[----:B------:R-:W-:Y:S01]  /*5d50*/  BPT.TRAP 0x1 ;  /* 0x000000040000795c */ /* 0x000fe20000300000 */
.L_x_2252:
[----:B-1----:R-:W-:Y:S05]  /*5d60*/  @P1 BRA `(.L_x_2250) ;  /* 0x0000000000081947 */ /* 0x002fea0003800000 */
[----:B------:R-:W1:Y:S02]  /*5d70*/  SYNCS.PHASECHK.TRANS64.TRYWAIT P1, [UR10+0x29850], R7 ;  /* 0x02985007ff0075a7 */ /* 0x000e64000802014a */
[----:B-1----:R-:W-:Y:S05]  /*5d80*/  @!P1 BRA `(.L_x_2253) ;  /* 0x000000d400489947 */ /* 0x002fea0003800000 */
.L_x_2250:
        /* <DEDUP_REMOVED lines=34> */
.L_x_2254:
[----:B------:R-:W-:Y:S01]  /*5fb0*/  UISETP.NE.AND UP0, UPT, UR58, URZ, UPT ;  /* 0x0000003f3a00728c */ /* 0x000fe2000bf05270 */
[----:B------:R-:W-:Y:S01]  /*5fc0*/  IMAD.MOV.U32 R20, RZ, RZ, R5 ;  /* 0x000000ffff147224 */ /* 0x000fe200078e0005 */
[----:B------:R-:W-:Y:S01]  /*5fd0*/  ULDC UR11, c[0x0][0x288] ;  /* 0x0000a200000b7ab9 */ /* 0x000fe20000000800 */
[----:B------:R-:W-:Y:S02]  /*5fe0*/  IMAD.U32 R12, RZ, RZ, UR53 ;  /* 0x00000035ff0c7e24 */ /* 0x000fe4000f8e00ff */
[----:B------:R-:W-:Y:S01]  /*5ff0*/  IMAD.U32 R182, RZ, RZ, UR38 ;  /* 0x00000026ffb67e24 */ /* 0x000fe2000f8e00ff */
[----:B------:R-:W-:Y:S02]  /*6000*/  PLOP3.LUT P1, PT, PT, PT, UP0, 0x80, 0x0 ;  /* 0x000000000000781c */ /* 0x000fe40003f2f008 */
[----:B------:R-:W-:-:S03]  /*6010*/  PLOP3.LUT P2, PT, PT, PT, UP0, 0x80, 0x0 ;  /* 0x000000000000781c */ /* 0x000fc60003f4f008 */
[----:B------:R-:W-:-:S08]  /*6020*/  @UP0 ULDC UR10, c[0x0][0x44c] ;  /* 0x00011300000a0ab9 */ /* 0x000fd00000000800 */
[----:B0-----:R-:W-:Y:S01]  /*6030*/  @P1 IMAD.HI.U32 R7, R5, UR10, RZ ;  /* 0x0000000a05071c27 */ /* 0x001fe2000f8e00ff */
[----:B------:R-:W-:-:S04]  /*6040*/  @UP0 ULDC UR10, c[0x0][0x450] ;  /* 0x00011400000a0ab9 */ /* 0x000fc80000000800 */
[----:B------:R-:W-:Y:S01]  /*6050*/  @P2 SHF.R.U32.HI R20, RZ, UR10, R7 ;  /* 0x0000000aff142c19 */ /* 0x000fe20008011607 */
[----:B------:R-:W-:Y:S02]  /*6060*/  UMOV UR10, 0x1 ;  /* 0x00000001000a7882 */ /* 0x000fe40000000000 */
[----:B------:R-:W-:Y:S02]  /*6070*/  UIMAD UR10, UR7, -0xa0, UR10 ;  /* 0xffffff60070a78a4 */ /* 0x000fe4000f8e020a */
[----:B------:R-:W0:Y:S04]  /*6080*/  SHFL.IDX PT, R8, R20, RZ, 0x1c1f ;  /* 0x001c1fff14087589 */ /* 0x000e2800000e0000 */
[----:B------:R-:W-:Y:S01]  /*6090*/  IMAD.U32 R19, RZ, RZ, UR10 ;  /* 0x0000000aff137e24 */ /* 0x000fe2000f8e00ff */
[----:B------:R-:W1:Y:S01]  /*60a0*/  SHFL.IDX PT, R20, R20, 0x1, 0x1c1f ;  /* 0x003c1f0014147f89 */ /* 0x000e6200000e0000 */
[----:B------:R-:W-:-:S02]  /*60b0*/  ULEA UR10, UR4, UR39, 0x3 ;  /* 0x00000027040a7291 */ /* 0x000fc4000f8e183f */
[----:B------:R-:W-:Y:S02]  /*60c0*/  IMAD R19, R6, -0x2, R19 ;  /* 0xfffffffe06137824 */ /* 0x000fe400078e0213 */
[----:B------:R-:W-:Y:S02]  /*60d0*/  UIADD3 UR10, UR10, 0x29840, URZ ;  /* 0x000298400a0a7890 */ /* 0x000fe4000fffe03f */
[----:B------:R-:W-:Y:S02]  /*60e0*/  IMAD R19, R12, UR57, R19 ;  /* 0x000000390c137c24 */ /* 0x000fe4000f8e0213 */
[----:B------:R-:W-:-:S09]  /*60f0*/  UPRMT UR10, UR61, 0x654, UR10 ;  /* 0x000006543d0a7896 */ /* 0x000fd2000800000a */
[----:B------:R-:W-:Y:S01]  /*6100*/  SYNCS.ARRIVE.TRANS64.RED.A1T0 RZ, [UR10], RZ ;  /* 0x000000ffffff79a7 */ /* 0x000fe2000810040a */
[----:B0-----:R-:W-:-:S04]  /*6110*/  IADD3 R7, R8, -UR11, R19 ;  /* 0x8000000b08077c10 */ /* 0x001fc8000fffe013 */
[C---:B------:R-:W-:Y:S02]  /*6120*/  ISETP.GT.AND P1, PT, R7.reuse, RZ, PT ;  /* 0x000000ff0700720c */ /* 0x040fe40003f24270 */
[C---:B------:R-:W-:Y:S02]  /*6130*/  ISETP.GT.AND P2, PT, R7.reuse, 0x1, PT ;  /* 0x000000010700780c */ /* 0x040fe40003f44270 */
[----:B------:R-:W-:Y:S02]  /*6140*/  FSEL R174, R152, -INF , P1 ;  /* 0xff80000098ae7808 */ /* 0x000fe40000800000 */
[----:B------:R-:W-:Y:S02]  /*6150*/  ISETP.GT.AND P1, PT, R7, 0x8, PT ;  /* 0x000000080700780c */ /* 0x000fe40003f24270 */
[----:B------:R-:W-:Y:S02]  /*6160*/  FSEL R12, R153, -INF , P2 ;  /* 0xff800000990c7808 */ /* 0x000fe40001000000 */
[----:B------:R-:W-:-:S02]  /*6170*/  FMNMX.FTZ R11, R174, R9, !PT ;  /* 0x00000009ae0b7209 */ /* 0x000fc40007810000 */
[C---:B------:R-:W-:Y:S02]  /*6180*/  ISETP.GT.AND P2, PT, R7.reuse, 0x9, PT ;  /* 0x000000090700780c */ /* 0x040fe40003f44270 */
[----:B------:R-:W-:Y:S02]  /*6190*/  FSEL R14, R156, -INF , P1 ;  /* 0xff8000009c0e7808 */ /* 0x000fe40000800000 */
[----:B------:R-:W-:Y:S02]  /*61a0*/  FMNMX.FTZ R11, R12, R11, !PT ;  /* 0x0000000b0c0b7209 */ /* 0x000fe40007810000 */
        /* <DEDUP_REMOVED lines=109> */
[----:B------:R-:W-:Y:S02]  /*6880*/  FMNMX.FTZ R120, R100, R7, !PT ;  /* 0x0000000764787209 */ /* 0x000fe40007810000 */
[----:B-1----:R-:W-:-:S02]  /*6890*/  IADD3 R141, R20, -UR11, R19 ;  /* 0x8000000b148d7c10 */ /* 0x002fc4000fffe013 */
[----:B------:R-:W-:Y:S02]  /*68a0*/  FMNMX.FTZ R120, R101, R120, !PT ;  /* 0x0000007865787209 */ /* 0x000fe40007810000 */
[C---:B------:R-:W-:Y:S02]  /*68b0*/  ISETP.GT.AND P2, PT, R141.reuse, RZ, PT ;  /* 0x000000ff8d00720c */ /* 0x040fe40003f44270 */
[C---:B------:R-:W-:Y:S01]  /*68c0*/  ISETP.GT.AND P3, PT, R141.reuse, 0x1, PT ;  /* 0x000000018d00780c */ /* 0x040fe20003f64270 */
[----:B------:R-:W0:Y:S01]  /*68d0*/  SHFL.BFLY PT, R7, R120, 0x2, 0x1f ;  /* 0x0c401f0078077f89 */ /* 0x000e2200000e0000 */
[----:B------:R-:W-:Y:S02]  /*68e0*/  FSEL R21, R154, -INF , P2 ;  /* 0xff8000009a157808 */ /* 0x000fe40001000000 */
[----:B------:R-:W-:Y:S02]  /*68f0*/  ISETP.GT.AND P2, PT, R141, 0x8, PT ;  /* 0x000000088d00780c */ /* 0x000fe40003f44270 */
[----:B------:R-:W-:-:S02]  /*6900*/  FSEL R155, R155, -INF , P3 ;  /* 0xff8000009b9b7808 */ /* 0x000fc40001800000 */
[C---:B------:R-:W-:Y:S02]  /*6910*/  ISETP.GT.AND P3, PT, R141.reuse, 0x9, PT ;  /* 0x000000098d00780c */ /* 0x040fe40003f64270 */
[----:B------:R-:W-:Y:S02]  /*6920*/  FSEL R158, R158, -INF , P2 ;  /* 0xff8000009e9e7808 */ /* 0x000fe40001000000 */
[----:B------:R-:W-:Y:S02]  /*6930*/  ISETP.GT.AND P2, PT, R141, 0x10, PT ;  /* 0x000000108d00780c */ /* 0x000fe40003f44270 */
[----:B------:R-:W-:Y:S02]  /*6940*/  FSEL R159, R159, -INF , P3 ;  /* 0xff8000009f9f7808 */ /* 0x000fe40001800000 */
[----:B------:R-:W-:Y:S02]  /*6950*/  ISETP.GT.AND P3, PT, R141, 0x11, PT ;  /* 0x000000118d00780c */ /* 0x000fe40003f64270 */
[----:B------:R-:W-:-:S02]  /*6960*/  FSEL R162, R162, -INF , P2 ;  /* 0xff800000a2a27808 */ /* 0x000fc40001000000 */
[----:B------:R-:W-:Y:S02]  /*6970*/  ISETP.GT.AND P2, PT, R141, 0x18, PT ;  /* 0x000000188d00780c */ /* 0x000fe40003f44270 */
[----:B------:R-:W-:Y:S02]  /*6980*/  FSEL R163, R163, -INF , P3 ;  /* 0xff800000a3a37808 */ /* 0x000fe40001800000 */
[----:B------:R-:W-:Y:S02]  /*6990*/  ISETP.GT.AND P3, PT, R141, 0x19, PT ;  /* 0x000000198d00780c */ /* 0x000fe40003f64270 */
[----:B0-----:R-:W-:Y:S02]  /*69a0*/  FMNMX.FTZ R15, R120, R7, !PT ;  /* 0x00000007780f7209 */ /* 0x001fe40007810000 */
[----:B------:R-:W-:Y:S02]  /*69b0*/  FMNMX.FTZ R120, R21, R10, !PT ;  /* 0x0000000a15787209 */ /* 0x000fe40007810000 */
[----:B------:R-:W-:Y:S01]  /*69c0*/  FSEL R166, R166, -INF , P2 ;  /* 0xff800000a6a67808 */ /* 0x000fe20001000000 */
[----:B------:R-:W0:Y:S01]  /*69d0*/  SHFL.BFLY PT, R124, R15, 0x1, 0x1f ;  /* 0x0c201f000f7c7f89 */ /* 0x000e2200000e0000 */
[----:B------:R-:W-:-:S02]  /*69e0*/  FMNMX.FTZ R23, R155, R120, !PT ;  /* 0x000000789b177209 */ /* 0x000fc40007810000 */
[----:B------:R-:W-:Y:S02]  /*69f0*/  FSEL R167, R167, -INF , P3 ;  /* 0xff800000a7a77808 */ /* 0x000fe40001800000 */
[----:B------:R-:W-:Y:S02]  /*6a00*/  FMNMX.FTZ R120, R158, R23, !PT ;  /* 0x000000179e787209 */ /* 0x000fe40007810000 */
[----:B------:R-:W-:Y:S02]  /*6a10*/  ISETP.GT.AND P2, PT, R141, 0x20, PT ;  /* 0x000000208d00780c */ /* 0x000fe40003f44270 */
[----:B------:R-:W-:Y:S02]  /*6a20*/  FMNMX.FTZ R121, R159, R120, !PT ;  /* 0x000000789f797209 */ /* 0x000fe40007810000 */
[----:B------:R-:W-:Y:S02]  /*6a30*/  ISETP.GT.AND P3, PT, R141, 0x21, PT ;  /* 0x000000218d00780c */ /* 0x000fe40003f64270 */
[----:B------:R-:W-:-:S02]  /*6a40*/  FMNMX.FTZ R120, R162, R121, !PT ;  /* 0x00000079a2787209 */ /* 0x000fc40007810000 */
[----:B------:R-:W-:Y:S02]  /*6a50*/  FSEL R138, R138, -INF , P2 ;  /* 0xff8000008a8a7808 */ /* 0x000fe40001000000 */
[----:B------:R-:W-:Y:S02]  /*6a60*/  FMNMX.FTZ R121, R163, R120, !PT ;  /* 0x00000078a3797209 */ /* 0x000fe40007810000 */
[----:B------:R-:W-:Y:S02]  /*6a70*/  ISETP.GT.AND P2, PT, R141, 0x28, PT ;  /* 0x000000288d00780c */ /* 0x000fe40003f44270 */
[----:B------:R-:W-:Y:S02]  /*6a80*/  FMNMX.FTZ R120, R166, R121, !PT ;  /* 0x00000079a6787209 */ /* 0x000fe40007810000 */
[----:B------:R-:W-:Y:S02]  /*6a90*/  FSEL R139, R139, -INF , P3 ;  /* 0xff8000008b8b7808 */ /* 0x000fe40001800000 */
[----:B------:R-:W-:-:S02]  /*6aa0*/  FMNMX.FTZ R125, R167, R120, !PT ;  /* 0x00000078a77d7209 */ /* 0x000fc40007810000 */
[----:B0-----:R-:W-:Y:S02]  /*6ab0*/  FMNMX.FTZ R7, R15, R124, !PT ;  /* 0x0000007c0f077209 */ /* 0x001fe40007810000 */
[----:B------:R-:W-:Y:S02]  /*6ac0*/  FMNMX.FTZ R124, R138, R125, !PT ;  /* 0x0000007d8a7c7209 */ /* 0x000fe40007810000 */
[----:B------:R-:W-:Y:S01]  /*6ad0*/  ISETP.GT.AND P3, PT, R141, 0x29, PT ;  /* 0x000000298d00780c */ /* 0x000fe20003f64270 */
[----:B------:R-:W-:-:S01]  /*6ae0*/  FFMA.FTZ R11, R7, R182, -8 ;  /* 0xc1000000070b7423 */ /* 0x000fc200000100b6 */
[----:B------:R-:W-:Y:S02]  /*6af0*/  FSEL R142, R142, -INF , P2 ;  /* 0xff8000008e8e7808 */ /* 0x000fe40001000000 */
[----:B------:R-:W-:Y:S02]  /*6b00*/  FMNMX.FTZ R125, R139, R124, !PT ;  /* 0x0000007c8b7d7209 */ /* 0x000fe40007810000 */
        /* <DEDUP_REMOVED lines=12> */
[----:B------:R-:W-:-:S02]  /*6bd0*/  FSEL R151, R151, -INF , P3 ;  /* 0xff80000097977808 */ /* 0x000fc40001800000 */
[C---:B------:R-:W-:Y:S02]  /*6be0*/  ISETP.GT.AND P2, PT, R141.reuse, 0x40, PT ;  /* 0x000000408d00780c */ /* 0x040fe40003f44270 */
[----:B------:R-:W-:Y:S02]  /*6bf0*/  FMNMX.FTZ R154, R150, R137, !PT ;  /* 0x00000089969a7209 */ /* 0x000fe40007810000 */
[----:B------:R-:W-:Y:S02]  /*6c00*/  ISETP.GT.AND P3, PT, R141, 0x41, PT ;  /* 0x000000418d00780c */ /* 0x000fe40003f64270 */
[----:B------:R-:W-:Y:S02]  /*6c10*/  FSEL R145, R122, -INF , P2 ;  /* 0xff8000007a917808 */ /* 0x000fe40001000000 */
[----:B------:R-:W-:Y:S02]  /*6c20*/  FMNMX.FTZ R154, R151, R154, !PT ;  /* 0x0000009a979a7209 */ /* 0x000fe40007810000 */
[----:B------:R-:W-:-:S02]  /*6c30*/  FSETP.NEU.FTZ.AND P1, PT, R7, -INF , PT ;  /* 0xff8000000700780b */ /* 0x000fc40003f3d000 */
[----:B------:R-:W-:Y:S02]  /*6c40*/  ISETP.GT.AND P2, PT, R141, 0x48, PT ;  /* 0x000000488d00780c */ /* 0x000fe40003f44270 */
[----:B------:R-:W-:Y:S02]  /*6c50*/  FSEL R149, R123, -INF , P3 ;  /* 0xff8000007b957808 */ /* 0x000fe40001800000 */
[----:B------:R-:W-:Y:S02]  /*6c60*/  FMNMX.FTZ R154, R145, R154, !PT ;  /* 0x0000009a919a7209 */ /* 0x000fe40007810000 */
[----:B------:R-:W-:Y:S02]  /*6c70*/  FSEL R11, R11, RZ, P1 ;  /* 0x000000ff0b0b7208 */ /* 0x000fe40000800000 */
[----:B------:R-:W-:Y:S02]  /*6c80*/  ISETP.GT.AND P3, PT, R141, 0x49, PT ;  /* 0x000000498d00780c */ /* 0x000fe40003f64270 */
[----:B------:R-:W-:Y:S01]  /*6c90*/  FSEL R153, R126, -INF , P2 ;  /* 0xff8000007e997808 */ /* 0x000fe20001000000 */
[----:B------:R-:W-:-:S01]  /*6ca0*/  FFMA.FTZ R122, R152, UR38, -R11 ;  /* 0x00000026987a7c23 */ /* 0x000fc2000801080b */
[----:B------:R-:W-:Y:S01]  /*6cb0*/  FMNMX.FTZ R154, R149, R154, !PT ;  /* 0x0000009a959a7209 */ /* 0x000fe20007810000 */
[----:B------:R-:W-:-:S01]  /*6cc0*/  FFMA.FTZ R126, R144, UR38, -R11 ;  /* 0x00000026907e7c23 */ /* 0x000fc2000801080b */
[----:B------:R-:W-:Y:S01]  /*6cd0*/  FSEL R152, R127, -INF , P3 ;  /* 0xff8000007f987808 */ /* 0x000fe20001800000 */
[----:B------:R-:W-:-:S01]  /*6ce0*/  FFMA.FTZ R123, R148, UR38, -R11 ;  /* 0x00000026947b7c23 */ /* 0x000fc2000801080b */
[----:B------:R-:W-:Y:S01]  /*6cf0*/  ISETP.GT.AND P2, PT, R141, 0x50, PT ;  /* 0x000000508d00780c */ /* 0x000fe20003f44270 */
[----:B------:R-:W-:-:S01]  /*6d00*/  FFMA.FTZ R148, R140, UR38, -R11 ;  /* 0x000000268c947c23 */ /* 0x000fc2000801080b */
[----:B------:R-:W-:Y:S01]  /*6d10*/  FMNMX.FTZ R127, R153, R154, !PT ;  /* 0x0000009a997f7209 */ /* 0x000fe20007810000 */
[----:B------:R-:W-:-:S01]  /*6d20*/  FFMA.FTZ R132, R132, UR38, -R11 ;  /* 0x0000002684847c23 */ /* 0x000fc2000801080b */
[----:B------:R-:W-:Y:S01]  /*6d30*/  ISETP.GT.AND P3, PT, R141, 0x51, PT ;  /* 0x000000518d00780c */ /* 0x000fe20003f64270 */
[----:B------:R-:W-:-:S01]  /*6d40*/  FFMA.FTZ R13, R174, UR38, -R11 ;  /* 0x00000026ae0d7c23 */ /* 0x000fc2000801080b */
[----:B------:R-:W-:Y:S01]  /*6d50*/  FSEL R130, R130, -INF , P2 ;  /* 0xff80000082827808 */ /* 0x000fe20001000000 */
[----:B------:R-:W-:-:S01]  /*6d60*/  FFMA.FTZ R124, R160, UR38, -R11 ;  /* 0x00000026a07c7c23 */ /* 0x000fc2000801080b */
[----:B------:R-:W-:Y:S01]  /*6d70*/  FMNMX.FTZ R127, R152, R127, !PT ;  /* 0x0000007f987f7209 */ /* 0x000fe20007810000 */
[----:B------:R-:W-:-:S01]  /*6d80*/  FFMA.FTZ R12, R12, UR38, -R11 ;  /* 0x000000260c0c7c23 */ /* 0x000fc2000801080b */
[----:B------:R-:W-:Y:S01]  /*6d90*/  ISETP.GT.AND P2, PT, R141, 0x58, PT ;  /* 0x000000588d00780c */ /* 0x000fe20003f44270 */
[----:B------:R-:W-:Y:S01]  /*6da0*/  MUFU.EX2 R13, R13 ;  /* 0x0000000d000d7308 */ /* 0x000fe20000000800 */
[----:B------:R-:W-:Y:S01]  /*6db0*/  FSEL R131, R131, -INF , P3 ;  /* 0xff80000083837808 */ /* 0x000fe20001800000 */
[--C-:B------:R-:W-:Y:S01]  /*6dc0*/  FFMA.FTZ R15, R18, UR38, -R11.reuse ;  /* 0x00000026120f7c23 */ /* 0x100fe2000801080b */
[----:B------:R-:W-:Y:S01]  /*6dd0*/  FMNMX.FTZ R144, R130, R127, !PT ;  /* 0x0000007f82907209 */ /* 0x000fe20007810000 */
[--C-:B------:R-:W-:Y:S01]  /*6de0*/  FFMA.FTZ R14, R14, UR38, -R11.reuse ;  /* 0x000000260e0e7c23 */ /* 0x100fe2000801080b */
[----:B------:R-:W-:Y:S01]  /*6df0*/  ISETP.GT.AND P3, PT, R141, 0x59, PT ;  /* 0x000000598d00780c */ /* 0x000fe20003f64270 */
[--C-:B------:R-:W-:Y:S01]  /*6e00*/  FFMA.FTZ R18, R178, UR38, -R11.reuse ;  /* 0x00000026b2127c23 */ /* 0x100fe2000801080b */
[----:B------:R-:W-:Y:S01]  /*6e10*/  FSEL R134, R134, -INF , P2 ;  /* 0xff80000086867808 */ /* 0x000fe20001000000 */
[--C-:B------:R-:W-:Y:S01]  /*6e20*/  FFMA.FTZ R19, R180, UR38, -R11.reuse ;  /* 0x00000026b4137c23 */ /* 0x100fe2000801080b */
[----:B------:R-:W-:Y:S01]  /*6e30*/  FMNMX.FTZ R127, R131, R144, !PT ;  /* 0x00000090837f7209 */ /* 0x000fe20007810000 */
[--C-:B------:R-:W-:Y:S01]  /*6e40*/  FFMA.FTZ R20, R176, UR38, -R11.reuse ;  /* 0x00000026b0147c23 */ /* 0x100fe2000801080b */
[----:B------:R-:W-:Y:S01]  /*6e50*/  FSEL R135, R135, -INF , P3 ;  /* 0xff80000087877808 */ /* 0x000fe20001800000 */
[--C-:B------:R-:W-:Y:S01]  /*6e60*/  FFMA.FTZ R172, R172, UR38, -R11.reuse ;  /* 0x00000026acac7c23 */ /* 0x100fe2000801080b */
[C---:B------:R-:W-:Y:S01]  /*6e70*/  ISETP.GT.AND P2, PT, R141.reuse, 0x60, PT ;  /* 0x000000608d00780c */ /* 0x040fe20003f44270 */
[--C-:B------:R-:W-:Y:S01]  /*6e80*/  FFMA.FTZ R22, R22, UR38, -R11.reuse ;  /* 0x0000002616167c23 */ /* 0x100fe2000801080b */
[----:B------:R-:W-:Y:S01]  /*6e90*/  FMNMX.FTZ R144, R134, R127, !PT ;  /* 0x0000007f86907209 */ /* 0x000fe20007810000 */
[--C-:B------:R-:W-:Y:S01]  /*6ea0*/  FFMA.FTZ R170, R170, UR38, -R11.reuse ;  /* 0x00000026aaaa7c23 */ /* 0x100fe2000801080b */
        /* <DEDUP_REMOVED lines=44> */
[----:B------:R-:W-:Y:S01]  /*7170*/  ISETP.GT.AND P2, PT, R141, 0x80, PT ;  /* 0x000000808d00780c */ /* 0x000fe20003f44270 */
[--C-:B------:R-:W-:Y:S01]  /*7180*/  FFMA.FTZ R97, R97, UR38, -R11.reuse ;  /* 0x0000002661617c23 */ /* 0x100fe2000801080b */
[----:B------:R-:W-:Y:S01]  /*7190*/  FMNMX.FTZ R157, R118, R157, !PT ;  /* 0x0000009d769d7209 */ /* 0x000fe20007810000 */
[--C-:B------:R-:W-:Y:S01]  /*71a0*/  FFMA.FTZ R100, R100, UR38, -R11.reuse ;  /* 0x0000002664647c23 */ /* 0x100fe2000801080b */
[----:B------:R-:W-:Y:S01]  /*71b0*/  ISETP.GT.AND P3, PT, R141, 0x81, PT ;  /* 0x000000818d00780c */ /* 0x000fe20003f64270 */
[----:B------:R-:W-:Y:S01]  /*71c0*/  FFMA.FTZ R11, R101, UR38, -R11 ;  /* 0x00000026650b7c23 */ /* 0x000fe2000801080b */
[----:B------:R-:W-:Y:S01]  /*71d0*/  FSEL R90, R90, -INF , P2 ;  /* 0xff8000005a5a7808 */ /* 0x000fe20001000000 */
[----:B------:R-:W-:Y:S01]  /*71e0*/  MUFU.EX2 R12, R12 ;  /* 0x0000000c000c7308 */ /* 0x000fe20000000800 */
[----:B------:R-:W-:-:S02]  /*71f0*/  FMNMX.FTZ R157, R128, R157, !PT ;  /* 0x0000009d809d7209 */ /* 0x000fc40007810000 */
[----:B------:R-:W-:Y:S02]  /*7200*/  ISETP.GT.AND P2, PT, R141, 0x88, PT ;  /* 0x000000888d00780c */ /* 0x000fe40003f44270 */
[----:B------:R-:W-:Y:S02]  /*7210*/  FSEL R91, R91, -INF , P3 ;  /* 0xff8000005b5b7808 */ /* 0x000fe40001800000 */
[----:B------:R-:W-:Y:S01]  /*7220*/  FMNMX.FTZ R8, R90, R157, !PT ;  /* 0x0000009d5a087209 */ /* 0x000fe20007810000 */
[----:B------:R-:W-:Y:S01]  /*7230*/  MUFU.EX2 R14, R14 ;  /* 0x0000000e000e7308 */ /* 0x000fe20000000800 */
[----:B------:R-:W-:Y:S02]  /*7240*/  ISETP.GT.AND P3, PT, R141, 0x89, PT ;  /* 0x000000898d00780c */ /* 0x000fe40003f64270 */
[----:B------:R-:W-:Y:S02]  /*7250*/  FSEL R129, R94, -INF , P2 ;  /* 0xff8000005e817808 */ /* 0x000fe40001000000 */
[----:B------:R-:W-:-:S02]  /*7260*/  FMNMX.FTZ R8, R91, R8, !PT ;  /* 0x000000085b087209 */ /* 0x000fc40007810000 */
[----:B------:R-:W-:Y:S01]  /*7270*/  ISETP.GT.AND P2, PT, R141, 0x90, PT ;  /* 0x000000908d00780c */ /* 0x000fe20003f44270 */
[----:B------:R0:W-:Y:S01]  /*7280*/  MUFU.EX2 R94, R132 ;  /* 0x00000084005e7308 */ /* 0x0001e20000000800 */
[----:B------:R-:W-:Y:S02]  /*7290*/  FSEL R95, R95, -INF , P3 ;  /* 0xff8000005f5f7808 */ /* 0x000fe40001800000 */
[----:B------:R-:W-:Y:S02]  /*72a0*/  FMNMX.FTZ R8, R129, R8, !PT ;  /* 0x0000000881087209 */ /* 0x000fe40007810000 */
[----:B------:R-:W-:Y:S02]  /*72b0*/  ISETP.GT.AND P3, PT, R141, 0x91, PT ;  /* 0x000000918d00780c */ /* 0x000fe40003f64270 */
[----:B------:R-:W-:Y:S01]  /*72c0*/  FSEL R98, R98, -INF , P2 ;  /* 0xff80000062627808 */ /* 0x000fe20001000000 */
[----:B------:R-:W-:Y:S01]  /*72d0*/  MUFU.EX2 R15, R15 ;  /* 0x0000000f000f7308 */ /* 0x000fe20000000800 */
[----:B------:R-:W-:-:S02]  /*72e0*/  FMNMX.FTZ R157, R95, R8, !PT ;  /* 0x000000085f9d7209 */ /* 0x000fc40007810000 */
[----:B------:R-:W-:Y:S02]  /*72f0*/  ISETP.GT.AND P2, PT, R141, 0x98, PT ;  /* 0x000000988d00780c */ /* 0x000fe40003f44270 */
[----:B------:R-:W-:Y:S02]  /*7300*/  FSEL R99, R99, -INF , P3 ;  /* 0xff80000063637808 */ /* 0x000fe40001800000 */
[----:B------:R-:W-:Y:S01]  /*7310*/  FMNMX.FTZ R8, R98, R157, !PT ;  /* 0x0000009d62087209 */ /* 0x000fe20007810000 */
[----:B------:R1:W-:Y:S01]  /*7320*/  MUFU.EX2 R137, R156 ;  /* 0x0000009c00897308 */ /* 0x0003e20000000800 */
[----:B------:R-:W-:Y:S02]  /*7330*/  ISETP.GT.AND P3, PT, R141, 0x99, PT ;  /* 0x000000998d00780c */ /* 0x000fe40003f64270 */
[----:B------:R-:W-:Y:S02]  /*7340*/  FSEL R102, R102, -INF , P2 ;  /* 0xff80000066667808 */ /* 0x000fe40001000000 */
[----:B------:R-:W-:-:S02]  /*7350*/  FMNMX.FTZ R141, R99, R8, !PT ;  /* 0x00000008638d7209 */ /* 0x000fc40007810000 */
[----:B------:R-:W-:Y:S01]  /*7360*/  FSEL R103, R103, -INF , P3 ;  /* 0xff80000067677808 */ /* 0x000fe20001800000 */
[----:B------:R-:W-:Y:S01]  /*7370*/  MUFU.EX2 R18, R18 ;  /* 0x0000001200127308 */ /* 0x000fe20000000800 */
[----:B------:R-:W-:-:S04]  /*7380*/  FMNMX.FTZ R8, R102, R141, !PT ;  /* 0x0000008d66087209 */ /* 0x000fc80007810000 */
[----:B------:R-:W-:-:S03]  /*7390*/  FMNMX.FTZ R8, R103, R8, !PT ;  /* 0x0000000867087209 */ /* 0x000fc60007810000 */
[----:B------:R-:W-:Y:S02]  /*73a0*/  MUFU.EX2 R19, R19 ;  /* 0x0000001300137308 */ /* 0x000fe40000000800 */
[----:B------:R-:W2:Y:S06]  /*73b0*/  SHFL.BFLY PT, R141, R8, 0x2, 0x1f ;  /* 0x0c401f00088d7f89 */ /* 0x000eac00000e0000 */
[----:B------:R-:W-:Y:S08]  /*73c0*/  MUFU.EX2 R20, R20 ;  /* 0x0000001400147308 */ /* 0x000ff00000000800 */
[----:B------:R-:W-:Y:S08]  /*73d0*/  MUFU.EX2 R23, R172 ;  /* 0x000000ac00177308 */ /* 0x000ff00000000800 */
[----:B------:R-:W-:Y:S01]  /*73e0*/  MUFU.EX2 R22, R22 ;  /* 0x0000001600167308 */ /* 0x000fe20000000800 */
[----:B--2---:R-:W-:-:S05]  /*73f0*/  FMNMX.FTZ R141, R8, R141, !PT ;  /* 0x0000008d088d7209 */ /* 0x004fca0007810000 */
[----:B------:R-:W2:Y:S02]  /*7400*/  SHFL.BFLY PT, R8, R141, 0x1, 0x1f ;  /* 0x0c201f008d087f89 */ /* 0x000ea400000e0000 */
[----:B------:R-:W-:Y:S08]  /*7410*/  MUFU.EX2 R121, R170 ;  /* 0x000000aa00797308 */ /* 0x000ff00000000800 */
[----:B------:R-:W-:Y:S08]  /*7420*/  MUFU.EX2 R120, R120 ;  /* 0x0000007800787308 */ /* 0x000ff00000000800 */
[----:B------:R-:W-:Y:S01]  /*7430*/  MUFU.EX2 R125, R164 ;  /* 0x000000a4007d7308 */ /* 0x000fe20000000800 */
[----:B--2---:R-:W-:Y:S01]  /*7440*/  FMNMX.FTZ R8, R141, R8, !PT ;  /* 0x000000088d087209 */ /* 0x004fe20007810000 */
[----:B------:R-:W-:-:S06]  /*7450*/  IMAD.U32 R141, RZ, RZ, UR38 ;  /* 0x00000026ff8d7e24 */ /* 0x000fcc000f8e00ff */
[----:B------:R-:W-:Y:S01]  /*7460*/  MUFU.EX2 R124, R124 ;  /* 0x0000007c007c7308 */ /* 0x000fe20000000800 */
[C---:B------:R-:W-:Y:S01]  /*7470*/  FSETP.NEU.FTZ.AND P2, PT, R8.reuse, -INF , PT ;  /* 0xff8000000800780b */ /* 0x040fe20003f5d000 */
[----:B0-----:R-:W-:-:S05]  /*7480*/  FFMA.FTZ R132, R8, R141, -8 ;  /* 0xc100000008847423 */ /* 0x001fca000001008d */
[----:B------:R-:W-:Y:S01]  /*7490*/  FSEL R132, R132, RZ, P2 ;  /* 0x000000ff84847208 */ /* 0x000fe20001000000 */
[----:B------:R-:W-:Y:S04]  /*74a0*/  MUFU.EX2 R122, R122 ;  /* 0x0000007a007a7308 */ /* 0x000fe80000000800 */
[----:B------:R-:W-:-:S01]  /*74b0*/  FFMA.FTZ R141, R162, UR38, -R132 ;  /* 0x00000026a28d7c23 */ /* 0x000fc20008010884 */
[----:B------:R-:W-:Y:S01]  /*74c0*/  FSEL R162, R7, RZ, P1 ;  /* 0x000000ff07a27208 */ /* 0x000fe20000800000 */
[----:B------:R-:W-:-:S01]  /*74d0*/  FFMA.FTZ R21, R21, UR38, -R132 ;  /* 0x0000002615157c23 */ /* 0x000fc20008010884 */
[--C-:B------:R-:W-:Y:S01]  /*74e0*/  FFMA.FTZ R160, R149, UR38, -R132.reuse ;  /* 0x0000002695a07c23 */ /* 0x100fe20008010884 */
[----:B------:R-:W-:-:S01]  /*74f0*/  FFMA.FTZ R148, R155, UR38, -R132 ;  /* 0x000000269b947c23 */ /* 0x000fc20008010884 */
[----:B------:R-:W-:Y:S01]  /*7500*/  FFMA.FTZ R101, R158, UR38, -R132 ;  /* 0x000000269e657c23 */ /* 0x000fe20008010884 */
[----:B------:R-:W-:-:S01]  /*7510*/  FADD.FTZ R162, -R162, R9 ;  /* 0x00000009a2a27221 */ /* 0x000fc20000010100 */
[--C-:B------:R-:W-:Y:S01]  /*7520*/  FFMA.FTZ R9, R153, UR38, -R132.reuse ;  /* 0x0000002699097c23 */ /* 0x100fe20008010884 */
[----:B------:R-:W-:Y:S01]  /*7530*/  FSEL R153, R8, RZ, P2 ;  /* 0x000000ff08997208 */ /* 0x000fe20001000000 */
[----:B------:R-:W-:Y:S01]  /*7540*/  MUFU.EX2 R21, R21 ;  /* 0x0000001500157308 */ /* 0x000fe20000000800 */
[----:B------:R-:W-:Y:S01]  /*7550*/  FMUL.FTZ R149, R162, UR38 ;  /* 0x00000026a2957c20 */ /* 0x000fe20008410000 */
[--C-:B------:R-:W-:Y:S01]  /*7560*/  FFMA.FTZ R154, R159, UR38, -R132.reuse ;  /* 0x000000269f9a7c23 */ /* 0x100fe20008010884 */
[----:B-1----:R-:W-:-:S01]  /*7570*/  FFMA.FTZ R156, R163, UR38, -R132 ;  /* 0x00000026a39c7c23 */ /* 0x002fc20008010884 */
[----:B------:R-:W-:Y:S01]  /*7580*/  FADD.FTZ R153, -R153, R10 ;  /* 0x0000000a99997221 */ /* 0x000fe20000010100 */
[----:B------:R-:W-:-:S01]  /*7590*/  FFMA.FTZ R155, R166, UR38, -R132 ;  /* 0x00000026a69b7c23 */ /* 0x000fc20008010884 */
[--C-:B------:R-:W-:Y:S01]  /*75a0*/  FFMA.FTZ R158, R167, UR38, -R132.reuse ;  /* 0x00000026a79e7c23 */ /* 0x100fe20008010884 */
[----:B------:R-:W-:-:S01]  /*75b0*/  FFMA.FTZ R138, R138, UR38, -R132 ;  /* 0x000000268a8a7c23 */ /* 0x000fc20008010884 */
[----:B------:R-:W-:Y:S01]  /*75c0*/  FMUL.FTZ R153, R153, UR38 ;  /* 0x0000002699997c20 */ /* 0x000fe20008410000 */
        /* <DEDUP_REMOVED lines=17> */
[----:B0-----:R-:W-:-:S01]  /*76e0*/  FFMA.FTZ R157, R10, R4, R13 ;  /* 0x000000040a9d7223 */ /* 0x001fc2000001000d */
[--C-:B------:R-:W-:Y:S01]  /*76f0*/  FFMA.FTZ R110, R110, UR38, -R132.reuse ;  /* 0x000000266e6e7c23 */ /* 0x100fe20008010884 */
[----:B------:R-:W-:-:S01]  /*7700*/  FFMA.FTZ R111, R111, UR38, -R132 ;  /* 0x000000266f6f7c23 */ /* 0x000fc20008010884 */
[----:B------:R-:W-:Y:S01]  /*7710*/  FFMA.FTZ R136, R136, UR38, -R132 ;  /* 0x0000002688887c23 */ /* 0x000fe20008010884 */
[----:B------:R-:W-:-:S01]  /*7720*/  FADD.FTZ R157, R12, R157 ;  /* 0x0000009d0c9d7221 */ /* 0x000fc20000010000 */
[--C-:B------:R-:W-:Y:S01]  /*7730*/  FFMA.FTZ R115, R115, UR38, -R132.reuse ;  /* 0x0000002673737c23 */ /* 0x100fe20008010884 */
[----:B------:R-:W-:-:S01]  /*7740*/  FFMA.FTZ R118, R118, UR38, -R132 ;  /* 0x0000002676767c23 */ /* 0x000fc20008010884 */
[----:B------:R-:W0:Y:S01]  /*7750*/  MUFU.EX2 R101, R101 ;  /* 0x0000006500657308 */ /* 0x000e220000000800 */
[----:B-1----:R-:W-:-:S01]  /*7760*/  FFMA.FTZ R149, R162, R0, R21 ;  /* 0x00000000a2957223 */ /* 0x002fc20000010015 */
[----:B------:R-:W-:Y:S01]  /*7770*/  FADD.FTZ R4, R14, R157 ;  /* 0x0000009d0e047221 */ /* 0x000fe20000010000 */
[----:B------:R-:W-:-:S01]  /*7780*/  FFMA.FTZ R90, R90, UR38, -R132 ;  /* 0x000000265a5a7c23 */ /* 0x000fc20008010884 */
[--C-:B------:R-:W-:Y:S01]  /*7790*/  FFMA.FTZ R91, R91, UR38, -R132.reuse ;  /* 0x000000265b5b7c23 */ /* 0x100fe20008010884 */
[----:B------:R-:W-:-:S01]  /*77a0*/  FFMA.FTZ R129, R129, UR38, -R132 ;  /* 0x0000002681817c23 */ /* 0x000fc20008010884 */
[----:B------:R-:W-:Y:S01]  /*77b0*/  FADD.FTZ R153, R15, R4 ;  /* 0x000000040f997221 */ /* 0x000fe20000010000 */
[----:B------:R-:W-:-:S01]  /*77c0*/  FFMA.FTZ R95, R95, UR38, -R132 ;  /* 0x000000265f5f7c23 */ /* 0x000fc20008010884 */
[----:B------:R-:W1:Y:S01]  /*77d0*/  MUFU.EX2 R154, R154 ;  /* 0x0000009a009a7308 */ /* 0x000e620000000800 */
[----:B--2---:R-:W-:-:S01]  /*77e0*/  FADD.FTZ R0, R148, R149 ;  /* 0x0000009594007221 */ /* 0x004fc20000010000 */
[----:B------:R-:W-:Y:S01]  /*77f0*/  FADD.FTZ R4, R18, R153 ;  /* 0x0000009912047221 */ /* 0x000fe20000010000 */
[----:B------:R-:W-:-:S01]  /*7800*/  FFMA.FTZ R98, R98, UR38, -R132 ;  /* 0x0000002662627c23 */ /* 0x000fc20008010884 */
[--C-:B------:R-:W-:Y:S01]  /*7810*/  FFMA.FTZ R99, R99, UR38, -R132.reuse ;  /* 0x0000002663637c23 */ /* 0x100fe20008010884 */
[----:B------:R-:W-:-:S01]  /*7820*/  FFMA.FTZ R102, R102, UR38, -R132 ;  /* 0x0000002666667c23 */ /* 0x000fc20008010884 */
[----:B------:R-:W-:Y:S01]  /*7830*/  FADD.FTZ R153, R19, R4 ;  /* 0x0000000413997221 */ /* 0x000fe20000010000 */
[----:B------:R-:W-:-:S01]  /*7840*/  FFMA.FTZ R103, R103, UR38, -R132 ;  /* 0x0000002667677c23 */ /* 0x000fc20008010884 */
        /* <DEDUP_REMOVED lines=9> */
[----:B0-----:R-:W-:-:S01]  /*78e0*/  FADD.FTZ R0, R156, R149 ;  /* 0x000000959c007221 */ /* 0x001fc20000010000 */
[----:B------:R-:W-:-:S06]  /*78f0*/  FFMA.FTZ R149, R144, UR38, -R132 ;  /* 0x0000002690957c23 */ /* 0x000fcc0008010884 */
[----:B------:R-:W0:Y:S01]  /*7900*/  MUFU.EX2 R138, R138 ;  /* 0x0000008a008a7308 */ /* 0x000e220000000800 */
[----:B-1----:R-:W-:-:S01]  /*7910*/  FADD.FTZ R153, R155, R0 ;  /* 0x000000009b997221 */ /* 0x002fc20000010000 */
[----:B------:R-:W-:-:S06]  /*7920*/  FADD.FTZ R0, R22, R157 ;  /* 0x0000009d16007221 */ /* 0x000fcc0000010000 */
        /* <DEDUP_REMOVED lines=27> */
[----:B0-----:R-:W-:-:S04]  /*7ae0*/  FADD.FTZ R0, R126, R153 ;  /* 0x000000997e007221 */ /* 0x001fc80000010000 */
[----:B------:R-:W-:-:S03]  /*7af0*/  FADD.FTZ R157, R127, R0 ;  /* 0x000000007f9d7221 */ /* 0x000fc60000010000 */
        /* <DEDUP_REMOVED lines=55> */
[----:B------:R-:W1:Y:S08]  /*7e70*/  MUFU.EX2 R90, R90 ;  /* 0x0000005a005a7308 */ /* 0x000e700000000800 */
[----:B------:R-:W-:Y:S08]  /*7e80*/  MUFU.EX2 R89, R89 ;  /* 0x0000005900597308 */ /* 0x000ff00000000800 */
[----:B------:R2:W-:Y:S08]  /*7e90*/  MUFU.EX2 R161, R129 ;  /* 0x0000008100a17308 */ /* 0x0005f00000000800 */
[----:B------:R-:W3:Y:S01]  /*7ea0*/  MUFU.EX2 R91, R91 ;  /* 0x0000005b005b7308 */ /* 0x000ee20000000800 */
[----:B--2---:R-:W-:-:S04]  /*7eb0*/  FADD.FTZ R129, R113, R0 ;  /* 0x0000000071817221 */ /* 0x004fc80000010000 */
[----:B------:R-:W-:Y:S01]  /*7ec0*/  FADD.FTZ R0, R116, R129 ;  /* 0x0000008174007221 */ /* 0x000fe20000010000 */
[----:B0-----:R-:W-:-:S02]  /*7ed0*/  FADD.FTZ R129, R153, R4 ;  /* 0x0000000499817221 */ /* 0x001fc40000010000 */
[----:B------:R-:W-:Y:S02]  /*7ee0*/  MUFU.EX2 R92, R92 ;  /* 0x0000005c005c7308 */ /* 0x000fe40000000800 */
[----:B-1----:R-:W-:-:S06]  /*7ef0*/  FADD.FTZ R4, R90, R129 ;  /* 0x000000815a047221 */ /* 0x002fcc0000010000 */
[----:B------:R-:W-:Y:S01]  /*7f00*/  MUFU.EX2 R93, R93 ;  /* 0x0000005d005d7308 */ /* 0x000fe20000000800 */
[----:B---3--:R-:W-:-:S04]  /*7f10*/  FADD.FTZ R4, R91, R4 ;  /* 0x000000045b047221 */ /* 0x008fc80000010000 */
[----:B------:R-:W-:-:S03]  /*7f20*/  FADD.FTZ R4, R161, R4 ;  /* 0x00000004a1047221 */ /* 0x000fc60000010000 */
[----:B------:R0:W1:Y:S08]  /*7f30*/  MUFU.EX2 R128, R95 ;  /* 0x0000005f00807308 */ /* 0x0000700000000800 */
[----:B------:R-:W2:Y:S01]  /*7f40*/  MUFU.EX2 R96, R96 ;  /* 0x0000006000607308 */ /* 0x000ea20000000800 */
[----:B0-----:R-:W-:-:S04]  /*7f50*/  FADD.FTZ R95, R117, R0 ;  /* 0x00000000755f7221 */ /* 0x001fc80000010000 */
[----:B------:R-:W-:-:S03]  /*7f60*/  FADD.FTZ R0, R88, R95 ;  /* 0x0000005f58007221 */ /* 0x000fc60000010000 */
[----:B------:R-:W0:Y:S01]  /*7f70*/  MUFU.EX2 R98, R98 ;  /* 0x0000006200627308 */ /* 0x000e220000000800 */
[----:B------:R-:W-:-:S01]  /*7f80*/  FADD.FTZ R95, R89, R0 ;  /* 0x00000000595f7221 */ /* 0x000fc20000010000 */
[----:B-1----:R-:W-:-:S03]  /*7f90*/  FADD.FTZ R4, R128, R4 ;  /* 0x0000000480047221 */ /* 0x002fc60000010000 */
        /* <DEDUP_REMOVED lines=18> */
.L_x_2255:
[----:B------:R-:W-:Y:S01]  /*80c0*/  ULEA UR6, UR6, UR39, 0x3 ;  /* 0x0000002706067291 */ /* 0x000fe2000f8e183f */
[----:B------:R-:W-:Y:S01]  /*80d0*/  F2FP.SATFINITE.E4M3.F32.PACK_AB_MERGE_C R14, R15, R14, RZ ;  /* 0x0000000e0f0e723e */ /* 0x000fe200048070ff */
[----:B------:R-:W-:Y:S01]  /*80e0*/  UISETP.GT.AND UP0, UPT, UR7, UR55, UPT ;  /* 0x000000370700728c */ /* 0x000fe2000bf04270 */
[----:B------:R-:W-:Y:S01]  /*80f0*/  F2FP.SATFINITE.E4M3.F32.PACK_AB_MERGE_C R20, R23, R20, RZ ;  /* 0x000000141714723e */ /* 0x000fe200048070ff */
[----:B------:R-:W-:Y:S01]  /*8100*/  UIADD3 UR6, UR6, 0x29860, URZ ;  /* 0x0002986006067890 */ /* 0x000fe2000fffe03f */
[----:B------:R-:W-:Y:S01]  /*8110*/  F2FP.SATFINITE.E4M3.F32.PACK_AB_MERGE_C R9, R152, R9, RZ ;  /* 0x000000099809723e */ /* 0x000fe200048070ff */
[----:B------:R-:W-:Y:S01]  /*8120*/  UIADD3 UR7, UR7, -0x1, URZ ;  /* 0xffffffff07077890 */ /* 0x000fe2000fffe03f */
[----:B------:R-:W-:Y:S01]  /*8130*/  F2FP.SATFINITE.E4M3.F32.PACK_AB_MERGE_C R101, R154, R101, RZ ;  /* 0x000000659a65723e */ /* 0x000fe200048070ff */
[----:B------:R-:W-:Y:S01]  /*8140*/  UPRMT UR6, UR61, 0x654, UR6 ;  /* 0x000006543d067896 */ /* 0x000fe20008000006 */
[----:B------:R-:W-:Y:S01]  /*8150*/  PLOP3.LUT P1, PT, PT, PT, UP0, 0x80, 0x0 ;  /* 0x000000000000781c */ /* 0x000fe20003f2f008 */
[----:B------:R-:W-:Y:S01]  /*8160*/  UMOV UR52, UR5 ;  /* 0x0000000500347c82 */ /* 0x000fe20008000000 */
        /* <DEDUP_REMOVED lines=105> */
[----:B------:R-:W-:-:S05]  /*8800*/  UMOV UR53, UR7 ;  /* 0x0000000700357c82 */ /* 0x000fca0008000000 */
.L_x_2245:
[----:B------:R-:W-:-:S06]  /*8810*/  UISETP.GE.AND UP0, UPT, UR53, UR60, UPT ;  /* 0x0000003c3500728c */ /* 0x000fcc000bf06270 */
[----:B------:R-:W-:-:S13]  /*8820*/  PLOP3.LUT P1, PT, PT, PT, UP0, 0x80, 0x0 ;  /* 0x000000000000781c */ /* 0x000fda0003f2f008 */
[----:B------:R-:W-:Y:S05]  /*8830*/  @!P1 BRA `(.L_x_2257) ;  /* 0x0000002c00309947 */ /* 0x000fea0003800000 */
[C---:B------:R-:W-:Y:S01]  /*8840*/  VIADD R5, R16.reuse, 0x8 ;  /* 0x0000000810057836 */ /* 0x040fe20000000000 */
[----:B------:R-:W-:Y:S01]  /*8850*/  IADD3 R16, -R16, 0xb, RZ ;  /* 0x0000000b10107810 */ /* 0x000fe20007ffe1ff */
[----:B------:R-:W-:Y:S01]  /*8860*/  IMAD.MOV.U32 R9, RZ, RZ, R8 ;  /* 0x000000ffff097224 */ /* 0x000fe200078e0008 */
[----:B------:R-:W-:Y:S01]  /*8870*/  UMOV UR52, UR5 ;  /* 0x0000000500347c82 */ /* 0x000fe20008000000 */
[----:B------:R-:W-:Y:S01]  /*8880*/  IMAD.MOV.U32 R6, RZ, RZ, R7 ;  /* 0x000000ffff067224 */ /* 0x000fe200078e0007 */
[----:B------:R-:W-:-:S06]  /*8890*/  UMOV UR6, UR4 ;  /* 0x0000000400067c82 */ /* 0x000fcc0008000000 */
.L_x_2268:
[----:B------:R-:W-:Y:S01]  /*88a0*/  UIADD3 UR4, UR6, 0x1, URZ ;  /* 0x0000000106047890 */ /* 0x000fe2000fffe03f */
[----:B------:R-:W-:-:S03]  /*88b0*/  ISETP.NE.AND P2, PT, RZ, UR56, PT ;  /* 0x00000038ff007c0c */ /* 0x000fc6000bf45270 */
[----:B------:R-:W-:-:S04]  /*88c0*/  UISETP.NE.AND UP0, UPT, UR4, 0x2, UPT ;  /* 0x000000020400788c */ /* 0x000fc8000bf05270 */
[----:B------:R-:W-:Y:S02]  /*88d0*/  USEL UR5, URZ, 0x1, UP0 ;  /* 0x000000013f057887 */ /* 0x000fe40008000000 */
[----:B------:R-:W-:Y:S02]  /*88e0*/  USEL UR4, UR4, URZ, UP0 ;  /* 0x0000003f04047287 */ /* 0x000fe40008000000 */
[----:B------:R-:W-:Y:S02]  /*88f0*/  ULOP3.LUT UR5, UR52, UR5, URZ, 0x3c, !UPT ;  /* 0x0000000534057292 */ /* 0x000fe4000f8e3c3f */
[----:B--2---:R-:W-:Y:S10]  /*8900*/  @P2 BRA `(.L_x_2258) ;  /* 0x00000000002c2947 */ /* 0x004ff40003800000 */
[----:B------:R-:W-:Y:S05]  /*8910*/  @!P0 BRA `(.L_x_2259) ;  /* 0x0000000000048947 */ /* 0x000fea0003800000 */
[----:B------:R-:W-:Y:S01]  /*8920*/  BPT.TRAP 0x1 ;  /* 0x000000040000795c */ /* 0x000fe20000300000 */
.L_x_2259:
[----:B------:R-:W-:Y:S01]  /*8930*/  ULEA UR7, UR4, UR39, 0x3 ;  /* 0x0000002704077291 */ /* 0x000fe2000f8e183f */
[----:B------:R-:W-:-:S05]  /*8940*/  IMAD.U32 R7, RZ, RZ, UR5 ;  /* 0x00000005ff077e24 */ /* 0x000fca000f8e00ff */
[----:B------:R-:W-:-:S04]  /*8950*/  SHF.L.U32 R7, R7, 0x1f, RZ ;  /* 0x0000001f07077819 */ /* 0x000fc800000006ff */
[----:B------:R0:W1:Y:S01]  /*8960*/  SYNCS.PHASECHK.TRANS64.TRYWAIT P1, [UR7+0x29830], R7 ;  /* 0x02983007ff0075a7 */ /* 0x0000620008020147 */
[----:B------:R-:W-:Y:S05]  /*8970*/  @!P0 BRA `(.L_x_2260) ;  /* 0x0000000000048947 */ /* 0x000fea0003800000 */
[----:B------:R-:W-:Y:S01]  /*8980*/  BPT.TRAP 0x1 ;  /* 0x000000040000795c */ /* 0x000fe20000300000 */
.L_x_2260:
[----:B-1----:R-:W-:Y:S05]  /*8990*/  @P1 BRA `(.L_x_2258) ;  /* 0x0000000000081947 */ /* 0x002fea0003800000 */
[----:B------:R-:W1:Y:S02]  /*89a0*/  SYNCS.PHASECHK.TRANS64.TRYWAIT P1, [UR7+0x29830], R7 ;  /* 0x02983007ff0075a7 */ /* 0x000e640008020147 */
[----:B-1----:R-:W-:Y:S05]  /*89b0*/  @!P1 BRA `(.L_x_2261) ;  /* 0x000000a800549947 */ /* 0x002fea0003800000 */
.L_x_2258:
[----:B------:R2:W-:Y:S01]  /*89c0*/  BAR.SYNC.DEFER_BLOCKING R5, 0x100 ;  /* 0x000400050000751d */ /* 0x0005e20000010000 */
[C---:B------:R-:W-:Y:S01]  /*89d0*/  R2UR UR28, R2.reuse ;  /* 0x00000000021c72ca */ /* 0x040fe200000e0000 */
[----:B------:R-:W-:Y:S01]  /*89e0*/  UIMAD UR7, UR4, 0x780, UR54 ;  /* 0x00000780040778a4 */ /* 0x000fe2000f8e0236 */
[C---:B------:R-:W-:Y:S02]  /*89f0*/  R2UR UR29, R3.reuse ;  /* 0x00000000031d72ca */ /* 0x040fe400000e0000 */
[C---:B------:R-:W-:Y:S01]  /*8a00*/  R2UR UR32, R2.reuse ;  /* 0x00000000022072ca */ /* 0x040fe200000e0000 */
[----:B------:R-:W-:Y:S01]  /*8a10*/  UMOV UR31, 0x80000020 ;  /* 0x80000020001f7882 */ /* 0x000fe20000000000 */
[C---:B------:R-:W-:Y:S01]  /*8a20*/  R2UR UR33, R3.reuse ;  /* 0x00000000032172ca */ /* 0x040fe200000e0000 */
[----:B------:R-:W-:Y:S01]  /*8a30*/  UIADD3 UR34, UR7, 0x80, URZ ;  /* 0x0000008007227890 */ /* 0x000fe2000fffe03f */
[C---:B------:R-:W-:Y:S01]  /*8a40*/  R2UR UR40, R2.reuse ;  /* 0x00000000022872ca */ /* 0x040fe200000e0000 */
[----:B------:R-:W-:Y:S01]  /*8a50*/  UMOV UR30, UR7 ;  /* 0x00000007001e7c82 */ /* 0x000fe20008000000 */
[----:B------:R-:W-:Y:S01]  /*8a60*/  UMOV UR35, 0x80000020 ;  /* 0x8000002000237882 */ /* 0x000fe20000000000 */
[C---:B------:R-:W-:Y:S01]  /*8a70*/  R2UR UR41, R3.reuse ;  /* 0x00000000032972ca */ /* 0x040fe200000e0000 */
[----:B------:R-:W-:Y:S01]  /*8a80*/  UIADD3 UR42, UR7, 0x100, URZ ;  /* 0x00000100072a7890 */ /* 0x000fe2000fffe03f */
[C---:B------:R-:W-:Y:S01]  /*8a90*/  R2UR UR44, R2.reuse ;  /* 0x00000000022c72ca */ /* 0x040fe200000e0000 */
[----:B------:R-:W-:Y:S01]  /*8aa0*/  UMOV UR43, 0x80000020 ;  /* 0x80000020002b7882 */ /* 0x000fe20000000000 */
[C---:B------:R-:W-:Y:S01]  /*8ab0*/  R2UR UR45, R3.reuse ;  /* 0x00000000032d72ca */ /* 0x040fe200000e0000 */
[----:B------:R-:W-:Y:S01]  /*8ac0*/  UIADD3 UR46, UR7, 0x180, URZ ;  /* 0x00000180072e7890 */ /* 0x000fe2000fffe03f */
[----:B------:R-:W-:Y:S01]  /*8ad0*/  R2UR UR48, R2 ;  /* 0x00000000023072ca */ /* 0x000fe200000e0000 */
[----:B------:R-:W-:Y:S01]  /*8ae0*/  UMOV UR47, 0x80000020 ;  /* 0x80000020002f7882 */ /* 0x000fe20000000000 */
[----:B------:R-:W-:Y:S01]  /*8af0*/  R2UR UR49, R3 ;  /* 0x00000000033172ca */ /* 0x000fe200000e0000 */
        /* <DEDUP_REMOVED lines=167> */
[----:B--2---:R-:W-:Y:S05]  /*9570*/  @P2 BRA `(.L_x_2262) ;  /* 0x00000000002c2947 */ /* 0x004fea0003800000 */
[----:B------:R-:W-:Y:S05]  /*9580*/  @!P0 BRA `(.L_x_2263) ;  /* 0x0000000000048947 */ /* 0x000fea0003800000 */
[----:B------:R-:W-:Y:S01]  /*9590*/  BPT.TRAP 0x1 ;  /* 0x000000040000795c */ /* 0x000fe20000300000 */
.L_x_2263:
[----:B------:R-:W-:Y:S01]  /*95a0*/  ULEA UR7, UR6, UR39, 0x3 ;  /* 0x0000002706077291 */ /* 0x000fe2000f8e183f */
[----:B01----:R-:W-:-:S05]  /*95b0*/  IMAD.U32 R7, RZ, RZ, UR52 ;  /* 0x00000034ff077e24 */ /* 0x003fca000f8e00ff */
[----:B------:R-:W-:-:S04]  /*95c0*/  SHF.L.U32 R7, R7, 0x1f, RZ ;  /* 0x0000001f07077819 */ /* 0x000fc800000006ff */
[----:B------:R0:W1:Y:S01]  /*95d0*/  SYNCS.PHASECHK.TRANS64.TRYWAIT P1, [UR7+0x29850], R7 ;  /* 0x02985007ff0075a7 */ /* 0x0000620008020147 */
[----:B------:R-:W-:Y:S05]  /*95e0*/  @!P0 BRA `(.L_x_2264) ;  /* 0x0000000000048947 */ /* 0x000fea0003800000 */
[----:B------:R-:W-:Y:S01]  /*95f0*/  BPT.TRAP 0x1 ;  /* 0x000000040000795c */ /* 0x000fe20000300000 */
.L_x_2264:
[----:B-1----:R-:W-:Y:S05]  /*9600*/  @P1 BRA `(.L_x_2262) ;  /* 0x0000000000081947 */ /* 0x002fea0003800000 */
[----:B------:R-:W1:Y:S02]  /*9610*/  SYNCS.PHASECHK.TRANS64.TRYWAIT P1, [UR7+0x29850], R7 ;  /* 0x02985007ff0075a7 */ /* 0x000e640008020147 */
[----:B-1----:R-:W-:Y:S05]  /*9620*/  @!P1 BRA `(.L_x_2265) ;  /* 0x0000009c00509947 */ /* 0x002fea0003800000 */
.L_x_2262:
        /* <DEDUP_REMOVED lines=33> */
.L_x_2266:
[----:B-1----:R-:W-:Y:S01]  /*9840*/  FMNMX.FTZ R8, R152, R6, !PT ;  /* 0x0000000698087209 */ /* 0x002fe20007810000 */
        /* <DEDUP_REMOVED lines=97> */
[----:B------:R-:W-:Y:S02]  /*9e60*/  IMAD.U32 R153, RZ, RZ, UR38 ;  /* 0x00000026ff997e24 */ /* 0x000fe4000f8e00ff */
[----:B------:R-:W-:Y:S01]  /*9e70*/  FMUL.FTZ R14, R6, UR38 ;  /* 0x00000026060e7c20 */ /* 0x000fe20008410000 */
[----:B------:R-:W-:-:S01]  /*9e80*/  FFMA.FTZ R141, R145, UR38, -R168 ;  /* 0x00000026918d7c23 */ /* 0x000fc200080108a8 */
[----:B------:R-:W-:Y:S01]  /*9e90*/  FADD.FTZ R6, -R8, R9 ;  /* 0x0000000908067221 */ /* 0x000fe20000010100 */
[----:B------:R-:W-:-:S01]  /*9ea0*/  FFMA.FTZ R145, R149, UR38, -R168 ;  /* 0x0000002695917c23 */ /* 0x000fc200080108a8 */
[----:B------:R-:W-:Y:S01]  /*9eb0*/  FFMA.FTZ R149, R101, UR38, -R168 ;  /* 0x0000002665957c23 */ /* 0x000fe200080108a8 */
[----:B------:R-:W-:-:S01]  /*9ec0*/  FFMA.FTZ R101, R8, R153, -8 ;  /* 0xc100000008657423 */ /* 0x000fc20000010099 */
[----:B------:R-:W-:Y:S01]  /*9ed0*/  FMUL.FTZ R9, R6, UR38 ;  /* 0x0000002606097c20 */ /* 0x000fe20008410000 */
[----:B------:R-:W-:-:S01]  /*9ee0*/  FFMA.FTZ R6, R152, UR38, -R168 ;  /* 0x0000002698067c23 */ /* 0x000fc200080108a8 */
[----:B------:R-:W-:Y:S01]  /*9ef0*/  FFMA.FTZ R20, R140, UR38, -R168 ;  /* 0x000000268c147c23 */ /* 0x000fe200080108a8 */
[----:B------:R-:W-:-:S01]  /*9f00*/  FFMA.FTZ R140, R154, UR38, -R101 ;  /* 0x000000269a8c7c23 */ /* 0x000fc20008010865 */
[----:B------:R-:W-:Y:S01]  /*9f10*/  FFMA.FTZ R153, R155, UR38, -R101 ;  /* 0x000000269b997c23 */ /* 0x000fe20008010865 */
[----:B------:R0:W-:Y:S01]  /*9f20*/  MUFU.EX2 R11, R14 ;  /* 0x0000000e000b7308 */ /* 0x0001e20000000800 */
[----:B------:R-:W-:-:S01]  /*9f30*/  FFMA.FTZ R10, R156, UR38, -R168 ;  /* 0x000000269c0a7c23 */ /* 0x000fc200080108a8 */
[----:B------:R-:W-:Y:S01]  /*9f40*/  FFMA.FTZ R22, R144, UR38, -R168 ;  /* 0x0000002690167c23 */ /* 0x000fe200080108a8 */
[----:B------:R-:W-:-:S01]  /*9f50*/  FFMA.FTZ R144, R158, UR38, -R101 ;  /* 0x000000269e907c23 */ /* 0x000fc20008010865 */
[----:B------:R-:W-:Y:S01]  /*9f60*/  FFMA.FTZ R15, R157, UR38, -R168 ;  /* 0x000000269d0f7c23 */ /* 0x000fe200080108a8 */
[----:B------:R-:W-:-:S01]  /*9f70*/  FFMA.FTZ R155, R159, UR38, -R101 ;  /* 0x000000269f9b7c23 */ /* 0x000fc20008010865 */
[--C-:B------:R-:W-:Y:S01]  /*9f80*/  FFMA.FTZ R18, R136, UR38, -R168.reuse ;  /* 0x0000002688127c23 */ /* 0x100fe200080108a8 */
[----:B------:R-:W-:-:S01]  /*9f90*/  FFMA.FTZ R12, R160, UR38, -R168 ;  /* 0x00000026a00c7c23 */ /* 0x000fc200080108a8 */
[----:B------:R-:W1:Y:S01]  /*9fa0*/  MUFU.EX2 R6, R6 ;  /* 0x0000000600067308 */ /* 0x000e620000000800 */
[----:B------:R-:W-:-:S01]  /*9fb0*/  FFMA.FTZ R136, R148, UR38, -R168 ;  /* 0x0000002694887c23 */ /* 0x000fc200080108a8 */
[----:B------:R-:W-:Y:S01]  /*9fc0*/  FFMA.FTZ R148, R162, UR38, -R101 ;  /* 0x00000026a2947c23 */ /* 0x000fe20008010865 */
[----:B------:R-:W-:-:S01]  /*9fd0*/  FFMA.FTZ R19, R161, UR38, -R168 ;  /* 0x00000026a1137c23 */ /* 0x000fc200080108a8 */
[----:B------:R-:W-:Y:S01]  /*9fe0*/  FFMA.FTZ R157, R163, UR38, -R101 ;  /* 0x00000026a39d7c23 */ /* 0x000fe20008010865 */
[----:B0-----:R-:W-:-:S01]  /*9ff0*/  FFMA.FTZ R14, R164, UR38, -R168 ;  /* 0x00000026a40e7c23 */ /* 0x001fc200080108a8 */
        /* <DEDUP_REMOVED lines=11> */
[----:B-1----:R-:W-:-:S01]  /*a0b0*/  FFMA.FTZ R4, R11, R4, R6 ;  /* 0x000000040b047223 */ /* 0x002fc20000010006 */
[--C-:B------:R-:W-:Y:S01]  /*a0c0*/  FFMA.FTZ R150, R150, UR38, -R101.reuse ;  /* 0x0000002696967c23 */ /* 0x100fe20008010865 */
        /* <DEDUP_REMOVED lines=13> */
[----:B------:R-:W3:Y:S01]  /*a1a0*/  MUFU.EX2 R153, R153 ;  /* 0x0000009900997308 */ /* 0x000ee20000000800 */
[----:B0-----:R-:W-:-:S01]  /*a1b0*/  FFMA.FTZ R0, R9, R0, R140 ;  /* 0x0000000009007223 */ /* 0x001fc2000001008c */
[----:B------:R-:W-:Y:S01]  /*a1c0*/  FFMA.FTZ R131, R131, UR38, -R101 ;  /* 0x0000002683837c23 */ /* 0x000fe20008010865 */
[----:B------:R-:W-:-:S01]  /*a1d0*/  FFMA.FTZ R132, R132, UR38, -R168 ;  /* 0x0000002684847c23 */ /* 0x000fc200080108a8 */
[----:B------:R-:W-:Y:S01]  /*a1e0*/  FFMA.FTZ R134, R134, UR38, -R101 ;  /* 0x0000002686867c23 */ /* 0x000fe20008010865 */
[----:B------:R-:W-:-:S01]  /*a1f0*/  FFMA.FTZ R133, R133, UR38, -R168 ;  /* 0x0000002685857c23 */ /* 0x000fc200080108a8 */
[----:B------:R-:W-:Y:S01]  /*a200*/  FFMA.FTZ R135, R135, UR38, -R101 ;  /* 0x0000002687877c23 */ /* 0x000fe20008010865 */
[----:B------:R-:W-:-:S01]  /*a210*/  FFMA.FTZ R104, R104, UR38, -R168 ;  /* 0x0000002668687c23 */ /* 0x000fc200080108a8 */
[----:B------:R-:W0:Y:S01]  /*a220*/  MUFU.EX2 R10, R10 ;  /* 0x0000000a000a7308 */ /* 0x000e220000000800 */
[----:B-1----:R-:W-:-:S01]  /*a230*/  FADD.FTZ R161, R13, R4 ;  /* 0x000000040da17221 */ /* 0x002fc20000010000 */
        /* <DEDUP_REMOVED lines=8> */
[----:B------:R-:W-:Y:S01]  /*a2c0*/  FFMA.FTZ R111, R111, UR38, -R101 ;  /* 0x000000266f6f7c23 */ /* 0x000fe20008010865 */
[----:B------:R-:W-:-:S01]  /*a2d0*/  FFMA.FTZ R112, R112, UR38, -R168 ;  /* 0x0000002670707c23 */ /* 0x000fc200080108a8 */
[----:B------:R-:W-:Y:S01]  /*a2e0*/  FFMA.FTZ R114, R114, UR38, -R101 ;  /* 0x0000002672727c23 */ /* 0x000fe20008010865 */
[----:B------:R-:W-:-:S01]  /*a2f0*/  FFMA.FTZ R113, R113, UR38, -R168 ;  /* 0x0000002671717c23 */ /* 0x000fc200080108a8 */
[----:B------:R-:W-:Y:S01]  /*a300*/  FFMA.FTZ R115, R115, UR38, -R101 ;  /* 0x0000002673737c23 */ /* 0x000fe20008010865 */
[----:B------:R-:W-:-:S01]  /*a310*/  FFMA.FTZ R116, R116, UR38, -R168 ;  /* 0x0000002674747c23 */ /* 0x000fc200080108a8 */
[----:B------:R-:W3:Y:S01]  /*a320*/  MUFU.EX2 R15, R15 ;  /* 0x0000000f000f7308 */ /* 0x000ee20000000800 */
        /* <DEDUP_REMOVED lines=21> */
[--C-:B------:R-:W-:Y:S01]  /*a480*/  FFMA.FTZ R102, R102, UR38, -R101.reuse ;  /* 0x0000002666667c23 */ /* 0x100fe20008010865 */
[----:B------:R-:W-:-:S01]  /*a490*/  FFMA.FTZ R101, R103, UR38, -R101 ;  /* 0x0000002667657c23 */ /* 0x000fc20008010865 */
[----:B------:R-:W3:Y:S01]  /*a4a0*/  MUFU.EX2 R148, R148 ;  /* 0x0000009400947308 */ /* 0x000ee20000000800 */
[----:B0-----:R-:W-:-:S07]  /*a4b0*/  FADD.FTZ R163, R155, R4 ;  /* 0x000000049ba37221 */ /* 0x001fce0000010000 */
[----:B------:R-:W0:Y:S01]  /*a4c0*/  MUFU.EX2 R19, R19 ;  /* 0x0000001300137308 */ /* 0x000e220000000800 */
[----:B-1----:R-:W-:-:S07]  /*a4d0*/  FADD.FTZ R0, R12, R161 ;  /* 0x000000a10c007221 */ /* 0x002fce0000010000 */
[----:B------:R-:W1:Y:S01]  /*a4e0*/  MUFU.EX2 R157, R157 ;  /* 0x0000009d009d7308 */ /* 0x000e620000000800 */
[----:B---3--:R-:W-:-:S07]  /*a4f0*/  FADD.FTZ R4, R148, R163 ;  /* 0x000000a394047221 */ /* 0x008fce0000010000 */
        /* <DEDUP_REMOVED lines=100> */
[----:B------:R-:W-:Y:S01]  /*ab40*/  MUFU.EX2 R117, R117 ;  /* 0x0000007500757308 */ /* 0x000fe20000000800 */
[----:B---3--:R-:W-:-:S07]  /*ab50*/  FADD.FTZ R0, R116, R161 ;  /* 0x000000a174007221 */ /* 0x008fce0000010000 */
        /* <DEDUP_REMOVED lines=11> */
[----:B------:R-:W-:Y:S08]  /*ac10*/  MUFU.EX2 R93, R93 ;  /* 0x0000005d005d7308 */ /* 0x000ff00000000800 */
[----:B------:R1:W3:Y:S01]  /*ac20*/  MUFU.EX2 R154, R95 ;  /* 0x0000005f009a7308 */ /* 0x0002e20000000800 */
[----:B0-----:R-:W-:-:S07]  /*ac30*/  FADD.FTZ R4, R165, R4 ;  /* 0x00000004a5047221 */ /* 0x001fce0000010000 */
[----:B------:R-:W0:Y:S01]  /*ac40*/  MUFU.EX2 R96, R96 ;  /* 0x0000006000607308 */ /* 0x000e220000000800 */
[----:B-1----:R-:W-:-:S04]  /*ac50*/  FADD.FTZ R95, R117, R0 ;  /* 0x00000000755f7221 */ /* 0x002fc80000010000 */
[----:B------:R-:W-:-:S03]  /*ac60*/  FADD.FTZ R0, R88, R95 ;  /* 0x0000005f58007221 */ /* 0x000fc60000010000 */
[----:B------:R-:W1:Y:S01]  /*ac70*/  MUFU.EX2 R98, R98 ;  /* 0x0000006200627308 */ /* 0x000e620000000800 */
[----:B------:R-:W-:-:S01]  /*ac80*/  FADD.FTZ R95, R89, R0 ;  /* 0x00000000595f7221 */ /* 0x000fc20000010000 */
[----:B---3--:R-:W-:-:S03]  /*ac90*/  FADD.FTZ R4, R154, R4 ;  /* 0x000000049a047221 */ /* 0x008fc60000010000 */
[----:B------:R-:W-:-:S03]  /*aca0*/  FADD.FTZ R0, R92, R95 ;  /* 0x0000005f5c007221 */ /* 0x000fc60000010000 */
[----:B------:R-:W3:Y:S01]  /*acb0*/  MUFU.EX2 R97, R97 ;  /* 0x0000006100617308 */ /* 0x000ee20000000800 */
[----:B------:R-:W-:-:S04]  /*acc0*/  FADD.FTZ R95, R93, R0 ;  /* 0x000000005d5f7221 */ /* 0x000fc80000010000 */
[----:B0-----:R-:W-:-:S03]  /*acd0*/  FADD.FTZ R0, R96, R95 ;  /* 0x0000005f60007221 */ /* 0x001fc60000010000 */
        /* <DEDUP_REMOVED lines=10> */
[----:B0-----:R-:W-:-:S03]  /*ad80*/  FADD.FTZ R4, R149, R0 ;  /* 0x0000000095047221 */ /* 0x001fc60000010000 */
[----:B-1----:R-:W-:Y:S01]  /*ad90*/  FADD.FTZ R0, R101, R94 ;  /* 0x0000005e65007221 */ /* 0x002fe20000010000 */
[----:B------:R-:W-:Y:S06]  /*ada0*/  @!P0 BRA `(.L_x_2267) ;  /* 0x0000000000048947 */ /* 0x000fec0003800000 */
[----:B------:R-:W-:Y:S01]  /*adb0*/  BPT.TRAP 0x1 ;  /* 0x000000040000795c */ /* 0x000fe20000300000 */
.L_x_2267:
        /* <DEDUP_REMOVED lines=116> */
.L_x_2257:
[----:B------:R-:W-:Y:S06]  /*b500*/  BAR.ARV 0x8, 0x180 ;  /* 0x0206000000007b1d */ /* 0x000fec0000002000 */
[----:B------:R-:W-:Y:S05]  /*b510*/  @!P0 BRA `(.L_x_2269) ;  /* 0x0000000000048947 */ /* 0x000fea0003800000 */
[----:B------:R-:W-:Y:S01]  /*b520*/  BPT.TRAP 0x1 ;  /* 0x000000040000795c */ /* 0x000fe20000300000 */
.L_x_2269:
[----:B------:R-:W-:Y:S01]  /*b530*/  ULEA UR9, UR4, UR39, 0x3 ;  /* 0x0000002704097291 */ /* 0x000fe2000f8e183f */
[----:B------:R-:W-:-:S05]  /*b540*/  IMAD.U32 R2, RZ, RZ, UR5 ;  /* 0x00000005ff027e24 */ /* 0x000fca000f8e00ff */
[----:B------:R-:W-:-:S04]  /*b550*/  SHF.L.U32 R2, R2, 0x1f, RZ ;  /* 0x0000001f02027819 */ /* 0x000fc800000006ff */
[----:B------:R0:W1:Y:S01]  /*b560*/  SYNCS.PHASECHK.TRANS64.TRYWAIT P1, [UR9+0x29850], R2 ;  /* 0x02985002ff0075a7 */ /* 0x0000620008020149 */
[----:B------:R-:W-:Y:S05]  /*b570*/  @!P0 BRA `(.L_x_2270) ;  /* 0x0000000000048947 */ /* 0x000fea0003800000 */
[----:B------:R-:W-:Y:S01]  /*b580*/  BPT.TRAP 0x1 ;  /* 0x000000040000795c */ /* 0x000fe20000300000 */
.L_x_2270:
[----:B-1----:R-:W-:Y:S05]  /*b590*/  @P1 BRA `(.L_x_2271) ;  /* 0x0000000000081947 */ /* 0x002fea0003800000 */
[----:B------:R-:W1:Y:S02]  /*b5a0*/  SYNCS.PHASECHK.TRANS64.TRYWAIT P1, [UR9+0x29850], R2 ;  /* 0x02985002ff0075a7 */ /* 0x000e640008020149 */
[----:B-1----:R-:W-:Y:S05]  /*b5b0*/  @!P1 BRA `(.L_x_2272) ;  /* 0x0000007c00849947 */ /* 0x002fea0003800000 */
.L_x_2271:
[----:B------:R-:W-:Y:S01]  /*b5c0*/  UIADD3 UR39, UR39, 0x400, URZ ;  /* 0x0000040027277890 */ /* 0x000fe2000fffe03f */
[----:B------:R-:W-:Y:S01]  /*b5d0*/  WARPGROUP.ARRIVE ;  /* 0x00000000000079c5 */ /* 0x000fe20000000000 */
[----:B------:R-:W-:-:S05]  /*b5e0*/  UMOV UR7, 0xc0000010 ;  /* 0xc000001000077882 */ /* 0x000fca0000000000 */
[----:B------:R-:W3:Y:S01]  /*b5f0*/  S2UR UR5, SR_CTAID.Z ;  /* 0x00000000000579c3 */ /* 0x000ee20000002700 */
[----:B------:R-:W-:Y:S01]  /*b600*/  USHF.R.U32.HI UR39, URZ, 0x4, UR39 ;  /* 0x000000043f277899 */ /* 0x000fe20008011627 */
[----:B------:R-:W-:Y:S01]  /*b610*/  IMAD.MOV.U32 R5, RZ, RZ, 0x3f800000 ;  /* 0x3f800000ff057424 */ /* 0x000fe200078e00ff */
[----:B------:R-:W-:Y:S02]  /*b620*/  ULDC.64 UR10, c[0x0][0x9a0] ;  /* 0x00026800000a7ab9 */ /* 0x000fe40000000a00 */
[----:B------:R-:W-:Y:S02]  /*b630*/  ULOP3.LUT UR39, UR39, 0x3fff, URZ, 0xc0, !UPT ;  /* 0x00003fff27277892 */ /* 0x000fe4000f8ec03f */
[----:B------:R-:W-:Y:S01]  /*b640*/  UISETP.NE.U32.AND UP0, UPT, UR10, URZ, UPT ;  /* 0x0000003f0a00728c */ /* 0x000fe2000bf05070 */
[----:B------:R-:W4:Y:S01]  /*b650*/  S2UR UR14, SR_CTAID.Z ;  /* 0x00000000000e79c3 */ /* 0x000f220000002700 */
[----:B------:R-:W-:Y:S02]  /*b660*/  ULOP3.LUT UR8, UR39, 0x10000, URZ, 0xfc, !UPT ;  /* 0x0001000027087892 */ /* 0x000fe4000f8efc3f */
[----:B------:R-:W-:-:S02]  /*b670*/  UISETP.NE.AND.EX UP0, UPT, UR11, URZ, UPT, UP0 ;  /* 0x0000003f0b00728c */ /* 0x000fc4000bf05300 */
[----:B------:R-:W-:-:S04]  /*b680*/  UIMAD UR8, UR4, 0x500, UR8 ;  /* 0x00000500040878a4 */ /* 0x000fc8000f8e0208 */
[----:B------:R-:W-:Y:S01]  /*b690*/  UIADD3 UR4, UR8, 0x100, URZ ;  /* 0x0000010008047890 */ /* 0x000fe2000fffe03f */
[----:B------:R-:W-:Y:S02]  /*b6a0*/  PLOP3.LUT P1, PT, PT, PT, UP0, 0x80, 0x0 ;  /* 0x000000000000781c */ /* 0x000fe40003f2f008 */
[----:B------:R-:W-:-:S06]  /*b6b0*/  UMOV UR6, UR8 ;  /* 0x0000000800067c82 */ /* 0x000fcc0008000000 */
[----:B---3--:R-:W-:Y:S01]  /*b6c0*/  QGMMA.64x128x32.F32.E4M3.E4M3 R24, R184, gdesc[UR4], R24, gsb0 ;  /* 0x01e00004b8187df3 */ /* 0x008fe20008000818 */
[----:B------:R-:W-:Y:S01]  /*b6d0*/  UMOV UR7, 0xc0000010 ;  /* 0xc000001000077882 */ /* 0x000fe20000000000 */
[----:B------:R-:W-:Y:S01]  /*b6e0*/  UMOV UR6, UR4 ;  /* 0x0000000400067c82 */ /* 0x000fe20008000000 */
[----:B------:R-:W-:Y:S01]  /*b6f0*/  USHF.R.S32.HI UR5, URZ, 0x1f, UR5 ;  /* 0x0000001f3f057899 */ /* 0x000fe20008011405 */
[----:B------:R-:W-:Y:S01]  /*b700*/  @UP0 ULDC.64 UR12, c[0x0][0x9c8] ;  /* 0x00027200000c0ab9 */ /* 0x000fe20000000a00 */
[----:B------:R-:W-:Y:S02]  /*b710*/  WARPGROUP.DEPBAR.LE gsb0, 0x0 ;  /* 0x00008000000079c5 */ /* 0x000fe40000010000 */
[----:B------:R-:W-:-:S06]  /*b720*/  WARPGROUP.ARRIVE ;  /* 0x00000000000079c5 */ /* 0x000fcc0000000000 */
[----:B------:R-:W-:Y:S01]  /*b730*/  QGMMA.64x128x32.F32.E4M3.E4M3 R24, R180, gdesc[UR4], R24, gsb0 ;  /* 0x01e00004b4187df3 */ /* 0x000fe20008000818 */
[----:B------:R-:W-:Y:S02]  /*b740*/  @UP0 UIMAD UR6, UR5, UR12, URZ ;  /* 0x0000000c050602a4 */ /* 0x000fe4000f8e023f */
[----:B----4-:R-:W-:Y:S02]  /*b750*/  @UP0 UIMAD.WIDE.U32 UR4, UR14, UR12, URZ ;  /* 0x0000000c0e0402a5 */ /* 0x010fe4000f8e003f */
[----:B------:R-:W-:Y:S02]  /*b760*/  @UP0 UIMAD UR6, UR14, UR13, UR6 ;  /* 0x0000000d0e0602a4 */ /* 0x000fe4000f8e0206 */
[----:B------:R-:W-:Y:S01]  /*b770*/  @UP0 USHF.R.S32.HI UR7, URZ, 0x1f, UR59 ;  /* 0x0000001f3f070899 */ /* 0x000fe2000801143b */
[----:B------:R-:W-:Y:S01]  /*b780*/  @UP0 ULDC.64 UR12, c[0x0][0x9d0] ;  /* 0x00027400000c0ab9 */ /* 0x000fe20000000a00 */
[----:B------:R-:W-:Y:S02]  /*b790*/  @UP0 UIADD3 UR5, UR5, UR6, URZ ;  /* 0x0000000605050290 */ /* 0x000fe4000fffe03f */
[----:B------:R-:W-:-:S02]  /*b7a0*/  @UP0 UIMAD UR6, UR7, UR12, URZ ;  /* 0x0000000c070602a4 */ /* 0x000fc4000f8e023f */
[----:B------:R-:W-:Y:S02]  /*b7b0*/  @UP0 UIMAD.WIDE.U32 UR4, UR59, UR12, UR4 ;  /* 0x0000000c3b0402a5 */ /* 0x000fe4000f8e0004 */
[----:B------:R-:W-:-:S04]  /*b7c0*/  @UP0 UIMAD UR6, UR59, UR13, UR6 ;  /* 0x0000000d3b0602a4 */ /* 0x000fc8000f8e0206 */
[----:B------:R-:W-:Y:S02]  /*b7d0*/  @UP0 UIADD3 UR5, UR5, UR6, URZ ;  /* 0x0000000605050290 */ /* 0x000fe4000fffe03f */
[----:B------:R-:W-:-:S04]  /*b7e0*/  @UP0 ULEA UR6, UP1, UR4, UR10, 0x2 ;  /* 0x0000000a04060291 */ /* 0x000fc8000f82103f */
[----:B------:R-:W-:Y:S02]  /*b7f0*/  @UP0 ULEA.HI.X UR7, UR4, UR11, UR5, 0x2, UP1 ;  /* 0x0000000b04070291 */ /* 0x000fe400088f1405 */
[----:B------:R-:W-:Y:S01]  /*b800*/  UIADD3 UR4, UR8, 0x200, URZ ;  /* 0x0000020008047890 */ /* 0x000fe2000fffe03f */
[----:B01----:R-:W-:-:S03]  /*b810*/  IMAD.U32 R2, RZ, RZ, UR6 ;  /* 0x00000006ff027e24 */ /* 0x003fc6000f8e00ff */
[----:B------:R-:W-:Y:S01]  /*b820*/  IMAD.U32 R3, RZ, RZ, UR7 ;  /* 0x00000007ff037e24 */ /* 0x000fe2000f8e00ff */
[----:B------:R-:W-:Y:S02]  /*b830*/  UMOV UR7, 0xc0000010 ;  /* 0xc000001000077882 */ /* 0x000fe40000000000 */
[----:B------:R-:W-:Y:S02]  /*b840*/  UMOV UR6, UR4 ;  /* 0x0000000400067c82 */ /* 0x000fe40008000000 */
[----:B------:R0:W3:Y:S01]  /*b850*/  @P1 LDG.E R5, desc[UR36][R2.64] ;  /* 0x0000002402051981 */ /* 0x0000e2000c1e1900 */
        /* <DEDUP_REMOVED lines=8> */
[----:B------:R-:W4:Y:S01]  /*b8e0*/  SHFL.BFLY PT, R11, R0, 0x2, 0x1f ;  /* 0x0c401f00000b7f89 */ /* 0x000f2200000e0000 */
[----:B------:R-:W-:Y:S02]  /*b8f0*/  WARPGROUP.DEPBAR.LE gsb0, 0x0 ;  /* 0x00008000000079c5 */ /* 0x000fe40000010000 */
[----:B------:R-:W-:-:S06]  /*b900*/  WARPGROUP.ARRIVE ;  /* 0x00000000000079c5 */ /* 0x000fcc0000000000 */
[----:B------:R-:W-:Y:S01]  /*b910*/  QGMMA.64x128x32.F32.E4M3.E4M3 R24, R172, gdesc[UR4], R24, gsb0 ;  /* 0x01e00004ac187df3 */ /* 0x000fe20008000818 */
[----:B------:R-:W-:Y:S01]  /*b920*/  UMOV UR6, UR8 ;  /* 0x0000000800067c82 */ /* 0x000fe20008000000 */
[----:B------:R-:W-:Y:S01]  /*b930*/  UMOV UR7, 0xc0000010 ;  /* 0xc000001000077882 */ /* 0x000fe20000000000 */
[----:B-1----:R-:W-:Y:S01]  /*b940*/  FADD.FTZ R9, R9, R4 ;  /* 0x0000000409097221 */ /* 0x002fe20000010000 */
[----:B----4-:R-:W-:-:S04]  /*b950*/  FADD.FTZ R11, R11, R0 ;  /* 0x000000000b0b7221 */ /* 0x010fc80000010000 */
        /* <DEDUP_REMOVED lines=18> */
[----:B------:R-:W4:Y:S01]  /*ba80*/  @P1 MUFU.RCP R10, R13 ;  /* 0x0000000d000a1308 */ /* 0x000f220000001000 */
        /* <DEDUP_REMOVED lines=10> */
[-C--:B---3--:R-:W-:Y:S01]  /*bb30*/  FMUL.FTZ R4, R4, R5.reuse ;  /* 0x0000000504047220 */ /* 0x088fe20000410000 */
[----:B----4-:R-:W-:Y:S01]  /*bb40*/  FMUL.FTZ R10, R10, R5 ;  /* 0x000000050a0a7220 */ /* 0x010fe20000410000 */
[----:B------:R-:W-:-:S02]  /*bb50*/  WARPGROUP.DEPBAR.LE gsb0, 0x0 ;  /* 0x00008000000079c5 */ /* 0x000fc40000010000 */
[----:B------:R-:W-:Y:S05]  /*bb60*/  @!P0 BRA `(.L_x_2273) ;  /* 0x0000000000048947 */ /* 0x000fea0003800000 */
[----:B------:R-:W-:Y:S01]  /*bb70*/  BPT.TRAP 0x1 ;  /* 0x000000040000795c */ /* 0x000fe20000300000 */
.L_x_2273:
        /* <DEDUP_REMOVED lines=68> */
.L_x_2237:
[----:B------:R-:W-:Y:S05]  /*bfc0*/  @P0 BRA `(.L_x_2274) ;  /* 0x0000002000780947 */ /* 0x000fea0003800000 */
[----:B------:R-:W0:Y:S01]  /*bfd0*/  S2R R7, SR_TID.X ;  /* 0x0000000000077919 */ /* 0x000e220000002100 */
[----:B------:R-:W-:Y:S01]  /*bfe0*/  ULDC.64 UR4, c[0x4][0x40] ;  /* 0x0100100000047ab9 */ /* 0x000fe20000000a00 */
        /* <DEDUP_REMOVED lines=8> */
[----:B------:R0:W3:Y:S01]  /*c070*/  LDG.E.CONSTANT R5, desc[UR36][R4.64] ;  /* 0x0000002404057981 */ /* 0x0000e2000c1e9900 */
[C---:B------:R-:W-:Y:S01]  /*c080*/  LOP3.LUT P0, R3, R7.reuse, 0x3, RZ, 0xc0, !PT ;  /* 0x0000000307037812 */ /* 0x040fe2000780c0ff */
[----:B------:R-:W-:Y:S01]  /*c090*/  VIADD R7, R7, 0xffffff80 ;  /* 0xffffff8007077836 */ /* 0x000fe20000000000 */
[----:B------:R-:W1:Y:S01]  /*c0a0*/  S2UR UR12, SR_CTAID.Z ;  /* 0x00000000000c79c3 */ /* 0x000e620000002700 */
[----:B------:R-:W-:Y:S01]  /*c0b0*/  UIMAD.WIDE.U32 UR4, UR59, UR8, URZ ;  /* 0x000000083b0472a5 */ /* 0x000fe2000f8e003f */
[----:B------:R-:W-:Y:S01]  /*c0c0*/  ISETP.EQ.OR P0, PT, R3, 0x3, !P0 ;  /* 0x000000030300780c */ /* 0x000fe20004702670 */
[----:B------:R-:W-:Y:S01]  /*c0d0*/  UIMAD UR6, UR7, UR8, URZ ;  /* 0x00000008070672a4 */ /* 0x000fe2000f8e023f */
[----:B------:R-:W-:Y:S01]  /*c0e0*/  BSSY B0, `(.L_x_2275) ;  /* 0x0000192000007945 */ /* 0x000fe20003800000 */
[----:B------:R-:W-:Y:S01]  /*c0f0*/  UIMAD UR8, UR7, UR10, URZ ;  /* 0x0000000a070872a4 */ /* 0x000fe2000f8e023f */
[----:B------:R-:W-:Y:S01]  /*c100*/  SEL R6, R24, R25, P0 ;  /* 0x0000001918067207 */ /* 0x000fe20000000000 */
[----:B------:R-:W-:Y:S01]  /*c110*/  UIMAD UR9, UR59, UR9, UR6 ;  /* 0x000000093b0972a4 */ /* 0x000fe2000f8e0206 */
[----:B0-----:R-:W-:Y:S01]  /*c120*/  SHF.R.S32.HI R4, RZ, 0x1f, R7 ;  /* 0x0000001fff047819 */ /* 0x001fe20000011407 */
[----:B------:R-:W-:Y:S01]  /*c130*/  UIMAD.WIDE.U32 UR6, UR59, UR10, URZ ;  /* 0x0000000a3b0672a5 */ /* 0x000fe2000f8e003f */
[----:B------:R-:W-:Y:S01]  /*c140*/  SEL R9, R25, R24, P0 ;  /* 0x0000001819097207 */ /* 0x000fe20000000000 */
[----:B------:R-:W-:Y:S01]  /*c150*/  UIADD3 UR9, UR5, UR9, URZ ;  /* 0x0000000905097290 */ /* 0x000fe2000fffe03f */
[----:B------:R-:W-:Y:S01]  /*c160*/  LEA.HI R3, R4, R7, RZ, 0x7 ;  /* 0x0000000704037211 */ /* 0x000fe200078f38ff */
[----:B------:R-:W-:Y:S01]  /*c170*/  UIMAD UR8, UR59, UR11, UR8 ;  /* 0x0000000b3b0872a4 */ /* 0x000fe2000f8e0208 */
[----:B------:R-:W-:-:S02]  /*c180*/  SEL R24, R48, R49, P0 ;  /* 0x0000003130187207 */ /* 0x000fc40000000000 */
[----:B------:R-:W-:Y:S01]  /*c190*/  SEL R21, R49, R48, P0 ;  /* 0x0000003031157207 */ /* 0x000fe20000000000 */
[----:B------:R-:W-:Y:S01]  /*c1a0*/  UIADD3 UR8, UR7, UR8, URZ ;  /* 0x0000000807087290 */ /* 0x000fe2000fffe03f */
[----:B------:R-:W-:Y:S02]  /*c1b0*/  SEL R20, R80, R81, P0 ;  /* 0x0000005150147207 */ /* 0x000fe40000000000 */
[----:B------:R-:W-:Y:S02]  /*c1c0*/  SEL R91, R81, R80, P0 ;  /* 0x00000050515b7207 */ /* 0x000fe40000000000 */
[----:B------:R-:W-:Y:S02]  /*c1d0*/  SEL R48, R26, R27, P0 ;  /* 0x0000001b1a307207 */ /* 0x000fe40000000000 */
[----:B------:R-:W-:Y:S01]  /*c1e0*/  SEL R81, R27, R26, P0 ;  /* 0x0000001a1b517207 */ /* 0x000fe20000000000 */
[----:B-1----:R-:W-:Y:S01]  /*c1f0*/  USHF.R.S32.HI UR13, URZ, 0x1f, UR12 ;  /* 0x0000001f3f0d7899 */ /* 0x002fe2000801140c */
[----:B------:R-:W-:Y:S01]  /*c200*/  LOP3.LUT R26, R3, 0xffffff80, RZ, 0xc0, !PT ;  /* 0xffffff80031a7812 */ /* 0x000fe200078ec0ff */
[----:B------:R-:W0:Y:S01]  /*c210*/  S2UR UR12, SR_CTAID.Z ;  /* 0x00000000000c79c3 */ /* 0x000e220000002700 */
        /* <DEDUP_REMOVED lines=9> */
[----:B------:R-:W-:Y:S01]  /*c2b0*/  SEL R47, R67, R66, P0 ;  /* 0x00000042432f7207 */ /* 0x000fe20000000000 */
[----:B------:R-:W-:Y:S01]  /*c2c0*/  IMAD.IADD R66, R7, 0x1, -R26 ;  /* 0x0000000107427824 */ /* 0x000fe200078e0a1a */
[----:B------:R-:W-:Y:S02]  /*c2d0*/  SEL R102, R36, R37, P0 ;  /* 0x0000002524667207 */ /* 0x000fe40000000000 */
[----:B------:R-:W-:Y:S02]  /*c2e0*/  SEL R109, R37, R36, P0 ;  /* 0x00000024256d7207 */ /* 0x000fe40000000000 */
[----:B------:R-:W-:-:S02]  /*c2f0*/  SHF.R.S32.HI R13, RZ, 0x1f, R66 ;  /* 0x0000001fff0d7819 */ /* 0x000fc40000011442 */
[----:B------:R-:W-:Y:S02]  /*c300*/  SEL R36, R74, R75, P0 ;  /* 0x0000004b4a247207 */ /* 0x000fe40000000000 */
[----:B------:R-:W-:Y:S02]  /*c310*/  SEL R41, R75, R74, P0 ;  /* 0x0000004a4b297207 */ /* 0x000fe40000000000 */
[----:B------:R-:W1:Y:S01]  /*c320*/  S2R R75, SR_CTAID.X ;  /* 0x00000000004b7919 */ /* 0x000e620000002500 */
[----:B------:R-:W-:Y:S02]  /*c330*/  LEA.HI R4, R4, R7, RZ, 0x2 ;  /* 0x0000000704047211 */ /* 0x000fe400078f10ff */
[----:B------:R-:W-:Y:S02]  /*c340*/  LEA.HI R19, R13, R66, RZ, 0x2 ;  /* 0x000000420d137211 */ /* 0x000fe400078f10ff */
[----:B------:R-:W-:Y:S02]  /*c350*/  SEL R12, R30, R31, P0 ;  /* 0x0000001f1e0c7207 */ /* 0x000fe40000000000 */
[----:B------:R-:W-:-:S02]  /*c360*/  SEL R89, R31, R30, P0 ;  /* 0x0000001e1f597207 */ /* 0x000fc40000000000 */
[----:B------:R-:W-:Y:S02]  /*c370*/  LOP3.LUT R30, R4, 0xfffffffc, RZ, 0xc0, !PT ;  /* 0xfffffffc041e7812 */ /* 0x000fe400078ec0ff */
[--C-:B------:R-:W-:Y:S02]  /*c380*/  SHF.R.S32.HI R4, RZ, 0x2, R19.reuse ;  /* 0x00000002ff047819 */ /* 0x100fe40000011413 */
[----:B------:R-:W-:Y:S01]  /*c390*/  SHF.R.S32.HI R25, RZ, 0x1f, R19 ;  /* 0x0000001fff197819 */ /* 0x000fe20000011413 */
[----:B------:R-:W-:Y:S01]  /*c3a0*/  IMAD.IADD R30, R7, 0x1, -R30 ;  /* 0x00000001071e7824 */ /* 0x000fe200078e0a1e */
[----:B------:R-:W-:Y:S02]  /*c3b0*/  SHF.R.S32.HI R26, RZ, 0x7, R3 ;  /* 0x00000007ff1a7819 */ /* 0x000fe40000011403 */
[----:B------:R-:W-:Y:S02]  /*c3c0*/  LEA.HI R25, R25, R4, RZ, 0x3 ;  /* 0x0000000419197211 */ /* 0x000fe400078f18ff */
[----:B------:R-:W-:-:S02]  /*c3d0*/  LEA.HI R3, R3, R26, RZ, 0x1 ;  /* 0x0000001a03037211 */ /* 0x000fc400078f08ff */
[----:B------:R-:W-:Y:S02]  /*c3e0*/  LOP3.LUT R25, R25, 0xfffffff8, RZ, 0xc0, !PT ;  /* 0xfffffff819197812 */ /* 0x000fe400078ec0ff */
[----:B------:R-:W-:Y:S02]  /*c3f0*/  LEA.HI R13, R13, R66, RZ, 0x5 ;  /* 0x000000420d0d7211 */ /* 0x000fe400078f28ff */
[----:B------:R-:W-:Y:S01]  /*c400*/  LOP3.LUT R3, R3, 0x3fffffe, RZ, 0xc0, !PT ;  /* 0x03fffffe03037812 */ /* 0x000fe200078ec0ff */
[----:B------:R-:W-:Y:S01]  /*c410*/  IMAD.IADD R4, R4, 0x1, -R25 ;  /* 0x0000000104047824 */ /* 0x000fe200078e0a19 */
[----:B------:R-:W-:Y:S02]  /*c420*/  SHF.R.S32.HI R13, RZ, 0x5, R13 ;  /* 0x00000005ff0d7819 */ /* 0x000fe4000001140d */
[----:B------:R-:W-:Y:S01]  /*c430*/  LEA.HI R7, R30, R30, RZ, 0x1 ;  /* 0x0000001e1e077211 */ /* 0x000fe200078f08ff */
[----:B------:R-:W-:Y:S01]  /*c440*/  IMAD.IADD R3, R26, 0x1, -R3 ;  /* 0x000000011a037824 */ /* 0x000fe200078e0a03 */
[----:B------:R-:W-:Y:S01]  /*c450*/  SEL R92, R68, R69, P0 ;  /* 0x00000045445c7207 */ /* 0x000fe20000000000 */
[----:B------:R-:W-:Y:S01]  /*c460*/  IMAD R4, R13, 0x10, R4 ;  /* 0x000000100d047824 */ /* 0x000fe200078e0204 */
[----:B------:R-:W-:-:S02]  /*c470*/  SEL R99, R69, R68, P0 ;  /* 0x0000004445637207 */ /* 0x000fc40000000000 */
[----:B------:R-:W-:Y:S01]  /*c480*/  SEL R68, R72, R73, P0 ;  /* 0x0000004948447207 */ /* 0x000fe20000000000 */
[----:B------:R-:W-:Y:S01]  /*c490*/  IMAD R3, R3, 0x40, R4 ;  /* 0x0000004003037824 */ /* 0x000fe200078e0204 */
[----:B------:R-:W-:Y:S02]  /*c4a0*/  SEL R69, R73, R72, P0 ;  /* 0x0000004849457207 */ /* 0x000fe40000000000 */
[----:B------:R-:W-:Y:S02]  /*c4b0*/  SEL R72, R84, R85, P0 ;  /* 0x0000005554487207 */ /* 0x000fe40000000000 */
[----:B------:R-:W-:Y:S02]  /*c4c0*/  SEL R93, R85, R84, P0 ;  /* 0x00000054555d7207 */ /* 0x000fe40000000000 */
[----:B------:R-:W-:Y:S02]  /*c4d0*/  LOP3.LUT R7, R7, 0x1ffffffe, RZ, 0xc0, !PT ;  /* 0x1ffffffe07077812 */ /* 0x000fe400078ec0ff */
[----:B------:R-:W-:-:S02]  /*c4e0*/  SEL R18, R38, R39, P0 ;  /* 0x0000002726127207 */ /* 0x000fc40000000000 */
[----:B------:R-:W-:Y:S01]  /*c4f0*/  SEL R85, R39, R38, P0 ;  /* 0x0000002627557207 */ /* 0x000fe20000000000 */
[----:B------:R-:W-:Y:S01]  /*c500*/  IMAD.IADD R30, R30, 0x1, -R7 ;  /* 0x000000011e1e7824 */ /* 0x000fe200078e0a07 */
[----:B--2---:R-:W-:Y:S02]  /*c510*/  SEL R16, R82, R83, P0 ;  /* 0x0000005352107207 */ /* 0x004fe40000000000 */
[----:B------:R-:W-:Y:S01]  /*c520*/  SEL R39, R83, R82, P0 ;  /* 0x0000005253277207 */ /* 0x000fe20000000000 */
[----:B------:R-:W-:Y:S01]  /*c530*/  IMAD R4, R30, 0x8, R3 ;  /* 0x000000081e047824 */ /* 0x000fe200078e0203 */
[----:B------:R-:W2:Y:S01]  /*c540*/  LDC R82, c[0x0][0xbe8] ;  /* 0x0002fa00ff527b82 */ /* 0x000ea20000000800 */
[----:B------:R-:W-:Y:S02]  /*c550*/  SEL R8, R86, R87, P0 ;  /* 0x0000005756087207 */ /* 0x000fe40000000000 */
[----:B------:R-:W-:Y:S02]  /*c560*/  SEL R90, R64, R65, P0 ;  /* 0x00000041405a7207 */ /* 0x000fe40000000000 */
[----:B------:R-:W-:-:S02]  /*c570*/  SEL R97, R65, R64, P0 ;  /* 0x0000004041617207 */ /* 0x000fc40000000000 */
[----:B------:R-:W-:Y:S02]  /*c580*/  SEL R87, R87, R86, P0 ;  /* 0x0000005657577207 */ /* 0x000fe40000000000 */
[----:B------:R-:W-:Y:S02]  /*c590*/  SEL R64, R42, R43, P0 ;  /* 0x0000002b2a407207 */ /* 0x000fe40000000000 */
[----:B------:R-:W-:Y:S02]  /*c5a0*/  SEL R11, R43, R42, P0 ;  /* 0x0000002a2b0b7207 */ /* 0x000fe40000000000 */
[----:B------:R-:W-:Y:S02]  /*c5b0*/  SEL R38, R70, R71, P0 ;  /* 0x0000004746267207 */ /* 0x000fe40000000000 */
[----:B------:R-:W-:Y:S01]  /*c5c0*/  SEL R43, R71, R70, P0 ;  /* 0x00000046472b7207 */ /* 0x000fe20000000000 */
[C---:B-1----:R-:W-:Y:S01]  /*c5d0*/  IMAD R70, R75.reuse, 0x80, R3 ;  /* 0x000000804b467824 */ /* 0x042fe200078e0203 */
[----:B------:R-:W-:Y:S01]  /*c5e0*/  SEL R10, R54, R55, P0 ;  /* 0x00000037360a7207 */ /* 0x000fe20000000000 */
[----:B------:R-:W-:Y:S01]  /*c5f0*/  IMAD R75, R75, 0x80, R4 ;  /* 0x000000804b4b7824 */ /* 0x000fe200078e0204 */
[----:B------:R-:W-:-:S02]  /*c600*/  SEL R14, R32, R33, P0 ;  /* 0x00000021200e7207 */ /* 0x000fc40000000000 */
[----:B------:R-:W-:Y:S01]  /*c610*/  SEL R15, R33, R32, P0 ;  /* 0x00000020210f7207 */ /* 0x000fe20000000000 */
[----:B------:R-:W-:Y:S01]  /*c620*/  IMAD.U32 R32, RZ, RZ, UR4 ;  /* 0x00000004ff207e24 */ /* 0x000fe2000f8e00ff */
[----:B------:R-:W-:Y:S01]  /*c630*/  SEL R61, R55, R54, P0 ;  /* 0x00000036373d7207 */ /* 0x000fe20000000000 */
[----:B------:R-:W1:Y:S01]  /*c640*/  S2UR UR4, SR_CTAID.Y ;  /* 0x00000000000479c3 */ /* 0x000e620000002600 */
[----:B------:R-:W-:Y:S01]  /*c650*/  SEL R94, R56, R57, P0 ;  /* 0x00000039385e7207 */ /* 0x000fe20000000000 */
[----:B------:R-:W-:Y:S01]  /*c660*/  IMAD.U32 R33, RZ, RZ, UR5 ;  /* 0x00000005ff217e24 */ /* 0x000fe2000f8e00ff */
[----:B------:R-:W-:Y:S01]  /*c670*/  SEL R101, R57, R56, P0 ;  /* 0x0000003839657207 */ /* 0x000fe20000000000 */
[----:B------:R-:W-:Y:S01]  /*c680*/  IMAD.U32 R33, RZ, RZ, UR9 ;  /* 0x00000009ff217e24 */ /* 0x000fe2000f8e00ff */
[----:B------:R-:W-:Y:S02]  /*c690*/  LOP3.LUT R19, R19, 0x7ffffffc, RZ, 0xc0, !PT ;  /* 0x7ffffffc13137812 */ /* 0x000fe400078ec0ff */
[----:B------:R-:W-:-:S02]  /*c6a0*/  SEL R100, R44, R45, P0 ;  /* 0x0000002d2c647207 */ /* 0x000fc40000000000 */
[----:B------:R-:W-:Y:S01]  /*c6b0*/  SEL R107, R45, R44, P0 ;  /* 0x0000002c2d6b7207 */ /* 0x000fe20000000000 */
[----:B------:R-:W-:Y:S01]  /*c6c0*/  IMAD.U32 R45, RZ, RZ, UR7 ;  /* 0x00000007ff2d7e24 */ /* 0x000fe2000f8e00ff */
[----:B------:R-:W-:Y:S01]  /*c6d0*/  SEL R98, R52, R53, P0 ;  /* 0x0000003534627207 */ /* 0x000fe20000000000 */
[----:B------:R-:W-:Y:S01]  /*c6e0*/  IMAD.U32 R44, RZ, RZ, UR6 ;  /* 0x00000006ff2c7e24 */ /* 0x000fe2000f8e00ff */
[----:B------:R-:W-:Y:S01]  /*c6f0*/  SEL R105, R53, R52, P0 ;  /* 0x0000003435697207 */ /* 0x000fe20000000000 */
[----:B------:R-:W-:Y:S01]  /*c700*/  IMAD.U32 R45, RZ, RZ, UR8 ;  /* 0x00000008ff2d7e24 */ /* 0x000fe2000f8e00ff */
[C---:B------:R-:W-:Y:S01]  /*c710*/  LOP3.LUT P1, RZ, R66.reuse, 0x3, RZ, 0xc0, !PT ;  /* 0x0000000342ff7812 */ /* 0x040fe2000782c0ff */
[----:B------:R-:W-:Y:S01]  /*c720*/  IMAD.IADD R66, R66, 0x1, -R19 ;  /* 0x0000000142427824 */ /* 0x000fe200078e0a13 */
[----:B------:R-:W-:Y:S01]  /*c730*/  SEL R88, R76, R77, P0 ;  /* 0x0000004d4c587207 */ /* 0x000fe20000000000 */
[----:B------:R-:W-:Y:S01]  /*c740*/  ULDC.64 UR6, c[0x0][0xb48] ;  /* 0x0002d20000067ab9 */ /* 0x000fe20000000a00 */
[----:B------:R-:W-:Y:S01]  /*c750*/  SEL R95, R77, R76, P0 ;  /* 0x0000004c4d5f7207 */ /* 0x000fe20000000000 */
[----:B------:R-:W-:Y:S01]  /*c760*/  ULDC.64 UR8, c[0x0][0xb28] ;  /* 0x0002ca0000087ab9 */ /* 0x000fe20000000a00 */
[----:B------:R-:W-:-:S02]  /*c770*/  SEL R52, R34, R35, P0 ;  /* 0x0000002322347207 */ /* 0x000fc40000000000 */
[----:B------:R-:W-:Y:S02]  /*c780*/  SEL R77, R35, R34, P0 ;  /* 0x00000022234d7207 */ /* 0x000fe40000000000 */
[----:B------:R-:W-:Y:S02]  /*c790*/  SEL R56, R50, R51, P0 ;  /* 0x0000003332387207 */ /* 0x000fe40000000000 */
[----:B------:R-:W-:Y:S02]  /*c7a0*/  SEL R65, R51, R50, P0 ;  /* 0x0000003233417207 */ /* 0x000fe40000000000 */
[----:B------:R-:W-:Y:S02]  /*c7b0*/  SEL R46, R58, R59, P0 ;  /* 0x0000003b3a2e7207 */ /* 0x000fe40000000000 */
[----:B------:R-:W-:Y:S02]  /*c7c0*/  SEL R57, R59, R58, P0 ;  /* 0x0000003a3b397207 */ /* 0x000fe40000000000 */
[----:B--2---:R-:W-:-:S02]  /*c7d0*/  ISETP.NE.AND P2, PT, R82, 0x1, PT ;  /* 0x000000015200780c */ /* 0x004fc40003f45270 */
[----:B------:R-:W-:Y:S02]  /*c7e0*/  SEL R42, R62, R63, P0 ;  /* 0x0000003f3e2a7207 */ /* 0x000fe40000000000 */
[----:B------:R-:W-:Y:S02]  /*c7f0*/  SEL R28, R78, R79, P0 ;  /* 0x0000004f4e1c7207 */ /* 0x000fe40000000000 */
[----:B------:R-:W-:Y:S02]  /*c800*/  SEL R55, R63, R62, P0 ;  /* 0x0000003e3f377207 */ /* 0x000fe40000000000 */
[----:B------:R-:W-:-:S05]  /*c810*/  SEL R37, R79, R78, P0 ;  /* 0x0000004e4f257207 */ /* 0x000fca0000000000 */
[----:B------:R-:W2:Y:S01]  /*c820*/  @P2 LDC R76, c[0x0][0xbec] ;  /* 0x0002fb00ff4c2b82 */ /* 0x000ea20000000800 */
[----:B---3--:R3:W-:Y:S04]  /*c830*/  SHFL.IDX PT, R49, R12, R5, 0x1c1f ;  /* 0x001c1f050c317589 */ /* 0x0087e800000e0000 */
[----:B------:R-:W-:Y:S04]  /*c840*/  SHFL.IDX PT, R3, R8, R5, 0x1c1f ;  /* 0x001c1f0508037589 */ /* 0x000fe800000e0000 */
[----:B------:R-:W-:Y:S01]  /*c850*/  SHFL.IDX PT, R6, R6, R5, 0x1c1f ;  /* 0x001c1f0506067589 */ /* 0x000fe200000e0000 */
[----:B---3--:R-:W-:-:S03]  /*c860*/  LOP3.LUT R12, R5, 0x2, RZ, 0x3c, !PT ;  /* 0x00000002050c7812 */ /* 0x008fc600078e3cff */
[----:B------:R-:W-:Y:S04]  /*c870*/  SHFL.IDX PT, R54, R10, R5, 0x1c1f ;  /* 0x001c1f050a367589 */ /* 0x000fe800000e0000 */
[----:B------:R3:W-:Y:S04]  /*c880*/  SHFL.IDX PT, R8, R87, R12, 0x1c1f ;  /* 0x001c1f0c57087589 */ /* 0x0007e800000e0000 */
[----:B------:R-:W-:Y:S04]  /*c890*/  SHFL.IDX PT, R9, R9, R12, 0x1c1f ;  /* 0x001c1f0c09097589 */ /* 0x000fe800000e0000 */
[----:B------:R-:W-:Y:S01]  /*c8a0*/  SHFL.IDX PT, R7, R104, R5, 0x1c1f ;  /* 0x001c1f0568077589 */ /* 0x000fe200000e0000 */
[----:B---3--:R-:W0:Y:S03]  /*c8b0*/  LDC.64 R86, c[0x0][0xb40] ;  /* 0x0002d000ff567b82 */ /* 0x008e260000000a00 */
[----:B------:R-:W-:Y:S04]  /*c8c0*/  SHFL.IDX PT, R10, R111, R12, 0x1c1f ;  /* 0x001c1f0c6f0a7589 */ /* 0x000fe800000e0000 */
[----:B------:R-:W-:Y:S04]  /*c8d0*/  SHFL.IDX PT, R14, R14, R5, 0x1c1f ;  /* 0x001c1f050e0e7589 */ /* 0x000fe800000e0000 */
[----:B------:R-:W-:Y:S04]  /*c8e0*/  SHFL.IDX PT, R15, R15, R12, 0x1c1f ;  /* 0x001c1f0c0f0f7589 */ /* 0x000fe800000e0000 */
[----:B------:R-:W-:Y:S04]  /*c8f0*/  SHFL.IDX PT, R22, R22, R5, 0x1c1f ;  /* 0x001c1f0516167589 */ /* 0x000fe800000e0000 */
[----:B------:R-:W-:Y:S04]  /*c900*/  SHFL.IDX PT, R53, R18, R5, 0x1c1f ;  /* 0x001c1f0512357589 */ /* 0x000fe800000e0000 */
[----:B------:R-:W-:Y:S01]  /*c910*/  SHFL.IDX PT, R23, R23, R12, 0x1c1f ;  /* 0x001c1f0c17177589 */ /* 0x000fe200000e0000 */
[----:B0-----:R-:W-:-:S03]  /*c920*/  IMAD.WIDE.U32 R44, R86, UR12, R44 ;  /* 0x0000000c562c7c25 */ /* 0x001fc6000f8e002c */
        /* <DEDUP_REMOVED lines=15> */
[----:B------:R5:W-:Y:S04]  /*ca20*/  SHFL.IDX PT, R51, R90, R5, 0x1c1f ;  /* 0x001c1f055a337589 */ /* 0x000be800000e0000 */
[----:B------:R-:W-:Y:S04]  /*ca30*/  SHFL.IDX PT, R58, R97, R12, 0x1c1f ;  /* 0x001c1f0c613a7589 */ /* 0x000fe800000e0000 */
[----:B------:R-:W-:Y:S01]  /*ca40*/  SHFL.IDX PT, R68, R68, R5, 0x1c1f ;  /* 0x001c1f0544447589 */ /* 0x000fe200000e0000 */
[----:B-----5:R-:W5:Y:S03]  /*ca50*/  @P2 LDC R90, c[0x0][0xbec] ;  /* 0x0002fb00ff5a2b82 */ /* 0x020f660000000800 */
[----:B------:R-:W-:Y:S04]  /*ca60*/  SHFL.IDX PT, R69, R69, R12, 0x1c1f ;  /* 0x001c1f0c45457589 */ /* 0x000fe800000e0000 */
[----:B------:R1:W-:Y:S04]  /*ca70*/  SHFL.IDX PT, R63, R88, R5, 0x1c1f ;  /* 0x001c1f05583f7589 */ /* 0x0003e800000e0000 */
[----:B------:R-:W-:Y:S04]  /*ca80*/  SHFL.IDX PT, R35, R92, R5, 0x1c1f ;  /* 0x001c1f055c237589 */ /* 0x000fe800000e0000 */
[----:B------:R-:W-:Y:S01]  /*ca90*/  SHFL.IDX PT, R50, R72, R5, 0x1c1f ;  /* 0x001c1f0548327589 */ /* 0x000fe200000e0000 */
[----:B-1----:R-:W1:Y:S03]  /*caa0*/  LDC R88, c[0x0][0xc50] ;  /* 0x00031400ff587b82 */ /* 0x002e660000000800 */
[----:B------:R-:W-:Y:S04]  /*cab0*/  SHFL.IDX PT, R48, R48, R5, 0x1c1f ;  /* 0x001c1f0530307589 */ /* 0x000fe800000e0000 */
[----:B------:R-:W-:Y:S01]  /*cac0*/  SHFL.IDX PT, R52, R52, R5, 0x1c1f ;  /* 0x001c1f0534347589 */ /* 0x000fe200000e0000 */
[----:B-----5:R-:W-:-:S03]  /*cad0*/  @P2 IMAD.HI.U32 R90, R75, R90, RZ ;  /* 0x0000005a4b5a2227 */ /* 0x020fc600078e00ff */
        /* <DEDUP_REMOVED lines=10> */
[----:B------:R-:W2:Y:S01]  /*cb80*/  SHFL.IDX PT, R62, R99, R12, 0x1c1f ;  /* 0x001c1f0c633e7589 */ /* 0x000ea200000e0000 */
[----:B0-----:R-:W-:-:S03]  /*cb90*/  SEL R28, R30, R31, P0 ;  /* 0x0000001f1e1c7207 */ /* 0x001fc60000000000 */
[----:B------:R-:W0:Y:S01]  /*cba0*/  SHFL.IDX PT, R72, R95, R12, 0x1c1f ;  /* 0x001c1f0c5f487589 */ /* 0x000e2200000e0000 */
[----:B------:R-:W-:Y:S02]  /*cbb0*/  SEL R30, R31, R30, P0 ;  /* 0x0000001e1f1e7207 */ /* 0x000fe40000000000 */
[----:B-----5:R-:W-:Y:S01]  /*cbc0*/  SEL R5, R3, R8, P0 ;  /* 0x0000000803057207 */ /* 0x020fe20000000000 */
[----:B------:R-:W-:Y:S01]  /*cbd0*/  SHFL.IDX PT, R79, R93, R12, 0x1c1f ;  /* 0x001c1f0c5d4f7589 */ /* 0x000fe200000e0000 */
[----:B------:R-:W-:Y:S02]  /*cbe0*/  SEL R3, R8, R3, P0 ;  /* 0x0000000308037207 */ /* 0x000fe40000000000 */
[----:B------:R-:W-:Y:S01]  /*cbf0*/  SEL R8, R6, R9, P0 ;  /* 0x0000000906087207 */ /* 0x000fe20000000000 */
[----:B------:R-:W5:Y:S01]  /*cc00*/  SHFL.IDX PT, R74, R91, R12, 0x1c1f ;  /* 0x001c1f0c5b4a7589 */ /* 0x000f6200000e0000 */
[----:B------:R-:W-:Y:S02]  /*cc10*/  SEL R6, R9, R6, P0 ;  /* 0x0000000609067207 */ /* 0x000fe40000000000 */
[----:B------:R-:W-:Y:S01]  /*cc20*/  SEL R9, R7, R10, P0 ;  /* 0x0000000a07097207 */ /* 0x000fe20000000000 */
[----:B------:R4:W-:Y:S01]  /*cc30*/  SHFL.IDX PT, R78, R89, R12, 0x1c1f ;  /* 0x001c1f0c594e7589 */ /* 0x0009e200000e0000 */
[----:B------:R-:W-:-:S02]  /*cc40*/  SEL R7, R10, R7, P0 ;  /* 0x000000070a077207 */ /* 0x000fc40000000000 */
[----:B------:R-:W-:Y:S01]  /*cc50*/  SEL R10, R14, R15, P0 ;  /* 0x0000000f0e0a7207 */ /* 0x000fe20000000000 */
[----:B------:R-:W5:Y:S01]  /*cc60*/  SHFL.IDX PT, R81, R81, R12, 0x1c1f ;  /* 0x001c1f0c51517589 */ /* 0x000f6200000e0000 */
[----:B------:R-:W-:Y:S02]  /*cc70*/  SEL R14, R15, R14, P0 ;  /* 0x0000000e0f0e7207 */ /* 0x000fe40000000000 */
[----:B------:R-:W-:Y:S01]  /*cc80*/  SEL R15, R18, R13, P0 ;  /* 0x0000000d120f7207 */ /* 0x000fe20000000000 */
[----:B------:R1:W5:Y:S01]  /*cc90*/  SHFL.IDX PT, R83, R77, R12, 0x1c1f ;  /* 0x001c1f0c4d537589 */ /* 0x00036200000e0000 */
[----:B---3--:R-:W-:Y:S01]  /*cca0*/  SEL R31, R34, R27, P0 ;  /* 0x0000001b221f7207 */ /* 0x008fe20000000000 */
[----:B----4-:R-:W3:Y:S02]  /*ccb0*/  @P2 LDC R89, c[0x0][0xbf0] ;  /* 0x0002fc00ff592b82 */ /* 0x010ee40000000800 */
[----:B------:R4:W-:Y:S04]  /*ccc0*/  SHFL.IDX PT, R67, R29, R12, 0x1c1f ;  /* 0x001c1f0c1d437589 */ /* 0x0009e800000e0000 */
[----:B------:R0:W-:Y:S02]  /*ccd0*/  SHFL.IDX PT, R71, R11, R12, 0x1c1f ;  /* 0x001c1f0c0b477589 */ /* 0x0001e400000e0000 */
[----:B-1----:R-:W1:Y:S02]  /*cce0*/  @P2 LDC R77, c[0x0][0xbf0] ;  /* 0x0002fc00ff4d2b82 */ /* 0x002e640000000800 */
[----:B------:R-:W-:Y:S01]  /*ccf0*/  SHFL.IDX PT, R61, R61, R12, 0x1c1f ;  /* 0x001c1f0c3d3d7589 */ /* 0x000fe200000e0000 */
[----:B----4-:R-:W-:Y:S01]  /*cd00*/  SEL R29, R27, R34, P0 ;  /* 0x000000221b1d7207 */ /* 0x010fe20000000000 */
[----:B------:R-:W-:-:S02]  /*cd10*/  IMAD R34, R84, UR13, RZ ;  /* 0x0000000d54227c24 */ /* 0x000fc4000f8e02ff */
[----:B------:R-:W-:Y:S01]  /*cd20*/  SHFL.IDX PT, R65, R65, R12, 0x1c1f ;  /* 0x001c1f0c41417589 */ /* 0x000fe200000e0000 */
[----:B--2---:R-:W-:Y:S02]  /*cd30*/  SEL R27, R62, R35, P0 ;  /* 0x000000233e1b7207 */ /* 0x004fe40000000000 */
[----:B0-----:R-:W-:Y:S01]  /*cd40*/  SEL R11, R13, R18, P0 ;  /* 0x000000120d0b7207 */ /* 0x001fe20000000000 */
[----:B------:R-:W-:Y:S01]  /*cd50*/  SHFL.IDX PT, R55, R55, R12, 0x1c1f ;  /* 0x001c1f0c37377589 */ /* 0x000fe200000e0000 */
[----:B------:R-:W-:Y:S02]  /*cd60*/  SEL R13, R19, R20, P0 ;  /* 0x00000014130d7207 */ /* 0x000fe40000000000 */
[----:B------:R-:W-:Y:S01]  /*cd70*/  SEL R18, R51, R58, P0 ;  /* 0x0000003a33127207 */ /* 0x000fe20000000000 */
[----:B------:R-:W-:Y:S04]  /*cd80*/  SHFL.IDX PT, R57, R57, R12, 0x1c1f ;  /* 0x001c1f0c39397589 */ /* 0x000fe800000e0000 */
[----:B------:R-:W-:Y:S04]  /*cd90*/  SHFL.IDX PT, R43, R43, R12, 0x1c1f ;  /* 0x001c1f0c2b2b7589 */ /* 0x000fe800000e0000 */
        /* <DEDUP_REMOVED lines=17> */
[----:B------:R-:W-:Y:S01]  /*ceb0*/  IMAD R69, RZ, RZ, -UR59 ;  /* 0x8000003bff457e24 */ /* 0x000fe2000f8e02ff */
[----:B------:R-:W-:Y:S01]  /*cec0*/  SEL R33, R63, R72, P0 ;  /* 0x000000483f217207 */ /* 0x000fe20000000000 */
[----:B------:R-:W-:Y:S01]  /*ced0*/  IMAD R68, R86, UR13, RZ ;  /* 0x0000000d56447c24 */ /* 0x000fe2000f8e02ff */
[----:B------:R-:W-:Y:S01]  /*cee0*/  SEL R35, R72, R63, P0 ;  /* 0x0000003f48237207 */ /* 0x000fe20000000000 */
[----:B------:R-:W-:Y:S01]  /*cef0*/  IMAD R85, R88, R69, UR4 ;  /* 0x0000000458557e24 */ /* 0x000fe2000f8e0245 */
[----:B------:R-:W-:Y:S01]  /*cf00*/  ULDC.64 UR4, c[0x0][0xbe0] ;  /* 0x0002f80000047ab9 */ /* 0x000fe20000000a00 */
[----:B------:R-:W-:-:S02]  /*cf10*/  IMAD R63, R87, UR12, R68 ;  /* 0x0000000c573f7c24 */ /* 0x000fc4000f8e0244 */
[----:B------:R-:W-:Y:S01]  /*cf20*/  @P2 IMAD.HI.U32 R62, R75, R76, RZ ;  /* 0x0000004c4b3e2227 */ /* 0x000fe200078e00ff */
[----:B------:R-:W-:-:S03]  /*cf30*/  SHF.R.S32.HI R72, RZ, 0x1f, R85 ;  /* 0x0000001fff487819 */ /* 0x000fc60000011455 */
[----:B------:R-:W-:Y:S02]  /*cf40*/  IMAD.IADD R63, R45, 0x1, R63 ;  /* 0x000000012d3f7824 */ /* 0x000fe400078e023f */
[----:B------:R-:W-:Y:S02]  /*cf50*/  IMAD R45, R72, UR4, RZ ;  /* 0x00000004482d7c24 */ /* 0x000fe4000f8e02ff */
[----:B------:R-:W-:Y:S02]  /*cf60*/  IMAD.IADD R59, R59, 0x1, R51 ;  /* 0x000000013b3b7824 */ /* 0x000fe400078e0233 */
[----:B------:R-:W-:Y:S01]  /*cf70*/  IMAD.MOV.U32 R51, RZ, RZ, R75 ;  /* 0x000000ffff337224 */ /* 0x000fe200078e004b */
[----:B-1----:R-:W-:Y:S01]  /*cf80*/  @P2 SHF.R.U32.HI R51, RZ, R77, R62 ;  /* 0x0000004dff332219 */ /* 0x002fe2000001163e */
[----:B------:R-:W-:Y:S02]  /*cf90*/  IMAD.MOV.U32 R62, RZ, RZ, R44 ;  /* 0x000000ffff3e7224 */ /* 0x000fe400078e002c */
[----:B------:R-:W-:-:S02]  /*cfa0*/  IMAD R68, R85, UR5, R45 ;  /* 0x0000000555447c24 */ /* 0x000fc4000f8e022d */
[----:B------:R-:W-:Y:S01]  /*cfb0*/  IMAD.MOV.U32 R69, RZ, RZ, R75 ;  /* 0x000000ffff457224 */ /* 0x000fe200078e004b */
[----:B---3--:R-:W-:Y:S01]  /*cfc0*/  @P2 SHF.R.U32.HI R69, RZ, R89, R90 ;  /* 0x00000059ff452219 */ /* 0x008fe2000001165a */
        /* <DEDUP_REMOVED lines=19> */
[----:B------:R-:W0:Y:S01]  /*d100*/  S2UR UR5, SR_CgaCtaId ;  /* 0x00000000000579c3 */ /* 0x000e220000008800 */
        /* <DEDUP_REMOVED lines=9> */
[----:B-----5:R-:W-:Y:S01]  /*d1a0*/  SEL R62, R74, R73, P0 ;  /* 0x000000494a3e7207 */ /* 0x020fe20000000000 */
[----:B------:R-:W-:Y:S01]  /*d1b0*/  IMAD.WIDE.U32 R68, R63, UR8, R58 ;  /* 0x000000083f447c25 */ /* 0x000fe2000f8e003a */
[----:B------:R-:W-:Y:S01]  /*d1c0*/  SEL R58, R73, R74, P0 ;  /* 0x0000004a493a7207 */ /* 0x000fe20000000000 */
[----:B------:R-:W-:Y:S01]  /*d1d0*/  ULDC.64 UR8, c[0x0][0xb00] ;  /* 0x0002c00000087ab9 */ /* 0x000fe20000000a00 */
[C---:B------:R-:W-:Y:S01]  /*d1e0*/  LEA R73, P2, R44.reuse, UR6, 0x2 ;  /* 0x000000062c497c11 */ /* 0x040fe2000f8410ff */
[----:B------:R-:W-:Y:S01]  /*d1f0*/  IMAD.IADD R51, R45, 0x1, R75 ;  /* 0x000000012d337824 */ /* 0x000fe200078e024b */
[----:B------:R-:W-:Y:S01]  /*d200*/  ULDC UR6, c[0x0][0xa88] ;  /* 0x0002a20000067ab9 */ /* 0x000fe20000000800 */
[----:B------:R-:W-:Y:S01]  /*d210*/  IMAD.IADD R45, R69, 0x1, R77 ;  /* 0x00000001452d7824 */ /* 0x000fe200078e024d */
[----:B0-----:R-:W-:Y:S01]  /*d220*/  ULEA UR4, UR5, UR4, 0x18 ;  /* 0x0000000405047291 */ /* 0x001fe2000f8ec03f */
        /* <DEDUP_REMOVED lines=8> */
[----:B------:R-:W1:Y:S01]  /*d2b0*/  SHFL.IDX PT, R75, R51, RZ, 0x1c1f ;  /* 0x001c1fff334b7589 */ /* 0x000e6200000e0000 */
[----:B------:R-:W-:-:S02]  /*d2c0*/  ISETP.GE.OR P2, PT, R70, R85, P1 ;  /* 0x000000554600720c */ /* 0x000fc40000f46670 */
[-C--:B------:R-:W-:Y:S01]  /*d2d0*/  ISETP.GE.OR P1, PT, R72, R85.reuse, P1 ;  /* 0x000000554800720c */ /* 0x080fe20000f26670 */
[----:B------:R2:W3:Y:S01]  /*d2e0*/  SHFL.IDX PT, R77, R51, 0x1, 0x1c1f ;  /* 0x003c1f00334d7f89 */ /* 0x0004e200000e0000 */
[----:B------:R-:W-:Y:S01]  /*d2f0*/  LEA.HI.X R86, R68, UR9, R45, 0x2, P3 ;  /* 0x0000000944567c11 */ /* 0x000fe200098f142d */
[----:B0-----:R-:W-:Y:S01]  /*d300*/  IMAD.SHL.U32 R73, R66, 0x2, RZ ;  /* 0x0000000242497824 */ /* 0x001fe200078e00ff */
[----:B------:R-:W-:Y:S01]  /*d310*/  ISETP.GE.AND P3, PT, R70, R85, PT ;  /* 0x000000554600720c */ /* 0x000fe20003f66270 */
[----:B------:R-:W-:Y:S01]  /*d320*/  SYNCS.ARRIVE.TRANS64.RED.A1T0 RZ, [UR4], RZ ;  /* 0x000000ffffff79a7 */ /* 0x000fe20008100404 */
[----:B------:R0:W4:Y:S01]  /*d330*/  SHFL.IDX PT, R68, R84, RZ, 0x1c1f ;  /* 0x001c1fff54447589 */ /* 0x00012200000e0000 */
[----:B------:R-:W-:Y:S02]  /*d340*/  SEL R59, R50, R79, P0 ;  /* 0x0000004f323b7207 */ /* 0x000fe40000000000 */
[----:B------:R-:W-:Y:S01]  /*d350*/  SEL R63, R79, R50, P0 ;  /* 0x000000324f3f7207 */ /* 0x000fe20000000000 */
[----:B------:R0:W0:Y:S01]  /*d360*/  SHFL.IDX PT, R69, R86, RZ, 0x1c1f ;  /* 0x001c1fff56457589 */ /* 0x00002200000e0000 */
[----:B------:R-:W-:-:S02]  /*d370*/  SEL R44, R48, R81, P0 ;  /* 0x00000051302c7207 */ /* 0x000fc40000000000 */
[----:B------:R-:W-:Y:S02]  /*d380*/  SEL R45, R49, R78, P0 ;  /* 0x0000004e312d7207 */ /* 0x000fe40000000000 */
[----:B------:R-:W-:Y:S02]  /*d390*/  SEL R50, R52, R83, P0 ;  /* 0x0000005334327207 */ /* 0x000fe40000000000 */
[----:B--2---:R-:W-:Y:S02]  /*d3a0*/  SEL R51, R53, R80, P0 ;  /* 0x0000005035337207 */ /* 0x004fe40000000000 */
[----:B------:R-:W-:Y:S01]  /*d3b0*/  SEL R48, R81, R48, P0 ;  /* 0x0000003051307207 */ /* 0x000fe20000000000 */
[----:B-1----:R1:W-:Y:S01]  /*d3c0*/  @!P2 ST.E desc[UR36][R74.64], R0 ;  /* 0x000000004a00a985 */ /* 0x0023e2000c101924 */
[----:B------:R-:W-:Y:S02]  /*d3d0*/  SEL R49, R78, R49, P0 ;  /* 0x000000314e317207 */ /* 0x000fe40000000000 */
[----:B------:R-:W-:Y:S01]  /*d3e0*/  SEL R52, R83, R52, P0 ;  /* 0x0000003453347207 */ /* 0x000fe20000000000 */
[----:B---3--:R1:W-:Y:S01]  /*d3f0*/  @!P1 ST.E desc[UR36][R76.64], R2 ;  /* 0x000000024c009985 */ /* 0x0083e2000c101924 */
        /* <DEDUP_REMOVED lines=13> */
[C-C-:B0---4-:R-:W-:Y:S02]  /*d4d0*/  @!P2 IMAD.WIDE R74, R73.reuse, 0x4, R68.reuse ;  /* 0x00000004494aa825 */ /* 0x151fe400078e0244 */
        /* <DEDUP_REMOVED lines=12> */
[----:B------:R-:W-:Y:S01]  /*d5a0*/  @!P4 IMAD.WIDE R78, R79, 0x4, R68 ;  /* 0x000000044f4ec825 */ /* 0x000fe200078e0244 */
[----:B------:R-:W-:Y:S02]  /*d5b0*/  ISETP.GE.AND P3, PT, R0, UR4, PT ;  /* 0x0000000400007c0c */ /* 0x000fe4000bf66270 */
[----:B0-----:R-:W-:Y:S01]  /*d5c0*/  @!P1 LOP3.LUT R9, R70, 0xfffffffe, RZ, 0xc0, !PT ;  /* 0xfffffffe46099812 */ /* 0x001fe200078ec0ff */
[C---:B------:R-:W-:Y:S01]  /*d5d0*/  VIADD R74, R73.reuse, 0x40 ;  /* 0x00000040494a7836 */ /* 0x040fe20000000000 */
[----:B------:R-:W-:Y:S01]  /*d5e0*/  ISETP.GE.AND P6, PT, R66, UR4, PT ;  /* 0x0000000442007c0c */ /* 0x000fe2000bfc6270 */
[----:B------:R-:W-:Y:S01]  /*d5f0*/  VIADD R70, R73, 0x48 ;  /* 0x0000004849467836 */ /* 0x000fe20000000000 */
[----:B------:R0:W-:Y:S01]  /*d600*/  @!P4 ST.E.64 desc[UR36][R78.64], R10 ;  /* 0x0000000a4e00c985 */ /* 0x0001e2000c101b24 */
[----:B------:R-:W-:-:S02]  /*d610*/  @!P2 LEA.HI R80, R80, R80, RZ, 0x1 ;  /* 0x000000505050a211 */ /* 0x000fc400078f08ff */
[----:B------:R-:W-:Y:S01]  /*d620*/  ISETP.GE.AND P4, PT, R74, UR4, PT ;  /* 0x000000044a007c0c */ /* 0x000fe2000bf86270 */
[--C-:B-1----:R-:W-:Y:S01]  /*d630*/  @!P1 IMAD.WIDE R6, R9, 0x4, R68.reuse ;  /* 0x0000000409069825 */ /* 0x102fe200078e0244 */
[----:B------:R-:W-:Y:S02]  /*d640*/  @!P2 LOP3.LUT R9, R80, 0xfffffffe, RZ, 0xc0, !PT ;  /* 0xfffffffe5009a812 */ /* 0x000fe400078ec0ff */
[----:B------:R-:W-:Y:S02]  /*d650*/  @!P3 LEA.HI R0, R0, R0, RZ, 0x1 ;  /* 0x000000000000b211 */ /* 0x000fe400078f08ff */
[----:B------:R1:W-:Y:S01]  /*d660*/  @!P1 ST.E.64 desc[UR36][R6.64], R14 ;  /* 0x0000000e06009985 */ /* 0x0003e2000c101b24 */
[----:B------:R-:W-:Y:S01]  /*d670*/  ISETP.GE.AND P1, PT, R70, UR4, PT ;  /* 0x0000000446007c0c */ /* 0x000fe2000bf26270 */
[--C-:B------:R-:W-:Y:S01]  /*d680*/  @!P2 IMAD.WIDE R8, R9, 0x4, R68.reuse ;  /* 0x000000040908a825 */ /* 0x100fe200078e0244 */
[----:B------:R-:W-:Y:S02]  /*d690*/  @!P6 LEA.HI R66, R66, R66, RZ, 0x1 ;  /* 0x000000424242e211 */ /* 0x000fe400078f08ff */
[----:B0-----:R-:W-:Y:S01]  /*d6a0*/  @!P3 LOP3.LUT R11, R0, 0xfffffffe, RZ, 0xc0, !PT ;  /* 0xfffffffe000bb812 */ /* 0x001fe200078ec0ff */
[----:B------:R-:W-:Y:S01]  /*d6b0*/  VIADD R0, R73, 0x50 ;  /* 0x0000005049007836 */ /* 0x000fe20000000000 */
[----:B------:R-:W-:Y:S01]  /*d6c0*/  @!P6 LOP3.LUT R75, R66, 0xfffffffe, RZ, 0xc0, !PT ;  /* 0xfffffffe424be812 */ /* 0x000fe200078ec0ff */
[----:B------:R0:W-:Y:S01]  /*d6d0*/  @!P2 ST.E.64 desc[UR36][R8.64], R12 ;  /* 0x0000000c0800a985 */ /* 0x0001e2000c101b24 */
[----:B------:R-:W-:Y:S01]  /*d6e0*/  @!P4 LEA.HI R74, R74, R74, RZ, 0x1 ;  /* 0x0000004a4a4ac211 */ /* 0x000fe200078f08ff */
[----:B------:R-:W-:-:S04]  /*d6f0*/  @!P3 IMAD.WIDE R10, R11, 0x4, R68 ;  /* 0x000000040b0ab825 */ /* 0x000fc800078e0244 */
[----:B------:R-:W-:Y:S01]  /*d700*/  @!P1 LEA.HI R70, R70, R70, RZ, 0x1 ;  /* 0x0000004646469211 */ /* 0x000fe200078f08ff */
[----:B-1----:R-:W-:Y:S01]  /*d710*/  @!P6 IMAD.WIDE R6, R75, 0x4, R68 ;  /* 0x000000044b06e825 */ /* 0x002fe200078e0244 */
[----:B------:R-:W-:Y:S01]  /*d720*/  @!P5 LOP3.LUT R15, R81, 0xfffffffe, RZ, 0xc0, !PT ;  /* 0xfffffffe510fd812 */ /* 0x000fe200078ec0ff */
[----:B------:R1:W-:Y:S01]  /*d730*/  @!P3 ST.E.64 desc[UR36][R10.64], R22 ;  /* 0x000000160a00b985 */ /* 0x0003e2000c101b24 */
[----:B------:R-:W-:-:S03]  /*d740*/  @!P4 LOP3.LUT R75, R74, 0xfffffffe, RZ, 0xc0, !PT ;  /* 0xfffffffe4a4bc812 */ /* 0x000fc600078ec0ff */
[--C-:B------:R-:W-:Y:S01]  /*d750*/  @!P5 IMAD.WIDE R14, R15, 0x4, R68.reuse ;  /* 0x000000040f0ed825 */ /* 0x100fe200078e0244 */
[----:B0-----:R-:W-:Y:S01]  /*d760*/  @!P1 LOP3.LUT R13, R70, 0xfffffffe, RZ, 0xc0, !PT ;  /* 0xfffffffe460d9812 */ /* 0x001fe200078ec0ff */
[----:B------:R0:W-:Y:S02]  /*d770*/  @!P6 ST.E.64 desc[UR36][R6.64], R20 ;  /* 0x000000140600e985 */ /* 0x0001e4000c101b24 */
[--C-:B------:R-:W-:Y:S02]  /*d780*/  @!P4 IMAD.WIDE R8, R75, 0x4, R68.reuse ;  /* 0x000000044b08c825 */ /* 0x100fe400078e0244 */
[----:B------:R-:W-:Y:S02]  /*d790*/  @!P5 ST.E.64 desc[UR36][R14.64], R24 ;  /* 0x000000180e00d985 */ /* 0x000fe4000c101b24 */
[----:B------:R-:W-:Y:S02]  /*d7a0*/  VIADD R12, R73, 0x58 ;  /* 0x00000058490c7836 */ /* 0x000fe40000000000 */
[----:B-1----:R-:W-:Y:S01]  /*d7b0*/  @!P1 IMAD.WIDE R10, R13, 0x4, R68 ;  /* 0x000000040d0a9825 */ /* 0x002fe200078e0244 */
[----:B------:R1:W-:Y:S02]  /*d7c0*/  @!P4 ST.E.64 desc[UR36][R8.64], R28 ;  /* 0x0000001c0800c985 */ /* 0x0003e4000c101b24 */
[----:B------:R-:W-:Y:S01]  /*d7d0*/  ISETP.GE.AND P2, PT, R12, UR4, PT ;  /* 0x000000040c007c0c */ /* 0x000fe2000bf46270 */
[C---:B------:R-:W-:Y:S01]  /*d7e0*/  VIADD R13, R73.reuse, 0x60 ;  /* 0x00000060490d7836 */ /* 0x040fe20000000000 */
[----:B------:R2:W-:Y:S01]  /*d7f0*/  @!P1 ST.E.64 desc[UR36][R10.64], R30 ;  /* 0x0000001e0a009985 */ /* 0x0005e2000c101b24 */
[C---:B------:R-:W-:Y:S01]  /*d800*/  VIADD R22, R73.reuse, 0x68 ;  /* 0x0000006849167836 */ /* 0x040fe20000000000 */
[----:B------:R-:W-:Y:S01]  /*d810*/  ISETP.GE.AND P1, PT, R0, UR4, PT ;  /* 0x0000000400007c0c */ /* 0x000fe2000bf26270 */
[----:B0-----:R-:W-:Y:S01]  /*d820*/  VIADD R7, R73, 0x78 ;  /* 0x0000007849077836 */ /* 0x001fe20000000000 */
        /* <DEDUP_REMOVED lines=9> */
[----:B-1----:R-:W-:Y:S02]  /*d8c0*/  @!P6 LEA.HI R8, R7, R7, RZ, 0x1 ;  /* 0x000000070708e211 */ /* 0x002fe400078f08ff */
[----:B------:R-:W-:Y:S02]  /*d8d0*/  @!P5 LEA.HI R6, R6, R6, RZ, 0x1 ;  /* 0x000000060606d211 */ /* 0x000fe400078f08ff */
[----:B------:R-:W-:-:S02]  /*d8e0*/  @!P1 LOP3.LUT R7, R0, 0xfffffffe, RZ, 0xc0, !PT ;  /* 0xfffffffe00079812 */ /* 0x000fc400078ec0ff */
[----:B------:R-:W-:Y:S02]  /*d8f0*/  @!P2 LOP3.LUT R9, R12, 0xfffffffe, RZ, 0xc0, !PT ;  /* 0xfffffffe0c09a812 */ /* 0x000fe400078ec0ff */
[----:B--2---:R-:W-:Y:S02]  /*d900*/  @!P3 LOP3.LUT R11, R13, 0xfffffffe, RZ, 0xc0, !PT ;  /* 0xfffffffe0d0bb812 */ /* 0x004fe400078ec0ff */
        /* <DEDUP_REMOVED lines=15> */
.L_x_2276:
[----:B------:R-:W-:Y:S05]  /*da00*/  BSYNC B0 ;  /* 0x0000000000007941 */ /* 0x000fea0003800000 */
.L_x_2275:
[----:B------:R-:W-:Y:S01]  /*da10*/  ISETP.GE.AND P1, PT, R72, R85, PT ;  /* 0x000000554800720c */ /* 0x000fe20003f26270 */
[----:B--2---:R2:W3:Y:S01]  /*da20*/  SHFL.IDX PT, R35, R86, 0x1, 0x1c1f ;  /* 0x003c1f0056237f89 */ /* 0x0044e200000e0000 */
        /* <DEDUP_REMOVED lines=22> */
[----:B-1----:R-:W-:Y:S01]  /*db90*/  SEL R2, R39, R16, P0 ;  /* 0x0000001027027207 */ /* 0x002fe20000000000 */
[----:B0-23--:R-:W-:Y:S06]  /*dba0*/  @P1 BRA `(.L_x_2235) ;  /* 0x0000005400701947 */ /* 0x00dfec0003800000 */
[C---:B------:R-:W-:Y:S01]  /*dbb0*/  VIADD R0, R73.reuse, 0x8 ;  /* 0x0000000849007836 */ /* 0x040fe20000000000 */
[----:B------:R-:W-:Y:S01]  /*dbc0*/  ULDC UR4, c[0x0][0xac8] ;  /* 0x0002b20000047ab9 */ /* 0x000fe20000000800 */
[C---:B------:R-:W-:Y:S01]  /*dbd0*/  VIADD R11, R73.reuse, 0x18 ;  /* 0x00000018490b7836 */ /* 0x040fe20000000000 */
[C---:B------:R-:W-:Y:S01]  /*dbe0*/  ISETP.GE.AND P0, PT, R73.reuse, UR4, PT ;  /* 0x0000000449007c0c */ /* 0x040fe2000bf06270 */
[C---:B------:R-:W-:Y:S01]  /*dbf0*/  VIADD R10, R73.reuse, 0x10 ;  /* 0x00000010490a7836 */ /* 0x040fe20000000000 */
[----:B------:R-:W-:Y:S01]  /*dc00*/  ISETP.GE.AND P4, PT, R0, UR4, PT ;  /* 0x0000000400007c0c */ /* 0x000fe2000bf86270 */
[----:B------:R-:W-:Y:S01]  /*dc10*/  VIADD R16, R73, 0x28 ;  /* 0x0000002849107836 */ /* 0x000fe20000000000 */
[----:B------:R-:W-:Y:S01]  /*dc20*/  ISETP.GE.AND P2, PT, R11, UR4, PT ;  /* 0x000000040b007c0c */ /* 0x000fe2000bf46270 */
[C---:B------:R-:W-:Y:S01]  /*dc30*/  VIADD R12, R73.reuse, 0x20 ;  /* 0x00000020490c7836 */ /* 0x040fe20000000000 */
[----:B------:R-:W-:Y:S01]  /*dc40*/  ISETP.GE.AND P1, PT, R10, UR4, PT ;  /* 0x000000040a007c0c */ /* 0x000fe2000bf26270 */
[C---:B------:R-:W-:Y:S01]  /*dc50*/  VIADD R38, R73.reuse, 0x30 ;  /* 0x0000003049267836 */ /* 0x040fe20000000000 */
[----:B------:R-:W-:Y:S01]  /*dc60*/  ISETP.GE.AND P5, PT, R16, UR4, PT ;  /* 0x0000000410007c0c */ /* 0x000fe2000bfa6270 */
[----:B------:R-:W-:Y:S01]  /*dc70*/  VIADD R39, R73, 0x38 ;  /* 0x0000003849277836 */ /* 0x000fe20000000000 */
[----:B------:R-:W-:-:S03]  /*dc80*/  ISETP.GE.AND P3, PT, R12, UR4, PT ;  /* 0x000000040c007c0c */ /* 0x000fc6000bf66270 */
[----:B------:R-:W-:Y:S02]  /*dc90*/  @!P0 IMAD.WIDE R6, R73, 0x4, R34 ;  /* 0x0000000449068825 */ /* 0x000fe400078e0222 */
[----:B------:R-:W-:-:S03]  /*dca0*/  @!P4 LEA.HI R0, R0, R0, RZ, 0x1 ;  /* 0x000000000000c211 */ /* 0x000fc600078f08ff */
[----:B------:R0:W-:Y:S01]  /*dcb0*/  @!P0 ST.E.64 desc[UR36][R6.64], R44 ;  /* 0x0000002c06008985 */ /* 0x0001e2000c101b24 */
[----:B------:R-:W-:Y:S02]  /*dcc0*/  @!P4 LOP3.LUT R9, R0, 0xfffffffe, RZ, 0xc0, !PT ;  /* 0xfffffffe0009c812 */ /* 0x000fe400078ec0ff */
[----:B------:R-:W-:Y:S02]  /*dcd0*/  ISETP.GE.AND P0, PT, R39, UR4, PT ;  /* 0x0000000427007c0c */ /* 0x000fe4000bf06270 */
[----:B------:R-:W-:Y:S01]  /*dce0*/  @!P2 LEA.HI R0, R11, R11, RZ, 0x1 ;  /* 0x0000000b0b00a211 */ /* 0x000fe200078f08ff */
[----:B------:R-:W-:Y:S01]  /*dcf0*/  @!P4 IMAD.WIDE R8, R9, 0x4, R34 ;  /* 0x000000040908c825 */ /* 0x000fe200078e0222 */
[----:B------:R-:W-:Y:S02]  /*dd00*/  @!P1 LEA.HI R10, R10, R10, RZ, 0x1 ;  /* 0x0000000a0a0a9211 */ /* 0x000fe400078f08ff */
[----:B------:R-:W-:Y:S02]  /*dd10*/  @!P2 LOP3.LUT R13, R0, 0xfffffffe, RZ, 0xc0, !PT ;  /* 0xfffffffe000da812 */ /* 0x000fe400078ec0ff */
[----:B------:R1:W-:Y:S01]  /*dd20*/  @!P4 ST.E.64 desc[UR36][R8.64], R48 ;  /* 0x000000300800c985 */ /* 0x0003e2000c101b24 */
[----:B------:R-:W-:-:S02]  /*dd30*/  ISETP.GE.AND P4, PT, R38, UR4, PT ;  /* 0x0000000426007c0c */ /* 0x000fc4000bf86270 */
[----:B------:R-:W-:Y:S02]  /*dd40*/  @!P1 LOP3.LUT R11, R10, 0xfffffffe, RZ, 0xc0, !PT ;  /* 0xfffffffe0a0b9812 */ /* 0x000fe400078ec0ff */
[----:B------:R-:W-:Y:S02]  /*dd50*/  @!P5 LEA.HI R16, R16, R16, RZ, 0x1 ;  /* 0x000000101010d211 */ /* 0x000fe400078f08ff */
[----:B------:R-:W-:Y:S01]  /*dd60*/  @!P3 LEA.HI R12, R12, R12, RZ, 0x1 ;  /* 0x0000000c0c0cb211 */ /* 0x000fe200078f08ff */
[--C-:B0-----:R-:W-:Y:S01]  /*dd70*/  @!P1 IMAD.WIDE R6, R11, 0x4, R34.reuse ;  /* 0x000000040b069825 */ /* 0x101fe200078e0222 */
[----:B------:R-:W-:Y:S02]  /*dd80*/  @!P0 LEA.HI R0, R39, R39, RZ, 0x1 ;  /* 0x0000002727008211 */ /* 0x000fe400078f08ff */
[----:B------:R-:W-:Y:S02]  /*dd90*/  @!P3 LOP3.LUT R11, R12, 0xfffffffe, RZ, 0xc0, !PT ;  /* 0xfffffffe0c0bb812 */ /* 0x000fe400078ec0ff */
[----:B------:R0:W-:Y:S01]  /*dda0*/  @!P1 ST.E.64 desc[UR36][R6.64], R50 ;  /* 0x0000003206009985 */ /* 0x0001e2000c101b24 */
[----:B-1----:R-:W-:Y:S01]  /*ddb0*/  @!P2 IMAD.WIDE R8, R13, 0x4, R34 ;  /* 0x000000040d08a825 */ /* 0x002fe200078e0222 */
[----:B------:R-:W-:-:S02]  /*ddc0*/  @!P5 LOP3.LUT R13, R16, 0xfffffffe, RZ, 0xc0, !PT ;  /* 0xfffffffe100dd812 */ /* 0x000fc400078ec0ff */
[----:B------:R-:W-:Y:S01]  /*ddd0*/  @!P4 LEA.HI R38, R38, R38, RZ, 0x1 ;  /* 0x000000262626c211 */ /* 0x000fe200078f08ff */
[----:B------:R-:W-:Y:S01]  /*dde0*/  VIADD R16, R73, 0x40 ;  /* 0x0000004049107836 */ /* 0x000fe20000000000 */
[----:B------:R-:W-:Y:S01]  /*ddf0*/  @!P0 LOP3.LUT R41, R0, 0xfffffffe, RZ, 0xc0, !PT ;  /* 0xfffffffe00298812 */ /* 0x000fe200078ec0ff */
[--C-:B------:R-:W-:Y:S01]  /*de00*/  @!P3 IMAD.WIDE R10, R11, 0x4, R34.reuse ;  /* 0x000000040b0ab825 */ /* 0x100fe200078e0222 */
[----:B------:R-:W-:Y:S01]  /*de10*/  @!P4 LOP3.LUT R39, R38, 0xfffffffe, RZ, 0xc0, !PT ;  /* 0xfffffffe2627c812 */ /* 0x000fe200078ec0ff */
[----:B------:R1:W-:Y:S01]  /*de20*/  @!P2 ST.E.64 desc[UR36][R8.64], R52 ;  /* 0x000000340800a985 */ /* 0x0003e2000c101b24 */
[----:B------:R-:W-:Y:S01]  /*de30*/  ISETP.GE.AND P1, PT, R16, UR4, PT ;  /* 0x0000000410007c0c */ /* 0x000fe2000bf26270 */
[----:B------:R-:W-:Y:S02]  /*de40*/  VIADD R0, R73, 0x50 ;  /* 0x0000005049007836 */ /* 0x000fe40000000000 */
[--C-:B------:R-:W-:Y:S01]  /*de50*/  @!P5 IMAD.WIDE R12, R13, 0x4, R34.reuse ;  /* 0x000000040d0cd825 */ /* 0x100fe200078e0222 */
[----:B------:R2:W-:Y:S02]  /*de60*/  @!P3 ST.E.64 desc[UR36][R10.64], R14 ;  /* 0x0000000e0a00b985 */ /* 0x0005e4000c101b24 */
[----:B------:R-:W-:Y:S01]  /*de70*/  ISETP.GE.AND P3, PT, R0, UR4, PT ;  /* 0x0000000400007c0c */ /* 0x000fe2000bf66270 */
[----:B------:R-:W-:Y:S01]  /*de80*/  VIADD R38, R73, 0x48 ;  /* 0x0000004849267836 */ /* 0x000fe20000000000 */
[----:B------:R3:W-:Y:S01]  /*de90*/  @!P5 ST.E.64 desc[UR36][R12.64], R18 ;  /* 0x000000120c00d985 */ /* 0x0007e2000c101b24 */
[----:B0-----:R-:W-:-:S03]  /*dea0*/  @!P4 IMAD.WIDE R6, R39, 0x4, R34 ;  /* 0x000000042706c825 */ /* 0x001fc600078e0222 */
[----:B------:R-:W-:Y:S01]  /*deb0*/  ISETP.GE.AND P2, PT, R38, UR4, PT ;  /* 0x0000000426007c0c */ /* 0x000fe2000bf46270 */
[--C-:B-1----:R-:W-:Y:S01]  /*dec0*/  @!P0 IMAD.WIDE R8, R41, 0x4, R34.reuse ;  /* 0x0000000429088825 */ /* 0x102fe200078e0222 */
[----:B------:R0:W-:Y:S01]  /*ded0*/  @!P4 ST.E.64 desc[UR36][R6.64], R20 ;  /* 0x000000140600c985 */ /* 0x0001e2000c101b24 */
[----:B------:R-:W-:Y:S02]  /*dee0*/  @!P1 LEA.HI R16, R16, R16, RZ, 0x1 ;  /* 0x0000001010109211 */ /* 0x000fe400078f08ff */
[C---:B--2---:R-:W-:Y:S01]  /*def0*/  VIADD R10, R73.reuse, 0x58 ;  /* 0x00000058490a7836 */ /* 0x044fe20000000000 */
[----:B------:R1:W-:Y:S01]  /*df00*/  @!P0 ST.E.64 desc[UR36][R8.64], R22 ;  /* 0x0000001608008985 */ /* 0x0003e2000c101b24 */
[C---:B------:R-:W-:Y:S01]  /*df10*/  VIADD R14, R73.reuse, 0x68 ;  /* 0x00000068490e7836 */ /* 0x040fe20000000000 */
[----:B------:R-:W-:Y:S01]  /*df20*/  @!P1 LOP3.LUT R11, R16, 0xfffffffe, RZ, 0xc0, !PT ;  /* 0xfffffffe100b9812 */ /* 0x000fe200078ec0ff */
[C---:B---3--:R-:W-:Y:S01]  /*df30*/  VIADD R12, R73.reuse, 0x60 ;  /* 0x00000060490c7836 */ /* 0x048fe20000000000 */
[----:B------:R-:W-:Y:S01]  /*df40*/  ISETP.GE.AND P0, PT, R10, UR4, PT ;  /* 0x000000040a007c0c */ /* 0x000fe2000bf06270 */
[C---:B------:R-:W-:Y:S01]  /*df50*/  VIADD R15, R73.reuse, 0x70 ;  /* 0x00000070490f7836 */ /* 0x040fe20000000000 */
[----:B------:R-:W-:Y:S01]  /*df60*/  ISETP.GE.AND P5, PT, R14, UR4, PT ;  /* 0x000000040e007c0c */ /* 0x000fe2000bfa6270 */
[----:B------:R-:W-:Y:S01]  /*df70*/  VIADD R73, R73, 0x78 ;  /* 0x0000007849497836 */ /* 0x000fe20000000000 */
[----:B------:R-:W-:Y:S01]  /*df80*/  ISETP.GE.AND P4, PT, R12, UR4, PT ;  /* 0x000000040c007c0c */ /* 0x000fe2000bf86270 */
[----:B0-----:R-:W-:Y:S01]  /*df90*/  @!P1 IMAD.WIDE R6, R11, 0x4, R34 ;  /* 0x000000040b069825 */ /* 0x001fe200078e0222 */
[----:B------:R-:W-:-:S02]  /*dfa0*/  ISETP.GE.AND P6, PT, R15, UR4, PT ;  /* 0x000000040f007c0c */ /* 0x000fc4000bfc6270 */
[----:B------:R-:W-:Y:S02]  /*dfb0*/  @!P3 LEA.HI R0, R0, R0, RZ, 0x1 ;  /* 0x000000000000b211 */ /* 0x000fe400078f08ff */
[----:B------:R-:W-:Y:S01]  /*dfc0*/  @!P2 LEA.HI R38, R38, R38, RZ, 0x1 ;  /* 0x000000262626a211 */ /* 0x000fe200078f08ff */
[----:B------:R0:W-:Y:S01]  /*dfd0*/  @!P1 ST.E.64 desc[UR36][R6.64], R24 ;  /* 0x0000001806009985 */ /* 0x0001e2000c101b24 */
[----:B------:R-:W-:Y:S02]  /*dfe0*/  @!P3 LOP3.LUT R11, R0, 0xfffffffe, RZ, 0xc0, !PT ;  /* 0xfffffffe000bb812 */ /* 0x000fe400078ec0ff */
[----:B------:R-:W-:Y:S02]  /*dff0*/  @!P0 LEA.HI R0, R10, R10, RZ, 0x1 ;  /* 0x0000000a0a008211 */ /* 0x000fe400078f08ff */
[----:B-1----:R-:W-:Y:S01]  /*e000*/  @!P2 LOP3.LUT R9, R38, 0xfffffffe, RZ, 0xc0, !PT ;  /* 0xfffffffe2609a812 */ /* 0x002fe200078ec0ff */
[----:B------:R-:W-:Y:S01]  /*e010*/  @!P3 IMAD.WIDE R10, R11, 0x4, R34 ;  /* 0x000000040b0ab825 */ /* 0x000fe200078e0222 */
[----:B------:R-:W-:-:S02]  /*e020*/  @!P4 LEA.HI R12, R12, R12, RZ, 0x1 ;  /* 0x0000000c0c0cc211 */ /* 0x000fc400078f08ff */
[----:B------:R-:W-:Y:S01]  /*e030*/  @!P0 LOP3.LUT R13, R0, 0xfffffffe, RZ, 0xc0, !PT ;  /* 0xfffffffe000d8812 */ /* 0x000fe200078ec0ff */
[--C-:B------:R-:W-:Y:S01]  /*e040*/  @!P2 IMAD.WIDE R8, R9, 0x4, R34.reuse ;  /* 0x000000040908a825 */ /* 0x100fe200078e0222 */
[----:B------:R-:W-:Y:S02]  /*e050*/  @!P5 LEA.HI R14, R14, R14, RZ, 0x1 ;  /* 0x0000000e0e0ed211 */ /* 0x000fe400078f08ff */
[----:B------:R-:W-:Y:S02]  /*e060*/  @!P6 LEA.HI R0, R15, R15, RZ, 0x1 ;  /* 0x0000000f0f00e211 */ /* 0x000fe400078f08ff */
[----:B------:R-:W-:Y:S01]  /*e070*/  @!P4 LOP3.LUT R15, R12, 0xfffffffe, RZ, 0xc0, !PT ;  /* 0xfffffffe0c0fc812 */ /* 0x000fe200078ec0ff */
[--C-:B------:R-:W-:Y:S01]  /*e080*/  @!P0 IMAD.WIDE R12, R13, 0x4, R34.reuse ;  /* 0x000000040d0c8825 */ /* 0x100fe200078e0222 */
[----:B------:R-:W-:Y:S01]  /*e090*/  @!P5 LOP3.LUT R19, R14, 0xfffffffe, RZ, 0xc0, !PT ;  /* 0xfffffffe0e13d812 */ /* 0x000fe200078ec0ff */
[----:B------:R1:W-:Y:S01]  /*e0a0*/  @!P2 ST.E.64 desc[UR36][R8.64], R26 ;  /* 0x0000001a0800a985 */ /* 0x0003e2000c101b24 */
[----:B------:R-:W-:Y:S01]  /*e0b0*/  @!P6 LOP3.LUT R21, R0, 0xfffffffe, RZ, 0xc0, !PT ;  /* 0xfffffffe0015e812 */ /* 0x000fe200078ec0ff */
[----:B0-----:R-:W-:-:S02]  /*e0c0*/  @!P4 IMAD.WIDE R6, R15, 0x4, R34 ;  /* 0x000000040f06c825 */ /* 0x001fc400078e0222 */
[----:B------:R0:W-:Y:S02]  /*e0d0*/  @!P3 ST.E.64 desc[UR36][R10.64], R28 ;  /* 0x0000001c0a00b985 */ /* 0x0001e4000c101b24 */
[----:B------:R-:W-:Y:S02]  /*e0e0*/  @!P6 IMAD.WIDE R14, R21, 0x4, R34 ;  /* 0x00000004150ee825 */ /* 0x000fe400078e0222 */
[----:B------:R0:W-:Y:S01]  /*e0f0*/  @!P0 ST.E.64 desc[UR36][R12.64], R30 ;  /* 0x0000001e0c008985 */ /* 0x0001e2000c101b24 */
[----:B------:R-:W-:-:S03]  /*e100*/  ISETP.GE.AND P0, PT, R73, UR4, PT ;  /* 0x0000000449007c0c */ /* 0x000fc6000bf06270 */
[----:B------:R0:W-:Y:S01]  /*e110*/  @!P4 ST.E.64 desc[UR36][R6.64], R32 ;  /* 0x000000200600c985 */ /* 0x0001e2000c101b24 */
[----:B-1----:R-:W-:-:S05]  /*e120*/  @!P5 IMAD.WIDE R8, R19, 0x4, R34 ;  /* 0x000000041308d825 */ /* 0x002fca00078e0222 */
[----:B------:R0:W-:Y:S04]  /*e130*/  @!P5 ST.E.64 desc[UR36][R8.64], R36 ;  /* 0x000000240800d985 */ /* 0x0001e8000c101b24 */
[----:B------:R0:W-:Y:S01]  /*e140*/  @!P6 ST.E.64 desc[UR36][R14.64], R4 ;  /* 0x000000040e00e985 */ /* 0x0001e2000c101b24 */
[----:B------:R-:W-:Y:S05]  /*e150*/  @P0 BRA `(.L_x_2235) ;  /* 0x0000005000040947 */ /* 0x000fea0003800000 */
[----:B------:R-:W-:-:S04]  /*e160*/  LEA.HI R73, R73, R73, RZ, 0x1 ;  /* 0x0000004949497211 */ /* 0x000fc800078f08ff */
[----:B0-----:R-:W-:-:S05]  /*e170*/  LOP3.LUT R5, R73, 0xfffffffe, RZ, 0xc0, !PT ;  /* 0xfffffffe49057812 */ /* 0x001fca00078ec0ff */
[----:B------:R-:W-:-:S05]  /*e180*/  IMAD.WIDE R4, R5, 0x4, R34 ;  /* 0x0000000405047825 */ /* 0x000fca00078e0222 */
[----:B------:R0:W-:Y:S01]  /*e190*/  ST.E.64 desc[UR36][R4.64], R2 ;  /* 0x0000000204007985 */ /* 0x0001e2000c101b24 */
[----:B------:R-:W-:Y:S05]  /*e1a0*/  BRA `(.L_x_2235) ;  /* 0x0000004c00f07947 */ /* 0x000fea0003800000 */
.L_x_2274:
        /* <DEDUP_REMOVED lines=12> */
[----:B------:R-:W0:Y:S01]  /*e270*/  S2UR UR10, SR_CTAID.Z ;  /* 0x00000000000a79c3 */ /* 0x000e220000002700 */
[----:B------:R-:W-:Y:S01]  /*e280*/  ISETP.NE.AND P0, PT, R6, 0x1, PT ;  /* 0x000000010600780c */ /* 0x000fe20003f05270 */
[----:B------:R-:W-:Y:S01]  /*e290*/  USHF.R.S32.HI UR6, URZ, 0x1f, UR59 ;  /* 0x0000001f3f067899 */ /* 0x000fe2000801143b */
[----:B------:R-:W-:Y:S01]  /*e2a0*/  IMAD.MOV.U32 R5, RZ, RZ, R0 ;  /* 0x000000ffff057224 */ /* 0x000fe200078e0000 */
[----:B------:R-:W-:Y:S02]  /*e2b0*/  ULDC.64 UR8, c[0x0][0xbd0] ;  /* 0x0002f40000087ab9 */ /* 0x000fe40000000a00 */
[----:B------:R-:W-:Y:S02]  /*e2c0*/  UIMAD UR6, UR6, UR8, URZ ;  /* 0x00000008060672a4 */ /* 0x000fe4000f8e023f */
[----:B------:R-:W1:Y:S01]  /*e2d0*/  LDC.64 R10, c[0x0][0xbd8] ;  /* 0x0002f600ff0a7b82 */ /* 0x000e620000000a00 */
[----:B------:R-:W-:Y:S02]  /*e2e0*/  UIMAD.WIDE.U32 UR4, UR59, UR8, URZ ;  /* 0x000000083b0472a5 */ /* 0x000fe4000f8e003f */
[----:B------:R-:W-:-:S04]  /*e2f0*/  UIMAD UR6, UR59, UR9, UR6 ;  /* 0x000000093b0672a4 */ /* 0x000fc8000f8e0206 */
[----:B------:R-:W-:Y:S01]  /*e300*/  UIADD3 UR6, UR5, UR6, URZ ;  /* 0x0000000605067290 */ /* 0x000fe2000fffe03f */
[----:B------:R-:W3:Y:S01]  /*e310*/  @P0 LDC R7, c[0x0][0xbec] ;  /* 0x0002fb00ff070b82 */ /* 0x000ee20000000800 */
[----:B------:R-:W-:Y:S02]  /*e320*/  IMAD.U32 R3, RZ, RZ, UR5 ;  /* 0x00000005ff037e24 */ /* 0x000fe4000f8e00ff */
[----:B------:R-:W-:Y:S01]  /*e330*/  IMAD.U32 R2, RZ, RZ, UR4 ;  /* 0x00000004ff027e24 */ /* 0x000fe2000f8e00ff */
[----:B------:R-:W-:Y:S01]  /*e340*/  ULDC.64 UR4, c[0x0][0xbe0] ;  /* 0x0002f80000047ab9 */ /* 0x000fe20000000a00 */
[----:B------:R-:W-:Y:S01]  /*e350*/  IMAD.U32 R3, RZ, RZ, UR6 ;  /* 0x00000006ff037e24 */ /* 0x000fe2000f8e00ff */
[----:B0-----:R-:W-:Y:S02]  /*e360*/  USHF.R.S32.HI UR10, URZ, 0x1f, UR10 ;  /* 0x0000001f3f0a7899 */ /* 0x001fe4000801140a */
[----:B------:R-:W0:Y:S04]  /*e370*/  @P0 LDC R9, c[0x0][0xbf0] ;  /* 0x0002fc00ff090b82 */ /* 0x000e280000000800 */
[----:B-1----:R-:W-:-:S04]  /*e380*/  IMAD R12, R10, UR10, RZ ;  /* 0x0000000a0a0c7c24 */ /* 0x002fc8000f8e02ff */
[----:B------:R-:W1:Y:S01]  /*e390*/  S2UR UR7, SR_CTAID.Y ;  /* 0x00000000000779c3 */ /* 0x000e620000002600 */
[----:B---3--:R-:W-:-:S07]  /*e3a0*/  @P0 IMAD.HI.U32 R4, R0, R7, RZ ;  /* 0x0000000700040227 */ /* 0x008fce00078e00ff */
[----:B------:R-:W1:Y:S01]  /*e3b0*/  LDC R8, c[0x0][0xc50] ;  /* 0x00031400ff087b82 */ /* 0x000e620000000800 */
[----:B------:R-:W-:-:S07]  /*e3c0*/  IMAD R7, RZ, RZ, -UR59 ;  /* 0x8000003bff077e24 */ /* 0x000fce000f8e02ff */
[----:B------:R-:W3:Y:S01]  /*e3d0*/  S2UR UR10, SR_CTAID.Z ;  /* 0x00000000000a79c3 */ /* 0x000ee20000002700 */
[----:B0-----:R-:W-:Y:S01]  /*e3e0*/  @P0 SHF.R.U32.HI R5, RZ, R9, R4 ;  /* 0x00000009ff050219 */ /* 0x001fe20000011604 */
[----:B-1----:R-:W-:-:S04]  /*e3f0*/  IMAD R9, R8, R7, UR7 ;  /* 0x0000000708097e24 */ /* 0x002fc8000f8e0207 */
[----:B------:R-:W-:Y:S01]  /*e400*/  IMAD.MOV R7, RZ, RZ, -R5 ;  /* 0x000000ffff077224 */ /* 0x000fe200078e0a05 */
[----:B------:R-:W-:-:S03]  /*e410*/  SHF.R.S32.HI R4, RZ, 0x1f, R9 ;  /* 0x0000001fff047819 */ /* 0x000fc60000011409 */
[----:B------:R-:W-:Y:S02]  /*e420*/  IMAD R7, R6, R7, R0 ;  /* 0x0000000706077224 */ /* 0x000fe400078e0200 */
[----:B---3--:R-:W-:Y:S02]  /*e430*/  IMAD R11, R11, UR10, R12 ;  /* 0x0000000a0b0b7c24 */ /* 0x008fe4000f8e020c */
[----:B------:R-:W-:Y:S01]  /*e440*/  IMAD.WIDE.U32 R2, R10, UR10, R2 ;  /* 0x0000000a0a027c25 */ /* 0x000fe2000f8e0002 */
[----:B------:R-:W-:-:S03]  /*e450*/  SHF.R.S32.HI R0, RZ, 0x1f, R7 ;  /* 0x0000001fff007819 */ /* 0x000fc60000011407 */
[----:B------:R-:W-:Y:S02]  /*e460*/  IMAD.IADD R3, R11, 0x1, R3 ;  /* 0x000000010b037824 */ /* 0x000fe400078e0203 */
[----:B------:R-:W-:Y:S02]  /*e470*/  IMAD R4, R4, UR4, RZ ;  /* 0x0000000404047c24 */ /* 0x000fe4000f8e02ff */
[----:B------:R-:W-:-:S04]  /*e480*/  IMAD.WIDE.U32 R2, R9, UR4, R2 ;  /* 0x0000000409027c25 */ /* 0x000fc8000f8e0002 */
[----:B------:R-:W-:Y:S01]  /*e490*/  IMAD R4, R9, UR5, R4 ;  /* 0x0000000509047c24 */ /* 0x000fe2000f8e0204 */
[----:B------:R-:W-:Y:S01]  /*e4a0*/  SHF.R.S32.HI R9, RZ, 0x1f, R5 ;  /* 0x0000001fff097819 */ /* 0x000fe20000011405 */
[----:B------:R-:W-:Y:S01]  /*e4b0*/  ULDC.64 UR4, c[0x0][0xbc8] ;  /* 0x0002f20000047ab9 */ /* 0x000fe20000000a00 */
[----:B------:R-:W-:Y:S01]  /*e4c0*/  IADD3 R2, P0, R5, R2, RZ ;  /* 0x0000000205027210 */ /* 0x000fe20007f1e0ff */
[----:B------:R-:W-:-:S03]  /*e4d0*/  IMAD R0, R0, UR4, RZ ;  /* 0x0000000400007c24 */ /* 0x000fc6000f8e02ff */
[----:B------:R-:W-:Y:S01]  /*e4e0*/  IADD3.X R3, R9, R3, R4, P0, !PT ;  /* 0x0000000309037210 */ /* 0x000fe200007fe404 */
        /* <DEDUP_REMOVED lines=9> */
.L_x_2233:
[----:B------:R-:W-:-:S08]  /*e580*/  NOP ;  /* 0x0000000000007918 */ /* 0x000fd00000000000 */
[----:B0-----:R-:W0:-:S00]  /*e590*/  USETMAXREG.DEALLOC.CTAPOOL 0x28 ;  /* 0x00000028000079c8 */ /* 0x001e0000080e0500 */
        /* <DEDUP_REMOVED lines=16> */
.L_x_2277:
[----:B------:R-:W-:Y:S01]  /*e6a0*/  ULDC UR43, c[0x0][0xc50] ;  /* 0x00031400002b7ab9 */ /* 0x000fe20000000800 */
[----:B------:R-:W-:Y:S01]  /*e6b0*/  UMOV UR41, UR6 ;  /* 0x0000000600297c82 */ /* 0x000fe20008000000 */
[----:B------:R-:W-:-:S11]  /*e6c0*/  UISETP.NE.AND UP0, UPT, UR43, 0x1, UPT ;  /* 0x000000012b00788c */ /* 0x000fd6000bf05270 */
[----:B------:R-:W-:Y:S01]  /*e6d0*/  @UP0 ULDC UR4, c[0x0][0xc54] ;  /* 0x0003150000040ab9 */ /* 0x000fe20000000800 */
[----:B------:R-:W-:Y:S01]  /*e6e0*/  @UP0 ULDC UR7, c[0x0][0xc58] ;  /* 0x0003160000070ab9 */ /* 0x000fe20000000800 */
[----:B------:R-:W-:-:S04]  /*e6f0*/  UIMAD.WIDE.U32 UR4, UR6, UR4, URZ ;  /* 0x00000004060472a5 */ /* 0x000fc8000f8e003f */
[----:B------:R-:W-:-:S12]  /*e700*/  @UP0 USHF.R.U32.HI UR41, URZ, UR7, UR5 ;  /* 0x000000073f290299 */ /* 0x000fd80008011605 */
.L_x_2278:
        /* <DEDUP_REMOVED lines=8> */
[----:B------:R-:W-:Y:S01]  /*e790*/  ULDC UR4, c[0x0][0x448] ;  /* 0x0001120000047ab9 */ /* 0x000fe20000000800 */
[----:B------:R-:W-:Y:S01]  /*e7a0*/  ULDC UR7, c[0x0][0x2f0] ;  /* 0x0000bc0000077ab9 */ /* 0x000fe20000000800 */
[----:B------:R-:W-:-:S05]  /*e7b0*/  IMAD.MOV.U32 R17, RZ, RZ, RZ ;  /* 0x000000ffff117224 */ /* 0x000fca00078e00ff */
[----:B------:R-:W1:Y:S01]  /*e7c0*/  S2UR UR47, SR_CTAID.X ;  /* 0x00000000002f79c3 */ /* 0x000e620000002500 */
[----:B------:R-:W-:Y:S01]  /*e7d0*/  UISETP.NE.AND UP1, UPT, UR4, 0x1, UPT ;  /* 0x000000010400788c */ /* 0x000fe2000bf25270 */
[----:B------:R-:W-:Y:S02]  /*e7e0*/  ULDC UR8, c[0x0][0x288] ;  /* 0x0000a20000087ab9 */ /* 0x000fe40000000800 */
[----:B------:R-:W-:Y:S02]  /*e7f0*/  ULDC.64 UR4, c[0x0][0x418] ;  /* 0x0001060000047ab9 */ /* 0x000fe40000000a00 */
[----:B------:R-:W-:-:S03]  /*e800*/  UISETP.NE.U32.AND UP0, UPT, UR4, URZ, UPT ;  /* 0x0000003f0400728c */ /* 0x000fc6000bf05070 */
[----:B------:R-:W-:Y:S01]  /*e810*/  ULDC UR4, c[0x0][0x424] ;  /* 0x0001090000047ab9 */ /* 0x000fe20000000800 */
[----:B------:R-:W-:-:S03]  /*e820*/  UISETP.NE.AND.EX UP0, UPT, UR5, URZ, UPT, UP0 ;  /* 0x0000003f0500728c */ /* 0x000fc6000bf05300 */
[----:B------:R-:W-:Y:S01]  /*e830*/  @UP1 ULDC UR5, c[0x0][0x44c] ;  /* 0x0001130000051ab9 */ /* 0x000fe20000000800 */
[----:B0-----:R-:W-:Y:S01]  /*e840*/  ISETP.NE.U32.AND P0, PT, R2, RZ, PT ;  /* 0x000000ff0200720c */ /* 0x001fe20003f05070 */
[----:B------:R-:W-:-:S03]  /*e850*/  USEL UR38, UR4, 0x1, UP0 ;  /* 0x0000000104267887 */ /* 0x000fc60008000000 */
[----:B------:R-:W-:Y:S01]  /*e860*/  ISETP.NE.AND.EX P0, PT, R3, RZ, PT, P0 ;  /* 0x000000ff0300720c */ /* 0x000fe20003f05300 */
[----:B-1----:R-:W-:Y:S02]  /*e870*/  ULEA UR6, UR47, 0x7f, 0x7 ;  /* 0x0000007f2f067891 */ /* 0x002fe4000f8e383f */
[----:B------:R-:W-:Y:S02]  /*e880*/  UIMAD UR38, UR38, UR7, URZ ;  /* 0x00000007262672a4 */ /* 0x000fe4000f8e023f */
[----:B------:R-:W-:Y:S01]  /*e890*/  UIMAD.WIDE.U32 UR4, UR6, UR5, URZ ;  /* 0x00000005060472a5 */ /* 0x000fe2000f8e003f */
[----:B------:R-:W-:-:S03]  /*e8a0*/  @UP1 ULDC UR7, c[0x0][0x450] ;  /* 0x0001140000071ab9 */ /* 0x000fc60000000800 */
[----:B------:R-:W-:-:S04]  /*e8b0*/  @UP1 USHF.R.U32.HI UR6, URZ, UR7, UR5 ;  /* 0x000000073f061299 */ /* 0x000fc80008011605 */
[----:B------:R-:W0:Y:S01]  /*e8c0*/  @P0 LDC.64 R2, c[0x0][0xa28] ;  /* 0x00028a00ff020b82 */ /* 0x000e220000000a00 */
[----:B------:R-:W-:Y:S02]  /*e8d0*/  UIADD3 UR5, UR38, 0xa0, -UR8 ;  /* 0x000000a026057890 */ /* 0x000fe4000fffe808 */
[----:B------:R-:W-:Y:S02]  /*e8e0*/  UIADD3 UR4, UR38, 0x9f, URZ ;  /* 0x0000009f26047890 */ /* 0x000fe4000fffe03f */
[----:B------:R-:W-:Y:S02]  /*e8f0*/  UIADD3 UR6, UR5, UR6, URZ ;  /* 0x0000000605067290 */ /* 0x000fe4000fffe03f */
[----:B------:R-:W-:Y:S02]  /*e900*/  UIMAD.WIDE UR4, UR4, 0x66666667, URZ ;  /* 0x66666667040478a5 */ /* 0x000fe4000f8e023f */
[----:B------:R-:W-:Y:S02]  /*e910*/  UIMAD.WIDE UR6, UR6, 0x66666667, URZ ;  /* 0x66666667060678a5 */ /* 0x000fe4000f8e023f */
[----:B------:R-:W-:-:S02]  /*e920*/  USHF.R.U32.HI UR42, URZ, 0x1f, UR5 ;  /* 0x0000001f3f2a7899 */ /* 0x000fc40008011605 */
[----:B------:R-:W-:Y:S02]  /*e930*/  USHF.R.U32.HI UR44, URZ, 0x1f, UR7 ;  /* 0x0000001f3f2c7899 */ /* 0x000fe40008011607 */
[----:B------:R-:W-:Y:S02]  /*e940*/  ULEA.HI.SX32 UR42, UR5, UR42, 0x1a ;  /* 0x0000002a052a7291 */ /* 0x000fe4000f8fd23f */
[----:B------:R-:W-:-:S04]  /*e950*/  ULEA.HI.SX32 UR44, UR7, UR44, 0x1a ;  /* 0x0000002c072c7291 */ /* 0x000fc8000f8fd23f */
[----:B------:R-:W-:Y:S02]  /*e960*/  UISETP.LT.AND UP0, UPT, UR42, UR44, UPT ;  /* 0x0000002c2a00728c */ /* 0x000fe4000bf01270 */
[----:B------:R-:W-:Y:S01]  /*e970*/  UP2UR UR48, UPR, URZ, 0x2 ;  /* 0x000000023f307883 */ /* 0x000fe20008000000 */
[----:B0-----:R-:W-:Y:S01]  /*e980*/  @P0 IMAD.WIDE R2, R18, 0x4, R2 ;  /* 0x0000000412020825 */ /* 0x001fe200078e0202 */
[----:B------:R-:W-:-:S04]  /*e990*/  USEL UR11, UR42, UR44, UP0 ;  /* 0x0000002c2a0b7287 */ /* 0x000fc80008000000 */
[----:B------:R-:W-:Y:S01]  /*e9a0*/  UISETP.GE.AND UP1, UPT, UR11, 0x1, UPT ;  /* 0x000000010b00788c */ /* 0x000fe2000bf26270 */
[----:B------:R0:W5:Y:S01]  /*e9b0*/  @P0 LDG.E R17, desc[UR36][R2.64] ;  /* 0x0000002402110981 */ /* 0x000162000c1e1900 */
[----:B------:R-:W-:Y:S02]  /*e9c0*/  USHF.R.U32.HI UR9, URZ, 0x10, UR43 ;  /* 0x000000103f097899 */ /* 0x000fe4000801162b */
[----:B------:R-:W-:Y:S02]  /*e9d0*/  ULOP3.LUT UR43, UR43, 0xffff, URZ, 0xc0, !UPT ;  /* 0x0000ffff2b2b7892 */ /* 0x000fe4000f8ec03f */
[----:B------:R-:W-:Y:S01]  /*e9e0*/  PLOP3.LUT P0, PT, PT, PT, UP1, 0x80, 0x0 ;  /* 0x000000000000781c */ /* 0x000fe20003f0f018 */
[----:B------:R-:W-:Y:S01]  /*e9f0*/  UISETP.NE.AND UP0, UPT, UR9, URZ, UPT ;  /* 0x0000003f0900728c */ /* 0x000fe2000bf05270 */
[----:B------:R-:W-:-:S10]  /*ea00*/  UMOV UR40, URZ ;  /* 0x0000003f00287c82 */ /* 0x000fd40008000000 */
[----:B------:R-:W-:Y:S01]  /*ea10*/  @!UP0 ULDC UR9, c[0x0][0x9f0] ;  /* 0x00027c0000098ab9 */ /* 0x000fe20000000800 */
[----:B0-----:R-:W-:Y:S05]  /*ea20*/  @!P0 BRA `(.L_x_2280) ;  /* 0x0000000000788947 */ /* 0x001fea0003800000 */
[----:B------:R-:W-:Y:S01]  /*ea30*/  IABS R2, UR9 ;  /* 0x0000000900027c13 */ /* 0x000fe20008000000 */
[----:B------:R-:W-:Y:S02]  /*ea40*/  UIADD3 UR6, UR9, -0x1, UR11 ;  /* 0xffffffff09067890 */ /* 0x000fe4000fffe00b */
[----:B------:R-:W-:Y:S01]  /*ea50*/  IABS R5, UR9 ;  /* 0x0000000900057c13 */ /* 0x000fe20008000000 */
[----:B------:R-:W-:Y:S01]  /*ea60*/  UMOV UR4, URZ ;  /* 0x0000003f00047c82 */ /* 0x000fe20008000000 */
        /* <DEDUP_REMOVED lines=26> */
.L_x_2280:
        /* <DEDUP_REMOVED lines=34> */
.L_x_2281:
        /* <DEDUP_REMOVED lines=20> */
.L_x_2282:
        /* <DEDUP_REMOVED lines=20> */
.L_x_2283:
        /* <DEDUP_REMOVED lines=18> */
.L_x_2284:
        /* <DEDUP_REMOVED lines=38> */
.L_x_2339:
[----:B------:R-:W2:Y:S01]  /*f430*/  LDL R0, [R1+0x14] ;  /* 0x0000140001007983 */ /* 0x000ea20000100800 */
[----:B------:R-:W-:Y:S01]  /*f440*/  UMOV UR4, 0xa0 ;  /* 0x000000a000047882 */ /* 0x000fe20000000000 */
[----:B------:R-:W-:Y:S01]  /*f450*/  LOP3.LUT R15, R27, 0x80, RZ, 0xfc, !PT ;  /* 0x000000801b0f7812 */ /* 0x000fe200078efcff */
[----:B------:R-:W-:Y:S01]  /*f460*/  UIMAD UR4, UR50, UR4, -0xa0 ;  /* 0xffffff60320474a4 */ /* 0x000fe2000f8e0204 */
[----:B------:R-:W0:Y:S01]  /*f470*/  @P2 LDC R2, c[0x0][0x434] ;  /* 0x00010d00ff022b82 */ /* 0x000e220000000800 */
[----:B-----5:R-:W-:-:S07]  /*f480*/  SHF.R.S32.HI R37, RZ, 0x1f, R30 ;  /* 0x0000001fff257819 */ /* 0x020fce000001141e */
[----:B------:R-:W1:Y:S01]  /*f490*/  @P2 LDC R3, c[0x0][0x438] ;  /* 0x00010e00ff032b82 */ /* 0x000e620000000800 */
[----:B------:R-:W-:Y:S01]  /*f4a0*/  IMAD.MOV.U32 R33, RZ, RZ, 0x40 ;  /* 0x00000040ff217424 */ /* 0x000fe200078e00ff */
[----:B------:R-:W-:Y:S01]  /*f4b0*/  STL [R1+0x10], R15 ;  /* 0x0000100f01007387 */ /* 0x000fe20000100800 */
[----:B------:R-:W-:Y:S01]  /*f4c0*/  LOP3.LUT R16, R16, 0xffffffdf, RZ, 0xc0, !PT ;  /* 0xffffffdf10107812 */ /* 0x000fe200078ec0ff */
[----:B------:R-:W-:-:S05]  /*f4d0*/  IMAD.U32 R32, RZ, RZ, UR41 ;  /* 0x00000029ff207e24 */ /* 0x000fca000f8e00ff */
[----:B------:R-:W-:Y:S02]  /*f4e0*/  SHF.R.S32.HI R32, RZ, 0x1f, R32 ;  /* 0x0000001fff207819 */ /* 0x000fe40000011420 */
[----:B--2---:R-:W-:Y:S01]  /*f4f0*/  R2UR UR5, R0 ;  /* 0x00000000000572ca */ /* 0x004fe200000e0000 */
[----:B------:R-:W-:-:S04]  /*f500*/  VIADD R0, R15, UR4 ;  /* 0x000000040f007c36 */ /* 0x000fc80008000000 */
[C---:B------:R-:W-:Y:S01]  /*f510*/  IMAD.IADD R9, R0.reuse, 0x1, R17 ;  /* 0x0000000100097824 */ /* 0x040fe200078e0211 */
[----:B------:R-:W-:-:S03]  /*f520*/  ISETP.GE.AND P0, PT, R0, UR38, PT ;  /* 0x0000002600007c0c */ /* 0x000fc6000bf06270 */
[----:B0-----:R-:W-:Y:S01]  /*f530*/  @P2 IMAD.HI.U32 R0, R9, R2, RZ ;  /* 0x0000000209002227 */ /* 0x001fe200078e00ff */
[----:B------:R-:W-:-:S03]  /*f540*/  ISETP.GT.U32.OR P0, PT, R15, 0x9f, P0 ;  /* 0x0000009f0f00780c */ /* 0x000fc60000704470 */
[----:B------:R-:W-:Y:S01]  /*f550*/  IMAD.MOV.U32 R12, RZ, RZ, R9 ;  /* 0x000000ffff0c7224 */ /* 0x000fe200078e0009 */
[----:B-1----:R-:W-:-:S09]  /*f560*/  @P2 SHF.R.U32.HI R12, RZ, R3, R0 ;  /* 0x00000003ff0c2219 */ /* 0x002fd20000011600 */
[----:B------:R-:W0:Y:S01]  /*f570*/  @!P0 LDC.64 R6, c[0x0][0x428] ;  /* 0x00010a00ff068b82 */ /* 0x000e220000000a00 */
[--C-:B------:R-:W-:Y:S01]  /*f580*/  @!P0 SHF.R.S32.HI R3, RZ, 0x1f, R12.reuse ;  /* 0x0000001fff038819 */ /* 0x100fe2000001140c */
[----:B------:R-:W-:-:S06]  /*f590*/  @!P0 IMAD.MOV.U32 R2, RZ, RZ, R12 ;  /* 0x000000ffff028224 */ /* 0x000fcc00078e000c */
[----:B------:R-:W1:Y:S01]  /*f5a0*/  @!P0 LDC.64 R4, c[0x0][0x418] ;  /* 0x00010600ff048b82 */ /* 0x000e620000000a00 */
[-C--:B0-----:R-:W-:Y:S02]  /*f5b0*/  @!P0 IMAD R0, R37, R6.reuse, RZ ;  /* 0x0000000625008224 */ /* 0x081fe400078e02ff */
        /* <DEDUP_REMOVED lines=23> */
[----:B------:R-:W-:-:S06]  /*f730*/  IMAD.MOV.U32 R0, RZ, RZ, RZ ;  /* 0x000000ffff007224 */ /* 0x000fcc00078e00ff */
        /* <DEDUP_REMOVED lines=13> */
[----:B------:R-:W-:Y:S02]  /*f810*/  IMAD.U32 R11, RZ, RZ, UR50 ;  /* 0x00000032ff0b7e24 */ /* 0x000fe4000f8e00ff */
[----:B-1----:R-:W-:Y:S01]  /*f820*/  IMAD R6, R19, R2, R13 ;  /* 0x0000000213067224 */ /* 0x002fe200078e020d */
[----:B------:R-:W-:Y:S01]  /*f830*/  SHF.R.U32.HI R7, RZ, 0x5, R18 ;  /* 0x00000005ff077819 */ /* 0x000fe20000011612 */
[----:B------:R-:W-:-:S02]  /*f840*/  IMAD.SHL.U32 R2, R29, 0x80, RZ ;  /* 0x000000801d027824 */ /* 0x000fc400078e00ff */
[----:B------:R-:W-:Y:S02]  /*f850*/  VIADD R11, R11, 0xffffffff ;  /* 0xffffffff0b0b7836 */ /* 0x000fe40000000000 */
[----:B------:R-:W-:Y:S01]  /*f860*/  @P0 LOP3.LUT R16, R16, 0x20, RZ, 0xfc, !PT ;  /* 0x0000002010100812 */ /* 0x000fe200078efcff */
[----:B------:R-:W-:Y:S01]  /*f870*/  IMAD.SHL.U32 R36, R7, 0x200, RZ ;  /* 0x0000020007247824 */ /* 0x000fe200078e00ff */
[----:B------:R-:W-:Y:S02]  /*f880*/  LOP3.LUT R10, R2, 0x380, RZ, 0xc0, !PT ;  /* 0x00000380020a7812 */ /* 0x000fe400078ec0ff */
[----:B------:R-:W-:-:S03]  /*f890*/  LOP3.LUT R16, R16, 0xffffffbf, RZ, 0xc0, !PT ;  /* 0xffffffbf10107812 */ /* 0x000fc600078ec0ff */
[----:B------:R-:W-:-:S05]  /*f8a0*/  IMAD R10, R7, 0x10, R10 ;  /* 0x00000010070a7824 */ /* 0x000fca00078e020a */
[----:B------:R-:W-:-:S04]  /*f8b0*/  LOP3.LUT R3, R10, 0x70, R31, 0x78, !PT ;  /* 0x000000700a037812 */ /* 0x000fc800078e781f */
[----:B------:R-:W-:Y:S02]  /*f8c0*/  LOP3.LUT R3, R3, 0xc00, R2, 0xf8, !PT ;  /* 0x00000c0003037812 */ /* 0x000fe400078ef802 */
[----:B------:R-:W-:-:S03]  /*f8d0*/  LOP3.LUT R2, R8, 0x80, RZ, 0xc0, !PT ;  /* 0x0000008008027812 */ /* 0x000fc600078ec0ff */
[----:B------:R0:W-:Y:S01]  /*f8e0*/  STL [R1+0x4], R3 ;  /* 0x0000040301007387 */ /* 0x0001e20000100800 */
[----:B------:R-:W-:-:S04]  /*f8f0*/  LOP3.LUT R2, R2, 0x10, R29, 0xf8, !PT ;  /* 0x0000001002027812 */ /* 0x000fc800078ef81d */
[----:B------:R-:W-:Y:S02]  /*f900*/  LOP3.LUT R2, R2, 0x10, R9, 0x78, !PT ;  /* 0x0000001002027812 */ /* 0x000fe400078e7809 */
[----:B0-----:R-:W-:-:S04]  /*f910*/  LOP3.LUT R3, R36, 0x60, R8, 0xf8, !PT ;  /* 0x0000006024037812 */ /* 0x001fc800078ef808 */
[----:B------:R-:W-:-:S04]  /*f920*/  LOP3.LUT R3, R3, 0x100, R8, 0xf8, !PT ;  /* 0x0000010003037812 */ /* 0x000fc800078ef808 */
[----:B------:R-:W-:-:S05]  /*f930*/  LOP3.LUT R2, R3, R2, RZ, 0xfc, !PT ;  /* 0x0000000203027212 */ /* 0x000fca00078efcff */
[----:B------:R0:W-:Y:S02]  /*f940*/  STL [R1], R2 ;  /* 0x0000000201007387 */ /* 0x0001e40000100800 */
[----:B0-----:R-:W-:-:S05]  /*f950*/  IMAD.U32 R2, RZ, RZ, UR4 ;  /* 0x00000004ff027e24 */ /* 0x001fca000f8e00ff */
[----:B------:R-:W-:-:S13]  /*f960*/  ISETP.NE.AND P0, PT, R2, 0x3, PT ;  /* 0x000000030200780c */ /* 0x000fda0003f05270 */
[----:B------:R-:W-:Y:S01]  /*f970*/  @P0 LOP3.LUT R16, R16, 0x40, RZ, 0xfc, !PT ;  /* 0x0000004010100812 */ /* 0x000fe200078efcff */
[----:B------:R-:W-:Y:S06]  /*f980*/  @!P0 BRA `(.L_x_2286) ;  /* 0x0000000000048947 */ /* 0x000fec0003800000 */
[----:B------:R-:W-:Y:S01]  /*f990*/  BPT.TRAP 0x1 ;  /* 0x000000040000795c */ /* 0x000fe20000300000 */
.L_x_2286:
[----:B------:R-:W-:Y:S01]  /*f9a0*/  IMAD.MOV.U32 R2, RZ, RZ, 0x1 ;  /* 0x00000001ff027424 */ /* 0x000fe200078e00ff */
[----:B------:R-:W-:-:S04]  /*f9b0*/  SHF.R.S32.HI R21, RZ, 0x1f, R6 ;  /* 0x0000001fff157819 */ /* 0x000fc80000011406 */
[----:B------:R-:W-:-:S04]  /*f9c0*/  SHF.L.U32 R3, R2, 0x1f, RZ ;  /* 0x0000001f02037819 */ /* 0x000fc800000006ff */
[----:B------:R-:W0:Y:S02]  /*f9d0*/  SYNCS.PHASECHK.TRANS64.TRYWAIT P0, [UR45+0x29880], R3 ;  /* 0x02988003ff0075a7 */ /* 0x000e24000800016d */
[----:B0-----:R-:W-:Y:S05]  /*f9e0*/  @!P0 BRA `(.L_x_2287) ;  /* 0x0000003800b08947 */ /* 0x001fea0003800000 */
.L_x_2340:
[----:B------:R-:W-:Y:S01]  /*f9f0*/  ULDC.64 UR4, c[0x0][0x328] ;  /* 0x0000ca0000047ab9 */ /* 0x000fe20000000a00 */
        /* <DEDUP_REMOVED lines=38> */
[----:B------:R-:W-:Y:S02]  /*fc60*/  IADD3.X R10, R19, UR4, R9, P0, !PT ;  /* 0x00000004130a7c10 */ /* 0x000fe400087fe409 */
[----:B------:R-:W-:Y:S01]  /*fc70*/  IADD3 R20, P0, R2, UR6, RZ ;  /* 0x0000000602147c10 */ /* 0x000fe2000ff1e0ff */
[----:B------:R-:W-:-:S03]  /*fc80*/  IMAD.MOV.U32 R2, RZ, RZ, -0xa0 ;  /* 0xffffff60ff027424 */ /* 0x000fc600078e00ff */
[----:B------:R-:W-:Y:S01]  /*fc90*/  IADD3.X R19, R19, UR4, R3, P0, !PT ;  /* 0x0000000413137c10 */ /* 0x000fe200087fe403 */
[----:B------:R-:W-:Y:S01]  /*fca0*/  IMAD R9, R11, R2, UR38 ;  /* 0x000000260b097e24 */ /* 0x000fe2000f8e0202 */
[----:B------:R-:W-:-:S03]  /*fcb0*/  UMOV UR4, 0xffffffff ;  /* 0xffffffff00047882 */ /* 0x000fc60000000000 */
        /* <DEDUP_REMOVED lines=10> */
[C---:B------:R-:W-:Y:S01]  /*fd60*/  ISETP.GE.AND P2, PT, R9.reuse, 0x41, PT ;  /* 0x000000410900780c */ /* 0x040fe20003f46270 */
[----:B------:R-:W-:Y:S01]  /*fd70*/  SHFL.IDX PT, R19, R19, RZ, 0x1c1f ;  /* 0x001c1fff13137589 */ /* 0x000fe200000e0000 */
[----:B------:R-:W-:Y:S01]  /*fd80*/  VIADD R34, R8, 0xa400 ;  /* 0x0000a40008227836 */ /* 0x000fe20000000000 */
        /* <DEDUP_REMOVED lines=33> */
.L_x_2352:
        /* <DEDUP_REMOVED lines=15> */
[----:B------:R-:W-:-:S13]  /*10090*/  LOP3.LUT P6, RZ, R16, 0x40, RZ, 0xc0, !PT ;  /* 0x0000004010ff7812 */ /* 0x000fda00078cc0ff */
[----:B-1----:R-:W-:Y:S05]  /*100a0*/  @!P6 BRA `(.L_x_2289) ;  /* 0x000000000004e947 */ /* 0x002fea0003800000 */
[----:B------:R-:W-:Y:S01]  /*100b0*/  BPT.TRAP 0x1 ;  /* 0x000000040000795c */ /* 0x000fe20000300000 */
.L_x_2289:
[----:B------:R-:W-:Y:S01]  /*100c0*/  SYNCS.ARRIVE.TRANS64.A1T0 RZ, [UR45+0x29870], RZ ;  /* 0x029870ffffff79a7 */ /* 0x000fe2000810002d */
[----:B------:R-:W-:Y:S05]  /*100d0*/  @!P6 BRA `(.L_x_2290) ;  /* 0x000000000004e947 */ /* 0x000fea0003800000 */
[----:B------:R-:W-:Y:S01]  /*100e0*/  BPT.TRAP 0x1 ;  /* 0x000000040000795c */ /* 0x000fe20000300000 */
.L_x_2290:
[----:B------:R-:W-:-:S05]  /*100f0*/  IMAD.MOV.U32 R2, RZ, RZ, 0x1 ;  /* 0x00000001ff027424 */ /* 0x000fca00078e00ff */
[----:B------:R-:W-:-:S04]  /*10100*/  SHF.L.U32 R2, R2, 0x1f, RZ ;  /* 0x0000001f02027819 */ /* 0x000fc800000006ff */
[----:B------:R-:W1:Y:S02]  /*10110*/  SYNCS.PHASECHK.TRANS64.TRYWAIT P0, [UR45+0x29840], R2 ;  /* 0x02984002ff0075a7 */ /* 0x000e64000800016d */
[----:B-1----:R-:W-:Y:S05]  /*10120*/  @!P0 BRA `(.L_x_2291) ;  /* 0x0000003800c88947 */ /* 0x002fea0003800000 */
.L_x_2353:
        /* <DEDUP_REMOVED lines=8> */
[----:B------:R-:W-:-:S02]  /*101b0*/  IMAD R22, R22, UR10, RZ ;  /* 0x0000000a16167c24 */ /* 0x000fc4000f8e02ff */
[----:B------:R-:W-:Y:S02]  /*101c0*/  IMAD.IADD R3, R3, 0x1, R21 ;  /* 0x0000000103037824 */ /* 0x000fe400078e0215 */
        /* <DEDUP_REMOVED lines=20> */
[----:B------:R-:W-:Y:S02]  /*10310*/  IMAD.SHL.U32 R29, R29, 0x40, RZ ;  /* 0x000000401d1d7824 */ /* 0x000fe400078e00ff */
[----:B------:R-:W-:-:S03]  /*10320*/  IMAD.WIDE.U32 R2, R8, UR41, R2 ;  /* 0x0000002908027c25 */ /* 0x000fc6000f8e0002 */
[----:B------:R-:W-:Y:S02]  /*10330*/  LOP3.LUT R29, R29, 0x40, RZ, 0xc0, !PT ;  /* 0x000000401d1d7812 */ /* 0x000fe400078ec0ff */
[----:B------:R-:W-:Y:S01]  /*10340*/  IADD3 R0, P0, R2, UR6, RZ ;  /* 0x0000000602007c10 */ /* 0x000fe2000ff1e0ff */
[----:B------:R-:W-:-:S03]  /*10350*/  IMAD.SHL.U32 R2, R10, 0x80, RZ ;  /* 0x000000800a027824 */ /* 0x000fc600078e00ff */
[----:B------:R-:W-:Y:S01]  /*10360*/  IADD3.X R7, R7, UR4, R3, P0, !PT ;  /* 0x0000000407077c10 */ /* 0x000fe200087fe403 */
[----:B------:R-:W-:Y:S01]  /*10370*/  IMAD.SHL.U32 R3, R10, 0x10, RZ ;  /* 0x000000100a037824 */ /* 0x000fe200078e00ff */
[----:B------:R-:W-:Y:S01]  /*10380*/  LOP3.LUT R2, R2, 0x180, RZ, 0xc0, !PT ;  /* 0x0000018002027812 */ /* 0x000fe200078ec0ff */
[----:B------:R-:W-:-:S03]  /*10390*/  UMOV UR4, 0xffffffff ;  /* 0xffffffff00047882 */ /* 0x000fc60000000000 */
        /* <DEDUP_REMOVED lines=23> */
[----:B------:R-:W-:Y:S02]  /*10510*/  @P3 IMAD.X R19, RZ, RZ, R8, P0 ;  /* 0x000000ffff133224 */ /* 0x000fe400000e0608 */
[----:B--2---:R-:W-:Y:S01]  /*10520*/  @P3 IMAD.MOV.U32 R2, RZ, RZ, R14 ;  /* 0x000000ffff023224 */ /* 0x004fe200078e000e */
[----:B------:R-:W-:Y:S01]  /*10530*/  SHFL.IDX PT, R8, R6, 0x2, 0x1c1f ;  /* 0x005c1f0006087f89 */ /* 0x000fe200000e0000 */
[----:B------:R-:W-:Y:S02]  /*10540*/  @P3 IMAD.MOV.U32 R3, RZ, RZ, R19 ;  /* 0x000000ffff033224 */ /* 0x000fe400078e0013 */
[C---:B------:R-:W-:Y:S01]  /*10550*/  @P2 VIADD R19, R36.reuse, UR45 ;  /* 0x0000002d24132c36 */ /* 0x040fe20008000000 */
[----:B------:R-:W1:Y:S04]  /*10560*/  SHFL.IDX PT, R14, R5, 0x2, 0x1c1f ;  /* 0x005c1f00050e7f89 */ /* 0x000e6800000e0000 */
        /* <DEDUP_REMOVED lines=22> */
.L_x_2365:
        /* <DEDUP_REMOVED lines=14> */
.L_x_2294:
[----:B------:R-:W-:Y:S05]  /*107b0*/  BSYNC B0 ;  /* 0x0000000000007941 */ /* 0x000fea0003800000 */
.L_x_2293:
[----:B------:R-:W-:Y:S01]  /*107c0*/  NOP ;  /* 0x0000000000007918 */ /* 0x000fe20000000000 */
[----:B------:R-:W-:Y:S01]  /*107d0*/  SYNCS.ARRIVE.TRANS64.RED.A0T1 RZ, [UR45+0x29830], RZ ;  /* 0x029830ffffff79a7 */ /* 0x000fe2000820042d */
[----:B------:R-:W-:Y:S01]  /*107e0*/  ARRIVES.LDGSTSBAR.64.TRANSCNT [UR45+0x29830] ;  /* 0x02983000ff0079b0 */ /* 0x000fe20008000aad */
[----:B------:R-:W-:Y:S01]  /*107f0*/  NOP ;  /* 0x0000000000007918 */ /* 0x000fe20000000000 */
[----:B------:R-:W-:-:S13]  /*10800*/  LOP3.LUT P0, RZ, R16, 0x40, RZ, 0xc0, !PT ;  /* 0x0000004010ff7812 */ /* 0x000fda000780c0ff */
[----:B------:R-:W-:Y:S05]  /*10810*/  @!P0 BRA `(.L_x_2295) ;  /* 0x0000000000048947 */ /* 0x000fea0003800000 */
[----:B------:R-:W-:Y:S01]  /*10820*/  BPT.TRAP 0x1 ;  /* 0x000000040000795c */ /* 0x000fe20000300000 */
.L_x_2295:
[----:B------:R-:W-:Y:S01]  /*10830*/  SYNCS.ARRIVE.TRANS64.A1T0 RZ, [UR45+0x29830], RZ ;  /* 0x029830ffffff79a7 */ /* 0x000fe2000810002d */
[----:B------:R-:W-:Y:S05]  /*10840*/  WARPSYNC.ALL ;  /* 0x0000000000007948 */ /* 0x000fea0003800000 */
[----:B------:R-:W4:Y:S01]  /*10850*/  S2R R19, SR_CTAID.Z ;  /* 0x0000000000137919 */ /* 0x000f220000002700 */
        /* <DEDUP_REMOVED lines=10> */
[----:B----4-:R-:W-:Y:S01]  /*10900*/  SHF.R.S32.HI R18, RZ, 0x1f, R19 ;  /* 0x0000001fff127819 */ /* 0x010fe20000011413 */
[----:B------:R-:W-:Y:S10]  /*10910*/  @!P0 BRA `(.L_x_2296) ;  /* 0x0000000000408947 */ /* 0x000ff40003800000 */
[----:B-1-3--:R-:W-:Y:S01]  /*10920*/  MOV R2, 0x0 ;  /* 0x0000000000027802 */ /* 0x00afe20000000f00 */
[----:B------:R-:W-:Y:S01]  /*10930*/  ULDC.64 UR6, c[0x4][0xc8] ;  /* 0x0100320000067ab9 */ /* 0x000fe20000000a00 */
[----:B------:R-:W-:Y:S01]  /*10940*/  ULDC.64 UR8, c[0x4][0xd0] ;  /* 0x0100340000087ab9 */ /* 0x000fe20000000a00 */
[----:B------:R-:W-:Y:S01]  /*10950*/  ULDC.64 UR4, c[0x4][0x28] ;  /* 0x01000a0000047ab9 */ /* 0x000fe20000000a00 */
[----:B------:R-:W-:Y:S02]  /*10960*/  IMAD.U32 R4, RZ, RZ, UR6 ;  /* 0x00000006ff047e24 */ /* 0x000fe4000f8e00ff */
[----:B------:R-:W1:Y:S01]  /*10970*/  LDC.64 R2, c[0x4][R2] ;  /* 0x0100000002027b82 */ /* 0x000e620000000a00 */
        /* <DEDUP_REMOVED lines=8> */
[----:B0-----:R-:W-:-:S07]  /*10a00*/  LEPC R20, `(.L_x_2296) ;  /* 0x000000001014794e */ /* 0x001fce0000000000 */
[----:B-12---:R-:W-:Y:S05]  /*10a10*/  CALL.ABS.NOINC R2 ;  /* 0x0000000002007343 */ /* 0x006fea0003c00000 */
.L_x_2296:
[----:B------:R-:W-:Y:S01]  /*10a20*/  UISETP.NE.AND UP0, UPT, UR48, URZ, UPT ;  /* 0x0000003f3000728c */ /* 0x000fe2000bf05270 */
[----:B-1----:R-:W-:Y:S02]  /*10a30*/  IMAD.U32 R0, RZ, RZ, UR47 ;  /* 0x0000002fff007e24 */ /* 0x002fe4000f8e00ff */
[----:B------:R-:W-:Y:S02]  /*10a40*/  IMAD.U32 R4, RZ, RZ, UR38 ;  /* 0x00000026ff047e24 */ /* 0x000fe4000f8e00ff */
[----:B------:R-:W-:Y:S01]  /*10a50*/  IMAD R27, R0, 0x80, R27 ;  /* 0x00000080001b7824 */ /* 0x000fe200078e021b */
[----:B------:R-:W-:Y:S01]  /*10a60*/  PLOP3.LUT P0, PT, PT, PT, UP0, 0x80, 0x0 ;  /* 0x000000000000781c */ /* 0x000fe20003f0f008 */
[----:B---3--:R-:W-:Y:S02]  /*10a70*/  IMAD.U32 R3, RZ, RZ, UR46 ;  /* 0x0000002eff037e24 */ /* 0x008fe4000f8e00ff */
[----:B------:R-:W-:Y:S02]  /*10a80*/  IMAD.MOV.U32 R7, RZ, RZ, R27 ;  /* 0x000000ffff077224 */ /* 0x000fe400078e001b */
[----:B------:R-:W-:Y:S01]  /*10a90*/  @UP0 ULDC UR4, c[0x0][0x44c] ;  /* 0x0001130000040ab9 */ /* 0x000fe20000000800 */
[----:B------:R-:W-:-:S02]  /*10aa0*/  IMAD.MOV.U32 R2, RZ, RZ, R4 ;  /* 0x000000ffff027224 */ /* 0x000fc400078e0004 */
[----:B------:R-:W-:-:S05]  /*10ab0*/  IMAD.U32 R5, RZ, RZ, UR39 ;  /* 0x00000027ff057e24 */ /* 0x000fca000f8e00ff */
[----:B------:R-:W-:Y:S01]  /*10ac0*/  @P0 IMAD.HI.U32 R0, R27, UR4, RZ ;  /* 0x000000041b000c27 */ /* 0x000fe2000f8e00ff */
[----:B------:R-:W-:Y:S01]  /*10ad0*/  PLOP3.LUT P0, PT, PT, PT, UP0, 0x80, 0x0 ;  /* 0x000000000000781c */ /* 0x000fe20003f0f008 */
[----:B------:R-:W-:-:S12]  /*10ae0*/  @UP0 ULDC UR4, c[0x0][0x450] ;  /* 0x0001140000040ab9 */ /* 0x000fd80000000800 */
[----:B------:R-:W-:Y:S01]  /*10af0*/  @P0 SHF.R.U32.HI R7, RZ, UR4, R0 ;  /* 0x00000004ff070c19 */ /* 0x000fe20008011600 */
[----:B------:R-:W-:Y:S01]  /*10b00*/  ULDC.64 UR4, c[0x0][0x2e0] ;  /* 0x0000b80000047ab9 */ /* 0x000fe20000000a00 */
[----:B------:R-:W1:Y:S01]  /*10b10*/  LDC R0, c[0x0][0x448] ;  /* 0x00011200ff007b82 */ /* 0x000e620000000800 */
        /* <DEDUP_REMOVED lines=12> */
[----:B-1----:R-:W-:-:S04]  /*10be0*/  IMAD R27, R0, R4, R27 ;  /* 0x00000004001b7224 */ /* 0x002fc800078e021b */
        /* <DEDUP_REMOVED lines=14> */
[----:B------:R-:W-:Y:S01]  /*10cd0*/  IMAD.U32 R3, RZ, RZ, UR47 ;  /* 0x0000002fff037e24 */ /* 0x000fe2000f8e00ff */
[----:B------:R-:W-:Y:S02]  /*10ce0*/  ULDC UR4, c[0x0][0x288] ;  /* 0x0000a20000047ab9 */ /* 0x000fe40000000800 */
[----:B------:R-:W2:Y:S01]  /*10cf0*/  SHFL.IDX PT, R2, R5, RZ, 0x1c1f ;  /* 0x001c1fff05027589 */ /* 0x000ea200000e0000 */
[----:B------:R-:W-:Y:S02]  /*10d00*/  IMAD R7, R0, UR4, RZ ;  /* 0x0000000400077c24 */ /* 0x000fe4000f8e02ff */
[----:B------:R-:W-:Y:S01]  /*10d10*/  IMAD R0, R3, 0x80, R28 ;  /* 0x0000008003007824 */ /* 0x000fe200078e021c */
[----:B------:R-:W-:Y:S03]  /*10d20*/  SHFL.IDX PT, R6, R5, 0x1, 0x1c1f ;  /* 0x003c1f0005067f89 */ /* 0x000fe600000e0000 */
[C---:B------:R-:W-:Y:S01]  /*10d30*/  VIADD R8, R0.reuse, 0x20 ;  /* 0x0000002000087836 */ /* 0x040fe20000000000 */
[----:B------:R-:W-:-:S13]  /*10d40*/  ISETP.GE.AND P0, PT, R0, R7, PT ;  /* 0x000000070000720c */ /* 0x000fda0003f06270 */
[----:B-1----:R-:W-:Y:S01]  /*10d50*/  @!P0 IADD3 R14, P4, R35, R14, RZ ;  /* 0x0000000e230e8210 */ /* 0x002fe20007f9e0ff */
[----:B------:R-:W-:-:S04]  /*10d60*/  @!P0 VIADD R19, R36, UR45 ;  /* 0x0000002d24138c36 */ /* 0x000fc80008000000 */
[----:B--2---:R-:W-:Y:S02]  /*10d70*/  @!P0 IMAD.X R3, RZ, RZ, R2, P4 ;  /* 0x000000ffff038224 */ /* 0x004fe400020e0602 */
[----:B------:R-:W-:Y:S02]  /*10d80*/  @!P0 IMAD.MOV.U32 R2, RZ, RZ, R14 ;  /* 0x000000ffff028224 */ /* 0x000fe400078e000e */
[----:B------:R-:W1:Y:S04]  /*10d90*/  SHFL.IDX PT, R14, R4, 0x1, 0x1c1f ;  /* 0x003c1f00040e7f89 */ /* 0x000e6800000e0000 */
[----:B------:R-:W-:Y:S04]  /*10da0*/  @!P0 LDGSTS.E.BYPASS.LTC128B.128 [R19+0x14400], desc[UR36][R2.64], !P3 ;  /* 0x1440000002138fae */ /* 0x000fe8000d901d64 */
[----:B------:R-:W-:Y:S04]  /*10db0*/  @!P0 LDGSTS.E.BYPASS.LTC128B.128 [R19+0x16400], desc[UR36][R2.64+0x40], !P2 ;  /* 0x1640004002138fae */ /* 0x000fe8000d101d64 */
[----:B------:R2:W-:Y:S01]  /*10dc0*/  @!P0 LDGSTS.E.BYPASS.LTC128B.128 [R19+0x18400], desc[UR36][R2.64+0x80], !P1 ;  /* 0x1840008002138fae */ /* 0x0005e2000c901d64 */
[----:B------:R-:W-:Y:S01]  /*10dd0*/  ISETP.GE.AND P0, PT, R8, R7, PT ;  /* 0x000000070800720c */ /* 0x000fe20003f06270 */
[----:B------:R-:W-:-:S12]  /*10de0*/  VIADD R8, R0, 0x40 ;  /* 0x0000004000087836 */ /* 0x000fd80000000000 */
[----:B-1----:R-:W-:Y:S01]  /*10df0*/  @!P0 IADD3 R14, P4, R35, R14, RZ ;  /* 0x0000000e230e8210 */ /* 0x002fe20007f9e0ff */
[----:B------:R-:W-:-:S04]  /*10e00*/  @!P0 VIADD R21, R36, UR45 ;  /* 0x0000002d24158c36 */ /* 0x000fc80008000000 */
[----:B------:R-:W-:Y:S02]  /*10e10*/  @!P0 IMAD.X R9, RZ, RZ, R6, P4 ;  /* 0x000000ffff098224 */ /* 0x000fe400020e0606 */
[----:B--2---:R-:W-:Y:S01]  /*10e20*/  @!P0 IMAD.MOV.U32 R2, RZ, RZ, R14 ;  /* 0x000000ffff028224 */ /* 0x004fe200078e000e */
[----:B------:R-:W-:Y:S01]  /*10e30*/  SHFL.IDX PT, R6, R5, 0x2, 0x1c1f ;  /* 0x005c1f0005067f89 */ /* 0x000fe200000e0000 */
[----:B------:R-:W-:-:S03]  /*10e40*/  @!P0 IMAD.MOV.U32 R3, RZ, RZ, R9 ;  /* 0x000000ffff038224 */ /* 0x000fc600078e0009 */
[----:B------:R-:W1:Y:S04]  /*10e50*/  SHFL.IDX PT, R14, R4, 0x2, 0x1c1f ;  /* 0x005c1f00040e7f89 */ /* 0x000e6800000e0000 */
[----:B------:R-:W-:Y:S04]  /*10e60*/  @!P0 LDGSTS.E.BYPASS.LTC128B.128 [R21+0x14c00], desc[UR36][R2.64], !P3 ;  /* 0x14c0000002158fae */ /* 0x000fe8000d901d64 */
[----:B------:R-:W-:Y:S04]  /*10e70*/  @!P0 LDGSTS.E.BYPASS.LTC128B.128 [R21+0x16c00], desc[UR36][R2.64+0x40], !P2 ;  /* 0x16c0004002158fae */ /* 0x000fe8000d101d64 */
[----:B------:R2:W-:Y:S01]  /*10e80*/  @!P0 LDGSTS.E.BYPASS.LTC128B.128 [R21+0x18c00], desc[UR36][R2.64+0x80], !P1 ;  /* 0x18c0008002158fae */ /* 0x0005e2000c901d64 */
[----:B------:R-:W-:-:S03]  /*10e90*/  ISETP.GE.AND P0, PT, R8, R7, PT ;  /* 0x000000070800720c */ /* 0x000fc60003f06270 */
[----:B------:R-:W3:Y:S10]  /*10ea0*/  SHFL.IDX PT, R5, R5, 0x3, 0x1c1f ;  /* 0x007c1f0005057f89 */ /* 0x000ef400000e0000 */
[----:B-1----:R-:W-:Y:S01]  /*10eb0*/  @!P0 IADD3 R14, P4, R35, R14, RZ ;  /* 0x0000000e230e8210 */ /* 0x002fe20007f9e0ff */
[----:B------:R-:W-:-:S04]  /*10ec0*/  @!P0 VIADD R19, R36, UR45 ;  /* 0x0000002d24138c36 */ /* 0x000fc80008000000 */
[----:B------:R-:W-:Y:S02]  /*10ed0*/  @!P0 IMAD.X R9, RZ, RZ, R6, P4 ;  /* 0x000000ffff098224 */ /* 0x000fe400020e0606 */
[----:B--2---:R-:W-:Y:S02]  /*10ee0*/  @!P0 IMAD.MOV.U32 R2, RZ, RZ, R14 ;  /* 0x000000ffff028224 */ /* 0x004fe400078e000e */
[----:B------:R-:W-:Y:S01]  /*10ef0*/  @!P0 IMAD.MOV.U32 R3, RZ, RZ, R9 ;  /* 0x000000ffff038224 */ /* 0x000fe200078e0009 */
[----:B------:R1:W2:Y:S04]  /*10f00*/  SHFL.IDX PT, R14, R4, 0x3, 0x1c1f ;  /* 0x007c1f00040e7f89 */ /* 0x0002a800000e0000 */
[----:B------:R1:W-:Y:S04]  /*10f10*/  @!P0 LDGSTS.E.BYPASS.LTC128B.128 [R19+0x15400], desc[UR36][R2.64], !P3 ;  /* 0x1540000002138fae */ /* 0x0003e8000d901d64 */
[----:B------:R1:W-:Y:S04]  /*10f20*/  @!P0 LDGSTS.E.BYPASS.LTC128B.128 [R19+0x17400], desc[UR36][R2.64+0x40], !P2 ;  /* 0x1740004002138fae */ /* 0x0003e8000d101d64 */
[----:B---3--:R1:W-:Y:S02]  /*10f30*/  @!P0 LDGSTS.E.BYPASS.LTC128B.128 [R19+0x19400], desc[UR36][R2.64+0x80], !P1 ;  /* 0x1940008002138fae */ /* 0x0083e4000c901d64 */
.L_x_2374:
[----:B------:R-:W-:Y:S01]  /*10f40*/  VIADD R0, R0, 0x60 ;  /* 0x0000006000007836 */ /* 0x000fe20000000000 */
[----:B------:R-:W-:Y:S04]  /*10f50*/  BSSY B0, `(.L_x_2298) ;  /* 0x000000c000007945 */ /* 0x000fe80003800000 */
[----:B------:R-:W-:-:S13]  /*10f60*/  ISETP.GE.AND P0, PT, R0, R7, PT ;  /* 0x000000070000720c */ /* 0x000fda0003f06270 */
[----:B------:R-:W-:Y:S05]  /*10f70*/  @P0 BRA `(.L_x_2299) ;  /* 0x0000000000240947 */ /* 0x000fea0003800000 */
[----:B-12---:R-:W-:-:S05]  /*10f80*/  IADD3 R2, P0, R35, R14, RZ ;  /* 0x0000000e23027210 */ /* 0x006fca0007f1e0ff */
        /* <DEDUP_REMOVED lines=8> */
.L_x_2299:
[----:B------:R-:W-:Y:S05]  /*11010*/  BSYNC B0 ;  /* 0x0000000000007941 */ /* 0x000fea0003800000 */
.L_x_2298:
[----:B------:R-:W-:Y:S01]  /*11020*/  NOP ;  /* 0x0000000000007918 */ /* 0x000fe20000000000 */
[----:B------:R-:W-:Y:S01]  /*11030*/  SYNCS.ARRIVE.TRANS64.RED.A0T1 RZ, [UR45+0x29800], RZ ;  /* 0x029800ffffff79a7 */ /* 0x000fe2000820042d */
[----:B------:R-:W-:Y:S01]  /*11040*/  IMAD.MOV.U32 R0, RZ, RZ, 0x1 ;  /* 0x00000001ff007424 */ /* 0x000fe200078e00ff */
[----:B------:R-:W-:Y:S04]  /*11050*/  ARRIVES.LDGSTSBAR.64.TRANSCNT [UR45+0x29800] ;  /* 0x02980000ff0079b0 */ /* 0x000fe80008000aad */
[----:B------:R-:W-:Y:S01]  /*11060*/  SHF.L.U32 R0, R0, 0x1f, RZ ;  /* 0x0000001f00007819 */ /* 0x000fe200000006ff */
[----:B------:R-:W-:Y:S01]  /*11070*/  NOP ;  /* 0x0000000000007918 */ /* 0x000fe20000000000 */
[----:B------:R-:W-:Y:S02]  /*11080*/  SYNCS.ARRIVE.TRANS64.A1T0 RZ, [UR45+0x29800], RZ ;  /* 0x029800ffffff79a7 */ /* 0x000fe4000810002d */
[----:B------:R-:W4:Y:S02]  /*11090*/  SYNCS.PHASECHK.TRANS64.TRYWAIT P0, [UR45+0x29820], R0 ;  /* 0x02982000ff0075a7 */ /* 0x000f24000800016d */
[----:B----4-:R-:W-:Y:S05]  /*110a0*/  @!P0 BRA `(.L_x_2300) ;  /* 0x0000003800248947 */ /* 0x010fea0003800000 */
.L_x_2375:
[----:B------:R-:W-:Y:S01]  /*110b0*/  UIADD3 UR4, UR50, -0x2, URZ ;  /* 0xfffffffe32047890 */ /* 0x000fe2000fffe03f */
[----:B------:R-:W-:-:S03]  /*110c0*/  IMAD.MOV.U32 R29, RZ, RZ, 0x1 ;  /* 0x00000001ff1d7424 */ /* 0x000fc600078e00ff */
[----:B------:R-:W-:-:S06]  /*110d0*/  UISETP.GE.AND UP0, UPT, UR4, UR49, UPT ;  /* 0x000000310400728c */ /* 0x000fcc000bf06270 */
[----:B------:R-:W-:-:S13]  /*110e0*/  PLOP3.LUT P0, PT, PT, PT, UP0, 0x40, 0x0 ;  /* 0x000000000000781c */ /* 0x000fda0003f0e808 */
[----:B------:R-:W-:Y:S05]  /*110f0*/  @P0 BRA `(.L_x_2301) ;  /* 0x00000014007c0947 */ /* 0x000fea0003800000 */
[----:B-1-3--:R-:W3:Y:S01]  /*11100*/  LDL R3, [R1+0x14] ;  /* 0x0000140001037983 */ /* 0x00aee20000100800 */
[----:B------:R-:W-:Y:S01]  /*11110*/  UIADD3 UR4, UR43, 0x1, URZ ;  /* 0x000000012b047890 */ /* 0x000fe2000fffe03f */
[----:B------:R-:W-:Y:S01]  /*11120*/  LOP3.LUT R0, RZ, UR42, RZ, 0x33, !PT ;  /* 0x0000002aff007c12 */ /* 0x000fe2000f8e33ff */
[----:B------:R-:W-:Y:S01]  /*11130*/  ULOP3.LUT UR5, URZ, UR44, URZ, 0x33, !UPT ;  /* 0x0000002c3f057292 */ /* 0x000fe2000f8e333f */
[----:B------:R-:W1:Y:S01]  /*11140*/  S2R R2, SR_TID.X ;  /* 0x0000000000027919 */ /* 0x000e620000002100 */
[----:B------:R-:W-:Y:S01]  /*11150*/  UIMAD UR4, UR4, UR40, URZ ;  /* 0x00000028040472a4 */ /* 0x000fe2000f8e023f */
[----:B0-----:R-:W-:Y:S02]  /*11160*/  IMAD.MOV.U32 R20, RZ, RZ, 0x1 ;  /* 0x00000001ff147424 */ /* 0x001fe400078e00ff */
[----:B-1----:R-:W-:-:S05]  /*11170*/  IMAD.SHL.U32 R2, R2, 0x20, RZ ;  /* 0x0000002002027824 */ /* 0x002fca00078e00ff */
[----:B------:R-:W-:-:S04]  /*11180*/  LOP3.LUT R2, R2, 0x60, RZ, 0xc0, !PT ;  /* 0x0000006002027812 */ /* 0x000fc800078ec0ff */
[----:B------:R-:W-:-:S05]  /*11190*/  IADD3 R17, R2, R17, R28 ;  /* 0x0000001102117210 */ /* 0x000fca0007ffe01c */
[----:B------:R-:W-:Y:S02]  /*111a0*/  VIADD R2, R17, 0xfffffe20 ;  /* 0xfffffe2011027836 */ /* 0x000fe40000000000 */
[----:B------:R-:W-:Y:S01]  /*111b0*/  IMAD.MOV.U32 R17, RZ, RZ, RZ ;  /* 0x000000ffff117224 */ /* 0x000fe200078e00ff */
[----:B---3--:R-:W-:Y:S02]  /*111c0*/  R2UR UR6, R3 ;  /* 0x00000000030672ca */ /* 0x008fe400000e0000 */
[----:B------:R-:W-:-:S04]  /*111d0*/  LOP3.LUT R3, RZ, UR4, RZ, 0x33, !PT ;  /* 0x00000004ff037c12 */ /* 0x000fc8000f8e33ff */
[----:B------:R-:W-:-:S04]  /*111e0*/  VIMNMX3 R3, R0, UR5, R3, !PT ;  /* 0x0000000500037c0f */ /* 0x000fc8000f800103 */
[C---:B------:R-:W-:Y:S01]  /*111f0*/  IADD3 R31, -R3.reuse, -0x2, RZ ;  /* 0xfffffffe031f7810 */ /* 0x040fe20007ffe1ff */
[----:B------:R-:W-:Y:S02]  /*11200*/  IMAD R0, R3, -0xa0, R2 ;  /* 0xffffff6003007824 */ /* 0x000fe400078e0202 */
[----:B------:R-:W-:-:S05]  /*11210*/  IMAD.U32 R4, RZ, RZ, UR6 ;  /* 0x00000006ff047e24 */ /* 0x000fca000f8e00ff */
[----:B------:R-:W-:-:S05]  /*11220*/  LOP3.LUT R4, R4, 0x1, RZ, 0xfc, !PT ;  /* 0x0000000104047812 */ /* 0x000fca00078efcff */
[----:B------:R0:W-:Y:S02]  /*11230*/  STL [R1+0xc], R4 ;  /* 0x00000c0401007387 */ /* 0x0001e40000100800 */
.L_x_2316:
[----:B-1----:R-:W1:Y:S01]  /*11240*/  LDC R2, c[0x0][0x430] ;  /* 0x00010c00ff027b82 */ /* 0x002e620000000800 */
[----:B0-----:R-:W3:Y:S01]  /*11250*/  LDL R4, [R1+0x10] ;  /* 0x0000100001047983 */ /* 0x001ee20000100800 */
[----:B------:R-:W-:Y:S01]  /*11260*/  IMAD.MOV.U32 R5, RZ, RZ, R0 ;  /* 0x000000ffff057224 */ /* 0x000fe200078e0000 */
[----:B------:R-:W-:Y:S01]  /*11270*/  ULDC.64 UR4, c[0x0][0x428] ;  /* 0x00010a0000047ab9 */ /* 0x000fe20000000a00 */
[----:B------:R-:W-:Y:S01]  /*11280*/  ULDC.64 UR6, c[0x0][0x418] ;  /* 0x0001060000067ab9 */ /* 0x000fe20000000a00 */
[----:B------:R-:W-:Y:S01]  /*11290*/  IMAD R9, R37, UR4, RZ ;  /* 0x0000000425097c24 */ /* 0x000fe2000f8e02ff */
[----:B------:R-:W-:Y:S01]  /*112a0*/  LOP3.LUT P1, RZ, R16, 0x40, RZ, 0xc0, !PT ;  /* 0x0000004010ff7812 */ /* 0x000fe2000782c0ff */
[----:B------:R-:W-:Y:S02]  /*112b0*/  VIADD R11, R0, 0x80 ;  /* 0x00000080000b7836 */ /* 0x000fe40000000000 */
[----:B------:R-:W-:Y:S02]  /*112c0*/  IMAD R9, R30, UR5, R9 ;  /* 0x000000051e097c24 */ /* 0x000fe4000f8e0209 */
[----:B------:R-:W-:Y:S01]  /*112d0*/  VIADD R18, R17, 0x1 ;  /* 0x0000000111127836 */ /* 0x000fe20000000000 */
[----:B-1----:R-:W-:-:S13]  /*112e0*/  ISETP.NE.AND P3, PT, R2, 0x1, PT ;  /* 0x000000010200780c */ /* 0x002fda0003f65270 */
        /* <DEDUP_REMOVED lines=8> */
[----:B------:R-:W-:-:S04]  /*11370*/  LEA R6, P0, R2, UR6, 0x2 ;  /* 0x0000000602067c11 */ /* 0x000fc8000f8010ff */
[----:B------:R-:W-:Y:S02]  /*11380*/  LEA.HI.X R7, R2, UR7, R3, 0x2, P0 ;  /* 0x0000000702077c11 */ /* 0x000fe400080f1403 */
[----:B------:R-:W0:Y:S03]  /*11390*/  @P3 LDC R2, c[0x0][0x434] ;  /* 0x00010d00ff023b82 */ /* 0x000e260000000800 */
[----:B------:R-:W4:Y:S05]  /*113a0*/  LDG.E R6, desc[UR36][R6.64] ;  /* 0x0000002406067981 */ /* 0x000f2a000c1e1900 */
[----:B------:R-:W1:Y:S01]  /*113b0*/  @P3 LDC R3, c[0x0][0x438] ;  /* 0x00010e00ff033b82 */ /* 0x000e620000000800 */
[----:B0-----:R-:W-:-:S05]  /*113c0*/  @P3 IMAD.HI.U32 R2, R11, R2, RZ ;  /* 0x000000020b023227 */ /* 0x001fca00078e00ff */
[----:B-1----:R-:W-:Y:S01]  /*113d0*/  @P3 SHF.R.U32.HI R11, RZ, R3, R2 ;  /* 0x00000003ff0b3219 */ /* 0x002fe20000011602 */
[----:B------:R-:W-:Y:S01]  /*113e0*/  VIADD R31, R31, 0xffffffff ;  /* 0xffffffff1f1f7836 */ /* 0x000fe20000000000 */
[----:B---3--:R-:W-:-:S13]  /*113f0*/  ISETP.GT.U32.AND P2, PT, R4, 0x9f, PT ;  /* 0x0000009f0400780c */ /* 0x008fda0003f44070 */
        /* <DEDUP_REMOVED lines=9> */
[----:B------:R-:W-:Y:S02]  /*11490*/  SEL R29, RZ, 0x1, P0 ;  /* 0x00000001ff1d7807 */ /* 0x000fe40000000000 */
[----:B------:R-:W-:Y:S02]  /*114a0*/  SEL R18, R18, RZ, P0 ;  /* 0x000000ff12127207 */ /* 0x000fe40000000000 */
[----:B------:R-:W-:Y:S02]  /*114b0*/  LOP3.LUT R29, R20, R29, RZ, 0x3c, !PT ;  /* 0x0000001d141d7212 */ /* 0x000fe400078e3cff */
[----:B------:R-:W-:Y:S02]  /*114c0*/  ISETP.GT.AND P2, PT, R31, UR49, PT ;  /* 0x000000311f007c0c */ /* 0x000fe4000bf44270 */
[----:B----4-:R-:W-:Y:S01]  /*114d0*/  SHF.R.S32.HI R24, RZ, 0x1f, R6 ;  /* 0x0000001fff187819 */ /* 0x010fe20000011406 */
[----:B0-----:R-:W-:Y:S10]  /*114e0*/  @!P1 BRA `(.L_x_2302) ;  /* 0x0000000000049947 */ /* 0x001ff40003800000 */
[----:B------:R-:W-:Y:S01]  /*114f0*/  BPT.TRAP 0x1 ;  /* 0x000000040000795c */ /* 0x000fe20000300000 */
.L_x_2302:
[----:B------:R-:W-:Y:S02]  /*11500*/  LEA R10, R18, UR45, 0x3 ;  /* 0x0000002d120a7c11 */ /* 0x000fe4000f8e18ff */
[----:B------:R-:W-:-:S04]  /*11510*/  SHF.L.U32 R26, R29, 0x1f, RZ ;  /* 0x0000001f1d1a7819 */ /* 0x000fc800000006ff */
[----:B------:R-:W0:Y:S02]  /*11520*/  SYNCS.PHASECHK.TRANS64.TRYWAIT P0, [R10+URZ+0x29880], R26 ;  /* 0x0298801a0a0075a7 */ /* 0x000e24000800017f */
[----:B0-----:R-:W-:Y:S05]  /*11530*/  @!P0 BRA `(.L_x_2303) ;  /* 0x0000003400188947 */ /* 0x001fea0003800000 */
.L_x_2376:
        /* <DEDUP_REMOVED lines=45> */
[----:B------:R-:W3:Y:S01]  /*11810*/  SHFL.IDX PT, R3, R25, RZ, 0x1c1f ;  /* 0x001c1fff19037589 */ /* 0x000ee200000e0000 */
[----:B------:R-:W-:-:S03]  /*11820*/  IMAD.IADD R21, R33, 0x1, R9 ;  /* 0x0000000121157824 */ /* 0x000fc600078e0209 */
[----:B------:R-:W-:Y:S04]  /*11830*/  SHFL.IDX PT, R23, R23, RZ, 0x1c1f ;  /* 0x001c1fff17177589 */ /* 0x000fe800000e0000 */
[----:B--2---:R-:W-:Y:S01]  /*11840*/  SHFL.IDX PT, R14, R8, RZ, 0x1c1f ;  /* 0x001c1fff080e7589 */ /* 0x004fe200000e0000 */
[----:B-1----:R-:W-:-:S05]  /*11850*/  IADD3 R2, P0, R35, R2, RZ ;  /* 0x0000000223027210 */ /* 0x002fca0007f1e0ff */
[----:B---3--:R-:W-:-:S05]  /*11860*/  IMAD.X R3, RZ, RZ, R3, P0 ;  /* 0x000000ffff037224 */ /* 0x008fca00000e0603 */
        /* <DEDUP_REMOVED lines=20> */
.L_x_2388:
[----:B-1----:R-:W-:Y:S02]  /*119b0*/  IADD3 R2, P0, R35, R14, RZ ;  /* 0x0000000e23027210 */ /* 0x002fe40007f1e0ff */
        /* <DEDUP_REMOVED lines=14> */
.L_x_2305:
[----:B------:R1:W-:Y:S01]  /*11aa0*/  SYNCS.ARRIVE.TRANS64.A1T0 RZ, [R10+URZ+0x29870], RZ ;  /* 0x029870ff0aff79a7 */ /* 0x0003e2000810003f */
[----:B------:R-:W-:Y:S05]  /*11ab0*/  @!P1 BRA `(.L_x_2306) ;  /* 0x0000000000049947 */ /* 0x000fea0003800000 */
[----:B------:R-:W-:Y:S01]  /*11ac0*/  BPT.TRAP 0x1 ;  /* 0x000000040000795c */ /* 0x000fe20000300000 */
.L_x_2306:
[----:B------:R-:W2:Y:S02]  /*11ad0*/  SYNCS.PHASECHK.TRANS64.TRYWAIT P0, [R10+URZ+0x29840], R26 ;  /* 0x0298401a0a0075a7 */ /* 0x000ea4000800017f */
[----:B--2---:R-:W-:Y:S05]  /*11ae0*/  @!P0 BRA `(.L_x_2307) ;  /* 0x0000003400308947 */ /* 0x004fea0003800000 */
.L_x_2389:
        /* <DEDUP_REMOVED lines=68> */
.L_x_2401:
        /* <DEDUP_REMOVED lines=13> */
[----:B------:R-:W-:-:S13]  /*12000*/  LOP3.LUT P1, RZ, R16, 0x40, RZ, 0xc0, !PT ;  /* 0x0000004010ff7812 */ /* 0x000fda000782c0ff */
[----:B0-----:R-:W-:Y:S05]  /*12010*/  @!P1 BRA `(.L_x_2309) ;  /* 0x0000000000049947 */ /* 0x001fea0003800000 */
[----:B------:R-:W-:Y:S01]  /*12020*/  BPT.TRAP 0x1 ;  /* 0x000000040000795c */ /* 0x000fe20000300000 */
.L_x_2309:
[----:B------:R-:W3:Y:S01]  /*12030*/  LDL R2, [R1+0xc] ;  /* 0x00000c0001027983 */ /* 0x000ee20000100800 */
[----:B------:R0:W-:Y:S01]  /*12040*/  SYNCS.ARRIVE.TRANS64.A1T0 RZ, [R10+URZ+0x29830], RZ ;  /* 0x029830ff0aff79a7 */ /* 0x0001e2000810003f */
[----:B---3--:R-:W-:-:S13]  /*12050*/  ISETP.NE.AND P1, PT, R2, 0x3, PT ;  /* 0x000000030200780c */ /* 0x008fda0003f25270 */
[----:B0-----:R-:W-:Y:S05]  /*12060*/  @!P1 BRA `(.L_x_2310) ;  /* 0x0000000000049947 */ /* 0x001fea0003800000 */
[----:B------:R-:W-:Y:S01]  /*12070*/  BPT.TRAP 0x1 ;  /* 0x000000040000795c */ /* 0x000fe20000300000 */
.L_x_2310:
[----:B------:R-:W-:Y:S02]  /*12080*/  LOP3.LUT R2, R20, 0x1, RZ, 0x3c, !PT ;  /* 0x0000000114027812 */ /* 0x000fe400078e3cff */
[----:B------:R-:W-:Y:S02]  /*12090*/  LEA R19, R17, UR45, 0x3 ;  /* 0x0000002d11137c11 */ /* 0x000fe4000f8e18ff */
[----:B------:R-:W-:-:S04]  /*120a0*/  SHF.L.U32 R2, R2, 0x1f, RZ ;  /* 0x0000001f02027819 */ /* 0x000fc800000006ff */
[----:B------:R-:W0:Y:S02]  /*120b0*/  SYNCS.PHASECHK.TRANS64.TRYWAIT P0, [R19+URZ+0x29870], R2 ;  /* 0x02987002130075a7 */ /* 0x000e24000800017f */
[----:B0-----:R-:W-:Y:S05]  /*120c0*/  @!P0 BRA `(.L_x_2311) ;  /* 0x0000003400388947 */ /* 0x001fea0003800000 */
.L_x_2402:
[----:B------:R-:W-:-:S13]  /*120d0*/  LOP3.LUT P0, RZ, R16, 0x40, RZ, 0xc0, !PT ;  /* 0x0000004010ff7812 */ /* 0x000fda000780c0ff */
[----:B------:R-:W-:Y:S05]  /*120e0*/  @!P0 BRA `(.L_x_2312) ;  /* 0x0000000000048947 */ /* 0x000fea0003800000 */
[----:B------:R-:W-:Y:S01]  /*120f0*/  BPT.TRAP 0x1 ;  /* 0x000000040000795c */ /* 0x000fe20000300000 */
.L_x_2312:
[----:B0-----:R-:W-:Y:S01]  /*12100*/  SHF.L.U32 R2, R20, 0x1f, RZ ;  /* 0x0000001f14027819 */ /* 0x001fe200000006ff */
[----:B-12---:R-:W-:-:S03]  /*12110*/  IMAD R10, R17, 0x5000, RZ ;  /* 0x00005000110a7824 */ /* 0x006fc600078e02ff */
[----:B------:R-:W0:Y:S02]  /*12120*/  SYNCS.PHASECHK.TRANS64.TRYWAIT P0, [R19+URZ+0x29860], R2 ;  /* 0x02986002130075a7 */ /* 0x000e24000800017f */
[----:B0-----:R-:W-:Y:S05]  /*12130*/  @!P0 BRA `(.L_x_2313) ;  /* 0x0000003400308947 */ /* 0x001fea0003800000 */
.L_x_2403:
[----:B------:R-:W2:Y:S04]  /*12140*/  LDL R3, [R1+0x4] ;  /* 0x0000040001037983 */ /* 0x000ea80000100800 */
[----:B------:R-:W3:Y:S04]  /*12150*/  LDL R4, [R1+0x8] ;  /* 0x0000080001047983 */ /* 0x000ee80000100800 */
[----:B------:R-:W4:Y:S01]  /*12160*/  LDL R11, [R1] ;  /* 0x00000000010b7983 */ /* 0x000f220000100800 */
[----:B------:R-:W-:Y:S05]  /*12170*/  WARPSYNC.ALL ;  /* 0x0000000000007948 */ /* 0x000fea0003800000 */
[----:B------:R-:W-:-:S02]  /*12180*/  LOP3.LUT P0, RZ, R16, 0x40, RZ, 0xc0, !PT ;  /* 0x0000004010ff7812 */ /* 0x000fc4000780c0ff */
[----:B--2---:R-:W-:-:S05]  /*12190*/  LOP3.LUT R3, R10, R3, RZ, 0xfc, !PT ;  /* 0x000000030a037212 */ /* 0x004fca00078efcff */
[----:B0-----:R-:W-:Y:S01]  /*121a0*/  VIADD R2, R3, UR45 ;  /* 0x0000002d03027c36 */ /* 0x001fe20008000000 */
[----:B------:R-:W0:Y:S01]  /*121b0*/  LDSM.16.MT88.4 R12, [R3+UR45+0xa400] ;  /* 0x00a4002d030c783b */ /* 0x000e220008004200 */
[----:B----4-:R-:W-:Y:S02]  /*121c0*/  LOP3.LUT R17, R10, R11, RZ, 0xfc, !PT ;  /* 0x0000000b0a117212 */ /* 0x010fe400078efcff */
[----:B---3--:R-:W-:-:S03]  /*121d0*/  IMAD.IADD R2, R4, 0x1, R2 ;  /* 0x0000000104027824 */ /* 0x008fc600078e0202 */
[----:B------:R-:W-:Y:S02]  /*121e0*/  VIADD R17, R17, UR45 ;  /* 0x0000002d11117c36 */ /* 0x000fe40008000000 */
[----:B------:R-:W1:Y:S01]  /*121f0*/  LDSM.16.MT88.4 R4, [R2+0xa400] ;  /* 0x00a400000204783b */ /* 0x000e620000004200 */
[C-C-:B0-----:R-:W-:Y:S02]  /*12200*/  PRMT R8, R12.reuse, 0x6420, R13.reuse ;  /* 0x000064200c087816 */ /* 0x141fe4000000000d */
[----:B------:R-:W-:Y:S02]  /*12210*/  PRMT R9, R12, 0x7531, R13 ;  /* 0x000075310c097816 */ /* 0x000fe4000000000d */
[C-C-:B------:R-:W-:Y:S02]  /*12220*/  PRMT R10, R14.reuse, 0x6420, R15.reuse ;  /* 0x000064200e0a7816 */ /* 0x140fe4000000000f */
[----:B------:R-:W-:Y:S02]  /*12230*/  PRMT R11, R14, 0x7531, R15 ;  /* 0x000075310e0b7816 */ /* 0x000fe4000000000f */
[----:B-1----:R-:W-:-:S02]  /*12240*/  PRMT R20, R4, 0x6420, R5 ;  /* 0x0000642004147816 */ /* 0x002fc40000000005 */
        /* <DEDUP_REMOVED lines=61> */
.L_x_2314:
[----:B-1----:R1:W-:Y:S01]  /*12620*/  SYNCS.ARRIVE.TRANS64.A1T0 RZ, [R19+URZ+0x29850], RZ ;  /* 0x029850ff13ff79a7 */ /* 0x0023e2000810003f */
[----:B------:R-:W-:Y:S06]  /*12630*/  BAR.SYNC.DEFER_BLOCKING 0x2, 0x80 ;  /* 0x0082000000007b1d */ /* 0x000fec0000010000 */
[----:B------:R-:W-:Y:S05]  /*12640*/  @!P1 BRA `(.L_x_2315) ;  /* 0x0000000000049947 */ /* 0x000fea0003800000 */
[----:B------:R-:W-:Y:S01]  /*12650*/  BPT.TRAP 0x1 ;  /* 0x000000040000795c */ /* 0x000fe20000300000 */
.L_x_2315:
        /* <DEDUP_REMOVED lines=9> */
.L_x_2301:
[----:B------:R-:W-:-:S07]  /*126f0*/  IMAD.MOV.U32 R18, RZ, RZ, RZ ;  /* 0x000000ffff127224 */ /* 0x000fce00078e00ff */
.L_x_2317:
[----:B-1----:R-:W4:Y:S02]  /*12700*/  LDL R0, [R1+0x14] ;  /* 0x0000140001007983 */ /* 0x002f240000100800 */
[----:B----4-:R-:W-:-:S13]  /*12710*/  R2UR UR4, R0 ;  /* 0x00000000000472ca */ /* 0x010fda00000e0000 */
[----:B------:R-:W-:-:S06]  /*12720*/  ULOP3.LUT UR4, UR4, 0x1, URZ, 0xfc, !UPT ;  /* 0x0000000104047892 */ /* 0x000fcc000f8efc3f */
[----:B------:R-:W-:-:S05]  /*12730*/  IMAD.U32 R0, RZ, RZ, UR4 ;  /* 0x00000004ff007e24 */ /* 0x000fca000f8e00ff */
[----:B------:R-:W-:-:S13]  /*12740*/  ISETP.NE.AND P1, PT, R0, 0x3, PT ;  /* 0x000000030000780c */ /* 0x000fda0003f25270 */
[----:B------:R-:W-:Y:S05]  /*12750*/  @!P1 BRA `(.L_x_2318) ;  /* 0x0000000000049947 */ /* 0x000fea0003800000 */
[----:B------:R-:W-:Y:S01]  /*12760*/  BPT.TRAP 0x1 ;  /* 0x000000040000795c */ /* 0x000fe20000300000 */
.L_x_2318:
[----:B------:R-:W-:Y:S01]  /*12770*/  LOP3.LUT R0, R29, 0x1, RZ, 0x3c, !PT ;  /* 0x000000011d007812 */ /* 0x000fe200078e3cff */
[----:B------:R-:W-:Y:S01]  /*12780*/  BSSY B0, `(.L_x_2319) ;  /* 0x0000005000007945 */ /* 0x000fe20003800000 */
[----:B------:R-:W-:Y:S02]  /*12790*/  LEA R17, R18, UR45, 0x3 ;  /* 0x0000002d12117c11 */ /* 0x000fe4000f8e18ff */
[----:B------:R-:W-:-:S04]  /*127a0*/  SHF.L.U32 R0, R0, 0x1f, RZ ;  /* 0x0000001f00007819 */ /* 0x000fc800000006ff */
[----:B------:R-:W1:Y:S02]  /*127b0*/  SYNCS.PHASECHK.TRANS64.TRYWAIT P0, [R17+URZ+0x29870], R0 ;  /* 0x02987000110075a7 */ /* 0x000e64000800017f */
[----:B-1----:R-:W-:Y:S05]  /*127c0*/  @!P0 BRA `(.L_x_2320) ;  /* 0x0000002c00a08947 */ /* 0x002fea0003800000 */
.L_x_2404:
[----:B------:R-:W-:Y:S05]  /*127d0*/  BSYNC B0 ;  /* 0x0000000000007941 */ /* 0x000fea0003800000 */
.L_x_2319:
[----:B------:R-:W-:-:S13]  /*127e0*/  LOP3.LUT P0, RZ, R16, 0x40, RZ, 0xc0, !PT ;  /* 0x0000004010ff7812 */ /* 0x000fda000780c0ff */
[----:B------:R-:W-:Y:S05]  /*127f0*/  @!P0 BRA `(.L_x_2321) ;  /* 0x0000000000048947 */ /* 0x000fea0003800000 */
[----:B------:R-:W-:Y:S01]  /*12800*/  BPT.TRAP 0x1 ;  /* 0x000000040000795c */ /* 0x000fe20000300000 */
.L_x_2321:
[----:B-1----:R-:W4:Y:S04]  /*12810*/  LDL.LU R0, [R1+0x4] ;  /* 0x0000040001007983 */ /* 0x002f280000300800 */
[----:B---3--:R-:W3:Y:S01]  /*12820*/  LDL.LU R5, [R1+0x8] ;  /* 0x0000080001057983 */ /* 0x008ee20000300800 */
[----:B------:R-:W-:Y:S01]  /*12830*/  SHF.L.U32 R4, R29, 0x1f, RZ ;  /* 0x0000001f1d047819 */ /* 0x000fe200000006ff */
[----:B------:R-:W-:-:S03]  /*12840*/  IMAD R3, R18, 0x5000, RZ ;  /* 0x0000500012037824 */ /* 0x000fc600078e02ff */
[----:B------:R-:W1:Y:S02]  /*12850*/  SYNCS.PHASECHK.TRANS64.TRYWAIT P0, [R17+URZ+0x29860], R4 ;  /* 0x02986004110075a7 */ /* 0x000e64000800017f */
[----:B----4-:R-:W-:-:S05]  /*12860*/  LOP3.LUT R0, R3, R0, RZ, 0xfc, !PT ;  /* 0x0000000003007212 */ /* 0x010fca00078efcff */
[----:B------:R-:W-:-:S04]  /*12870*/  VIADD R2, R0, UR45 ;  /* 0x0000002d00027c36 */ /* 0x000fc80008000000 */
[----:B---3--:R-:W-:Y:S01]  /*12880*/  IMAD.IADD R2, R5, 0x1, R2 ;  /* 0x0000000105027824 */ /* 0x008fe200078e0202 */
[----:B-1----:R-:W-:Y:S06]  /*12890*/  @!P0 BRA `(.L_x_2322) ;  /* 0x0000002c00808947 */ /* 0x002fec0003800000 */
.L_x_2405:
[----:B------:R-:W3:Y:S01]  /*128a0*/  LDL.LU R12, [R1] ;  /* 0x00000000010c7983 */ /* 0x000ee20000300800 */
[----:B------:R-:W-:Y:S05]  /*128b0*/  WARPSYNC.ALL ;  /* 0x0000000000007948 */ /* 0x000fea0003800000 */
[----:B------:R-:W4:Y:S01]  /*128c0*/  LDSM.16.MT88.4 R8, [R0+UR45+0xa400] ;  /* 0x00a4002d0008783b */ /* 0x000f220008004200 */
[----:B------:R-:W-:-:S03]  /*128d0*/  LOP3.LUT P0, RZ, R16, 0x40, RZ, 0xc0, !PT ;  /* 0x0000004010ff7812 */ /* 0x000fc6000780c0ff */
[----:B-1----:R-:W1:Y:S01]  /*128e0*/  LDSM.16.MT88.4 R4, [R2+0xa400] ;  /* 0x00a400000204783b */ /* 0x002e620000004200 */
[----:B----4-:R-:W-:Y:S02]  /*128f0*/  PRMT R13, R8, 0x7531, R9 ;  /* 0x00007531080d7816 */ /* 0x010fe40000000009 */
[C-C-:B--2---:R-:W-:Y:S02]  /*12900*/  PRMT R14, R10.reuse, 0x6420, R11.reuse ;  /* 0x000064200a0e7816 */ /* 0x144fe4000000000b */
[----:B------:R-:W-:Y:S02]  /*12910*/  PRMT R15, R10, 0x7531, R11 ;  /* 0x000075310a0f7816 */ /* 0x000fe4000000000b */
[C-C-:B-1----:R-:W-:Y:S02]  /*12920*/  PRMT R10, R6.reuse, 0x6420, R7.reuse ;  /* 0x00006420060a7816 */ /* 0x142fe40000000007 */
[----:B------:R-:W-:Y:S02]  /*12930*/  PRMT R11, R6, 0x7531, R7 ;  /* 0x00007531060b7816 */ /* 0x000fe40000000007 */
[----:B---3--:R-:W-:-:S02]  /*12940*/  LOP3.LUT R3, R3, R12, RZ, 0xfc, !PT ;  /* 0x0000000c03037212 */ /* 0x008fc400078efcff */
        /* <DEDUP_REMOVED lines=62> */
.L_x_2323:
[----:B--2---:R2:W-:Y:S01]  /*12d30*/  SYNCS.ARRIVE.TRANS64.A1T0 RZ, [R17+URZ+0x29850], RZ ;  /* 0x029850ff11ff79a7 */ /* 0x0045e2000810003f */
[----:B------:R-:W-:Y:S06]  /*12d40*/  BAR.SYNC.DEFER_BLOCKING 0x2, 0x80 ;  /* 0x0082000000007b1d */ /* 0x000fec0000010000 */
[----:B------:R-:W-:Y:S05]  /*12d50*/  @!P1 BRA `(.L_x_2324) ;  /* 0x0000000000049947 */ /* 0x000fea0003800000 */
[----:B------:R-:W-:Y:S01]  /*12d60*/  BPT.TRAP 0x1 ;  /* 0x000000040000795c */ /* 0x000fe20000300000 */
.L_x_2324:
        /* <DEDUP_REMOVED lines=10> */
.L_x_2279:
[----:B------:R-:W2:Y:S01]  /*12e10*/  S2R R5, SR_CgaCtaId ;  /* 0x0000000000057919 */ /* 0x000ea20000008800 */
[----:B------:R-:W-:Y:S02]  /*12e20*/  MOV R4, 0x400 ;  /* 0x0000040000047802 */ /* 0x000fe40000000f00 */
[----:B------:R-:W-:Y:S02]  /*12e30*/  SHF.L.U32 R3, R3, 0x1f, RZ ;  /* 0x0000001f03037819 */ /* 0x000fe400000006ff */
[----:B--2---:R-:W-:-:S04]  /*12e40*/  LEA R6, R5, R4, 0x18 ;  /* 0x0000000405067211 */ /* 0x004fc800078ec0ff */
[----:B------:R-:W2:Y:S02]  /*12e50*/  SYNCS.PHASECHK.TRANS64.TRYWAIT P0, [R6+URZ+0x29820], R3 ;  /* 0x02982003060075a7 */ /* 0x000ea4000800017f */
[----:B--2---:R-:W-:Y:S05]  /*12e60*/  @!P0 BRA `(.L_x_2325) ;  /* 0x0000002800208947 */ /* 0x004fea0003800000 */
.L_x_2406:
        /* <DEDUP_REMOVED lines=8> */
[----:B------:R-:W2:Y:S02]  /*12ef0*/  LDL R4, [R1+0x14] ;  /* 0x0000140001047983 */ /* 0x000ea40000100800 */
[----:B--2---:R-:W-:-:S13]  /*12f00*/  R2UR UR4, R4 ;  /* 0x00000000040472ca */ /* 0x004fda00000e0000 */
[----:B------:R-:W-:-:S06]  /*12f10*/  ULOP3.LUT UR4, UR4, 0x2, URZ, 0xfc, !UPT ;  /* 0x0000000204047892 */ /* 0x000fcc000f8efc3f */
[----:B------:R-:W-:-:S05]  /*12f20*/  IMAD.U32 R3, RZ, RZ, UR4 ;  /* 0x00000004ff037e24 */ /* 0x000fca000f8e00ff */
[----:B------:R-:W-:-:S13]  /*12f30*/  ISETP.NE.AND P0, PT, R3, 0x3, PT ;  /* 0x000000030300780c */ /* 0x000fda0003f05270 */
[----:B------:R-:W-:Y:S05]  /*12f40*/  @!P0 BRA `(.L_x_2326) ;  /* 0x0000000000048947 */ /* 0x000fea0003800000 */
[----:B------:R-:W-:Y:S01]  /*12f50*/  BPT.TRAP 0x1 ;  /* 0x000000040000795c */ /* 0x000fe20000300000 */
.L_x_2326:
[----:B------:R-:W-:Y:S01]  /*12f60*/  IMAD R5, R2, 0x8, R6 ;  /* 0x0000000802057824 */ /* 0x000fe200078e0206 */
[----:B------:R-:W-:Y:S01]  /*12f70*/  SHF.L.U32 R4, R0, 0x1f, RZ ;  /* 0x0000001f00047819 */ /* 0x000fe200000006ff */
[----:B------:R-:W-:-:S03]  /*12f80*/  VIADD R2, R2, 0x1 ;  /* 0x0000000102027836 */ /* 0x000fc60000000000 */
[----:B------:R-:W2:Y:S02]  /*12f90*/  SYNCS.PHASECHK.TRANS64.TRYWAIT P1, [R5+URZ+0x29840], R4 ;  /* 0x02984004050075a7 */ /* 0x000ea4000802017f */
[----:B------:R-:W-:-:S04]  /*12fa0*/  ISETP.NE.AND P2, PT, R2, 0x2, PT ;  /* 0x000000020200780c */ /* 0x000fc80003f45270 */
[----:B------:R-:W-:Y:S01]  /*12fb0*/  SEL R3, RZ, 0x1, P2 ;  /* 0x00000001ff037807 */ /* 0x000fe20001000000 */
[----:B--2---:R-:W-:Y:S08]  /*12fc0*/  @!P1 BRA `(.L_x_2327) ;  /* 0x0000002400dc9947 */ /* 0x004ff00003800000 */
.L_x_2407:
[----:B------:R-:W-:Y:S02]  /*12fd0*/  SEL R2, R2, RZ, P2 ;  /* 0x000000ff02027207 */ /* 0x000fe40001000000 */
[----:B------:R-:W-:Y:S01]  /*12fe0*/  LOP3.LUT R0, R0, R3, RZ, 0x3c, !PT ;  /* 0x0000000300007212 */ /* 0x000fe200078e3cff */
[----:B------:R-:W-:Y:S06]  /*12ff0*/  @!P0 BRA `(.L_x_2328) ;  /* 0x0000000000048947 */ /* 0x000fec0003800000 */
[----:B------:R-:W-:Y:S01]  /*13000*/  BPT.TRAP 0x1 ;  /* 0x000000040000795c */ /* 0x000fe20000300000 */
.L_x_2328:
[----:B------:R-:W-:Y:S01]  /*13010*/  IMAD R3, R2, 0x8, R6 ;  /* 0x0000000802037824 */ /* 0x000fe200078e0206 */
[----:B------:R-:W-:-:S04]  /*13020*/  SHF.L.U32 R0, R0, 0x1f, RZ ;  /* 0x0000001f00007819 */ /* 0x000fc800000006ff */
[----:B------:R-:W3:Y:S02]  /*13030*/  SYNCS.PHASECHK.TRANS64.TRYWAIT P1, [R3+URZ+0x29840], R0 ;  /* 0x02984000030075a7 */ /* 0x000ee4000802017f */
[----:B---3--:R-:W-:Y:S05]  /*13040*/  @!P1 BRA `(.L_x_2329) ;  /* 0x0000002400d09947 */ /* 0x008fea0003800000 */
.L_x_2408:
[----:B------:R-:W-:Y:S05]  /*13050*/  @!P0 BRA `(.L_x_2330) ;  /* 0x0000000000048947 */ /* 0x000fea0003800000 */
[----:B------:R-:W-:Y:S01]  /*13060*/  BPT.TRAP 0x1 ;  /* 0x000000040000795c */ /* 0x000fe20000300000 */
.L_x_2330:
[----:B------:R-:W4:Y:S02]  /*13070*/  SYNCS.PHASECHK.TRANS64.TRYWAIT P1, [R5+URZ+0x29860], R4 ;  /* 0x02986004050075a7 */ /* 0x000f24000802017f */
[----:B----4-:R-:W-:Y:S05]  /*13080*/  @!P1 BRA `(.L_x_2331) ;  /* 0x0000002400d49947 */ /* 0x010fea0003800000 */
.L_x_2409:
[----:B------:R-:W-:Y:S05]  /*13090*/  @!P0 BRA `(.L_x_2332) ;  /* 0x0000000000048947 */ /* 0x000fea0003800000 */
[----:B------:R-:W-:Y:S01]  /*130a0*/  BPT.TRAP 0x1 ;  /* 0x000000040000795c */ /* 0x000fe20000300000 */
.L_x_2332:
[----:B------:R-:W0:Y:S02]  /*130b0*/  SYNCS.PHASECHK.TRANS64.TRYWAIT P1, [R3+URZ+0x29860], R0 ;  /* 0x02986000030075a7 */ /* 0x000e24000802017f */
[----:B0-----:R-:W-:Y:S05]  /*130c0*/  @!P1 BRA `(.L_x_2333) ;  /* 0x0000002400d89947 */ /* 0x001fea0003800000 */
.L_x_2410:
[----:B------:R-:W-:Y:S05]  /*130d0*/  @!P0 BRA `(.L_x_2334) ;  /* 0x0000000000048947 */ /* 0x000fea0003800000 */
[----:B------:R-:W-:Y:S01]  /*130e0*/  BPT.TRAP 0x1 ;  /* 0x000000040000795c */ /* 0x000fe20000300000 */
.L_x_2334:
[----:B------:R-:W0:Y:S02]  /*130f0*/  SYNCS.PHASECHK.TRANS64.TRYWAIT P1, [R5+URZ+0x29880], R4 ;  /* 0x02988004050075a7 */ /* 0x000e24000802017f */
[----:B0-----:R-:W-:Y:S05]  /*13100*/  @!P1 BRA `(.L_x_2335) ;  /* 0x0000002400dc9947 */ /* 0x001fea0003800000 */
.L_x_2411:
[----:B------:R-:W-:Y:S05]  /*13110*/  @!P0 BRA `(.L_x_2336) ;  /* 0x0000000000048947 */ /* 0x000fea0003800000 */
[----:B------:R-:W-:Y:S01]  /*13120*/  BPT.TRAP 0x1 ;  /* 0x000000040000795c */ /* 0x000fe20000300000 */
.L_x_2336:
[----:B------:R0:W0:Y:S02]  /*13130*/  SYNCS.PHASECHK.TRANS64.TRYWAIT P0, [R3+URZ+0x29880], R0 ;  /* 0x02988000030075a7 */ /* 0x000024000800017f */
[----:B0-----:R-:W-:Y:S05]  /*13140*/  @!P0 NANOSLEEP.SYNCS 0x989680 ;  /* 0x009896800000895d */ /* 0x001fea0003900000 */
[----:B------:R-:W0:Y:S02]  /*13150*/  @!P0 SYNCS.PHASECHK.TRANS64 P0, [R3+URZ+0x29880], R0 ;  /* 0x02988000030085a7 */ /* 0x000e24000800007f */
[----:B0-----:R-:W-:Y:S05]  /*13160*/  @!P0 BRA `(.L_x_2336) ;  /* 0xfffffffc00f08947 */ /* 0x001fea000383ffff */
.L_x_2235:
[----:B------:R-:W-:Y:S05]  /*13170*/  BSYNC B6 ;  /* 0x0000000000067941 */ /* 0x000fea0003800000 */
.L_x_2232:
[----:B------:R-:W-:Y:S05]  /*13180*/  EXIT ;  /* 0x000000000000794d */ /* 0x000fea0003800000 */
.L_x_2239:
[----:B0-----:R-:W-:-:S04]  /*13190*/  IMAD.U32 R3, RZ, RZ, UR39 ;  /* 0x00000027ff037e24 */ /* 0x001fc8000f8e00ff */
[----:B------:R0:W1:Y:S03]  /*131a0*/  SYNCS.PHASECHK.TRANS64.TRYWAIT P0, [R3+URZ+0x29800], R0 ;  /* 0x02980000030075a7 */ /* 0x000066000800017f */
[----:B-1----:R-:W-:Y:S05]  /*131b0*/  @!P0 NANOSLEEP.SYNCS 0x989680 ;  /* 0x009896800000895d */ /* 0x002fea0003900000 */
[----:B------:R-:W1:Y:S02]  /*131c0*/  @!P0 SYNCS.PHASECHK.TRANS64 P0, [R3+URZ+0x29800], R0 ;  /* 0x02980000030085a7 */ /* 0x000e64000800007f */
[----:B-1----:R-:W-:Y:S05]  /*131d0*/  @!P0 BRA `(.L_x_2239) ;  /* 0xfffffffc00ec8947 */ /* 0x002fea000383ffff */
[----:B------:R-:W-:Y:S05]  /*131e0*/  BRA `(.L_x_2337) ;  /* 0xfffffee400347947 */ /* 0x000fea000383ffff */
.L_x_2243:
[----:B--2---:R-:W-:-:S04]  /*131f0*/  IMAD.U32 R5, RZ, RZ, UR39 ;  /* 0x00000027ff057e24 */ /* 0x004fc8000f8e00ff */
[----:B------:R2:W3:Y:S03]  /*13200*/  SYNCS.PHASECHK.TRANS64.TRYWAIT P1, [R5+URZ+0x29830], R0 ;  /* 0x02983000050075a7 */ /* 0x0004e6000802017f */
[----:B---3--:R-:W-:Y:S05]  /*13210*/  @!P1 NANOSLEEP.SYNCS 0x989680 ;  /* 0x009896800000995d */ /* 0x008fea0003900000 */
[----:B------:R-:W3:Y:S02]  /*13220*/  @!P1 SYNCS.PHASECHK.TRANS64 P1, [R5+URZ+0x29830], R0 ;  /* 0x02983000050095a7 */ /* 0x000ee4000802007f */
[----:B---3--:R-:W-:Y:S05]  /*13230*/  @!P1 BRA `(.L_x_2243) ;  /* 0xfffffffc00ec9947 */ /* 0x008fea000383ffff */
[----:B------:R-:W-:Y:S05]  /*13240*/  BRA `(.L_x_2242) ;  /* 0xfffffee400587947 */ /* 0x000fea000383ffff */
.L_x_2249:
[----:B-1----:R-:W-:-:S04]  /*13250*/  IMAD.U32 R8, RZ, RZ, UR4 ;  /* 0x00000004ff087e24 */ /* 0x002fc8000f8e00ff */
[----:B------:R1:W2:Y:S03]  /*13260*/  SYNCS.PHASECHK.TRANS64.TRYWAIT P1, [R8+URZ+0x29830], R7 ;  /* 0x02983007080075a7 */ /* 0x0002a6000802017f */
[----:B--2---:R-:W-:Y:S05]  /*13270*/  @!P1 NANOSLEEP.SYNCS 0x989680 ;  /* 0x009896800000995d */ /* 0x004fea0003900000 */
[----:B------:R-:W2:Y:S02]  /*13280*/  @!P1 SYNCS.PHASECHK.TRANS64 P1, [R8+URZ+0x29830], R7 ;  /* 0x02983007080095a7 */ /* 0x000ea4000802007f */
[----:B--2---:R-:W-:Y:S05]  /*13290*/  @!P1 BRA `(.L_x_2249) ;  /* 0xfffffffc00ec9947 */ /* 0x004fea000383ffff */
[----:B------:R-:W-:Y:S05]  /*132a0*/  BRA `(.L_x_2246) ;  /* 0xffffff1c008c7947 */ /* 0x000fea000383ffff */
.L_x_2253:
[----:B-1----:R-:W-:-:S04]  /*132b0*/  IMAD.U32 R8, RZ, RZ, UR10 ;  /* 0x0000000aff087e24 */ /* 0x002fc8000f8e00ff */
[----:B------:R1:W2:Y:S03]  /*132c0*/  SYNCS.PHASECHK.TRANS64.TRYWAIT P1, [R8+URZ+0x29850], R7 ;  /* 0x02985007080075a7 */ /* 0x0002a6000802017f */
[----:B--2---:R-:W-:Y:S05]  /*132d0*/  @!P1 NANOSLEEP.SYNCS 0x989680 ;  /* 0x009896800000995d */ /* 0x004fea0003900000 */
[----:B------:R-:W2:Y:S02]  /*132e0*/  @!P1 SYNCS.PHASECHK.TRANS64 P1, [R8+URZ+0x29850], R7 ;  /* 0x02985007080095a7 */ /* 0x000ea4000802007f */
[----:B--2---:R-:W-:Y:S05]  /*132f0*/  @!P1 BRA `(.L_x_2253) ;  /* 0xfffffffc00ec9947 */ /* 0x004fea000383ffff */
[----:B------:R-:W-:Y:S05]  /*13300*/  BRA `(.L_x_2250) ;  /* 0xffffff2800a07947 */ /* 0x000fea000383ffff */
.L_x_2261:
[----:B-1----:R-:W-:-:S04]  /*13310*/  IMAD.U32 R8, RZ, RZ, UR7 ;  /* 0x00000007ff087e24 */ /* 0x002fc8000f8e00ff */
[----:B------:R1:W2:Y:S03]  /*13320*/  SYNCS.PHASECHK.TRANS64.TRYWAIT P1, [R8+URZ+0x29830], R7 ;  /* 0x02983007080075a7 */ /* 0x0002a6000802017f */
[----:B--2---:R-:W-:Y:S05]  /*13330*/  @!P1 NANOSLEEP.SYNCS 0x989680 ;  /* 0x009896800000995d */ /* 0x004fea0003900000 */
[----:B------:R-:W2:Y:S02]  /*13340*/  @!P1 SYNCS.PHASECHK.TRANS64 P1, [R8+URZ+0x29830], R7 ;  /* 0x02983007080095a7 */ /* 0x000ea4000802007f */
[----:B--2---:R-:W-:Y:S05]  /*13350*/  @!P1 BRA `(.L_x_2261) ;  /* 0xfffffffc00ec9947 */ /* 0x004fea000383ffff */
[----:B------:R-:W-:Y:S05]  /*13360*/  BRA `(.L_x_2258) ;  /* 0xffffff5400947947 */ /* 0x000fea000383ffff */
.L_x_2265:
[----:B-1----:R-:W-:-:S04]  /*13370*/  IMAD.U32 R8, RZ, RZ, UR7 ;  /* 0x00000007ff087e24 */ /* 0x002fc8000f8e00ff */
[----:B------:R1:W2:Y:S03]  /*13380*/  SYNCS.PHASECHK.TRANS64.TRYWAIT P1, [R8+URZ+0x29850], R7 ;  /* 0x02985007080075a7 */ /* 0x0002a6000802017f */
[----:B--2---:R-:W-:Y:S05]  /*13390*/  @!P1 NANOSLEEP.SYNCS 0x989680 ;  /* 0x009896800000995d */ /* 0x004fea0003900000 */
[----:B------:R-:W2:Y:S02]  /*133a0*/  @!P1 SYNCS.PHASECHK.TRANS64 P1, [R8+URZ+0x29850], R7 ;  /* 0x02985007080095a7 */ /* 0x000ea4000802007f */
[----:B--2---:R-:W-:Y:S05]  /*133b0*/  @!P1 BRA `(.L_x_2265) ;  /* 0xfffffffc00ec9947 */ /* 0x004fea000383ffff */
[----:B------:R-:W-:Y:S05]  /*133c0*/  BRA `(.L_x_2262) ;  /* 0xffffff6000987947 */ /* 0x000fea000383ffff */
.L_x_2272:
[----:B-1----:R-:W-:-:S04]  /*133d0*/  IMAD.U32 R3, RZ, RZ, UR9 ;  /* 0x00000009ff037e24 */ /* 0x002fc8000f8e00ff */
[----:B------:R1:W3:Y:S03]  /*133e0*/  SYNCS.PHASECHK.TRANS64.TRYWAIT P1, [R3+URZ+0x29850], R2 ;  /* 0x02985002030075a7 */ /* 0x0002e6000802017f */
[----:B---3--:R-:W-:Y:S05]  /*133f0*/  @!P1 NANOSLEEP.SYNCS 0x989680 ;  /* 0x009896800000995d */ /* 0x008fea0003900000 */
[----:B------:R-:W3:Y:S02]  /*13400*/  @!P1 SYNCS.PHASECHK.TRANS64 P1, [R3+URZ+0x29850], R2 ;  /* 0x02985002030095a7 */ /* 0x000ee4000802007f */
[----:B---3--:R-:W-:Y:S05]  /*13410*/  @!P1 BRA `(.L_x_2272) ;  /* 0xfffffffc00ec9947 */ /* 0x008fea000383ffff */
[----:B------:R-:W-:Y:S05]  /*13420*/  BRA `(.L_x_2271) ;  /* 0xffffff8000647947 */ /* 0x000fea000383ffff */
.L_x_2285:
[----:B------:R-:W-:Y:S02]  /*13430*/  IMAD.MOV.U32 R13, RZ, RZ, R22 ;  /* 0x000000ffff0d7224 */ /* 0x000fe400078e0016 */
[----:B------:R-:W-:Y:S02]  /*13440*/  IMAD.MOV.U32 R12, RZ, RZ, RZ ;  /* 0x000000ffff0c7224 */ /* 0x000fe400078e00ff */
[----:B------:R-:W-:Y:S02]  /*13450*/  IMAD.MOV.U32 R11, RZ, RZ, 0x1f ;  /* 0x0000001fff0b7424 */ /* 0x000fe400078e00ff */
[----:B------:R-:W-:-:S07]  /*13460*/  IMAD.MOV.U32 R15, RZ, RZ, -0x1 ;  /* 0xffffffffff0f7424 */ /* 0x000fce00078e00ff */
[----:B-----5:R-:W-:Y:S05]  /*13470*/  WARPSYNC.COLLECTIVE R15, `(.L_x_2338) ;  /* 0x000000000f087348 */ /* 0x020fea0003c00000 */
[----:B------:R0:W1:Y:S02]  /*13480*/  SHFL.IDX P6, R14, R13, R12, R11 ;  /* 0x0000000c0d0e7389 */ /* 0x00006400000c000b */
[----:B01---5:R-:W-:Y:S01]  /*13490*/  ENDCOLLECTIVE ;  /* 0x000000000000791b */ /* 0x023fe20003800000 */
.L_x_2338:
[----:B------:R-:W-:Y:S05]  /*134a0*/  BRA `(.L_x_2339) ;  /* 0xffffffbc00e07947 */ /* 0x000fea000383ffff */
.L_x_2287:
        /* <DEDUP_REMOVED lines=8> */
.L_x_2288:
        /* <DEDUP_REMOVED lines=8> */
.L_x_2342:
[----:B------:R-:W-:Y:S05]  /*135b0*/  BSYNC B0 ;  /* 0x0000000000007941 */ /* 0x000fea0003800000 */
.L_x_2341:
[----:B------:R-:W-:Y:S01]  /*135c0*/  IMAD.MOV.U32 R13, RZ, RZ, R18 ;  /* 0x000000ffff0d7224 */ /* 0x000fe200078e0012 */
[C---:B------:R-:W-:Y:S01]  /*135d0*/  LOP3.LUT P3, RZ, R16.reuse, 0x2, RZ, 0xc0, !PT ;  /* 0x0000000210ff7812 */ /* 0x040fe2000786c0ff */
[----:B------:R-:W-:Y:S01]  /*135e0*/  IMAD.MOV.U32 R12, RZ, RZ, RZ ;  /* 0x000000ffff0c7224 */ /* 0x000fe200078e00ff */
[----:B------:R-:W-:Y:S01]  /*135f0*/  LOP3.LUT P2, RZ, R16, 0x1, RZ, 0xc0, !PT ;  /* 0x0000000110ff7812 */ /* 0x000fe2000784c0ff */
[----:B------:R-:W-:Y:S01]  /*13600*/  IMAD.MOV.U32 R11, RZ, RZ, 0x1c1f ;  /* 0x00001c1fff0b7424 */ /* 0x000fe200078e00ff */
[C---:B------:R-:W-:Y:S01]  /*13610*/  ISETP.GE.AND P1, PT, R9.reuse, 0x61, PT ;  /* 0x000000610900780c */ /* 0x040fe20003f26270 */
[----:B------:R-:W-:Y:S01]  /*13620*/  IMAD.MOV.U32 R15, RZ, RZ, -0x1 ;  /* 0xffffffffff0f7424 */ /* 0x000fe200078e00ff */
[----:B------:R-:W-:Y:S01]  /*13630*/  ISETP.GE.AND P5, PT, R9, 0x81, PT ;  /* 0x000000810900780c */ /* 0x000fe20003fa6270 */
[----:B------:R-:W-:Y:S02]  /*13640*/  IMAD.MOV.U32 R3, RZ, RZ, R14 ;  /* 0x000000ffff037224 */ /* 0x000fe400078e000e */
[----:B------:R-:W-:-:S10]  /*13650*/  VIADD R8, R7, UR45 ;  /* 0x0000002d07087c36 */ /* 0x000fd40008000000 */
[----:B------:R-:W-:Y:S05]  /*13660*/  WARPSYNC.COLLECTIVE R15, `(.L_x_2343) ;  /* 0x000000000f087348 */ /* 0x000fea0003c00000 */
[----:B------:R0:W1:Y:S02]  /*13670*/  SHFL.IDX P6, R14, R13, R12, R11 ;  /* 0x0000000c0d0e7389 */ /* 0x00006400000c000b */
[----:B01----:R-:W-:Y:S01]  /*13680*/  ENDCOLLECTIVE ;  /* 0x000000000000791b */ /* 0x003fe20003800000 */
.L_x_2343:
        /* <DEDUP_REMOVED lines=8> */
.L_x_2344:
        /* <DEDUP_REMOVED lines=14> */
.L_x_2345:
[----:B------:R-:W-:Y:S02]  /*137f0*/  IMAD.MOV.U32 R13, RZ, RZ, R10 ;  /* 0x000000ffff0d7224 */ /* 0x000fe400078e000a */
[----:B------:R-:W-:Y:S02]  /*13800*/  IMAD.MOV.U32 R12, RZ, RZ, 0x2 ;  /* 0x00000002ff0c7424 */ /* 0x000fe400078e00ff */
[----:B------:R-:W-:-:S07]  /*13810*/  IMAD.MOV.U32 R2, RZ, RZ, R14 ;  /* 0x000000ffff027224 */ /* 0x000fce00078e000e */
[----:B------:R-:W-:Y:S05]  /*13820*/  WARPSYNC.COLLECTIVE R15, `(.L_x_2346) ;  /* 0x000000000f087348 */ /* 0x000fea0003c00000 */
[----:B------:R0:W1:Y:S02]  /*13830*/  SHFL.IDX P6, R14, R13, R12, R11 ;  /* 0x0000000c0d0e7389 */ /* 0x00006400000c000b */
[----:B01----:R-:W-:Y:S01]  /*13840*/  ENDCOLLECTIVE ;  /* 0x000000000000791b */ /* 0x003fe20003800000 */
.L_x_2346:
        /* <DEDUP_REMOVED lines=14> */
.L_x_2347:
[----:B------:R-:W-:Y:S02]  /*13930*/  IMAD.MOV.U32 R13, RZ, RZ, R10 ;  /* 0x000000ffff0d7224 */ /* 0x000fe400078e000a */
[----:B------:R-:W-:Y:S02]  /*13940*/  IMAD.MOV.U32 R12, RZ, RZ, 0x3 ;  /* 0x00000003ff0c7424 */ /* 0x000fe400078e00ff */
[----:B------:R-:W-:-:S07]  /*13950*/  IMAD.MOV.U32 R2, RZ, RZ, R14 ;  /* 0x000000ffff027224 */ /* 0x000fce00078e000e */
[----:B------:R-:W-:Y:S05]  /*13960*/  WARPSYNC.COLLECTIVE R15, `(.L_x_2348) ;  /* 0x000000000f087348 */ /* 0x000fea0003c00000 */
[----:B------:R0:W1:Y:S02]  /*13970*/  SHFL.IDX P6, R14, R13, R12, R11 ;  /* 0x0000000c0d0e7389 */ /* 0x00006400000c000b */
[----:B01----:R-:W-:Y:S01]  /*13980*/  ENDCOLLECTIVE ;  /* 0x000000000000791b */ /* 0x003fe20003800000 */
.L_x_2348:
        /* <DEDUP_REMOVED lines=13> */
.L_x_2349:
        /* <DEDUP_REMOVED lines=10> */
.L_x_2350:
        /* <DEDUP_REMOVED lines=15> */
.L_x_2351:
[----:B------:R-:W-:Y:S01]  /*13bf0*/  @!PT LDS RZ, [RZ] ;  /* 0x00000000fffff984 */ /* 0x000fe20000000800 */
[----:B------:R-:W-:Y:S01]  /*13c00*/  @!PT LDS RZ, [RZ] ;  /* 0x00000000fffff984 */ /* 0x000fe20000000800 */
[----:B------:R-:W-:Y:S01]  /*13c10*/  @!PT LDS RZ, [RZ] ;  /* 0x00000000fffff984 */ /* 0x000fe20000000800 */
[----:B------:R0:W-:Y:S02]  /*13c20*/  LDGSTS.E.BYPASS.LTC128B.128 [R7+0xd400], desc[UR36][R2.64+0x40], !P0 ;  /* 0x0d40004002077fae */ /* 0x0001e4000c101d64 */
[----:B0-----:R-:W-:Y:S01]  /*13c30*/  IMAD.MOV.U32 R2, RZ, RZ, R14 ;  /* 0x000000ffff027224 */ /* 0x001fe200078e000e */
[----:B------:R-:W-:Y:S06]  /*13c40*/  BRA `(.L_x_2352) ;  /* 0xffffffc000d47947 */ /* 0x000fec000383ffff */
.L_x_2291:
        /* <DEDUP_REMOVED lines=8> */
.L_x_2292:
        /* <DEDUP_REMOVED lines=8> */
.L_x_2355:
[----:B------:R-:W-:Y:S05]  /*13d50*/  BSYNC B0 ;  /* 0x0000000000007941 */ /* 0x000fea0003800000 */
.L_x_2354:
        /* <DEDUP_REMOVED lines=11> */
.L_x_2356:
        /* <DEDUP_REMOVED lines=16> */
.L_x_2357:
        /* <DEDUP_REMOVED lines=10> */
.L_x_2358:
[----:B------:R-:W-:Y:S02]  /*13fb0*/  IMAD.MOV.U32 R13, RZ, RZ, R6 ;  /* 0x000000ffff0d7224 */ /* 0x000fe400078e0006 */
[----:B------:R-:W-:Y:S01]  /*13fc0*/  IMAD.MOV.U32 R12, RZ, RZ, 0x2 ;  /* 0x00000002ff0c7424 */ /* 0x000fe200078e00ff */
[----:B------:R-:W-:Y:S02]  /*13fd0*/  @P3 IADD3 R14, P0, R35, R14, RZ ;  /* 0x0000000e230e3210 */ /* 0x000fe40007f1e0ff */
[----:B------:R-:W-:-:S03]  /*13fe0*/  LOP3.LUT P6, RZ, R16, 0x10, RZ, 0xc0, !PT ;  /* 0x0000001010ff7812 */ /* 0x000fc600078cc0ff */
[----:B------:R-:W-:Y:S02]  /*13ff0*/  @P3 IMAD.X R19, RZ, RZ, R8, P0 ;  /* 0x000000ffff133224 */ /* 0x000fe400000e0608 */
[----:B------:R-:W-:Y:S02]  /*14000*/  @P3 IMAD.MOV.U32 R2, RZ, RZ, R14 ;  /* 0x000000ffff023224 */ /* 0x000fe400078e000e */
[----:B------:R-:W-:Y:S02]  /*14010*/  @P3 IMAD.MOV.U32 R3, RZ, RZ, R19 ;  /* 0x000000ffff033224 */ /* 0x000fe400078e0013 */
[----:B------:R-:W-:-:S04]  /*14020*/  @P2 VIADD R19, R36, UR45 ;  /* 0x0000002d24132c36 */ /* 0x000fc80008000000 */
[----:B------:R-:W-:Y:S01]  /*14030*/  @!PT LDS RZ, [RZ] ;  /* 0x00000000fffff984 */ /* 0x000fe20000000800 */
[----:B------:R-:W-:Y:S01]  /*14040*/  @!PT LDS RZ, [RZ] ;  /* 0x00000000fffff984 */ /* 0x000fe20000000800 */
[----:B------:R-:W-:Y:S01]  /*14050*/  @!PT LDS RZ, [RZ] ;  /* 0x00000000fffff984 */ /* 0x000fe20000000800 */
[----:B------:R0:W-:Y:S03]  /*14060*/  @P3 LDGSTS.E.BYPASS.LTC128B.128 [R21+0x1ac00], desc[UR36][R2.64], !P6 ;  /* 0x1ac0000002153fae */ /* 0x0001e6000f101d64 */
[----:B0-----:R-:W-:Y:S05]  /*14070*/  WARPSYNC.COLLECTIVE R15, `(.L_x_2359) ;  /* 0x000000000f087348 */ /* 0x001fea0003c00000 */
[----:B------:R1:W2:Y:S02]  /*14080*/  SHFL.IDX P6, R14, R13, R12, R11 ;  /* 0x0000000c0d0e7389 */ /* 0x0002a400000c000b */
[----:B012---:R-:W-:Y:S01]  /*14090*/  ENDCOLLECTIVE ;  /* 0x000000000000791b */ /* 0x007fe20003800000 */
.L_x_2359:
        /* <DEDUP_REMOVED lines=12> */
.L_x_2360:
[----:B------:R-:W-:Y:S02]  /*14160*/  IMAD.MOV.U32 R13, RZ, RZ, R6 ;  /* 0x000000ffff0d7224 */ /* 0x000fe400078e0006 */
[----:B------:R-:W-:Y:S01]  /*14170*/  IMAD.MOV.U32 R12, RZ, RZ, 0x3 ;  /* 0x00000003ff0c7424 */ /* 0x000fe200078e00ff */
[----:B------:R-:W-:-:S05]  /*14180*/  @P2 IADD3 R14, P0, R35, R14, RZ ;  /* 0x0000000e230e2210 */ /* 0x000fca0007f1e0ff */
[----:B------:R-:W-:-:S08]  /*14190*/  @P2 IMAD.MOV.U32 R2, RZ, RZ, R14 ;  /* 0x000000ffff022224 */ /* 0x000fd000078e000e */
[----:B------:R-:W-:Y:S05]  /*141a0*/  WARPSYNC.COLLECTIVE R15, `(.L_x_2361) ;  /* 0x000000000f087348 */ /* 0x000fea0003c00000 */
[----:B------:R0:W1:Y:S02]  /*141b0*/  SHFL.IDX P6, R14, R13, R12, R11 ;  /* 0x0000000c0d0e7389 */ /* 0x00006400000c000b */
[----:B01----:R-:W-:Y:S01]  /*141c0*/  ENDCOLLECTIVE ;  /* 0x000000000000791b */ /* 0x003fe20003800000 */
.L_x_2361:
        /* <DEDUP_REMOVED lines=13> */
.L_x_2362:
[----:B------:R-:W-:Y:S02]  /*142a0*/  IMAD.MOV.U32 R13, RZ, RZ, R7 ;  /* 0x000000ffff0d7224 */ /* 0x000fe400078e0007 */
[----:B------:R-:W-:Y:S01]  /*142b0*/  IMAD.MOV.U32 R12, RZ, RZ, RZ ;  /* 0x000000ffff0c7224 */ /* 0x000fe200078e00ff */
[----:B------:R-:W-:-:S05]  /*142c0*/  @P1 IADD3 R14, P0, R35, R14, RZ ;  /* 0x0000000e230e1210 */ /* 0x000fca0007f1e0ff */
[----:B------:R-:W-:-:S08]  /*142d0*/  @P1 IMAD.MOV.U32 R2, RZ, RZ, R14 ;  /* 0x000000ffff021224 */ /* 0x000fd000078e000e */
[----:B------:R-:W-:Y:S05]  /*142e0*/  WARPSYNC.COLLECTIVE R15, `(.L_x_2363) ;  /* 0x000000000f087348 */ /* 0x000fea0003c00000 */
[----:B------:R0:W1:Y:S02]  /*142f0*/  SHFL.IDX P6, R14, R13, R12, R11 ;  /* 0x0000000c0d0e7389 */ /* 0x00006400000c000b */
[----:B01----:R-:W-:Y:S01]  /*14300*/  ENDCOLLECTIVE ;  /* 0x000000000000791b */ /* 0x003fe20003800000 */
.L_x_2363:
        /* <DEDUP_REMOVED lines=14> */
.L_x_2364:
[----:B------:R-:W-:Y:S05]  /*143f0*/  BRA `(.L_x_2365) ;  /* 0xffffffc000b47947 */ /* 0x000fea000383ffff */
.L_x_2297:
[----:B------:R-:W-:Y:S02]  /*14400*/  IMAD.MOV.U32 R13, RZ, RZ, R5 ;  /* 0x000000ffff0d7224 */ /* 0x000fe400078e0005 */
[----:B------:R-:W-:Y:S02]  /*14410*/  IMAD.MOV.U32 R12, RZ, RZ, RZ ;  /* 0x000000ffff0c7224 */ /* 0x000fe400078e00ff */
[----:B------:R-:W-:Y:S02]  /*14420*/  IMAD.MOV.U32 R11, RZ, RZ, 0x1c1f ;  /* 0x00001c1fff0b7424 */ /* 0x000fe400078e00ff */
[----:B------:R-:W-:Y:S02]  /*14430*/  IMAD.MOV.U32 R15, RZ, RZ, -0x1 ;  /* 0xffffffffff0f7424 */ /* 0x000fe400078e00ff */
[----:B------:R-:W-:-:S07]  /*14440*/  IMAD.U32 R3, RZ, RZ, UR47 ;  /* 0x0000002fff037e24 */ /* 0x000fce000f8e00ff */
[----:B0-2---:R-:W-:Y:S05]  /*14450*/  WARPSYNC.COLLECTIVE R15, `(.L_x_2366) ;  /* 0x000000000f087348 */ /* 0x005fea0003c00000 */
[----:B--2---:R1:W2:Y:S02]  /*14460*/  SHFL.IDX P6, R14, R13, R12, R11 ;  /* 0x0000000c0d0e7389 */ /* 0x0042a400000c000b */
[----:B012---:R-:W-:Y:S01]  /*14470*/  ENDCOLLECTIVE ;  /* 0x000000000000791b */ /* 0x007fe20003800000 */
.L_x_2366:
[----:B------:R-:W-:Y:S02]  /*14480*/  IMAD.MOV.U32 R13, RZ, RZ, R4 ;  /* 0x000000ffff0d7224 */ /* 0x000fe400078e0004 */
[----:B------:R-:W-:-:S07]  /*14490*/  IMAD.MOV.U32 R2, RZ, RZ, R14 ;  /* 0x000000ffff027224 */ /* 0x000fce00078e000e */
[----:B------:R-:W-:Y:S05]  /*144a0*/  WARPSYNC.COLLECTIVE R15, `(.L_x_2367) ;  /* 0x000000000f087348 */ /* 0x000fea0003c00000 */
[----:B------:R0:W1:Y:S02]  /*144b0*/  SHFL.IDX P6, R14, R13, R12, R11 ;  /* 0x0000000c0d0e7389 */ /* 0x00006400000c000b */
[----:B01----:R-:W-:Y:S01]  /*144c0*/  ENDCOLLECTIVE ;  /* 0x000000000000791b */ /* 0x003fe20003800000 */
.L_x_2367:
[----:B------:R-:W-:Y:S02]  /*144d0*/  ULDC UR4, c[0x0][0x288] ;  /* 0x0000a20000047ab9 */ /* 0x000fe40000000800 */
[----:B------:R-:W-:Y:S02]  /*144e0*/  IMAD R7, R0, UR4, RZ ;  /* 0x0000000400077c24 */ /* 0x000fe4000f8e02ff */
[----:B------:R-:W-:-:S04]  /*144f0*/  IMAD R0, R3, 0x80, R28 ;  /* 0x0000008003007824 */ /* 0x000fc800078e021c */
        /* <DEDUP_REMOVED lines=11> */
.L_x_2368:
        /* <DEDUP_REMOVED lines=12> */
.L_x_2369:
        /* <DEDUP_REMOVED lines=8> */
.L_x_2370:
        /* <DEDUP_REMOVED lines=15> */
.L_x_2371:
        /* <DEDUP_REMOVED lines=8> */
.L_x_2372:
        /* <DEDUP_REMOVED lines=13> */
.L_x_2373:
[----:B------:R-:W-:Y:S05]  /*14930*/  BRA `(.L_x_2374) ;  /* 0xffffffc400807947 */ /* 0x000fea000383ffff */
.L_x_2300:
[----:B-1-3--:R-:W-:-:S04]  /*14940*/  IMAD.U32 R3, RZ, RZ, UR45 ;  /* 0x0000002dff037e24 */ /* 0x00afc8000f8e00ff */
[----:B------:R1:W3:Y:S03]  /*14950*/  SYNCS.PHASECHK.TRANS64.TRYWAIT P0, [R3+URZ+0x29820], R0 ;  /* 0x02982000030075a7 */ /* 0x0002e6000800017f */
[----:B---3--:R-:W-:Y:S05]  /*14960*/  @!P0 NANOSLEEP.SYNCS 0x989680 ;  /* 0x009896800000895d */ /* 0x008fea0003900000 */
[----:B------:R-:W3:Y:S02]  /*14970*/  @!P0 SYNCS.PHASECHK.TRANS64 P0, [R3+URZ+0x29820], R0 ;  /* 0x02982000030085a7 */ /* 0x000ee4000800007f */
[----:B---3--:R-:W-:Y:S05]  /*14980*/  @!P0 BRA `(.L_x_2300) ;  /* 0xfffffffc00ec8947 */ /* 0x008fea000383ffff */
[----:B------:R-:W-:Y:S05]  /*14990*/  BRA `(.L_x_2375) ;  /* 0xffffffc400c47947 */ /* 0x000fea000383ffff */
.L_x_2303:
[----:B0-----:R0:W1:Y:S02]  /*149a0*/  SYNCS.PHASECHK.TRANS64.TRYWAIT P0, [R10+URZ+0x29880], R26 ;  /* 0x0298801a0a0075a7 */ /* 0x001064000800017f */
[----:B-1----:R-:W-:Y:S05]  /*149b0*/  @!P0 NANOSLEEP.SYNCS 0x989680 ;  /* 0x009896800000895d */ /* 0x002fea0003900000 */
[----:B------:R-:W1:Y:S02]  /*149c0*/  @!P0 SYNCS.PHASECHK.TRANS64 P0, [R10+URZ+0x29880], R26 ;  /* 0x0298801a0a0085a7 */ /* 0x000e64000800007f */
[----:B-1----:R-:W-:Y:S05]  /*149d0*/  @!P0 BRA `(.L_x_2303) ;  /* 0xfffffffc00f08947 */ /* 0x002fea000383ffff */
[----:B------:R-:W-:Y:S05]  /*149e0*/  BRA `(.L_x_2376) ;  /* 0xffffffc800d47947 */ /* 0x000fea000383ffff */
.L_x_2304:
[----:B------:R-:W-:Y:S01]  /*149f0*/  BSSY B0, `(.L_x_2377) ;  /* 0x0000008000007945 */ /* 0x000fe20003800000 */
[----:B------:R-:W-:Y:S02]  /*14a00*/  IMAD.MOV.U32 R13, RZ, RZ, R25 ;  /* 0x000000ffff0d7224 */ /* 0x000fe400078e0019 */
[----:B------:R-:W-:Y:S02]  /*14a10*/  IMAD.MOV.U32 R12, RZ, RZ, RZ ;  /* 0x000000ffff0c7224 */ /* 0x000fe400078e00ff */
[----:B------:R-:W-:Y:S02]  /*14a20*/  IMAD.MOV.U32 R11, RZ, RZ, 0x1c1f ;  /* 0x00001c1fff0b7424 */ /* 0x000fe400078e00ff */
[----:B------:R-:W-:-:S07]  /*14a30*/  IMAD.MOV.U32 R15, RZ, RZ, -0x1 ;  /* 0xffffffffff0f7424 */ /* 0x000fce00078e00ff */
[----:B0-2---:R-:W-:Y:S05]  /*14a40*/  WARPSYNC.COLLECTIVE R15, `(.L_x_2378) ;  /* 0x000000000f087348 */ /* 0x005fea0003c00000 */
[----:B--2---:R1:W2:Y:S02]  /*14a50*/  SHFL.IDX P6, R14, R13, R12, R11 ;  /* 0x0000000c0d0e7389 */ /* 0x0042a400000c000b */
[----:B012---:R-:W-:Y:S01]  /*14a60*/  ENDCOLLECTIVE ;  /* 0x000000000000791b */ /* 0x007fe20003800000 */
.L_x_2378:
[----:B------:R-:W-:Y:S05]  /*14a70*/  BSYNC B0 ;  /* 0x0000000000007941 */ /* 0x000fea0003800000 */
.L_x_2377:
        /* <DEDUP_REMOVED lines=9> */
.L_x_2379:
[----:B------:R-:W-:Y:S02]  /*14b10*/  IMAD.IADD R21, R33, 0x1, R9 ;  /* 0x0000000121157824 */ /* 0x000fe400078e0209 */
[----:B------:R-:W-:Y:S02]  /*14b20*/  IMAD.MOV.U32 R13, RZ, RZ, R25 ;  /* 0x000000ffff0d7224 */ /* 0x000fe400078e0019 */
[----:B------:R-:W-:Y:S02]  /*14b30*/  IMAD.MOV.U32 R12, RZ, RZ, 0x1 ;  /* 0x00000001ff0c7424 */ /* 0x000fe400078e00ff */
[----:B------:R-:W-:-:S07]  /*14b40*/  IMAD.MOV.U32 R2, RZ, RZ, R14 ;  /* 0x000000ffff027224 */ /* 0x000fce00078e000e */
[----:B------:R-:W-:Y:S05]  /*14b50*/  WARPSYNC.COLLECTIVE R15, `(.L_x_2380) ;  /* 0x000000000f087348 */ /* 0x000fea0003c00000 */
[----:B------:R0:W1:Y:S02]  /*14b60*/  SHFL.IDX P6, R14, R13, R12, R11 ;  /* 0x0000000c0d0e7389 */ /* 0x00006400000c000b */
[----:B01----:R-:W-:Y:S01]  /*14b70*/  ENDCOLLECTIVE ;  /* 0x000000000000791b */ /* 0x003fe20003800000 */
.L_x_2380:
        /* <DEDUP_REMOVED lines=12> */
.L_x_2381:
[----:B------:R-:W-:Y:S02]  /*14c40*/  IMAD.MOV.U32 R13, RZ, RZ, R25 ;  /* 0x000000ffff0d7224 */ /* 0x000fe400078e0019 */
[----:B------:R-:W-:Y:S02]  /*14c50*/  IMAD.MOV.U32 R12, RZ, RZ, 0x2 ;  /* 0x00000002ff0c7424 */ /* 0x000fe400078e00ff */
[----:B------:R-:W-:-:S07]  /*14c60*/  IMAD.MOV.U32 R2, RZ, RZ, R14 ;  /* 0x000000ffff027224 */ /* 0x000fce00078e000e */
[----:B------:R-:W-:Y:S05]  /*14c70*/  WARPSYNC.COLLECTIVE R15, `(.L_x_2382) ;  /* 0x000000000f087348 */ /* 0x000fea0003c00000 */
[----:B------:R0:W1:Y:S02]  /*14c80*/  SHFL.IDX P6, R14, R13, R12, R11 ;  /* 0x0000000c0d0e7389 */ /* 0x00006400000c000b */
[----:B01----:R-:W-:Y:S01]  /*14c90*/  ENDCOLLECTIVE ;  /* 0x000000000000791b */ /* 0x003fe20003800000 */
.L_x_2382:
        /* <DEDUP_REMOVED lines=12> */
.L_x_2383:
[----:B------:R-:W-:Y:S02]  /*14d60*/  IMAD.MOV.U32 R13, RZ, RZ, R25 ;  /* 0x000000ffff0d7224 */ /* 0x000fe400078e0019 */
[----:B------:R-:W-:Y:S02]  /*14d70*/  IMAD.MOV.U32 R12, RZ, RZ, 0x3 ;  /* 0x00000003ff0c7424 */ /* 0x000fe400078e00ff */
[----:B------:R-:W-:-:S07]  /*14d80*/  IMAD.MOV.U32 R2, RZ, RZ, R14 ;  /* 0x000000ffff027224 */ /* 0x000fce00078e000e */
[----:B------:R-:W-:Y:S05]  /*14d90*/  WARPSYNC.COLLECTIVE R15, `(.L_x_2384) ;  /* 0x000000000f087348 */ /* 0x000fea0003c00000 */
[----:B------:R0:W1:Y:S02]  /*14da0*/  SHFL.IDX P6, R14, R13, R12, R11 ;  /* 0x0000000c0d0e7389 */ /* 0x00006400000c000b */
[----:B01----:R-:W-:Y:S01]  /*14db0*/  ENDCOLLECTIVE ;  /* 0x000000000000791b */ /* 0x003fe20003800000 */
.L_x_2384:
        /* <DEDUP_REMOVED lines=12> */
.L_x_2385:
[----:B------:R-:W-:Y:S02]  /*14e80*/  IMAD.MOV.U32 R13, RZ, RZ, R23 ;  /* 0x000000ffff0d7224 */ /* 0x000fe400078e0017 */
[----:B------:R-:W-:Y:S02]  /*14e90*/  IMAD.MOV.U32 R12, RZ, RZ, RZ ;  /* 0x000000ffff0c7224 */ /* 0x000fe400078e00ff */
[----:B------:R-:W-:-:S07]  /*14ea0*/  IMAD.MOV.U32 R2, RZ, RZ, R14 ;  /* 0x000000ffff027224 */ /* 0x000fce00078e000e */
[----:B------:R-:W-:Y:S05]  /*14eb0*/  WARPSYNC.COLLECTIVE R15, `(.L_x_2386) ;  /* 0x000000000f087348 */ /* 0x000fea0003c00000 */
[----:B------:R0:W1:Y:S02]  /*14ec0*/  SHFL.IDX P6, R14, R13, R12, R11 ;  /* 0x0000000c0d0e7389 */ /* 0x00006400000c000b */
[----:B01----:R-:W-:Y:S01]  /*14ed0*/  ENDCOLLECTIVE ;  /* 0x000000000000791b */ /* 0x003fe20003800000 */
.L_x_2386:
        /* <DEDUP_REMOVED lines=12> */
.L_x_2387:
[----:B------:R-:W-:Y:S05]  /*14fa0*/  BRA `(.L_x_2388) ;  /* 0xffffffc800807947 */ /* 0x000fea000383ffff */
.L_x_2307:
[----:B--2---:R2:W3:Y:S02]  /*14fb0*/  SYNCS.PHASECHK.TRANS64.TRYWAIT P0, [R10+URZ+0x29840], R26 ;  /* 0x0298401a0a0075a7 */ /* 0x0044e4000800017f */
[----:B---3--:R-:W-:Y:S05]  /*14fc0*/  @!P0 NANOSLEEP.SYNCS 0x989680 ;  /* 0x009896800000895d */ /* 0x008fea0003900000 */
[----:B------:R-:W3:Y:S02]  /*14fd0*/  @!P0 SYNCS.PHASECHK.TRANS64 P0, [R10+URZ+0x29840], R26 ;  /* 0x0298401a0a0085a7 */ /* 0x000ee4000800007f */
[----:B---3--:R-:W-:Y:S05]  /*14fe0*/  @!P0 BRA `(.L_x_2307) ;  /* 0xfffffffc00f08947 */ /* 0x008fea000383ffff */
[----:B------:R-:W-:Y:S05]  /*14ff0*/  BRA `(.L_x_2389) ;  /* 0xffffffc800bc7947 */ /* 0x000fea000383ffff */
.L_x_2308:
        /* <DEDUP_REMOVED lines=8> */
.L_x_2391:
[----:B------:R-:W-:Y:S05]  /*15080*/  BSYNC B0 ;  /* 0x0000000000007941 */ /* 0x000fea0003800000 */
.L_x_2390:
        /* <DEDUP_REMOVED lines=9> */
.L_x_2392:
[----:B------:R-:W-:Y:S02]  /*15120*/  IMAD.MOV.U32 R13, RZ, RZ, R21 ;  /* 0x000000ffff0d7224 */ /* 0x000fe400078e0015 */
[----:B------:R-:W-:Y:S01]  /*15130*/  IMAD.MOV.U32 R12, RZ, RZ, 0x1 ;  /* 0x00000001ff0c7424 */ /* 0x000fe200078e00ff */
[----:B------:R-:W-:-:S13]  /*15140*/  IADD3 R2, P0, R35, R14, RZ ;  /* 0x0000000e23027210 */ /* 0x000fda0007f1e0ff */
[----:B------:R-:W-:Y:S05]  /*15150*/  WARPSYNC.COLLECTIVE R15, `(.L_x_2393) ;  /* 0x000000000f087348 */ /* 0x000fea0003c00000 */
[----:B------:R0:W1:Y:S02]  /*15160*/  SHFL.IDX P6, R14, R13, R12, R11 ;  /* 0x0000000c0d0e7389 */ /* 0x00006400000c000b */
[----:B01----:R-:W-:Y:S01]  /*15170*/  ENDCOLLECTIVE ;  /* 0x000000000000791b */ /* 0x003fe20003800000 */
.L_x_2393:
        /* <DEDUP_REMOVED lines=12> */
.L_x_2394:
[----:B------:R-:W-:Y:S02]  /*15240*/  IMAD.MOV.U32 R13, RZ, RZ, R21 ;  /* 0x000000ffff0d7224 */ /* 0x000fe400078e0015 */
[----:B------:R-:W-:Y:S01]  /*15250*/  IMAD.MOV.U32 R12, RZ, RZ, 0x2 ;  /* 0x00000002ff0c7424 */ /* 0x000fe200078e00ff */
[----:B------:R-:W-:-:S13]  /*15260*/  IADD3 R2, P0, R35, R14, RZ ;  /* 0x0000000e23027210 */ /* 0x000fda0007f1e0ff */
[----:B------:R-:W-:Y:S05]  /*15270*/  WARPSYNC.COLLECTIVE R15, `(.L_x_2395) ;  /* 0x000000000f087348 */ /* 0x000fea0003c00000 */
[----:B------:R0:W1:Y:S02]  /*15280*/  SHFL.IDX P6, R14, R13, R12, R11 ;  /* 0x0000000c0d0e7389 */ /* 0x00006400000c000b */
[----:B01----:R-:W-:Y:S01]  /*15290*/  ENDCOLLECTIVE ;  /* 0x000000000000791b */ /* 0x003fe20003800000 */
.L_x_2395:
        /* <DEDUP_REMOVED lines=12> */
.L_x_2396:
[----:B------:R-:W-:Y:S02]  /*15360*/  IMAD.MOV.U32 R13, RZ, RZ, R21 ;  /* 0x000000ffff0d7224 */ /* 0x000fe400078e0015 */
[----:B------:R-:W-:Y:S01]  /*15370*/  IMAD.MOV.U32 R12, RZ, RZ, 0x3 ;  /* 0x00000003ff0c7424 */ /* 0x000fe200078e00ff */
[----:B------:R-:W-:-:S13]  /*15380*/  IADD3 R2, P0, R35, R14, RZ ;  /* 0x0000000e23027210 */ /* 0x000fda0007f1e0ff */
[----:B------:R-:W-:Y:S05]  /*15390*/  WARPSYNC.COLLECTIVE R15, `(.L_x_2397) ;  /* 0x000000000f087348 */ /* 0x000fea0003c00000 */
[----:B------:R0:W1:Y:S02]  /*153a0*/  SHFL.IDX P6, R14, R13, R12, R11 ;  /* 0x0000000c0d0e7389 */ /* 0x00006400000c000b */
[----:B01----:R-:W-:Y:S01]  /*153b0*/  ENDCOLLECTIVE ;  /* 0x000000000000791b */ /* 0x003fe20003800000 */
.L_x_2397:
        /* <DEDUP_REMOVED lines=12> */
.L_x_2398:
[----:B------:R-:W-:Y:S02]  /*15480*/  IMAD.MOV.U32 R13, RZ, RZ, R24 ;  /* 0x000000ffff0d7224 */ /* 0x000fe400078e0018 */
[----:B------:R-:W-:Y:S01]  /*15490*/  IMAD.MOV.U32 R12, RZ, RZ, RZ ;  /* 0x000000ffff0c7224 */ /* 0x000fe200078e00ff */
[----:B------:R-:W-:-:S13]  /*154a0*/  IADD3 R2, P0, R35, R14, RZ ;  /* 0x0000000e23027210 */ /* 0x000fda0007f1e0ff */
[----:B------:R-:W-:Y:S05]  /*154b0*/  WARPSYNC.COLLECTIVE R15, `(.L_x_2399) ;  /* 0x000000000f087348 */ /* 0x000fea0003c00000 */
[----:B------:R0:W1:Y:S02]  /*154c0*/  SHFL.IDX P6, R14, R13, R12, R11 ;  /* 0x0000000c0d0e7389 */ /* 0x00006400000c000b */
[----:B01----:R-:W-:Y:S01]  /*154d0*/  ENDCOLLECTIVE ;  /* 0x000000000000791b */ /* 0x003fe20003800000 */
.L_x_2399:
        /* <DEDUP_REMOVED lines=12> */
.L_x_2400:
[----:B------:R-:W-:Y:S05]  /*155a0*/  BRA `(.L_x_2401) ;  /* 0xffffffc800607947 */ /* 0x000fea000383ffff */
.L_x_2311:
[----:B0-----:R0:W3:Y:S02]  /*155b0*/  SYNCS.PHASECHK.TRANS64.TRYWAIT P0, [R19+URZ+0x29870], R2 ;  /* 0x02987002130075a7 */ /* 0x0010e4000800017f */
[----:B---3--:R-:W-:Y:S05]  /*155c0*/  @!P0 NANOSLEEP.SYNCS 0x989680 ;  /* 0x009896800000895d */ /* 0x008fea0003900000 */
[----:B------:R-:W3:Y:S02]  /*155d0*/  @!P0 SYNCS.PHASECHK.TRANS64 P0, [R19+URZ+0x29870], R2 ;  /* 0x02987002130085a7 */ /* 0x000ee4000800007f */
[----:B---3--:R-:W-:Y:S05]  /*155e0*/  @!P0 BRA `(.L_x_2311) ;  /* 0xfffffffc00f08947 */ /* 0x008fea000383ffff */
[----:B------:R-:W-:Y:S05]  /*155f0*/  BRA `(.L_x_2402) ;  /* 0xffffffc800b47947 */ /* 0x000fea000383ffff */
.L_x_2313:
[----:B0-----:R0:W1:Y:S02]  /*15600*/  SYNCS.PHASECHK.TRANS64.TRYWAIT P0, [R19+URZ+0x29860], R2 ;  /* 0x02986002130075a7 */ /* 0x001064000800017f */
[----:B-1----:R-:W-:Y:S05]  /*15610*/  @!P0 NANOSLEEP.SYNCS 0x989680 ;  /* 0x009896800000895d */ /* 0x002fea0003900000 */
[----:B------:R-:W1:Y:S02]  /*15620*/  @!P0 SYNCS.PHASECHK.TRANS64 P0, [R19+URZ+0x29860], R2 ;  /* 0x02986002130085a7 */ /* 0x000e64000800007f */
[----:B-1----:R-:W-:Y:S05]  /*15630*/  @!P0 BRA `(.L_x_2313) ;  /* 0xfffffffc00f08947 */ /* 0x002fea000383ffff */
[----:B------:R-:W-:Y:S05]  /*15640*/  BRA `(.L_x_2403) ;  /* 0xffffffc800bc7947 */ /* 0x000fea000383ffff */
.L_x_2320:
[----:B-1----:R1:W4:Y:S02]  /*15650*/  SYNCS.PHASECHK.TRANS64.TRYWAIT P0, [R17+URZ+0x29870], R0 ;  /* 0x02987000110075a7 */ /* 0x002324000800017f */
[----:B----4-:R-:W-:Y:S05]  /*15660*/  @!P0 NANOSLEEP.SYNCS 0x989680 ;  /* 0x009896800000895d */ /* 0x010fea0003900000 */
[----:B------:R-:W4:Y:S02]  /*15670*/  @!P0 SYNCS.PHASECHK.TRANS64 P0, [R17+URZ+0x29870], R0 ;  /* 0x02987000110085a7 */ /* 0x000f24000800007f */
[----:B----4-:R-:W-:Y:S05]  /*15680*/  @!P0 BRA `(.L_x_2320) ;  /* 0xfffffffc00f08947 */ /* 0x010fea000383ffff */
[----:B------:R-:W-:Y:S05]  /*15690*/  BRA `(.L_x_2404) ;  /* 0xffffffd0004c7947 */ /* 0x000fea000383ffff */
.L_x_2322:
[----:B-1----:R1:W3:Y:S02]  /*156a0*/  SYNCS.PHASECHK.TRANS64.TRYWAIT P0, [R17+URZ+0x29860], R4 ;  /* 0x02986004110075a7 */ /* 0x0022e4000800017f */
[----:B---3--:R-:W-:Y:S05]  /*156b0*/  @!P0 NANOSLEEP.SYNCS 0x989680 ;  /* 0x009896800000895d */ /* 0x008fea0003900000 */
[----:B------:R-:W3:Y:S02]  /*156c0*/  @!P0 SYNCS.PHASECHK.TRANS64 P0, [R17+URZ+0x29860], R4 ;  /* 0x02986004110085a7 */ /* 0x000ee4000800007f */
[----:B---3--:R-:W-:Y:S05]  /*156d0*/  @!P0 BRA `(.L_x_2322) ;  /* 0xfffffffc00f08947 */ /* 0x008fea000383ffff */
[----:B------:R-:W-:Y:S05]  /*156e0*/  BRA `(.L_x_2405) ;  /* 0xffffffd0006c7947 */ /* 0x000fea000383ffff */
.L_x_2325:
[----:B--2---:R2:W3:Y:S02]  /*156f0*/  SYNCS.PHASECHK.TRANS64.TRYWAIT P0, [R6+URZ+0x29820], R3 ;  /* 0x02982003060075a7 */ /* 0x0044e4000800017f */
[----:B---3--:R-:W-:Y:S05]  /*15700*/  @!P0 NANOSLEEP.SYNCS 0x989680 ;  /* 0x009896800000895d */ /* 0x008fea0003900000 */
[----:B------:R-:W3:Y:S02]  /*15710*/  @!P0 SYNCS.PHASECHK.TRANS64 P0, [R6+URZ+0x29820], R3 ;  /* 0x02982003060085a7 */ /* 0x000ee4000800007f */
[----:B---3--:R-:W-:Y:S05]  /*15720*/  @!P0 BRA `(.L_x_2325) ;  /* 0xfffffffc00f08947 */ /* 0x008fea000383ffff */
[----:B------:R-:W-:Y:S05]  /*15730*/  BRA `(.L_x_2406) ;  /* 0xffffffd400cc7947 */ /* 0x000fea000383ffff */
.L_x_2327:
[----:B--2---:R2:W3:Y:S02]  /*15740*/  SYNCS.PHASECHK.TRANS64.TRYWAIT P1, [R5+URZ+0x29840], R4 ;  /* 0x02984004050075a7 */ /* 0x0044e4000802017f */
[----:B---3--:R-:W-:Y:S05]  /*15750*/  @!P1 NANOSLEEP.SYNCS 0x989680 ;  /* 0x009896800000995d */ /* 0x008fea0003900000 */
[----:B------:R-:W3:Y:S02]  /*15760*/  @!P1 SYNCS.PHASECHK.TRANS64 P1, [R5+URZ+0x29840], R4 ;  /* 0x02984004050095a7 */ /* 0x000ee4000802007f */
[----:B---3--:R-:W-:Y:S05]  /*15770*/  @!P1 BRA `(.L_x_2327) ;  /* 0xfffffffc00f09947 */ /* 0x008fea000383ffff */
[----:B------:R-:W-:Y:S05]  /*15780*/  BRA `(.L_x_2407) ;  /* 0xffffffd800107947 */ /* 0x000fea000383ffff */
.L_x_2329:
[----:B---3--:R3:W4:Y:S02]  /*15790*/  SYNCS.PHASECHK.TRANS64.TRYWAIT P1, [R3+URZ+0x29840], R0 ;  /* 0x02984000030075a7 */ /* 0x008724000802017f */
[----:B----4-:R-:W-:Y:S05]  /*157a0*/  @!P1 NANOSLEEP.SYNCS 0x989680 ;  /* 0x009896800000995d */ /* 0x010fea0003900000 */
[----:B------:R-:W4:Y:S02]  /*157b0*/  @!P1 SYNCS.PHASECHK.TRANS64 P1, [R3+URZ+0x29840], R0 ;  /* 0x02984000030095a7 */ /* 0x000f24000802007f */
[----:B----4-:R-:W-:Y:S05]  /*157c0*/  @!P1 BRA `(.L_x_2329) ;  /* 0xfffffffc00f09947 */ /* 0x010fea000383ffff */
[----:B------:R-:W-:Y:S05]  /*157d0*/  BRA `(.L_x_2408) ;  /* 0xffffffd8001c7947 */ /* 0x000fea000383ffff */
.L_x_2331:
[----:B----4-:R4:W0:Y:S02]  /*157e0*/  SYNCS.PHASECHK.TRANS64.TRYWAIT P1, [R5+URZ+0x29860], R4 ;  /* 0x02986004050075a7 */ /* 0x010824000802017f */
[----:B0-----:R-:W-:Y:S05]  /*157f0*/  @!P1 NANOSLEEP.SYNCS 0x989680 ;  /* 0x009896800000995d */ /* 0x001fea0003900000 */
[----:B------:R-:W0:Y:S02]  /*15800*/  @!P1 SYNCS.PHASECHK.TRANS64 P1, [R5+URZ+0x29860], R4 ;  /* 0x02986004050095a7 */ /* 0x000e24000802007f */
[----:B0-----:R-:W-:Y:S05]  /*15810*/  @!P1 BRA `(.L_x_2331) ;  /* 0xfffffffc00f09947 */ /* 0x001fea000383ffff */
[----:B------:R-:W-:Y:S05]  /*15820*/  BRA `(.L_x_2409) ;  /* 0xffffffd800187947 */ /* 0x000fea000383ffff */
.L_x_2333:
[----:B------:R0:W0:Y:S02]  /*15830*/  SYNCS.PHASECHK.TRANS64.TRYWAIT P1, [R3+URZ+0x29860], R0 ;  /* 0x02986000030075a7 */ /* 0x000024000802017f */
[----:B0-----:R-:W-:Y:S05]  /*15840*/  @!P1 NANOSLEEP.SYNCS 0x989680 ;  /* 0x009896800000995d */ /* 0x001fea0003900000 */
[----:B------:R-:W0:Y:S02]  /*15850*/  @!P1 SYNCS.PHASECHK.TRANS64 P1, [R3+URZ+0x29860], R0 ;  /* 0x02986000030095a7 */ /* 0x000e24000802007f */
[----:B0-----:R-:W-:Y:S05]  /*15860*/  @!P1 BRA `(.L_x_2333) ;  /* 0xfffffffc00f09947 */ /* 0x001fea000383ffff */
[----:B------:R-:W-:Y:S05]  /*15870*/  BRA `(.L_x_2410) ;  /* 0xffffffd800147947 */ /* 0x000fea000383ffff */
.L_x_2335:
[----:B------:R0:W0:Y:S02]  /*15880*/  SYNCS.PHASECHK.TRANS64.TRYWAIT P1, [R5+URZ+0x29880], R4 ;  /* 0x02988004050075a7 */ /* 0x000024000802017f */
[----:B0-----:R-:W-:Y:S05]  /*15890*/  @!P1 NANOSLEEP.SYNCS 0x989680 ;  /* 0x009896800000995d */ /* 0x001fea0003900000 */
[----:B------:R-:W0:Y:S02]  /*158a0*/  @!P1 SYNCS.PHASECHK.TRANS64 P1, [R5+URZ+0x29880], R4 ;  /* 0x02988004050095a7 */ /* 0x000e24000802007f */
[----:B0-----:R-:W-:Y:S05]  /*158b0*/  @!P1 BRA `(.L_x_2335) ;  /* 0xfffffffc00f09947 */ /* 0x001fea000383ffff */
[----:B------:R-:W-:Y:S05]  /*158c0*/  BRA `(.L_x_2411) ;  /* 0xffffffd800107947 */ /* 0x000fea000383ffff */
.L_x_2412:
        /* <DEDUP_REMOVED lines=11> */
.L_x_3320:


//--------------------- .text._ZN7cutlass13device_kernelIN5flash11enable_sm90INS1_16FlashAttnFwdSm90INS1_25CollectiveMainloopFwdSm90ILi2EN4cute5tupleIJNS5_1CILi1EEES8_S8_EEENS6_IJNS7_ILi128EEENS7_ILi160EEENS7_ILi192EEEEEELi128ENS_12float_e4m3_tEfNS_4arch4Sm90ELb1ELb0ELb0ELb1ELb1ELb0ELb0ELb1ELb1ELb1ELb1ELb0EEENS1_21CollectiveEpilogueFwdINS6_IJSA_SA_SB_EEES9_NS_10bfloat16_tESG_Li256ELb1ELb1ELb1ELb1EEENS1_36VarlenDynamicPersistentTileSchedulerILi128ELi160ELi256ELi128ELb1ELb1ELb1ELb1ELb1ELb1EEEEEEEEEvNT_6ParamsE --------------------------
	.section	.text._ZN7cutlass13device_kernelIN5flash11enable_sm90INS1_16FlashAttnFwdSm90INS1_25CollectiveMainloopFwdSm90ILi2EN4cute5tupleIJNS5_1CILi1EEES8_S8_EEENS6_IJNS7_ILi128EEENS7_ILi160EEENS7_ILi192EEEEEELi128ENS_12float_e4m3_tEfNS_4arch4Sm90ELb1ELb0ELb0ELb1ELb1ELb0ELb0ELb1ELb1ELb1ELb1ELb0EEENS1_21CollectiveEpilogueFwdINS6_IJSA_SA_SB_EEES9_NS_10bfloat16_tESG_Li256ELb1ELb1ELb1ELb1EEENS1_36VarlenDynamicPersistentTileSchedulerILi128ELi160ELi256ELi128ELb1ELb1ELb1ELb1ELb1ELb1EEEEEEEEEvNT_6ParamsE,"ax",@progbits
	.align	128
.text._ZN7cutlass13device_kernelIN5flash11enable_sm90INS1_16FlashAttnFwdSm90INS1_25CollectiveMainloopFwdSm90ILi2EN4cute5tupleIJNS5_1CILi1EEES8_S8_EEENS6_IJNS7_ILi128EEENS7_ILi160EEENS7_ILi192EEEEEELi128ENS_12float_e4m3_tEfNS_4arch4Sm90ELb1ELb0ELb0ELb1ELb1ELb0ELb0ELb1ELb1ELb1ELb1ELb0EEENS1_21CollectiveEpilogueFwdINS6_IJSA_SA_SB_EEES9_NS_10bfloat16_tESG_Li256ELb1ELb1ELb1ELb1EEENS1_36VarlenDynamicPersistentTileSchedulerILi128ELi160ELi256ELi128ELb1ELb1ELb1ELb1ELb1ELb1EEEEEEEEEvNT_6ParamsE:
        .type           _ZN7cutlass13device_kernelIN5flash11enable_sm90INS1_16FlashAttnFwdSm90INS1_25CollectiveMainloopFwdSm90ILi2EN4cute5tupleIJNS5_1CILi1EEES8_S8_EEENS6_IJNS7_ILi128EEENS7_ILi160EEENS7_ILi192EEEEEELi128ENS_12float_e4m3_tEfNS_4arch4Sm90ELb1ELb0ELb0ELb1ELb1ELb0ELb0ELb1ELb1ELb1ELb1ELb0EEENS1_21CollectiveEpilogueFwdINS6_IJSA_SA_SB_EEES9_NS_10bfloat16_tESG_Li256ELb1ELb1ELb1ELb1EEENS1_36VarlenDynamicPersistentTileSchedulerILi128ELi160ELi256ELi128ELb1ELb1ELb1ELb1ELb1ELb1EEEEEEEEEvNT_6ParamsE,@function
        .size           _ZN7cutlass13device_kernelIN5flash11enable_sm90INS1_16FlashAttnFwdSm90INS1_25CollectiveMainloopFwdSm90ILi2EN4cute5tupleIJNS5_1CILi1EEES8_S8_EEENS6_IJNS7_ILi128EEENS7_ILi160EEENS7_ILi192EEEEEELi128ENS_12float_e4m3_tEfNS_4arch4Sm90ELb1ELb0ELb0ELb1ELb1ELb0ELb0ELb1ELb1ELb1ELb1ELb0EEENS1_21CollectiveEpilogueFwdINS6_IJSA_SA_SB_EEES9_NS_10bfloat16_tESG_Li256ELb1ELb1ELb1ELb1EEENS1_36VarlenDynamicPersistentTileSchedulerILi128ELi160ELi256ELi128ELb1ELb1ELb1ELb1ELb1ELb1EEEEEEEEEvNT_6ParamsE,(.L_x_3321 - _ZN7cutlass13device_kernelIN5flash11enable_sm90INS1_16FlashAttnFwdSm90INS1_25CollectiveMainloopFwdSm90ILi2EN4cute5tupleIJNS5_1CILi1EEES8_S8_EEENS6_IJNS7_ILi128EEENS7_ILi160EEENS7_ILi192EEEEEELi128ENS_12float_e4m3_tEfNS_4arch4Sm90ELb1ELb0ELb0ELb1ELb1ELb0ELb0ELb1ELb1ELb1ELb1ELb0EEENS1_21CollectiveEpilogueFwdINS6_IJSA_SA_SB_EEES9_NS_10bfloat16_tESG_Li256ELb1ELb1ELb1ELb1EEENS1_36VarlenDynamicPersistentTileSchedulerILi128ELi160ELi256ELi128ELb1ELb1ELb1ELb1ELb1ELb1EEEEEEEEEvNT_6ParamsE)
        .other          _ZN7cutlass13device_kernelIN5flash11enable_sm90INS1_16FlashAttnFwdSm90INS1_25CollectiveMainloopFwdSm90ILi2EN4cute5tupleIJNS5_1CILi1EEES8_S8_EEENS6_IJNS7_ILi128EEENS7_ILi160EEENS7_ILi192EEEEEELi128ENS_12float_e4m3_tEfNS_4arch4Sm90ELb1ELb0ELb0ELb1ELb1ELb0ELb0ELb1ELb1ELb1ELb1ELb0EEENS1_21CollectiveEpilogueFwdINS6_IJSA_SA_SB_EEES9_NS_10bfloat16_tESG_Li256ELb1ELb1ELb1ELb1EEENS1_36VarlenDynamicPersistentTileSchedulerILi128ELi160ELi256ELi128ELb1ELb1ELb1ELb1ELb1ELb1EEEEEEEEEvNT_6ParamsE,@"STO_CUDA_ENTRY STV_DEFAULT"
_ZN7cutlass13device_kernelIN5flash11enable_sm90INS1_16FlashAttnFwdSm90INS1_25CollectiveMainloopFwdSm90ILi2EN4cute5tupleIJNS5_1CILi1EEES8_S8_EEENS6_IJNS7_ILi128EEENS7_ILi160EEENS7_ILi192EEEEEELi128ENS_12float_e4m3_tEfNS_4arch4Sm90ELb1ELb0ELb0ELb1ELb1ELb0ELb0ELb1ELb1ELb1ELb1ELb0EEENS1_21CollectiveEpilogueFwdINS6_IJSA_SA_SB_EEES9_NS_10bfloat16_tESG_Li256ELb1ELb1ELb1ELb1EEENS1_36VarlenDynamicPersistentTileSchedulerILi128ELi160ELi256ELi128ELb1ELb1ELb1ELb1ELb1ELb1EEEEEEEEEvNT_6ParamsE:
        /* <DEDUP_REMOVED lines=45> */
.L_x_2413:
        /* <DEDUP_REMOVED lines=22> */
.L_x_2414:
        /* <DEDUP_REMOVED lines=18> */
.L_x_2415:
        /* <DEDUP_REMOVED lines=22> */
.L_x_2416:
        /* <DEDUP_REMOVED lines=24> */
.L_x_2417:
[----:B------:R-:W-:Y:S01]  /*0830*/  UISETP.NE.AND UP0, UPT, UR9, URZ, UPT ;  /* 0x0000003f0900728c */ /* 0x000fe2000bf05270 */
[----:B------:R-:W-:Y:S01]  /*0840*/  NOP ;  /* 0x0000000000007918 */ /* 0x000fe20000000000 */
[----:B01----:R-:W-:Y:S01]  /*0850*/  UMOV UR4, 0x1 ;  /* 0x0000000100047882 */ /* 0x003fe20000000000 */
[----:B------:R-:W-:Y:S01]  /*0860*/  ULDC.64 UR36, c[0x0][0x208] ;  /* 0x0000820000247ab9 */ /* 0x000fe20000000a00 */
[----:B------:R-:W-:Y:S01]  /*0870*/  USEL UR4, UR4, 0x2, !UP0 ;  /* 0x0000000204047887 */ /* 0x000fe2000c000000 */
[----:B--234-:R-:W-:Y:S01]  /*0880*/  BAR.SYNC.DEFER_BLOCKING 0x0 ;  /* 0x0000000000007b1d */ /* 0x01cfe20000010000 */
[----:B------:R-:W-:-:S04]  /*0890*/  PLOP3.LUT P0, PT, PT, PT, UP0, 0x80, 0x0 ;  /* 0x000000000000781c */ /* 0x000fc80003f0f008 */
[----:B------:R-:W-:-:S05]  /*08a0*/  IMAD.U32 R3, RZ, RZ, UR4 ;  /* 0x00000004ff037e24 */ /* 0x000fca000f8e00ff */
[----:B------:R0:W-:Y:S04]  /*08b0*/  STL [R1+0x2c], R3 ;  /* 0x00002c0301007387 */ /* 0x0001e80000100800 */
[----:B------:R-:W-:Y:S05]  /*08c0*/  @!P0 BRA `(.L_x_2418) ;  /* 0x000000f400fc8947 */ /* 0x000fea0003800000 */
.L_x_2419:
[----:B------:R-:W-:-:S08]  /*08d0*/  NOP ;  /* 0x0000000000007918 */ /* 0x000fd00000000000 */
[----:B------:R-:W1:Y:S02]  /*08e0*/  USETMAXREG.TRY_ALLOC.CTAPOOL UP0, 0xe8 ;  /* 0x000000e8000079c8 */ /* 0x000e640008000600 */
[----:B-1----:R-:W-:-:S13]  /*08f0*/  PLOP3.LUT P0, PT, PT, PT, UP0, 0x80, 0x0 ;  /* 0x000000000000781c */ /* 0x002fda0003f0f008 */
[----:B------:R-:W-:Y:S05]  /*0900*/  @!P0 BRA `(.L_x_2419) ;  /* 0xfffffffc00f08947 */ /* 0x000fea000383ffff */
[----:B------:R-:W1:Y:S01]  /*0910*/  S2R R2, SR_TID.X ;  /* 0x0000000000027919 */ /* 0x000e620000002100 */
[----:B------:R-:W2:Y:S01]  /*0920*/  S2UR UR5, SR_CgaCtaId ;  /* 0x00000000000579c3 */ /* 0x000ea20000008800 */
[----:B------:R-:W-:-:S07]  /*0930*/  UMOV UR4, 0x400 ;  /* 0x0000040000047882 */ /* 0x000fce0000000000 */
[----:B------:R-:W-:Y:S06]  /*0940*/  BAR.ARV 0x8, 0x180 ;  /* 0x0206000000007b1d */ /* 0x000fec0000002000 */
[----:B--2---:R-:W-:Y:S01]  /*0950*/  ULEA UR4, UR5, UR4, 0x18 ;  /* 0x0000000405047291 */ /* 0x004fe2000f8ec03f */
[----:B-1----:R-:W-:-:S04]  /*0960*/  LOP3.LUT R0, R2, 0xffffff80, RZ, 0xc0, !PT ;  /* 0xffffff8002007812 */ /* 0x002fc800078ec0ff */
[----:B------:R-:W-:-:S13]  /*0970*/  ISETP.NE.AND P0, PT, R0, 0x80, PT ;  /* 0x000000800000780c */ /* 0x000fda0003f05270 */
[----:B------:R-:W-:Y:S08]  /*0980*/  @!P0 BAR.ARV 0x9, 0x100 ;  /* 0x0244000000008b1d */ /* 0x000ff00000002000 */
[----:B------:R-:W-:Y:S06]  /*0990*/  BAR.SYNC.DEFER_BLOCKING 0x5, 0x180 ;  /* 0x0146000000007b1d */ /* 0x000fec0000010000 */
[----:B------:R-:W1:Y:S01]  /*09a0*/  LDS.128 R28, [UR4+0x298d0] ;  /* 0x0298d004ff1c7984 */ /* 0x000e620008000c00 */
[----:B------:R-:W-:Y:S01]  /*09b0*/  ULDC UR4, c[0x0][0xc3c] ;  /* 0x00030f0000047ab9 */ /* 0x000fe20000000800 */
[----:B------:R-:W-:Y:S06]  /*09c0*/  BAR.ARV 0x4, 0x180 ;  /* 0x0106000000007b1d */ /* 0x000fec0000002000 */
[----:B-1----:R-:W-:-:S13]  /*09d0*/  ISETP.GE.AND P0, PT, R31, UR4, PT ;  /* 0x000000041f007c0c */ /* 0x002fda000bf06270 */
[----:B------:R-:W-:Y:S05]  /*09e0*/  @P0 EXIT ;  /* 0x000000000000094d */ /* 0x000fea0003800000 */
[----:B0-----:R-:W2:Y:S01]  /*09f0*/  LDL R3, [R1+0x2c] ;  /* 0x00002c0001037983 */ /* 0x001ea20000100800 */
[----:B------:R-:W-:Y:S01]  /*0a00*/  VIADD R224, R2, 0xffffff80 ;  /* 0xffffff8002e07836 */ /* 0x000fe20000000000 */
[----:B------:R-:W-:Y:S01]  /*0a10*/  R2UR UR6, R29 ;  /* 0x000000001d0672ca */ /* 0x000fe200000e0000 */
[----:B------:R-:W-:Y:S01]  /*0a20*/  UMOV UR60, URZ ;  /* 0x0000003f003c7c82 */ /* 0x000fe20008000000 */
[----:B------:R-:W-:Y:S01]  /*0a30*/  R2UR UR5, R30 ;  /* 0x000000001e0572ca */ /* 0x000fe200000e0000 */
[----:B------:R-:W-:Y:S01]  /*0a40*/  UMOV UR41, URZ ;  /* 0x0000003f00297c82 */ /* 0x000fe20008000000 */
[----:B------:R-:W-:Y:S01]  /*0a50*/  UMOV UR38, URZ ;  /* 0x0000003f00267c82 */ /* 0x000fe20008000000 */
[----:B--2---:R-:W-:Y:S02]  /*0a60*/  R2UR UR4, R3 ;  /* 0x00000000030472ca */ /* 0x004fe400000e0000 */
[----:B------:R-:W-:-:S04]  /*0a70*/  SHF.R.S32.HI R3, RZ, 0x1f, R224 ;  /* 0x0000001fff037819 */ /* 0x000fc800000114e0 */
[CC--:B------:R-:W-:Y:S02]  /*0a80*/  LEA.HI R0, R3.reuse, R224.reuse, RZ, 0x7 ;  /* 0x000000e003007211 */ /* 0x0c0fe400078f38ff */
[CC--:B------:R-:W-:Y:S02]  /*0a90*/  LEA.HI R4, R3.reuse, R224.reuse, RZ, 0x5 ;  /* 0x000000e003047211 */ /* 0x0c0fe400078f28ff */
[----:B------:R-:W-:Y:S02]  /*0aa0*/  LOP3.LUT R203, R0, 0xffffff80, RZ, 0xc0, !PT ;  /* 0xffffff8000cb7812 */ /* 0x000fe400078ec0ff */
[----:B------:R-:W-:Y:S01]  /*0ab0*/  LEA.HI R2, R3, R224, RZ, 0x4 ;  /* 0x000000e003027211 */ /* 0x000fe200078f20ff */
[----:B------:R-:W-:Y:S01]  /*0ac0*/  IMAD.SHL.U32 R4, R4, 0x20, RZ ;  /* 0x0000002004047824 */ /* 0x000fe200078e00ff */
[----:B------:R-:W-:Y:S01]  /*0ad0*/  SHF.R.S32.HI R219, RZ, 0x7, R0 ;  /* 0x00000007ffdb7819 */ /* 0x000fe20000011400 */
[----:B------:R-:W-:Y:S01]  /*0ae0*/  IMAD.IADD R203, R224, 0x1, -R203 ;  /* 0x00000001e0cb7824 */ /* 0x000fe200078e0acb */
[----:B------:R-:W-:Y:S01]  /*0af0*/  SHF.R.S32.HI R7, RZ, 0x4, R2 ;  /* 0x00000004ff077819 */ /* 0x000fe20000011402 */
[----:B------:R-:W-:Y:S01]  /*0b00*/  ULOP3.LUT UR61, UR4, 0x1, URZ, 0xfc, !UPT ;  /* 0x00000001043d7892 */ /* 0x000fe2000f8efc3f */
[----:B------:R-:W-:-:S02]  /*0b10*/  LOP3.LUT R5, R2, 0x3fffff0, RZ, 0xc0, !PT ;  /* 0x03fffff002057812 */ /* 0x000fc400078ec0ff */
[----:B------:R-:W-:Y:S02]  /*0b20*/  SHF.R.S32.HI R6, RZ, 0x1f, R203 ;  /* 0x0000001fff067819 */ /* 0x000fe400000114cb */
[----:B------:R-:W-:Y:S01]  /*0b30*/  LOP3.LUT R4, R4, 0xfffffc00, RZ, 0xc0, !PT ;  /* 0xfffffc0004047812 */ /* 0x000fe200078ec0ff */
[----:B------:R-:W-:Y:S01]  /*0b40*/  IMAD.IADD R5, R224, 0x1, -R5 ;  /* 0x00000001e0057824 */ /* 0x000fe200078e0a05 */
[----:B------:R-:W-:Y:S02]  /*0b50*/  LEA.HI R2, R2, R7, RZ, 0x1 ;  /* 0x0000000702027211 */ /* 0x000fe400078f08ff */
[----:B------:R-:W-:Y:S01]  /*0b60*/  LEA.HI R8, R6, R203, RZ, 0x2 ;  /* 0x000000cb06087211 */ /* 0x000fe200078f10ff */
[----:B------:R-:W-:Y:S01]  /*0b70*/  IMAD R5, R5, 0x40, R4 ;  /* 0x0000004005057824 */ /* 0x000fe200078e0204 */
[----:B------:R-:W-:Y:S02]  /*0b80*/  LOP3.LUT R2, R2, 0x1ffffffe, RZ, 0xc0, !PT ;  /* 0x1ffffffe02027812 */ /* 0x000fe400078ec0ff */
[----:B------:R-:W-:-:S02]  /*0b90*/  LEA.HI R4, R3, R224, RZ, 0x2 ;  /* 0x000000e003047211 */ /* 0x000fc400078f10ff */
[----:B------:R-:W-:Y:S01]  /*0ba0*/  SHF.R.S32.HI R9, RZ, 0x2, R8 ;  /* 0x00000002ff097819 */ /* 0x000fe20000011408 */
[----:B------:R-:W-:Y:S01]  /*0bb0*/  IMAD.IADD R2, R7, 0x1, -R2 ;  /* 0x0000000107027824 */ /* 0x000fe200078e0a02 */
[----:B------:R-:W-:Y:S02]  /*0bc0*/  SHF.R.S32.HI R10, RZ, 0x1f, R8 ;  /* 0x0000001fff0a7819 */ /* 0x000fe40000011408 */
[----:B------:R-:W-:Y:S01]  /*0bd0*/  LOP3.LUT R7, R4, 0xfffffffc, RZ, 0xc0, !PT ;  /* 0xfffffffc04077812 */ /* 0x000fe200078ec0ff */
[----:B------:R-:W-:Y:S01]  /*0be0*/  IMAD R221, R2, 0x8, R5 ;  /* 0x0000000802dd7824 */ /* 0x000fe200078e0205 */
[----:B------:R-:W-:Y:S02]  /*0bf0*/  LEA.HI R3, R3, R224, RZ, 0x3 ;  /* 0x000000e003037211 */ /* 0x000fe400078f18ff */
[----:B------:R-:W-:Y:S01]  /*0c00*/  LEA.HI R10, R10, R9, RZ, 0x3 ;  /* 0x000000090a0a7211 */ /* 0x000fe200078f18ff */
[----:B------:R-:W-:Y:S01]  /*0c10*/  IMAD.IADD R7, R224, 0x1, -R7 ;  /* 0x00000001e0077824 */ /* 0x000fe200078e0a07 */
[----:B------:R-:W-:-:S02]  /*0c20*/  LOP3.LUT R5, R3, 0xfffffff8, RZ, 0xc0, !PT ;  /* 0xfffffff803057812 */ /* 0x000fc400078ec0ff */
[----:B------:R-:W-:Y:S02]  /*0c30*/  LOP3.LUT R8, R8, 0x7ffffffc, RZ, 0xc0, !PT ;  /* 0x7ffffffc08087812 */ /* 0x000fe400078ec0ff */
[----:B------:R-:W-:Y:S01]  /*0c40*/  LOP3.LUT R10, R10, 0xfffffff8, RZ, 0xc0, !PT ;  /* 0xfffffff80a0a7812 */ /* 0x000fe200078ec0ff */
[----:B------:R-:W-:Y:S01]  /*0c50*/  IMAD.IADD R22, R224, 0x1, -R5 ;  /* 0x00000001e0167824 */ /* 0x000fe200078e0a05 */
[----:B------:R-:W-:Y:S01]  /*0c60*/  LEA.HI R6, R6, R203, RZ, 0x5 ;  /* 0x000000cb06067211 */ /* 0x000fe200078f28ff */
[----:B------:R-:W-:Y:S01]  /*0c70*/  IMAD.IADD R8, R203, 0x1, -R8 ;  /* 0x00000001cb087824 */ /* 0x000fe200078e0a08 */
[----:B------:R-:W-:Y:S01]  /*0c80*/  LEA.HI R0, R0, R219, RZ, 0x1 ;  /* 0x000000db00007211 */ /* 0x000fe200078f08ff */
[----:B------:R-:W-:Y:S01]  /*0c90*/  IMAD.IADD R9, R9, 0x1, -R10 ;  /* 0x0000000109097824 */ /* 0x000fe200078e0a0a */
[----:B------:R-:W-:Y:S01]  /*0ca0*/  LEA.HI R2, R7, R7, RZ, 0x1 ;  /* 0x0000000707027211 */ /* 0x000fe200078f08ff */
[----:B------:R-:W-:Y:S01]  /*0cb0*/  IMAD.SHL.U32 R16, R22, 0x8, RZ ;  /* 0x0000000816107824 */ /* 0x000fe200078e00ff */
[----:B------:R-:W-:Y:S01]  /*0cc0*/  SHF.R.S32.HI R6, RZ, 0x5, R6 ;  /* 0x00000005ff067819 */ /* 0x000fe20000011406 */
[----:B------:R-:W-:Y:S01]  /*0cd0*/  IMAD.SHL.U32 R17, R8, 0x2, RZ ;  /* 0x0000000208117824 */ /* 0x000fe200078e00ff */
[----:B------:R-:W-:Y:S01]  /*0ce0*/  LOP3.LUT R0, R0, 0x3fffffe, RZ, 0xc0, !PT ;  /* 0x03fffffe00007812 */ /* 0x000fe200078ec0ff */
[----:B------:R-:W-:Y:S01]  /*0cf0*/  VIADD R19, R16, 0x40 ;  /* 0x0000004010137836 */ /* 0x000fe20000000000 */
[----:B------:R-:W-:Y:S01]  /*0d00*/  LOP3.LUT R2, R2, 0x1ffffffe, RZ, 0xc0, !PT ;  /* 0x1ffffffe02027812 */ /* 0x000fe200078ec0ff */
[----:B------:R-:W-:Y:S01]  /*0d10*/  IMAD R9, R6, 0x10, R9 ;  /* 0x0000001006097824 */ /* 0x000fe200078e0209 */
[----:B------:R-:W-:Y:S01]  /*0d20*/  SHF.R.S32.HI R202, RZ, 0x3, R3 ;  /* 0x00000003ffca7819 */ /* 0x000fe20000011403 */
[----:B------:R-:W-:Y:S01]  /*0d30*/  IMAD.IADD R0, R219, 0x1, -R0 ;  /* 0x00000001db007824 */ /* 0x000fe200078e0a00 */
[----:B------:R-:W-:Y:S01]  /*0d40*/  SHF.R.S32.HI R223, RZ, 0x1f, R16 ;  /* 0x0000001fffdf7819 */ /* 0x000fe20000011410 */
[C---:B------:R-:W-:Y:S01]  /*0d50*/  VIADD R201, R17.reuse, 0x8 ;  /* 0x0000000811c97836 */ /* 0x040fe20000000000 */
[----:B------:R-:W-:Y:S01]  /*0d60*/  SHF.R.S32.HI R222, RZ, 0x1f, R19 ;  /* 0x0000001fffde7819 */ /* 0x000fe20000011413 */
[----:B------:R-:W-:-:S02]  /*0d70*/  VIADD R200, R17, 0x10 ;  /* 0x0000001011c87836 */ /* 0x000fc40000000000 */
        /* <DEDUP_REMOVED lines=26> */
[----:B------:R-:W-:Y:S01]  /*0f20*/  IMAD.IADD R7, R7, 0x1, -R2 ;  /* 0x0000000107077824 */ /* 0x000fe200078e0a02 */
[----:B------:R-:W-:Y:S01]  /*0f30*/  SHF.R.S32.HI R205, RZ, 0x1f, R188 ;  /* 0x0000001fffcd7819 */ /* 0x000fe200000114bc */
[----:B------:R-:W-:Y:S01]  /*0f40*/  IMAD R220, R0, 0x40, R9 ;  /* 0x0000004000dc7824 */ /* 0x000fe200078e0209 */
[----:B------:R-:W-:-:S03]  /*0f50*/  SHF.R.S32.HI R204, RZ, 0x1f, R23 ;  /* 0x0000001fffcc7819 */ /* 0x000fc60000011417 */
[----:B------:R-:W-:-:S07]  /*0f60*/  IMAD R18, R7, 0x8, R220 ;  /* 0x0000000807127824 */ /* 0x000fce00078e02dc */
.L_x_2483:
[----:B0-234-:R-:W0:Y:S01]  /*0f70*/  LDC.64 R2, c[0x0][0xc88] ;  /* 0x00032200ff027b82 */ /* 0x01de220000000a00 */
[----:B------:R-:W-:Y:S01]  /*0f80*/  ULDC.64 UR8, c[0x0][0xa28] ;  /* 0x00028a0000087ab9 */ /* 0x000fe20000000a00 */
[----:B------:R-:W-:Y:S01]  /*0f90*/  ULDC.64 UR10, c[0x0][0xa18] ;  /* 0x00028600000a7ab9 */ /* 0x000fe20000000a00 */
[----:B------:R-:W-:Y:S01]  /*0fa0*/  ULDC UR4, c[0x0][0x424] ;  /* 0x0001090000047ab9 */ /* 0x000fe20000000800 */
[----:B------:R-:W-:Y:S01]  /*0fb0*/  ULDC UR7, c[0x0][0x2f0] ;  /* 0x0000bc0000077ab9 */ /* 0x000fe20000000800 */
[----:B0-----:R-:W-:-:S06]  /*0fc0*/  IMAD.WIDE R2, R31, 0x4, R2 ;  /* 0x000000041f027825 */ /* 0x001fcc00078e0202 */
[----:B------:R-:W2:Y:S01]  /*0fd0*/  LDG.E R2, desc[UR36][R2.64] ;  /* 0x0000002402027981 */ /* 0x000ea2000c1e1900 */
[----:B------:R-:W-:Y:S02]  /*0fe0*/  UISETP.NE.U32.AND UP0, UPT, UR8, URZ, UPT ;  /* 0x0000003f0800728c */ /* 0x000fe4000bf05070 */
[----:B------:R-:W-:Y:S02]  /*0ff0*/  UISETP.NE.U32.AND UP1, UPT, UR10, URZ, UPT ;  /* 0x0000003f0a00728c */ /* 0x000fe4000bf25070 */
[----:B------:R-:W-:Y:S02]  /*1000*/  UISETP.NE.AND.EX UP0, UPT, UR9, URZ, UPT, UP0 ;  /* 0x0000003f0900728c */ /* 0x000fe4000bf05300 */
[----:B------:R-:W-:-:S04]  /*1010*/  UISETP.NE.AND.EX UP1, UPT, UR11, URZ, UPT, UP1 ;  /* 0x0000003f0b00728c */ /* 0x000fc8000bf25310 */
[----:B------:R-:W-:Y:S02]  /*1020*/  PLOP3.LUT P0, PT, PT, PT, UP0, 0x80, 0x0 ;  /* 0x000000000000781c */ /* 0x000fe40003f0f008 */
[----:B------:R-:W-:Y:S02]  /*1030*/  PLOP3.LUT P2, PT, PT, PT, UP1, 0x80, 0x0 ;  /* 0x000000000000781c */ /* 0x000fe40003f4f018 */
[----:B--2---:R-:W-:-:S13]  /*1040*/  R2UR UR54, R2 ;  /* 0x00000000023672ca */ /* 0x004fda00000e0000 */
[----:B------:R-:W-:Y:S02]  /*1050*/  USHF.R.S32.HI UR58, URZ, 0x1f, UR54 ;  /* 0x0000001f3f3a7899 */ /* 0x000fe40008011436 */
[----:B------:R-:W-:-:S04]  /*1060*/  @UP0 ULEA UR8, UP2, UR54, UR8, 0x2 ;  /* 0x0000000836080291 */ /* 0x000fc8000f84103f */
[----:B------:R-:W-:Y:S02]  /*1070*/  @UP0 ULEA.HI.X UR9, UR54, UR9, UR58, 0x2, UP2 ;  /* 0x0000000936090291 */ /* 0x000fe400090f143a */
[----:B------:R-:W-:Y:S01]  /*1080*/  @UP1 ULEA UR10, UP0, UR54, UR10, 0x2 ;  /* 0x0000000a360a1291 */ /* 0x000fe2000f80103f */
[----:B------:R-:W-:-:S03]  /*1090*/  IMAD.U32 R2, RZ, RZ, UR8 ;  /* 0x00000008ff027e24 */ /* 0x000fc6000f8e00ff */
[----:B------:R-:W-:Y:S01]  /*10a0*/  @UP1 ULEA.HI.X UR11, UR54, UR11, UR58, 0x2, UP0 ;  /* 0x0000000b360b1291 */ /* 0x000fe200080f143a */
[----:B------:R-:W-:Y:S01]  /*10b0*/  IMAD.U32 R3, RZ, RZ, UR9 ;  /* 0x00000009ff037e24 */ /* 0x000fe2000f8e00ff */
[----:B------:R-:W-:Y:S01]  /*10c0*/  ULDC.64 UR8, c[0x0][0x418] ;  /* 0x0001060000087ab9 */ /* 0x000fe20000000a00 */
[----:B------:R-:W-:-:S03]  /*10d0*/  IMAD.U32 R4, RZ, RZ, UR10 ;  /* 0x0000000aff047e24 */ /* 0x000fc6000f8e00ff */
[----:B------:R-:W-:Y:S01]  /*10e0*/  IMAD.U32 R5, RZ, RZ, UR11 ;  /* 0x0000000bff057e24 */ /* 0x000fe2000f8e00ff */
[----:B------:R-:W2:Y:S01]  /*10f0*/  @P0 LDG.E R2, desc[UR36][R2.64] ;  /* 0x0000002402020981 */ /* 0x000ea2000c1e1900 */
[----:B------:R-:W-:Y:S01]  /*1100*/  UISETP.NE.U32.AND UP0, UPT, UR8, URZ, UPT ;  /* 0x0000003f0800728c */ /* 0x000fe2000bf05070 */
[----:B------:R-:W-:Y:S02]  /*1110*/  ULDC.64 UR10, c[0x0][0xa20] ;  /* 0x00028800000a7ab9 */ /* 0x000fe40000000a00 */
[----:B------:R-:W3:Y:S01]  /*1120*/  @P2 LDG.E R4, desc[UR36][R4.64] ;  /* 0x0000002404042981 */ /* 0x000ee2000c1e1900 */
[----:B------:R-:W-:Y:S01]  /*1130*/  UISETP.NE.AND.EX UP0, UPT, UR9, URZ, UPT, UP0 ;  /* 0x0000003f0900728c */ /* 0x000fe2000bf05300 */
[----:B------:R-:W-:Y:S01]  /*1140*/  ISETP.NE.U32.AND P1, PT, RZ, UR10, PT ;  /* 0x0000000aff007c0c */ /* 0x000fe2000bf25070 */
[----:B------:R-:W-:Y:S01]  /*1150*/  UMOV UR51, URZ ;  /* 0x0000003f00337c82 */ /* 0x000fe20008000000 */
[----:B------:R-:W-:Y:S02]  /*1160*/  ULOP3.LUT UR55, UR5, 0xffff, URZ, 0xc0, !UPT ;  /* 0x0000ffff05377892 */ /* 0x000fe4000f8ec03f */
[----:B------:R-:W-:Y:S01]  /*1170*/  USEL UR4, UR4, 0x1, UP0 ;  /* 0x0000000104047887 */ /* 0x000fe20008000000 */
[----:B------:R-:W-:-:S03]  /*1180*/  ISETP.NE.AND.EX P1, PT, RZ, UR11, PT, P1 ;  /* 0x0000000bff007c0c */ /* 0x000fc6000bf25310 */
[----:B------:R-:W-:Y:S01]  /*1190*/  UIMAD UR4, UR4, UR7, URZ ;  /* 0x00000007040472a4 */ /* 0x000fe2000f8e023f */
        /* <DEDUP_REMOVED lines=17> */
.L_x_2420:
[----:B------:R-:W-:Y:S05]  /*12b0*/  @!P1 BRA `(.L_x_2421) ;  /* 0x00000000001c9947 */ /* 0x000fea0003800000 */
[----:B------:R-:W-:-:S04]  /*12c0*/  ULEA UR4, UP0, UR54, UR10, 0x2 ;  /* 0x0000000a36047291 */ /* 0x000fc8000f80103f */
[----:B------:R-:W-:Y:S02]  /*12d0*/  ULEA.HI.X UR7, UR54, UR11, UR58, 0x2, UP0 ;  /* 0x0000000b36077291 */ /* 0x000fe400080f143a */
[----:B------:R-:W-:-:S04]  /*12e0*/  IMAD.U32 R2, RZ, RZ, UR4 ;  /* 0x00000004ff027e24 */ /* 0x000fc8000f8e00ff */
[----:B------:R-:W-:-:S05]  /*12f0*/  IMAD.U32 R3, RZ, RZ, UR7 ;  /* 0x00000007ff037e24 */ /* 0x000fca000f8e00ff */
[----:B------:R-:W2:Y:S02]  /*1300*/  LDG.E R2, desc[UR36][R2.64] ;  /* 0x0000002402027981 */ /* 0x000ea4000c1e1900 */
[----:B--2---:R-:W-:Y:S01]  /*1310*/  R2UR UR4, R2 ;  /* 0x00000000020472ca */ /* 0x004fe200000e0000 */
[----:B------:R-:W-:-:S14]  /*1320*/  BRA `(.L_x_2422) ;  /* 0x0000000000347947 */ /* 0x000fdc0003800000 */
.L_x_2421:
        /* <DEDUP_REMOVED lines=13> */
.L_x_2422:
[----:B------:R-:W-:Y:S01]  /*1400*/  ULDC.64 UR10, c[0x0][0x998] ;  /* 0x00026600000a7ab9 */ /* 0x000fe20000000a00 */
[----:B------:R-:W-:Y:S01]  /*1410*/  ULDC.64 UR8, c[0x0][0x990] ;  /* 0x0002640000087ab9 */ /* 0x000fe20000000a00 */
[----:B------:R-:W-:Y:S01]  /*1420*/  ISETP.NE.U32.AND P1, PT, RZ, UR10, PT ;  /* 0x0000000aff007c0c */ /* 0x000fe2000bf25070 */
[----:B------:R-:W-:Y:S01]  /*1430*/  ULDC UR7, c[0x0][0x448] ;  /* 0x0001120000077ab9 */ /* 0x000fe20000000800 */
[----:B------:R-:W-:Y:S02]  /*1440*/  ISETP.NE.U32.AND P0, PT, RZ, UR8, PT ;  /* 0x00000008ff007c0c */ /* 0x000fe4000bf05070 */
[----:B------:R-:W-:Y:S02]  /*1450*/  ISETP.NE.AND.EX P1, PT, RZ, UR11, PT, P1 ;  /* 0x0000000bff007c0c */ /* 0x000fe4000bf25310 */
[----:B------:R-:W-:-:S11]  /*1460*/  ISETP.NE.AND.EX P0, PT, RZ, UR9, PT, P0 ;  /* 0x00000009ff007c0c */ /* 0x000fd6000bf05300 */
[----:B------:R-:W0:Y:S08]  /*1470*/  @P1 LDC.64 R8, c[0x0][0x9b8] ;  /* 0x00026e00ff081b82 */ /* 0x000e300000000a00 */
[----:B------:R-:W1:Y:S08]  /*1480*/  @P0 LDC.64 R6, c[0x0][0x9a8] ;  /* 0x00026a00ff060b82 */ /* 0x000e700000000a00 */
[----:B------:R-:W2:Y:S08]  /*1490*/  @P0 LDC.64 R10, c[0x0][0x9b0] ;  /* 0x00026c00ff0a0b82 */ /* 0x000eb00000000a00 */
[----:B------:R-:W3:Y:S01]  /*14a0*/  @P1 LDC.64 R12, c[0x0][0x9c0] ;  /* 0x00027000ff0c1b82 */ /* 0x000ee20000000a00 */
[----:B0-----:R-:W-:-:S02]  /*14b0*/  @P1 IMAD R2, R8, UR58, RZ ;  /* 0x0000003a08021c24 */ /* 0x001fc4000f8e02ff */
[----:B------:R-:W-:-:S04]  /*14c0*/  @P1 IMAD.WIDE.U32 R4, R8, UR54, RZ ;  /* 0x0000003608041c25 */ /* 0x000fc8000f8e00ff */
[----:B------:R-:W-:Y:S02]  /*14d0*/  @P1 IMAD R9, R9, UR54, R2 ;  /* 0x0000003609091c24 */ /* 0x000fe4000f8e0202 */
[C---:B-1----:R-:W-:Y:S02]  /*14e0*/  @P0 IMAD R0, R6.reuse, UR58, RZ ;  /* 0x0000003a06000c24 */ /* 0x042fe4000f8e02ff */
[----:B------:R-:W-:-:S04]  /*14f0*/  @P0 IMAD.WIDE.U32 R2, R6, UR54, RZ ;  /* 0x0000003606020c25 */ /* 0x000fc8000f8e00ff */
[----:B------:R-:W-:Y:S02]  /*1500*/  @P0 IMAD R7, R7, UR54, R0 ;  /* 0x0000003607070c24 */ /* 0x000fe4000f8e0200 */
[----:B------:R-:W-:Y:S02]  /*1510*/  @P1 IMAD.IADD R5, R5, 0x1, R9 ;  /* 0x0000000105051824 */ /* 0x000fe400078e0209 */
[----:B------:R-:W-:Y:S02]  /*1520*/  @P0 IMAD.IADD R3, R3, 0x1, R7 ;  /* 0x0000000103030824 */ /* 0x000fe400078e0207 */
[----:B------:R-:W-:Y:S02]  /*1530*/  IMAD.MOV.U32 R0, RZ, RZ, 0x3f800000 ;  /* 0x3f800000ff007424 */ /* 0x000fe400078e00ff */
[----:B--2---:R-:W-:-:S04]  /*1540*/  @P0 IMAD.WIDE.U32 R2, R10, UR55, R2 ;  /* 0x000000370a020c25 */ /* 0x004fc8000f8e0002 */
[----:B---3--:R-:W-:Y:S01]  /*1550*/  @P1 IMAD.WIDE.U32 R6, R12, UR55, R4 ;  /* 0x000000370c061c25 */ /* 0x008fe2000f8e0004 */
[----:B------:R-:W-:-:S03]  /*1560*/  @P0 LEA R4, P2, R2, UR8, 0x2 ;  /* 0x0000000802040c11 */ /* 0x000fc6000f8410ff */
[----:B------:R-:W-:Y:S01]  /*1570*/  @P0 IMAD R5, R11, UR55, R3 ;  /* 0x000000370b050c24 */ /* 0x000fe2000f8e0203 */
[----:B------:R-:W-:Y:S01]  /*1580*/  @P1 LEA R8, P3, R6, UR10, 0x2 ;  /* 0x0000000a06081c11 */ /* 0x000fe2000f8610ff */
[----:B------:R-:W-:-:S03]  /*1590*/  @P1 IMAD R3, R13, UR55, R7 ;  /* 0x000000370d031c24 */ /* 0x000fc6000f8e0207 */
[----:B------:R-:W-:Y:S02]  /*15a0*/  @P0 LEA.HI.X R5, R2, UR9, R5, 0x2, P2 ;  /* 0x0000000902050c11 */ /* 0x000fe400090f1405 */
[----:B------:R-:W-:Y:S01]  /*15b0*/  @P1 LEA.HI.X R9, R6, UR11, R3, 0x2, P3 ;  /* 0x0000000b06091c11 */ /* 0x000fe200098f1403 */
[----:B------:R-:W-:Y:S01]  /*15c0*/  IMAD.MOV.U32 R3, RZ, RZ, 0x3f800000 ;  /* 0x3f800000ff037424 */ /* 0x000fe200078e00ff */
[----:B------:R-:W-:Y:S02]  /*15d0*/  UISETP.NE.AND UP0, UPT, UR7, 0x1, UPT ;  /* 0x000000010700788c */ /* 0x000fe4000bf05270 */
[----:B------:R-:W-:Y:S01]  /*15e0*/  USHF.L.U32 UR49, UR6, 0x7, URZ ;  /* 0x0000000706317899 */ /* 0x000fe2000800063f */
[----:B------:R-:W2:Y:S01]  /*15f0*/  @P1 LDG.E R0, desc[UR36][R8.64] ;  /* 0x0000002408001981 */ /* 0x000ea2000c1e1900 */
[----:B------:R-:W-:Y:S01]  /*1600*/  UIADD3 UR51, -UR51, UR4, URZ ;  /* 0x0000000433337290 */ /* 0x000fe2000fffe13f */
[----:B------:R-:W-:Y:S02]  /*1610*/  ULDC UR11, c[0x0][0x988] ;  /* 0x00026200000b7ab9 */ /* 0x000fe40000000800 */
[----:B------:R-:W2:Y:S01]  /*1620*/  @P0 LDG.E R3, desc[UR36][R4.64] ;  /* 0x0000002404030981 */ /* 0x000ea2000c1e1900 */
[----:B------:R-:W-:-:S03]  /*1630*/  UIADD3 UR8, UR49, 0x7f, URZ ;  /* 0x0000007f31087890 */ /* 0x000fc6000fffe03f */
[----:B------:R-:W-:Y:S01]  /*1640*/  @UP0 ULDC UR6, c[0x0][0x44c] ;  /* 0x0001130000060ab9 */ /* 0x000fe20000000800 */
[----:B------:R-:W-:Y:S01]  /*1650*/  @UP0 ULDC UR9, c[0x0][0x450] ;  /* 0x0001140000090ab9 */ /* 0x000fe20000000800 */
[----:B------:R-:W-:Y:S02]  /*1660*/  UIMAD.WIDE.U32 UR6, UR8, UR6, URZ ;  /* 0x00000006080672a5 */ /* 0x000fe4000f8e003f */
[----:B------:R-:W-:Y:S02]  /*1670*/  UIADD3 UR4, UR51, 0xa0, -UR42 ;  /* 0x000000a033047890 */ /* 0x000fe4000fffe82a */
[----:B------:R-:W-:Y:S02]  /*1680*/  @UP0 USHF.R.U32.HI UR8, URZ, UR9, UR7 ;  /* 0x000000093f080299 */ /* 0x000fe40008011607 */
[----:B------:R-:W-:Y:S02]  /*1690*/  UIADD3 UR6, UR51, 0x9f, URZ ;  /* 0x0000009f33067890 */ /* 0x000fe4000fffe03f */
[----:B------:R-:W-:-:S02]  /*16a0*/  UIADD3 UR8, UR4, UR8, URZ ;  /* 0x0000000804087290 */ /* 0x000fc4000fffe03f */
[----:B------:R-:W-:Y:S02]  /*16b0*/  UIMAD.WIDE UR6, UR6, 0x66666667, URZ ;  /* 0x66666667060678a5 */ /* 0x000fe4000f8e023f */
[----:B------:R-:W-:Y:S02]  /*16c0*/  UIMAD.WIDE UR8, UR8, 0x66666667, URZ ;  /* 0x66666667080878a5 */ /* 0x000fe4000f8e023f */
[----:B------:R-:W-:Y:S02]  /*16d0*/  USHF.R.U32.HI UR4, URZ, 0x1f, UR7 ;  /* 0x0000001f3f047899 */ /* 0x000fe40008011607 */
[----:B------:R-:W-:Y:S02]  /*16e0*/  USHF.R.U32.HI UR6, URZ, 0x1f, UR9 ;  /* 0x0000001f3f067899 */ /* 0x000fe40008011609 */
[----:B------:R-:W-:Y:S02]  /*16f0*/  ULEA.HI.SX32 UR7, UR7, UR4, 0x1a ;  /* 0x0000000407077291 */ /* 0x000fe4000f8fd23f */
[----:B------:R-:W-:-:S02]  /*1700*/  ULEA.HI.SX32 UR6, UR9, UR6, 0x1a ;  /* 0x0000000609067291 */ /* 0x000fc4000f8fd23f */
[----:B------:R-:W-:Y:S02]  /*1710*/  UP2UR UR52, UPR, URZ, 0x1 ;  /* 0x000000013f347883 */ /* 0x000fe40008000000 */
[----:B------:R-:W-:-:S04]  /*1720*/  UISETP.LT.AND UP0, UPT, UR7, UR6, UPT ;  /* 0x000000060700728c */ /* 0x000fc8000bf01270 */
[----:B------:R-:W-:-:S04]  /*1730*/  USEL UR9, UR7, UR6, UP0 ;  /* 0x0000000607097287 */ /* 0x000fc80008000000 */
[----:B------:R-:W-:Y:S02]  /*1740*/  UISETP.GE.AND UP0, UPT, UR9, 0x1, UPT ;  /* 0x000000010900788c */ /* 0x000fe4000bf06270 */
[----:B------:R-:W-:-:S04]  /*1750*/  ULOP3.LUT UR4, UR5, 0xff000000, URZ, 0xc0, !UPT ;  /* 0xff00000005047892 */ /* 0x000fc8000f8ec03f */
[----:B------:R-:W-:Y:S01]  /*1760*/  PLOP3.LUT P0, PT, PT, PT, UP0, 0x80, 0x0 ;  /* 0x000000000000781c */ /* 0x000fe20003f0f008 */
[----:B------:R-:W-:Y:S02]  /*1770*/  ULOP3.LUT UR5, UR5, 0xff0000, URZ, 0xc0, !UPT ;  /* 0x00ff000005057892 */ /* 0x000fe4000f8ec03f */
[----:B------:R-:W-:-:S04]  /*1780*/  USHF.R.U32.HI UR4, URZ, 0x8, UR4 ;  /* 0x000000083f047899 */ /* 0x000fc80008011604 */
[----:B------:R-:W-:-:S03]  /*1790*/  ULEA.HI UR5, UR5, UR4, URZ, 0x10 ;  /* 0x0000000405057291 */ /* 0x000fc6000f8f803f */
[----:B------:R-:W-:Y:S01]  /*17a0*/  UMOV UR4, URZ ;  /* 0x0000003f00047c82 */ /* 0x000fe20008000000 */
[----:B------:R-:W-:Y:S02]  /*17b0*/  ULOP3.LUT UR59, UR5, 0xff, URZ, 0xc0, !UPT ;  /* 0x000000ff053b7892 */ /* 0x000fe4000f8ec03f */
[----:B------:R-:W-:Y:S01]  /*17c0*/  USHF.R.U32.HI UR57, URZ, 0x10, UR5 ;  /* 0x000000103f397899 */ /* 0x000fe20008011605 */
[----:B--2---:R-:W-:Y:S01]  /*17d0*/  FMUL.FTZ R0, R3, R0 ;  /* 0x0000000003007220 */ /* 0x004fe20000410000 */
[----:B------:R-:W-:Y:S10]  /*17e0*/  @!P0 BRA `(.L_x_2423) ;  /* 0x0000000000908947 */ /* 0x000ff40003800000 */
        /* <DEDUP_REMOVED lines=36> */
.L_x_2423:
[----:B------:R-:W-:Y:S01]  /*1a30*/  UIMAD UR53, UR59, UR4, URZ ;  /* 0x000000043b3572a4 */ /* 0x000fe2000f8e023f */
[----:B------:R-:W-:Y:S02]  /*1a40*/  IMAD.U32 R2, RZ, RZ, UR9 ;  /* 0x00000009ff027e24 */ /* 0x000fe4000f8e00ff */
[----:B------:R-:W-:Y:S01]  /*1a50*/  FMUL.FTZ R0, R0, UR11 ;  /* 0x0000000b00007c20 */ /* 0x000fe20008410000 */
[----:B------:R-:W-:Y:S01]  /*1a60*/  IMAD.U32 R3, RZ, RZ, UR4 ;  /* 0x00000004ff037e24 */ /* 0x000fe2000f8e00ff */
[----:B------:R-:W-:Y:S02]  /*1a70*/  PLOP3.LUT P0, PT, PT, PT, PT, 0x80, 0x0 ;  /* 0x000000000000781c */ /* 0x000fe40003f0f070 */
[----:B------:R-:W-:Y:S02]  /*1a80*/  CS2R R6, SRZ ;  /* 0x0000000000067805 */ /* 0x000fe4000001ff00 */
[----:B------:R-:W-:Y:S02]  /*1a90*/  CS2R R44, SRZ ;  /* 0x00000000002c7805 */ /* 0x000fe4000001ff00 */
[----:B------:R-:W-:Y:S01]  /*1aa0*/  R2UR UR40, R0 ;  /* 0x00000000002872ca */ /* 0x000fe200000e0000 */
[----:B------:R-:W-:Y:S01]  /*1ab0*/  IMAD.MOV.U32 R0, RZ, RZ, RZ ;  /* 0x000000ffff007224 */ /* 0x000fe200078e00ff */
[----:B------:R-:W-:-:S02]  /*1ac0*/  VIADDMNMX R2, R3, UR53, R2, PT ;  /* 0x0000003503027c46 */ /* 0x000fc4000b800102 */
[----:B------:R-:W-:Y:S02]  /*1ad0*/  CS2R R8, SRZ ;  /* 0x0000000000087805 */ /* 0x000fe4000001ff00 */
[----:B------:R-:W-:Y:S02]  /*1ae0*/  CS2R R10, SRZ ;  /* 0x00000000000a7805 */ /* 0x000fe4000001ff00 */
[----:B------:R-:W-:Y:S02]  /*1af0*/  CS2R R36, SRZ ;  /* 0x0000000000247805 */ /* 0x000fe4000001ff00 */
[----:B------:R-:W-:Y:S01]  /*1b00*/  R2UR UR43, R2 ;  /* 0x00000000022b72ca */ /* 0x000fe200000e0000 */
        /* <DEDUP_REMOVED lines=13> */
[----:B------:R-:W-:Y:S01]  /*1be0*/  CS2R R56, SRZ ;  /* 0x0000000000387805 */ /* 0x000fe2000001ff00 */
[----:B------:R-:W-:Y:S01]  /*1bf0*/  IMAD.MOV.U32 R60, RZ, RZ, RZ ;  /* 0x000000ffff3c7224 */ /* 0x000fe200078e00ff */
[----:B------:R-:W-:Y:S02]  /*1c00*/  CS2R R90, SRZ ;  /* 0x00000000005a7805 */ /* 0x000fe4000001ff00 */
[----:B------:R-:W-:Y:S01]  /*1c10*/  CS2R R62, SRZ ;  /* 0x00000000003e7805 */ /* 0x000fe2000001ff00 */
[----:B------:R-:W-:Y:S01]  /*1c20*/  IMAD.MOV.U32 R58, RZ, RZ, RZ ;  /* 0x000000ffff3a7224 */ /* 0x000fe200078e00ff */
[----:B------:R-:W-:-:S02]  /*1c30*/  PLOP3.LUT P1, PT, PT, PT, UP0, 0x80, 0x0 ;  /* 0x000000000000781c */ /* 0x000fc40003f2f008 */
        /* <DEDUP_REMOVED lines=8> */
[----:B------:R-:W-:Y:S01]  /*1cc0*/  IMAD.MOV.U32 R93, RZ, RZ, RZ ;  /* 0x000000ffff5d7224 */ /* 0x000fe200078e00ff */
[----:B------:R-:W-:Y:S02]  /*1cd0*/  CS2R R84, SRZ ;  /* 0x0000000000547805 */ /* 0x000fe4000001ff00 */
[----:B------:R-:W-:Y:S02]  /*1ce0*/  CS2R R80, SRZ ;  /* 0x0000000000507805 */ /* 0x000fe4000001ff00 */
        /* <DEDUP_REMOVED lines=34> */
.L_x_2425:
        /* <DEDUP_REMOVED lines=9> */
.L_x_2588:
[----:B------:R-:W-:Y:S05]  /*1fa0*/  @!P1 BRA `(.L_x_2427) ;  /* 0x0000000000049947 */ /* 0x000fea0003800000 */
[----:B------:R-:W-:Y:S01]  /*1fb0*/  BPT.TRAP 0x1 ;  /* 0x000000040000795c */ /* 0x000fe20000300000 */
.L_x_2427:
[----:B0-----:R-:W-:Y:S02]  /*1fc0*/  IMAD.U32 R0, RZ, RZ, UR38 ;  /* 0x00000026ff007e24 */ /* 0x001fe4000f8e00ff */
[----:B------:R-:W-:-:S03]  /*1fd0*/  IMAD.U32 R3, RZ, RZ, UR41 ;  /* 0x00000029ff037e24 */ /* 0x000fc6000f8e00ff */
[----:B------:R-:W-:Y:S02]  /*1fe0*/  LEA R0, R0, UR39, 0x3 ;  /* 0x0000002700007c11 */ /* 0x000fe4000f8e18ff */
[----:B------:R-:W-:-:S04]  /*1ff0*/  SHF.L.U32 R3, R3, 0x1f, RZ ;  /* 0x0000001f03037819 */ /* 0x000fc800000006ff */
[----:B------:R0:W1:Y:S01]  /*2000*/  SYNCS.PHASECHK.TRANS64.TRYWAIT P0, [R0+URZ+0x29830], R3 ;  /* 0x02983003000075a7 */ /* 0x000062000800017f */
[----:B------:R-:W-:Y:S05]  /*2010*/  @!P1 BRA `(.L_x_2428) ;  /* 0x0000000000049947 */ /* 0x000fea0003800000 */
[----:B------:R-:W-:Y:S01]  /*2020*/  BPT.TRAP 0x1 ;  /* 0x000000040000795c */ /* 0x000fe20000300000 */
.L_x_2428:
[----:B-1----:R-:W-:Y:S05]  /*2030*/  @P0 BRA `(.L_x_2429) ;  /* 0x0000000000080947 */ /* 0x002fea0003800000 */
[----:B------:R-:W1:Y:S02]  /*2040*/  SYNCS.PHASECHK.TRANS64.TRYWAIT P0, [R0+URZ+0x29830], R3 ;  /* 0x02983003000075a7 */ /* 0x000e64000800017f */
[----:B-1----:R-:W-:Y:S05]  /*2050*/  @!P0 BRA `(.L_x_2430) ;  /* 0x0000015400d88947 */ /* 0x002fea0003800000 */
.L_x_2429:
        /* <DEDUP_REMOVED lines=11> */
[----:B------:R-:W-:Y:S02]  /*2110*/  UMOV UR7, 0x80000020 ;  /* 0x8000002000077882 */ /* 0x000fe40000000000 */
[----:B------:R-:W-:Y:S01]  /*2120*/  UMOV UR4, UR28 ;  /* 0x0000001c00047c82 */ /* 0x000fe20008000000 */
[----:B------:R-:W-:Y:S01]  /*2130*/  UIMAD UR30, UR38, 0x780, UR48 ;  /* 0x00000780261e78a4 */ /* 0x000fe2000f8e0230 */
[----:B------:R-:W-:Y:S01]  /*2140*/  UMOV UR8, UR28 ;  /* 0x0000001c00087c82 */ /* 0x000fe20008000000 */
[----:B------:R-:W-:-:S02]  /*2150*/  UMOV UR9, UR29 ;  /* 0x0000001d00097c82 */ /* 0x000fc40008000000 */
[----:B------:R-:W-:Y:S02]  /*2160*/  UIADD3 UR6, UR30, 0x80, URZ ;  /* 0x000000801e067890 */ /* 0x000fe4000fffe03f */
[----:B------:R-:W-:Y:S01]  /*2170*/  UIADD3 UR10, UR30, 0x100, URZ ;  /* 0x000001001e0a7890 */ /* 0x000fe2000fffe03f */
[----:B------:R-:W-:Y:S02]  /*2180*/  UMOV UR11, 0x80000020 ;  /* 0x80000020000b7882 */ /* 0x000fe40000000000 */
[----:B------:R-:W-:Y:S01]  /*2190*/  QGMMA.64x32x32.F32.E4M3.E4M3 R88, gdesc[UR28], RZ, !UPT, gsb0 ;  /* 0x006000001c5879f3 */ /* 0x000fe2000c0008ff */
[----:B------:R-:W-:Y:S02]  /*21a0*/  UIADD3 UR12, UR30, 0x180, URZ ;  /* 0x000001801e0c7890 */ /* 0x000fe4000fffe03f */
[----:B------:R-:W-:Y:S02]  /*21b0*/  UIADD3 UR13, UR30, 0x200, URZ ;  /* 0x000002001e0d7890 */ /* 0x000fe4000fffe03f */
[----:B------:R-:W-:Y:S01]  /*21c0*/  UIADD3 UR14, UR30, 0x202, URZ ;  /* 0x000002021e0e7890 */ /* 0x000fe2000fffe03f */
        /* <DEDUP_REMOVED lines=16> */
[----:B------:R-:W-:Y:S01]  /*22d0*/  UMOV UR5, UR29 ;  /* 0x0000001d00057c82 */ /* 0x000fe20008000000 */
[----:B------:R-:W-:Y:S01]  /*22e0*/  UMOV UR6, UR12 ;  /* 0x0000000c00067c82 */ /* 0x000fe20008000000 */
[----:B------:R-:W-:Y:S01]  /*22f0*/  UMOV UR7, 0x80000020 ;  /* 0x8000002000077882 */ /* 0x000fe20000000000 */
[----:B------:R-:W-:Y:S01]  /*2300*/  UIADD3 UR12, UR30, 0x102, URZ ;  /* 0x000001021e0c7890 */ /* 0x000fe2000fffe03f */
[----:B------:R-:W-:Y:S02]  /*2310*/  WARPGROUP.DEPBAR.LE gsb0, 0x0 ;  /* 0x00008000000079c5 */ /* 0x000fe40000010000 */
[----:B------:R-:W-:-:S06]  /*2320*/  WARPGROUP.ARRIVE ;  /* 0x00000000000079c5 */ /* 0x000fcc0000000000 */
[----:B------:R-:W-:Y:S01]  /*2330*/  QGMMA.64x32x32.F32.E4M3.E4M3 R56, gdesc[UR8], RZ, !UPT, gsb0 ;  /* 0x00600000083879f3 */ /* 0x000fe2000c0008ff */
[----:B------:R-:W-:Y:S02]  /*2340*/  UIADD3 UR8, UR24, 0x2, URZ ;  /* 0x0000000218087890 */ /* 0x000fe4000fffe03f */
[----:B------:R-:W-:Y:S01]  /*2350*/  UIADD3 UR10, UR30, 0x2, URZ ;  /* 0x000000021e0a7890 */ /* 0x000fe2000fffe03f */
[----:B------:R-:W-:Y:S01]  /*2360*/  UMOV UR9, 0x80000020 ;  /* 0x8000002000097882 */ /* 0x000fe20000000000 */
[----:B------:R-:W-:Y:S01]  /*2370*/  UMOV UR11, 0x80000020 ;  /* 0x80000020000b7882 */ /* 0x000fe20000000000 */
[----:B------:R-:W-:Y:S02]  /*2380*/  WARPGROUP.DEPBAR.LE gsb0, 0x0 ;  /* 0x00008000000079c5 */ /* 0x000fe40000010000 */
        /* <DEDUP_REMOVED lines=27> */
[----:B------:R-:W-:Y:S01]  /*2540*/  UMOV UR13, 0x80000020 ;  /* 0x80000020000d7882 */ /* 0x000fe20000000000 */
        /* <DEDUP_REMOVED lines=42> */
[----:B------:R-:W-:Y:S01]  /*27f0*/  UMOV UR5, UR13 ;  /* 0x0000000d00057c82 */ /* 0x000fe20008000000 */
[----:B------:R-:W-:Y:S01]  /*2800*/  UMOV UR6, UR16 ;  /* 0x0000001000067c82 */ /* 0x000fe20008000000 */
[----:B------:R-:W-:Y:S01]  /*2810*/  UMOV UR7, 0x80000020 ;  /* 0x8000002000077882 */ /* 0x000fe20000000000 */
[----:B------:R-:W-:Y:S02]  /*2820*/  UIADD3 UR16, UR24, 0x202, URZ ;  /* 0x0000020218107890 */ /* 0x000fe4000fffe03f */
        /* <DEDUP_REMOVED lines=100> */
.L_x_2431:
[----:B------:R-:W-:Y:S01]  /*2e70*/  UISETP.NE.AND UP0, UPT, UR52, URZ, UPT ;  /* 0x0000003f3400728c */ /* 0x000fe2000bf05270 */
[----:B------:R-:W-:Y:S01]  /*2e80*/  VIADD R9, R18, UR49 ;  /* 0x0000003112097c36 */ /* 0x000fe20008000000 */
[----:B------:R-:W-:Y:S01]  /*2e90*/  UIMAD UR5, UR43, -0xa0, UR51 ;  /* 0xffffff602b0578a4 */ /* 0x000fe2000f8e0233 */
[----:B------:R-:W-:Y:S01]  /*2ea0*/  IMAD.U32 R125, RZ, RZ, UR42 ;  /* 0x0000002aff7d7e24 */ /* 0x000fe2000f8e00ff */
[----:B------:R-:W-:Y:S01]  /*2eb0*/  R2UR UR10, R0 ;  /* 0x00000000000a72ca */ /* 0x000fe200000e0000 */
[----:B------:R-:W-:Y:S01]  /*2ec0*/  UMOV UR7, UR49 ;  /* 0x0000003100077c82 */ /* 0x000fe20008000000 */
[----:B------:R-:W-:Y:S01]  /*2ed0*/  PLOP3.LUT P0, PT, PT, PT, UP0, 0x80, 0x0 ;  /* 0x000000000000781c */ /* 0x000fe20003f0f008 */
[----:B------:R-:W-:Y:S01]  /*2ee0*/  UIADD3 UR6, UR43, -0x2, URZ ;  /* 0xfffffffe2b067890 */ /* 0x000fe2000fffe03f */
[----:B------:R-:W-:Y:S01]  /*2ef0*/  PLOP3.LUT P2, PT, PT, PT, UP0, 0x80, 0x0 ;  /* 0x000000000000781c */ /* 0x000fe20003f4f008 */
[----:B------:R-:W-:Y:S02]  /*2f00*/  IMAD.U32 R4, RZ, RZ, UR5 ;  /* 0x00000005ff047e24 */ /* 0x000fe4000f8e00ff */
[----:B------:R-:W-:Y:S01]  /*2f10*/  @UP0 ULDC UR4, c[0x0][0x44c] ;  /* 0x0001130000040ab9 */ /* 0x000fe20000000800 */
[----:B------:R-:W-:-:S02]  /*2f20*/  @UP0 ULDC UR11, c[0x0][0x450] ;  /* 0x00011400000b0ab9 */ /* 0x000fc40000000800 */
[----:B------:R-:W-:-:S05]  /*2f30*/  IADD3 R4, -R17, 0xa0, R4 ;  /* 0x000000a011047810 */ /* 0x000fca0007ffe104 */
[----:B------:R-:W-:Y:S01]  /*2f40*/  @P0 IMAD.HI.U32 R2, R9, UR4, RZ ;  /* 0x0000000409020c27 */ /* 0x000fe2000f8e00ff */
[----:B------:R-:W-:-:S04]  /*2f50*/  @UP0 ULDC UR4, c[0x0][0x450] ;  /* 0x0001140000040ab9 */ /* 0x000fc80000000800 */
[----:B------:R-:W-:Y:S01]  /*2f60*/  @P2 SHF.R.U32.HI R9, RZ, UR4, R2 ;  /* 0x00000004ff092c19 */ /* 0x000fe20008011602 */
[----:B------:R-:W-:-:S04]  /*2f70*/  UIMAD UR4, UR43, -0xa0, URZ ;  /* 0xffffff602b0478a4 */ /* 0x000fc8000f8e023f */
[----:B01----:R-:W0:Y:S02]  /*2f80*/  SHFL.IDX PT, R3, R9, 0x1, 0x1c1f ;  /* 0x003c1f0009037f89 */ /* 0x003e2400000e0000 */
[----:B------:R-:W-:Y:S01]  /*2f90*/  IMAD.U32 R2, RZ, RZ, UR4 ;  /* 0x00000004ff027e24 */ /* 0x000fe2000f8e00ff */
[----:B------:R-:W-:Y:S01]  /*2fa0*/  @UP0 ULDC UR4, c[0x0][0x44c] ;  /* 0x0001130000040ab9 */ /* 0x000fe20000000800 */
[----:B------:R-:W1:Y:S01]  /*2fb0*/  SHFL.IDX PT, R9, R9, RZ, 0x1c1f ;  /* 0x001c1fff09097589 */ /* 0x000e6200000e0000 */
[----:B------:R-:W-:Y:S02]  /*2fc0*/  UIMAD.WIDE.U32 UR4, UR49, UR4, URZ ;  /* 0x00000004310472a5 */ /* 0x000fe4000f8e003f */
[----:B------:R-:W-:Y:S02]  /*2fd0*/  IADD3 R2, -R17, 0xa1, R2 ;  /* 0x000000a111027810 */ /* 0x000fe40007ffe102 */
[----:B------:R-:W-:Y:S02]  /*2fe0*/  @UP0 USHF.R.U32.HI UR7, URZ, UR11, UR5 ;  /* 0x0000000b3f070299 */ /* 0x000fe40008011605 */
[----:B------:R-:W-:-:S02]  /*2ff0*/  IADD3 R125, -R125, UR51, R2 ;  /* 0x000000337d7d7c10 */ /* 0x000fc4000fffe102 */
[----:B------:R-:W-:-:S04]  /*3000*/  UIADD3 UR4, UR7, UR51, -UR42 ;  /* 0x0000003307047290 */ /* 0x000fc8000fffe82a */
[----:B------:R-:W-:-:S04]  /*3010*/  UIMAD.WIDE UR4, UR4, 0x66666667, URZ ;  /* 0x66666667040478a5 */ /* 0x000fc8000f8e023f */
[----:B------:R-:W-:Y:S01]  /*3020*/  USHF.R.U32.HI UR4, URZ, 0x1f, UR5 ;  /* 0x0000001f3f047899 */ /* 0x000fe20008011605 */
[----:B0-----:R-:W-:-:S03]  /*3030*/  VIADDMNMX R3, R3, R125, R4, PT ;  /* 0x0000007d03037246 */ /* 0x001fc60003800104 */
[----:B------:R-:W-:Y:S02]  /*3040*/  ULEA.HI.SX32 UR5, UR5, UR4, 0x1a ;  /* 0x0000000405057291 */ /* 0x000fe4000f8fd23f */
[----:B------:R-:W-:Y:S01]  /*3050*/  UIADD3 UR4, UR10, 0x29840, URZ ;  /* 0x000298400a047890 */ /* 0x000fe2000fffe03f */
[C---:B------:R-:W-:Y:S01]  /*3060*/  ISETP.GT.AND P0, PT, R3.reuse, RZ, PT ;  /* 0x000000ff0300720c */ /* 0x040fe20003f04270 */
[----:B------:R-:W-:Y:S01]  /*3070*/  UISETP.LT.AND UP0, UPT, UR53, UR5, UPT ;  /* 0x000000053500728c */ /* 0x000fe2000bf01270 */
[C---:B------:R-:W-:Y:S01]  /*3080*/  ISETP.GT.AND P2, PT, R3.reuse, 0x1, PT ;  /* 0x000000010300780c */ /* 0x040fe20003f44270 */
[----:B------:R-:W-:Y:S01]  /*3090*/  UPRMT UR4, UR56, 0x654, UR4 ;  /* 0x0000065438047896 */ /* 0x000fe20008000004 */
[----:B------:R-:W-:Y:S01]  /*30a0*/  ISETP.GT.AND P3, PT, R3, 0x8, PT ;  /* 0x000000080300780c */ /* 0x000fe20003f64270 */
[----:B------:R-:W-:Y:S01]  /*30b0*/  USEL UR43, UR53, UR5, !UP0 ;  /* 0x00000005352b7287 */ /* 0x000fe2000c000000 */
[----:B------:R-:W-:Y:S02]  /*30c0*/  FSEL R5, R90, -INF , P0 ;  /* 0xff8000005a057808 */ /* 0x000fe40000000000 */
[----:B------:R-:W-:Y:S01]  /*30d0*/  FSEL R7, R91, -INF , P2 ;  /* 0xff8000005b077808 */ /* 0x000fe20001000000 */
[----:B------:R-:W-:Y:S01]  /*30e0*/  UISETP.GE.AND UP0, UPT, UR6, UR43, UPT ;  /* 0x0000002b0600728c */ /* 0x000fe2000bf06270 */
[----:B------:R-:W-:-:S02]  /*30f0*/  ISETP.GT.AND P0, PT, R3, 0x9, PT ;  /* 0x000000090300780c */ /* 0x000fc40003f04270 */
[----:B------:R-:W-:Y:S01]  /*3100*/  FSEL R127, R94, -INF , P3 ;  /* 0xff8000005e7f7808 */ /* 0x000fe20001800000 */
[----:B------:R-:W-:Y:S01]  /*3110*/  SYNCS.ARRIVE.TRANS64.RED.A1T0 RZ, [UR4], RZ ;  /* 0x000000ffffff79a7 */ /* 0x000fe20008100404 */
        /* <DEDUP_REMOVED lines=110> */
[----:B------:R-:W-:Y:S02]  /*3800*/  FMNMX.FTZ R2, R11, R2, !PT ;  /* 0x000000020b027209 */ /* 0x000fe40007810000 */
[----:B-1----:R-:W-:Y:S02]  /*3810*/  VIADDMNMX R4, R9, R125, R4, PT ;  /* 0x0000007d09047246 */ /* 0x002fe40003800104 */
[----:B------:R-:W-:Y:S01]  /*3820*/  FMNMX.FTZ R6, R39, R2, !PT ;  /* 0x0000000227067209 */ /* 0x000fe20007810000 */
[----:B------:R-:W-:Y:S01]  /*3830*/  IMAD.U32 R2, RZ, RZ, UR40 ;  /* 0x00000028ff027e24 */ /* 0x000fe2000f8e00ff */
[----:B------:R-:W-:-:S02]  /*3840*/  ISETP.GT.AND P2, PT, R4, 0x1, PT ;  /* 0x000000010400780c */ /* 0x000fc40003f44270 */
[----:B------:R-:W-:Y:S01]  /*3850*/  ISETP.GT.AND P3, PT, R4, 0x8, PT ;  /* 0x000000080400780c */ /* 0x000fe20003f64270 */
[----:B------:R-:W0:Y:S01]  /*3860*/  SHFL.BFLY PT, R3, R6, 0x2, 0x1f ;  /* 0x0c401f0006037f89 */ /* 0x000e2200000e0000 */
[----:B------:R-:W-:Y:S02]  /*3870*/  FSEL R89, R89, -INF , P2 ;  /* 0xff80000059597808 */ /* 0x000fe40001000000 */
[----:B------:R-:W-:Y:S02]  /*3880*/  FSEL R92, R92, -INF , P3 ;  /* 0xff8000005c5c7808 */ /* 0x000fe40001800000 */
[----:B------:R-:W-:-:S04]  /*3890*/  ISETP.GT.AND P2, PT, R4, 0x10, PT ;  /* 0x000000100400780c */ /* 0x000fc80003f44270 */
[----:B------:R-:W-:Y:S02]  /*38a0*/  FSEL R96, R96, -INF , P2 ;  /* 0xff80000060607808 */ /* 0x000fe40001000000 */
[----:B------:R-:W-:-:S04]  /*38b0*/  ISETP.GT.AND P2, PT, R4, 0x18, PT ;  /* 0x000000180400780c */ /* 0x000fc80003f44270 */
[----:B------:R-:W-:Y:S02]  /*38c0*/  FSEL R100, R100, -INF , P2 ;  /* 0xff80000064647808 */ /* 0x000fe40001000000 */
[----:B------:R-:W-:Y:S02]  /*38d0*/  ISETP.GT.AND P2, PT, R4, 0x21, PT ;  /* 0x000000210400780c */ /* 0x000fe40003f44270 */
[----:B0-----:R-:W-:-:S05]  /*38e0*/  FMNMX.FTZ R8, R6, R3, !PT ;  /* 0x0000000306087209 */ /* 0x001fca0007810000 */
[----:B------:R-:W0:Y:S02]  /*38f0*/  SHFL.BFLY PT, R3, R8, 0x1, 0x1f ;  /* 0x0c201f0008037f89 */ /* 0x000e2400000e0000 */
[----:B0-----:R-:W-:-:S04]  /*3900*/  FMNMX.FTZ R3, R8, R3, !PT ;  /* 0x0000000308037209 */ /* 0x001fc80007810000 */
[C---:B------:R-:W-:Y:S01]  /*3910*/  FSETP.NEU.FTZ.AND P0, PT, R3.reuse, -INF , PT ;  /* 0xff8000000300780b */ /* 0x040fe20003f1d000 */
[----:B------:R-:W-:-:S05]  /*3920*/  FFMA.FTZ R2, R3, R2, -8 ;  /* 0xc100000003027423 */ /* 0x000fca0000010002 */
[----:B------:R-:W-:Y:S02]  /*3930*/  FSEL R2, R2, RZ, P0 ;  /* 0x000000ff02027208 */ /* 0x000fe40000000000 */
[----:B------:R-:W-:-:S03]  /*3940*/  ISETP.GT.AND P0, PT, R4, RZ, PT ;  /* 0x000000ff0400720c */ /* 0x000fc60003f04270 */
        /* <DEDUP_REMOVED lines=12> */
[----:B------:R-:W-:Y:S01]  /*3a10*/  IMAD.U32 R31, RZ, RZ, UR40 ;  /* 0x00000028ff1f7e24 */ /* 0x000fe2000f8e00ff */
[----:B------:R-:W-:Y:S01]  /*3a20*/  FMNMX.FTZ R83, R93, R14, !PT ;  /* 0x0000000e5d537209 */ /* 0x000fe20007810000 */
[--C-:B------:R-:W-:Y:S01]  /*3a30*/  FFMA.FTZ R94, R27, UR40, -R2.reuse ;  /* 0x000000281b5e7c23 */ /* 0x100fe20008010802 */
[----:B------:R-:W-:Y:S01]  /*3a40*/  FSEL R97, R97, -INF , P0 ;  /* 0xff80000061617808 */ /* 0x000fe20000000000 */
[--C-:B------:R-:W-:Y:S01]  /*3a50*/  FFMA.FTZ R5, R5, UR40, -R2.reuse ;  /* 0x0000002805057c23 */ /* 0x100fe20008010802 */
[----:B------:R-:W-:Y:S01]  /*3a60*/  FMNMX.FTZ R14, R96, R83, !PT ;  /* 0x00000053600e7209 */ /* 0x000fe20007810000 */
[--C-:B------:R-:W-:Y:S01]  /*3a70*/  FFMA.FTZ R6, R7, UR40, -R2.reuse ;  /* 0x0000002807067c23 */ /* 0x100fe20008010802 */
[C---:B------:R-:W-:Y:S01]  /*3a80*/  ISETP.GT.AND P0, PT, R4.reuse, 0x19, PT ;  /* 0x000000190400780c */ /* 0x040fe20003f04270 */
[----:B------:R0:W-:Y:S01]  /*3a90*/  MUFU.EX2 R83, R26 ;  /* 0x0000001a00537308 */ /* 0x0001e20000000800 */
[----:B------:R-:W-:Y:S01]  /*3aa0*/  FMNMX.FTZ R123, R97, R14, !PT ;  /* 0x0000000e617b7209 */ /* 0x000fe20007810000 */
[--C-:B------:R-:W-:Y:S01]  /*3ab0*/  FFMA.FTZ R14, R121, UR40, -R2.reuse ;  /* 0x00000028790e7c23 */ /* 0x100fe20008010802 */
[----:B------:R-:W-:Y:S01]  /*3ac0*/  FSEL R101, R101, -INF , P0 ;  /* 0xff80000065657808 */ /* 0x000fe20000000000 */
[--C-:B------:R-:W-:Y:S01]  /*3ad0*/  FFMA.FTZ R7, R127, UR40, -R2.reuse ;  /* 0x000000287f077c23 */ /* 0x100fe20008010802 */
[----:B------:R-:W-:Y:S01]  /*3ae0*/  ISETP.GT.AND P0, PT, R4, 0x20, PT ;  /* 0x000000200400780c */ /* 0x000fe20003f04270 */
[--C-:B------:R-:W-:Y:S01]  /*3af0*/  FFMA.FTZ R8, R129, UR40, -R2.reuse ;  /* 0x0000002881087c23 */ /* 0x100fe20008010802 */
[----:B------:R-:W-:Y:S01]  /*3b00*/  FMNMX.FTZ R20, R100, R123, !PT ;  /* 0x0000007b64147209 */ /* 0x000fe20007810000 */
[----:B------:R-:W-:Y:S01]  /*3b10*/  MUFU.EX2 R5, R5 ;  /* 0x0000000500057308 */ /* 0x000fe20000000800 */
[----:B------:R-:W-:Y:S01]  /*3b20*/  FSEL R72, R72, -INF , P0 ;  /* 0xff80000048487808 */ /* 0x000fe20000000000 */
[--C-:B------:R-:W-:Y:S01]  /*3b30*/  FFMA.FTZ R102, R35, UR40, -R2.reuse ;  /* 0x0000002823667c23 */ /* 0x100fe20008010802 */
[----:B------:R-:W-:Y:S01]  /*3b40*/  FMNMX.FTZ R121, R101, R20, !PT ;  /* 0x0000001465797209 */ /* 0x000fe20007810000 */
[--C-:B------:R-:W-:Y:S01]  /*3b50*/  FFMA.FTZ R131, R131, UR40, -R2.reuse ;  /* 0x0000002883837c23 */ /* 0x100fe20008010802 */
[----:B------:R-:W-:Y:S01]  /*3b60*/  ISETP.GT.AND P0, PT, R4, 0x28, PT ;  /* 0x000000280400780c */ /* 0x000fe20003f04270 */
[--C-:B------:R-:W-:Y:S01]  /*3b70*/  FFMA.FTZ R10, R133, UR40, -R2.reuse ;  /* 0x00000028850a7c23 */ /* 0x100fe20008010802 */
[----:B0-----:R-:W-:Y:S01]  /*3b80*/  FSEL R26, R73, -INF , P2 ;  /* 0xff800000491a7808 */ /* 0x001fe20001000000 */
[----:B------:R-:W-:Y:S01]  /*3b90*/  MUFU.EX2 R6, R6 ;  /* 0x0000000600067308 */ /* 0x000fe20000000800 */
[----:B------:R-:W-:Y:S01]  /*3ba0*/  FMNMX.FTZ R121, R72, R121, !PT ;  /* 0x0000007948797209 */ /* 0x000fe20007810000 */
[--C-:B------:R-:W-:Y:S01]  /*3bb0*/  FFMA.FTZ R12, R135, UR40, -R2.reuse ;  /* 0x00000028870c7c23 */ /* 0x100fe20008010802 */
[----:B------:R-:W-:Y:S01]  /*3bc0*/  ISETP.GT.AND P2, PT, R4, 0x29, PT ;  /* 0x000000290400780c */ /* 0x000fe20003f44270 */
[--C-:B------:R-:W-:Y:S01]  /*3bd0*/  FFMA.FTZ R90, R55, UR40, -R2.reuse ;  /* 0x00000028375a7c23 */ /* 0x100fe20008010802 */
[----:B------:R-:W-:Y:S01]  /*3be0*/  FSEL R76, R76, -INF , P0 ;  /* 0xff8000004c4c7808 */ /* 0x000fe20000000000 */
[--C-:B------:R-:W-:Y:S01]  /*3bf0*/  FFMA.FTZ R73, R119, UR40, -R2.reuse ;  /* 0x0000002877497c23 */ /* 0x100fe20008010802 */
[----:B------:R-:W-:Y:S01]  /*3c00*/  FMNMX.FTZ R121, R26, R121, !PT ;  /* 0x000000791a797209 */ /* 0x000fe20007810000 */
[----:B------:R-:W-:Y:S01]  /*3c10*/  MUFU.EX2 R7, R7 ;  /* 0x0000000700077308 */ /* 0x000fe20000000800 */
[----:B------:R-:W-:Y:S01]  /*3c20*/  ISETP.GT.AND P0, PT, R4, 0x30, PT ;  /* 0x000000300400780c */ /* 0x000fe20003f04270 */
[--C-:B------:R-:W-:Y:S01]  /*3c30*/  FFMA.FTZ R20, R117, UR40, -R2.reuse ;  /* 0x0000002875147c23 */ /* 0x100fe20008010802 */
[----:B------:R-:W-:Y:S01]  /*3c40*/  FSEL R34, R77, -INF , P2 ;  /* 0xff8000004d227808 */ /* 0x000fe20001000000 */
[--C-:B------:R-:W-:Y:S01]  /*3c50*/  FFMA.FTZ R77, R115, UR40, -R2.reuse ;  /* 0x00000028734d7c23 */ /* 0x100fe20008010802 */
[----:B------:R-:W-:Y:S01]  /*3c60*/  FMNMX.FTZ R121, R76, R121, !PT ;  /* 0x000000794c797209 */ /* 0x000fe20007810000 */
[--C-:B------:R-:W-:Y:S01]  /*3c70*/  FFMA.FTZ R95, R95, UR40, -R2.reuse ;  /* 0x000000285f5f7c23 */ /* 0x100fe20008010802 */
[----:B------:R-:W-:Y:S01]  /*3c80*/  ISETP.GT.AND P2, PT, R4, 0x31, PT ;  /* 0x000000310400780c */ /* 0x000fe20003f44270 */
[----:B------:R-:W0:Y:S01]  /*3c90*/  MUFU.EX2 R8, R8 ;  /* 0x0000000800087308 */ /* 0x000e220000000800 */
[----:B------:R-:W-:Y:S01]  /*3ca0*/  FSEL R80, R80, -INF , P0 ;  /* 0xff80000050507808 */ /* 0x000fe20000000000 */
[--C-:B------:R-:W-:Y:S01]  /*3cb0*/  FFMA.FTZ R15, R15, UR40, -R2.reuse ;  /* 0x000000280f0f7c23 */ /* 0x100fe20008010802 */
[----:B------:R-:W-:Y:S01]  /*3cc0*/  FMNMX.FTZ R121, R34, R121, !PT ;  /* 0x0000007922797209 */ /* 0x000fe20007810000 */
[--C-:B------:R-:W-:Y:S01]  /*3cd0*/  FFMA.FTZ R43, R43, UR40, -R2.reuse ;  /* 0x000000282b2b7c23 */ /* 0x100fe20008010802 */
[----:B------:R-:W-:Y:S01]  /*3ce0*/  ISETP.GT.AND P0, PT, R4, 0x38, PT ;  /* 0x000000380400780c */ /* 0x000fe20003f04270 */
[--C-:B------:R-:W-:Y:S01]  /*3cf0*/  FFMA.FTZ R21, R21, UR40, -R2.reuse ;  /* 0x0000002815157c23 */ /* 0x100fe20008010802 */
[----:B------:R-:W-:Y:S01]  /*3d00*/  FSEL R81, R81, -INF , P2 ;  /* 0xff80000051517808 */ /* 0x000fe20001000000 */
[----:B------:R-:W-:Y:S01]  /*3d10*/  MUFU.EX2 R9, R131 ;  /* 0x0000008300097308 */ /* 0x000fe20000000800 */
[----:B------:R-:W-:Y:S01]  /*3d20*/  FMNMX.FTZ R30, R80, R121, !PT ;  /* 0x00000079501e7209 */ /* 0x000fe20007810000 */
[--C-:B------:R-:W-:Y:S01]  /*3d30*/  FFMA.FTZ R13, R13, UR40, -R2.reuse ;  /* 0x000000280d0d7c23 */ /* 0x100fe20008010802 */
[----:B------:R-:W-:Y:S01]  /*3d40*/  ISETP.GT.AND P2, PT, R4, 0x39, PT ;  /* 0x000000390400780c */ /* 0x000fe20003f44270 */
[----:B------:R-:W-:Y:S01]  /*3d50*/  FFMA.FTZ R11, R11, UR40, -R2 ;  /* 0x000000280b0b7c23 */ /* 0x000fe20008010802 */
[----:B------:R-:W-:-:S02]  /*3d60*/  FSEL R84, R84, -INF , P0 ;  /* 0xff80000054547808 */ /* 0x000fc40000000000 */
[----:B------:R-:W-:Y:S01]  /*3d70*/  FMNMX.FTZ R115, R81, R30, !PT ;  /* 0x0000001e51737209 */ /* 0x000fe20007810000 */
[----:B------:R-:W-:-:S01]  /*3d80*/  FFMA.FTZ R30, R113, UR40, -R2 ;  /* 0x00000028711e7c23 */ /* 0x000fc20008010802 */
[----:B------:R-:W-:Y:S01]  /*3d90*/  FSEL R85, R85, -INF , P2 ;  /* 0xff80000055557808 */ /* 0x000fe20001000000 */
[----:B------:R-:W-:Y:S01]  /*3da0*/  MUFU.EX2 R10, R10 ;  /* 0x0000000a000a7308 */ /* 0x000fe20000000800 */
[----:B------:R-:W-:Y:S02]  /*3db0*/  ISETP.GT.AND P0, PT, R4, 0x40, PT ;  /* 0x000000400400780c */ /* 0x000fe40003f04270 */
[----:B------:R-:W-:Y:S02]  /*3dc0*/  FMNMX.FTZ R38, R84, R115, !PT ;  /* 0x0000007354267209 */ /* 0x000fe40007810000 */
[----:B------:R-:W-:Y:S02]  /*3dd0*/  ISETP.GT.AND P2, PT, R4, 0x41, PT ;  /* 0x000000410400780c */ /* 0x000fe40003f44270 */
[----:B------:R-:W-:Y:S01]  /*3de0*/  FSEL R56, R56, -INF , P0 ;  /* 0xff80000038387808 */ /* 0x000fe20000000000 */
[----:B------:R-:W1:Y:S01]  /*3df0*/  MUFU.EX2 R12, R12 ;  /* 0x0000000c000c7308 */ /* 0x000e620000000800 */
[----:B------:R-:W-:-:S02]  /*3e00*/  FMNMX.FTZ R113, R85, R38, !PT ;  /* 0x0000002655717209 */ /* 0x000fc40007810000 */
[----:B------:R-:W-:Y:S02]  /*3e10*/  ISETP.GT.AND P0, PT, R4, 0x48, PT ;  /* 0x000000480400780c */ /* 0x000fe40003f04270 */
[----:B------:R-:W-:Y:S01]  /*3e20*/  FSEL R38, R57, -INF , P2 ;  /* 0xff80000039267808 */ /* 0x000fe20001000000 */
[----:B------:R-:W-:Y:S01]  /*3e30*/  FFMA.FTZ R57, R111, UR40, -R2 ;  /* 0x000000286f397c23 */ /* 0x000fe20008010802 */
[----:B------:R-:W-:Y:S01]  /*3e40*/  FMNMX.FTZ R113, R56, R113, !PT ;  /* 0x0000007138717209 */ /* 0x000fe20007810000 */
[----:B------:R-:W-:Y:S01]  /*3e50*/  MUFU.EX2 R14, R14 ;  /* 0x0000000e000e7308 */ /* 0x000fe20000000800 */
[----:B------:R-:W-:Y:S02]  /*3e60*/  ISETP.GT.AND P2, PT, R4, 0x49, PT ;  /* 0x000000490400780c */ /* 0x000fe40003f44270 */
[----:B------:R-:W-:Y:S02]  /*3e70*/  FSEL R60, R60, -INF , P0 ;  /* 0xff8000003c3c7808 */ /* 0x000fe40000000000 */
[----:B------:R-:W-:-:S02]  /*3e80*/  FMNMX.FTZ R113, R38, R113, !PT ;  /* 0x0000007126717209 */ /* 0x000fc40007810000 */
[----:B------:R-:W-:Y:S01]  /*3e90*/  ISETP.GT.AND P0, PT, R4, 0x50, PT ;  /* 0x000000500400780c */ /* 0x000fe20003f04270 */
[----:B------:R-:W-:Y:S01]  /*3ea0*/  MUFU.EX2 R73, R73 ;  /* 0x0000004900497308 */ /* 0x000fe20000000800 */
[----:B------:R-:W-:Y:S02]  /*3eb0*/  FSEL R61, R61, -INF , P2 ;  /* 0xff8000003d3d7808 */ /* 0x000fe40001000000 */
[----:B------:R-:W-:Y:S02]  /*3ec0*/  FMNMX.FTZ R46, R60, R113, !PT ;  /* 0x000000713c2e7209 */ /* 0x000fe40007810000 */
[----:B------:R-:W-:Y:S02]  /*3ed0*/  ISETP.GT.AND P2, PT, R4, 0x51, PT ;  /* 0x000000510400780c */ /* 0x000fe40003f44270 */
[----:B------:R-:W-:Y:S01]  /*3ee0*/  FSEL R64, R64, -INF , P0 ;  /* 0xff80000040407808 */ /* 0x000fe20000000000 */
[----:B------:R-:W-:Y:S01]  /*3ef0*/  MUFU.EX2 R20, R20 ;  /* 0x0000001400147308 */ /* 0x000fe20000000800 */
        /* <DEDUP_REMOVED lines=9> */
[----:B------:R-:W-:Y:S01]  /*3f90*/  FSEL R69, R69, -INF , P2 ;  /* 0xff80000045457808 */ /* 0x000fe20001000000 */
[----:B------:R-:W-:Y:S01]  /*3fa0*/  MUFU.EX2 R30, R30 ;  /* 0x0000001e001e7308 */ /* 0x000fe20000000800 */
[----:B------:R-:W-:Y:S02]  /*3fb0*/  ISETP.GT.AND P0, PT, R4, 0x60, PT ;  /* 0x000000600400780c */ /* 0x000fe40003f04270 */
        /* <DEDUP_REMOVED lines=9> */
[----:B------:R2:W-:Y:S01]  /*4050*/  MUFU.EX2 R40, R58 ;  /* 0x0000003a00287308 */ /* 0x0005e20000000800 */
        /* <DEDUP_REMOVED lines=8> */
[----:B--2---:R-:W-:Y:S01]  /*40e0*/  FSEL R58, R48, -INF , P0 ;  /* 0xff800000303a7808 */ /* 0x004fe20000000000 */
        /* <DEDUP_REMOVED lines=11> */
[----:B------:R-:W-:Y:S02]  /*41a0*/  ISETP.GT.AND P0, PT, R4, 0x80, PT ;  /* 0x000000800400780c */ /* 0x000fe40003f04270 */
[----:B--2---:R-:W-:Y:S02]  /*41b0*/  FMNMX.FTZ R66, R52, R99, !PT ;  /* 0x0000006334427209 */ /* 0x004fe40007810000 */
[----:B------:R-:W-:Y:S02]  /*41c0*/  ISETP.GT.AND P2, PT, R4, 0x81, PT ;  /* 0x000000810400780c */ /* 0x000fe40003f44270 */
[----:B------:R-:W-:Y:S01]  /*41d0*/  FSEL R62, R24, -INF , P0 ;  /* 0xff800000183e7808 */ /* 0x000fe20000000000 */
[----:B------:R-:W-:Y:S01]  /*41e0*/  MUFU.EX2 R95, R95 ;  /* 0x0000005f005f7308 */ /* 0x000fe20000000800 */
[----:B------:R-:W-:-:S02]  /*41f0*/  FMNMX.FTZ R91, R53, R66, !PT ;  /* 0x00000042355b7209 */ /* 0x000fc40007810000 */
[----:B------:R-:W-:Y:S02]  /*4200*/  ISETP.GT.AND P0, PT, R4, 0x88, PT ;  /* 0x000000880400780c */ /* 0x000fe40003f04270 */
[----:B------:R-:W-:Y:S01]  /*4210*/  FSEL R66, R25, -INF , P2 ;  /* 0xff80000019427808 */ /* 0x000fe20001000000 */
[--C-:B------:R-:W-:Y:S01]  /*4220*/  FFMA.FTZ R25, R87, UR40, -R2.reuse ;  /* 0x0000002857197c23 */ /* 0x100fe20008010802 */
[----:B------:R-:W-:Y:S01]  /*4230*/  FMNMX.FTZ R91, R62, R91, !PT ;  /* 0x0000005b3e5b7209 */ /* 0x000fe20007810000 */
[----:B------:R2:W-:Y:S01]  /*4240*/  MUFU.EX2 R24, R74 ;  /* 0x0000004a00187308 */ /* 0x0005e20000000800 */
[----:B------:R-:W-:Y:S02]  /*4250*/  ISETP.GT.AND P2, PT, R4, 0x89, PT ;  /* 0x000000890400780c */ /* 0x000fe40003f44270 */
[----:B------:R-:W-:Y:S01]  /*4260*/  FSEL R70, R28, -INF , P0 ;  /* 0xff8000001c467808 */ /* 0x000fe20000000000 */
[----:B------:R-:W-:-:S01]  /*4270*/  FFMA.FTZ R28, R79, UR40, -R2 ;  /* 0x000000284f1c7c23 */ /* 0x000fc20008010802 */
[----:B------:R-:W-:-:S02]  /*4280*/  FMNMX.FTZ R91, R66, R91, !PT ;  /* 0x0000005b425b7209 */ /* 0x000fc40007810000 */
[----:B------:R-:W-:Y:S01]  /*4290*/  ISETP.GT.AND P0, PT, R4, 0x90, PT ;  /* 0x000000900400780c */ /* 0x000fe20003f04270 */
[----:B------:R-:W-:Y:S01]  /*42a0*/  MUFU.EX2 R25, R25 ;  /* 0x0000001900197308 */ /* 0x000fe20000000800 */
[----:B------:R-:W-:Y:S01]  /*42b0*/  FSEL R78, R29, -INF , P2 ;  /* 0xff8000001d4e7808 */ /* 0x000fe20001000000 */
[--C-:B------:R-:W-:Y:S01]  /*42c0*/  FFMA.FTZ R29, R75, UR40, -R2.reuse ;  /* 0x000000284b1d7c23 */ /* 0x100fe20008010802 */
[----:B------:R-:W-:Y:S01]  /*42d0*/  FMNMX.FTZ R91, R70, R91, !PT ;  /* 0x0000005b465b7209 */ /* 0x000fe20007810000 */
[--C-:B--2---:R-:W-:Y:S01]  /*42e0*/  FFMA.FTZ R74, R47, UR40, -R2.reuse ;  /* 0x000000282f4a7c23 */ /* 0x104fe20008010802 */
[----:B------:R-:W-:Y:S01]  /*42f0*/  ISETP.GT.AND P2, PT, R4, 0x91, PT ;  /* 0x000000910400780c */ /* 0x000fe20003f44270 */
[----:B------:R-:W-:Y:S01]  /*4300*/  FFMA.FTZ R47, R67, UR40, -R2 ;  /* 0x00000028432f7c23 */ /* 0x000fe20008010802 */
[----:B------:R-:W-:Y:S01]  /*4310*/  FSEL R79, R32, -INF , P0 ;  /* 0xff800000204f7808 */ /* 0x000fe20000000000 */
[----:B------:R-:W-:Y:S01]  /*4320*/  MUFU.EX2 R28, R28 ;  /* 0x0000001c001c7308 */ /* 0x000fe20000000800 */
[----:B------:R-:W-:-:S02]  /*4330*/  FMNMX.FTZ R32, R78, R91, !PT ;  /* 0x0000005b4e207209 */ /* 0x000fc40007810000 */
[----:B------:R-:W-:Y:S02]  /*4340*/  FSEL R82, R33, -INF , P2 ;  /* 0xff80000021527808 */ /* 0x000fe40001000000 */
[----:B------:R-:W-:Y:S02]  /*4350*/  ISETP.GT.AND P0, PT, R4, 0x98, PT ;  /* 0x000000980400780c */ /* 0x000fe40003f04270 */
[----:B------:R-:W-:Y:S01]  /*4360*/  FMNMX.FTZ R33, R79, R32, !PT ;  /* 0x000000204f217209 */ /* 0x000fe20007810000 */
[----:B------:R-:W-:-:S01]  /*4370*/  FFMA.FTZ R32, R63, UR40, -R2 ;  /* 0x000000283f207c23 */ /* 0x000fc20008010802 */
[----:B------:R-:W-:Y:S01]  /*4380*/  ISETP.GT.AND P2, PT, R4, 0x99, PT ;  /* 0x000000990400780c */ /* 0x000fe20003f44270 */
[----:B------:R-:W-:Y:S01]  /*4390*/  MUFU.EX2 R29, R29 ;  /* 0x0000001d001d7308 */ /* 0x000fe20000000800 */
[----:B------:R-:W-:Y:S01]  /*43a0*/  FSEL R75, R36, -INF , P0 ;  /* 0xff800000244b7808 */ /* 0x000fe20000000000 */
[----:B------:R-:W-:Y:S01]  /*43b0*/  FFMA.FTZ R36, R71, UR40, -R2 ;  /* 0x0000002847247c23 */ /* 0x000fe20008010802 */
[----:B------:R-:W-:-:S02]  /*43c0*/  FMNMX.FTZ R4, R82, R33, !PT ;  /* 0x0000002152047209 */ /* 0x000fc40007810000 */
[----:B------:R-:W-:Y:S01]  /*43d0*/  FSEL R86, R37, -INF , P2 ;  /* 0xff80000025567808 */ /* 0x000fe20001000000 */
[----:B------:R-:W-:-:S01]  /*43e0*/  FFMA.FTZ R37, R51, UR40, -R2 ;  /* 0x0000002833257c23 */ /* 0x000fc20008010802 */
[----:B------:R-:W-:Y:S01]  /*43f0*/  FMNMX.FTZ R33, R75, R4, !PT ;  /* 0x000000044b217209 */ /* 0x000fe20007810000 */
[----:B------:R-:W-:Y:S01]  /*4400*/  MUFU.EX2 R15, R15 ;  /* 0x0000000f000f7308 */ /* 0x000fe20000000800 */
[----:B0-----:R-:W-:Y:S02]  /*4410*/  F2FP.SATFINITE.E4M3.F32.PACK_AB_MERGE_C R185, R8, R7, RZ ;  /* 0x0000000708b9723e */ /* 0x001fe400048070ff */
[----:B------:R-:W-:Y:S01]  /*4420*/  FMNMX.FTZ R4, R86, R33, !PT ;  /* 0x0000002156047209 */ /* 0x000fe20007810000 */
[----:B------:R-:W-:-:S01]  /*4430*/  FFMA.FTZ R33, R59, UR40, -R2 ;  /* 0x000000283b217c23 */ /* 0x000fc20008010802 */
[----:B------:R-:W-:Y:S01]  /*4440*/  FFMA.FTZ R2, R39, UR40, -R2 ;  /* 0x0000002827027c23 */ /* 0x000fe20008010802 */
[----:B-1----:R-:W-:Y:S02]  /*4450*/  F2FP.SATFINITE.E4M3.F32.PACK_AB_MERGE_C R187, R83, R12, RZ ;  /* 0x0000000c53bb723e */ /* 0x002fe400048070ff */
[----:B------:R-:W0:Y:S01]  /*4460*/  SHFL.BFLY PT, R63, R4, 0x2, 0x1f ;  /* 0x0c401f00043f7f89 */ /* 0x000e2200000e0000 */
[----:B------:R-:W-:Y:S01]  /*4470*/  MUFU.EX2 R32, R32 ;  /* 0x0000002000207308 */ /* 0x000fe20000000800 */
[----:B------:R-:W-:-:S02]  /*4480*/  F2FP.SATFINITE.E4M3.F32.PACK_AB_MERGE_C R185, R6, R5, R185 ;  /* 0x0000000506b9723e */ /* 0x000fc400048070b9 */
[----:B------:R-:W-:-:S05]  /*4490*/  F2FP.SATFINITE.E4M3.F32.PACK_AB_MERGE_C R187, R10, R9, R187 ;  /* 0x000000090abb723e */ /* 0x000fca00048070bb */
        /* <DEDUP_REMOVED lines=9> */
[C---:B------:R-:W-:Y:S01]  /*4530*/  FSETP.NEU.FTZ.AND P0, PT, R4.reuse, -INF , PT ;  /* 0xff8000000400780b */ /* 0x040fe20003f1d000 */
[----:B------:R-:W-:-:S02]  /*4540*/  FFMA.FTZ R31, R4, R31, -8 ;  /* 0xc1000000041f7423 */ /* 0x000fc4000001001f */
[----:B------:R-:W-:Y:S03]  /*4550*/  MUFU.EX2 R47, R47 ;  /* 0x0000002f002f7308 */ /* 0x000fe60000000800 */
        /* <DEDUP_REMOVED lines=43> */
[----:B-1----:R-:W-:-:S01]  /*4810*/  FADD.FTZ R87, R63, R50 ;  /* 0x000000323f577221 */ /* 0x002fc20000010000 */
[--C-:B------:R-:W-:Y:S01]  /*4820*/  FFMA.FTZ R82, R82, UR40, -R31.reuse ;  /* 0x0000002852527c23 */ /* 0x100fe2000801081f */
[----:B------:R-:W-:-:S05]  /*4830*/  FFMA.FTZ R75, R75, UR40, -R31 ;  /* 0x000000284b4b7c23 */ /* 0x000fca000801081f */
[----:B------:R1:W-:Y:S01]  /*4840*/  MUFU.EX2 R71, R59 ;  /* 0x0000003b00477308 */ /* 0x0003e20000000800 */
[----:B--2---:R-:W-:-:S01]  /*4850*/  FADD.FTZ R50, R104, R87 ;  /* 0x0000005768327221 */ /* 0x004fc20000010000 */
[----:B------:R-:W-:-:S04]  /*4860*/  F2FP.SATFINITE.E4M3.F32.PACK_AB_MERGE_C R184, R104, R63, RZ ;  /* 0x0000003f68b8723e */ /* 0x000fc800048070ff */
[----:B------:R-:W-:Y:S02]  /*4870*/  F2FP.SATFINITE.E4M3.F32.PACK_AB_MERGE_C R184, R88, R27, R184 ;  /* 0x0000001b58b8723e */ /* 0x000fe400048070b8 */
[----:B------:R-:W2:Y:S01]  /*4880*/  MUFU.EX2 R92, R92 ;  /* 0x0000005c005c7308 */ /* 0x000ea20000000800 */
[----:B-1----:R-:W-:-:S01]  /*4890*/  FFMA.FTZ R59, R38, UR40, -R31 ;  /* 0x00000028263b7c23 */ /* 0x002fc2000801081f */
[----:B------:R-:W-:Y:S01]  /*48a0*/  FFMA.FTZ R38, R64, UR40, -R31 ;  /* 0x0000002840267c23 */ /* 0x000fe2000801081f */
[----:B------:R-:W-:-:S01]  /*48b0*/  FADD.FTZ R64, R5, R6 ;  /* 0x0000000605407221 */ /* 0x000fc20000010000 */
[----:B0-----:R-:W-:-:S03]  /*48c0*/  FADD.FTZ R87, R35, R50 ;  /* 0x0000003223577221 */ /* 0x001fc60000010000 */
[----:B------:R-:W-:Y:S01]  /*48d0*/  FADD.FTZ R89, R7, R64 ;  /* 0x0000004007597221 */ /* 0x000fe20000010000 */
[----:B------:R-:W0:Y:S08]  /*48e0*/  MUFU.EX2 R100, R100 ;  /* 0x0000006400647308 */ /* 0x000e300000000800 */
[----:B------:R1:W-:Y:S01]  /*48f0*/  MUFU.EX2 R81, R67 ;  /* 0x0000004300517308 */ /* 0x0003e20000000800 */
[----:B--2---:R-:W-:-:S07]  /*4900*/  FADD.FTZ R87, R92, R87 ;  /* 0x000000575c577221 */ /* 0x004fce0000010000 */
[----:B------:R-:W2:Y:S01]  /*4910*/  MUFU.EX2 R101, R101 ;  /* 0x0000006500657308 */ /* 0x000ea20000000800 */
[----:B-1----:R-:W-:-:S01]  /*4920*/  FFMA.FTZ R67, R54, UR40, -R31 ;  /* 0x0000002836437c23 */ /* 0x002fc2000801081f */
[----:B------:R-:W-:Y:S01]  /*4930*/  FADD.FTZ R54, R8, R89 ;  /* 0x0000005908367221 */ /* 0x000fe20000010000 */
[----:B0-----:R-:W-:-:S01]  /*4940*/  FADD.FTZ R50, R100, R87 ;  /* 0x0000005764327221 */ /* 0x001fc20000010000 */
[----:B------:R-:W-:Y:S02]  /*4950*/  FFMA.FTZ R31, R86, UR40, -R31 ;  /* 0x00000028561f7c23 */ /* 0x000fe4000801081f */
[----:B------:R-:W-:-:S02]  /*4960*/  FADD.FTZ R89, R9, R54 ;  /* 0x0000003609597221 */ /* 0x000fc40000010000 */
[----:B------:R-:W0:Y:S02]  /*4970*/  MUFU.EX2 R51, R51 ;  /* 0x0000003300337308 */ /* 0x000e240000000800 */
[----:B------:R-:W-:-:S04]  /*4980*/  FADD.FTZ R89, R10, R89 ;  /* 0x000000590a597221 */ /* 0x000fc80000010000 */
[----:B------:R-:W-:Y:S02]  /*4990*/  FADD.FTZ R54, R12, R89 ;  /* 0x000000590c367221 */ /* 0x000fe40000010000 */
[----:B------:R-:W1:Y:S01]  /*49a0*/  MUFU.EX2 R26, R26 ;  /* 0x0000001a001a7308 */ /* 0x000e620000000800 */
[----:B--2---:R-:W-:-:S01]  /*49b0*/  FADD.FTZ R50, R101, R50 ;  /* 0x0000003265327221 */ /* 0x004fc20000010000 */
[----:B------:R-:W-:Y:S01]  /*49c0*/  FADD.FTZ R39, R83, R54 ;  /* 0x0000003653277221 */ /* 0x000fe20000010000 */
[----:B------:R-:W-:-:S03]  /*49d0*/  F2FP.SATFINITE.E4M3.F32.PACK_AB_MERGE_C R186, R101, R100, RZ ;  /* 0x0000006465ba723e */ /* 0x000fc600048070ff */
[----:B------:R-:W-:Y:S01]  /*49e0*/  FADD.FTZ R54, R14, R39 ;  /* 0x000000270e367221 */ /* 0x000fe20000010000 */
[----:B------:R-:W-:Y:S01]  /*49f0*/  F2FP.SATFINITE.E4M3.F32.PACK_AB_MERGE_C R186, R92, R35, R186 ;  /* 0x000000235cba723e */ /* 0x000fe200048070ba */
[----:B------:R-:W2:Y:S01]  /*4a00*/  MUFU.EX2 R76, R76 ;  /* 0x0000004c004c7308 */ /* 0x000ea20000000800 */
[----:B0-----:R-:W-:-:S01]  /*4a10*/  FADD.FTZ R39, R51, R50 ;  /* 0x0000003233277221 */ /* 0x001fc20000010000 */
[----:B------:R-:W-:-:S04]  /*4a20*/  FADD.FTZ R87, R73, R54 ;  /* 0x0000003649577221 */ /* 0x000fc80000010000 */
[----:B------:R-:W-:Y:S01]  /*4a30*/  FADD.FTZ R54, R20, R87 ;  /* 0x0000005714367221 */ /* 0x000fe20000010000 */
[----:B------:R-:W-:Y:S01]  /*4a40*/  F2FP.SATFINITE.E4M3.F32.PACK_AB_MERGE_C R20, R77, R20, RZ ;  /* 0x000000144d14723e */ /* 0x000fe200048070ff */
[----:B------:R-:W0:Y:S01]  /*4a50*/  MUFU.EX2 R34, R34 ;  /* 0x0000002200227308 */ /* 0x000e220000000800 */
[----:B-1----:R-:W-:-:S01]  /*4a60*/  FADD.FTZ R39, R26, R39 ;  /* 0x000000271a277221 */ /* 0x002fc20000010000 */
[----:B------:R-:W-:Y:S01]  /*4a70*/  FADD.FTZ R87, R77, R54 ;  /* 0x000000364d577221 */ /* 0x000fe20000010000 */
[----:B------:R-:W-:Y:S02]  /*4a80*/  F2FP.SATFINITE.E4M3.F32.PACK_AB_MERGE_C R181, R73, R14, R20 ;  /* 0x0000000e49b5723e */ /* 0x000fe40004807014 */
[----:B------:R-:W-:Y:S01]  /*4a90*/  CS2R R72, SRZ ;  /* 0x0000000000487805 */ /* 0x000fe2000001ff00 */
[----:B------:R-:W-:-:S02]  /*4aa0*/  FADD.FTZ R54, R30, R87 ;  /* 0x000000571e367221 */ /* 0x000fc40000010000 */
[----:B------:R-:W1:Y:S01]  /*4ab0*/  MUFU.EX2 R55, R55 ;  /* 0x0000003700377308 */ /* 0x000e620000000800 */
[----:B--2---:R-:W-:-:S01]  /*4ac0*/  FADD.FTZ R50, R76, R39 ;  /* 0x000000274c327221 */ /* 0x004fc20000010000 */
[----:B------:R-:W-:Y:S01]  /*4ad0*/  FADD.FTZ R87, R57, R54 ;  /* 0x0000003639577221 */ /* 0x000fe20000010000 */
[----:B------:R-:W-:-:S02]  /*4ae0*/  F2FP.SATFINITE.E4M3.F32.PACK_AB_MERGE_C R180, R71, R76, RZ ;  /* 0x0000004c47b4723e */ /* 0x000fc400048070ff */
[----:B------:R-:W-:Y:S01]  /*4af0*/  CS2R R76, SRZ ;  /* 0x00000000004c7805 */ /* 0x000fe2000001ff00 */
[----:B------:R-:W-:-:S01]  /*4b00*/  FADD.FTZ R39, R71, R50 ;  /* 0x0000003247277221 */ /* 0x000fc20000010000 */
[----:B------:R-:W-:Y:S01]  /*4b10*/  FADD.FTZ R54, R42, R87 ;  /* 0x000000572a367221 */ /* 0x000fe20000010000 */
[----:B------:R-:W-:Y:S01]  /*4b20*/  F2FP.SATFINITE.E4M3.F32.PACK_AB_MERGE_C R42, R65, R42, RZ ;  /* 0x0000002a412a723e */ /* 0x000fe200048070ff */
[----:B------:R-:W2:Y:S01]  /*4b30*/  MUFU.EX2 R84, R84 ;  /* 0x0000005400547308 */ /* 0x000ea20000000800 */
[----:B0-----:R-:W-:-:S01]  /*4b40*/  FADD.FTZ R50, R34, R39 ;  /* 0x0000002722327221 */ /* 0x001fc20000010000 */
[----:B------:R-:W-:Y:S02]  /*4b50*/  F2FP.SATFINITE.E4M3.F32.PACK_AB_MERGE_C R180, R26, R51, R180 ;  /* 0x000000331ab4723e */ /* 0x000fe400048070b4 */
[----:B------:R-:W-:Y:S02]  /*4b60*/  CS2R R86, SRZ ;  /* 0x0000000000567805 */ /* 0x000fe4000001ff00 */
[----:B------:R-:W-:-:S02]  /*4b70*/  F2FP.SATFINITE.E4M3.F32.PACK_AB_MERGE_C R183, R57, R30, R42 ;  /* 0x0000001e39b7723e */ /* 0x000fc4000480702a */
[----:B------:R-:W0:Y:S01]  /*4b80*/  MUFU.EX2 R85, R85 ;  /* 0x0000005500557308 */ /* 0x000e220000000800 */
[----:B-1----:R-:W-:-:S07]  /*4b90*/  FADD.FTZ R39, R55, R50 ;  /* 0x0000003237277221 */ /* 0x002fce0000010000 */
[----:B------:R-:W1:Y:S01]  /*4ba0*/  MUFU.EX2 R56, R56 ;  /* 0x0000003800387308 */ /* 0x000e620000000800 */
[----:B--2---:R-:W-:-:S01]  /*4bb0*/  FADD.FTZ R50, R84, R39 ;  /* 0x0000002754327221 */ /* 0x004fc20000010000 */
[----:B------:R-:W-:Y:S01]  /*4bc0*/  FADD.FTZ R39, R65, R54 ;  /* 0x0000003641277221 */ /* 0x000fe20000010000 */
[----:B------:R-:W-:-:S03]  /*4bd0*/  CS2R R64, SRZ ;  /* 0x0000000000407805 */ /* 0x000fc6000001ff00 */
[----:B------:R-:W-:Y:S02]  /*4be0*/  FADD.FTZ R12, R40, R39 ;  /* 0x00000027280c7221 */ /* 0x000fe40000010000 */
[----:B------:R-:W2:Y:S01]  /*4bf0*/  MUFU.EX2 R59, R59 ;  /* 0x0000003b003b7308 */ /* 0x000ea20000000800 */
[----:B0-----:R-:W-:-:S01]  /*4c00*/  FADD.FTZ R7, R85, R50 ;  /* 0x0000003255077221 */ /* 0x001fc20000010000 */
[----:B------:R-:W-:Y:S01]  /*4c10*/  FADD.FTZ R39, R41, R12 ;  /* 0x0000000c29277221 */ /* 0x000fe20000010000 */
[----:B------:R-:W-:Y:S02]  /*4c20*/  F2FP.SATFINITE.E4M3.F32.PACK_AB_MERGE_C R84, R85, R84, RZ ;  /* 0x000000545554723e */ /* 0x000fe400048070ff */
[----:B------:R-:W-:Y:S01]  /*4c30*/  CS2R R50, SRZ ;  /* 0x0000000000327805 */ /* 0x000fe2000001ff00 */
[----:B------:R-:W-:-:S01]  /*4c40*/  FADD.FTZ R12, R48, R39 ;  /* 0x00000027300c7221 */ /* 0x000fc20000010000 */
[----:B------:R-:W-:Y:S01]  /*4c50*/  F2FP.SATFINITE.E4M3.F32.PACK_AB_MERGE_C R48, R95, R48, RZ ;  /* 0x000000305f30723e */ /* 0x000fe200048070ff */
[----:B------:R-:W0:Y:S01]  /*4c60*/  MUFU.EX2 R60, R60 ;  /* 0x0000003c003c7308 */ /* 0x000e220000000800 */
[----:B-1----:R-:W-:-:S01]  /*4c70*/  FADD.FTZ R8, R56, R7 ;  /* 0x0000000738087221 */ /* 0x002fc20000010000 */
[----:B------:R-:W-:Y:S01]  /*4c80*/  FADD.FTZ R63, R95, R12 ;  /* 0x0000000c5f3f7221 */ /* 0x000fe20000010000 */
[----:B------:R-:W-:-:S02]  /*4c90*/  F2FP.SATFINITE.E4M3.F32.PACK_AB_MERGE_C R182, R55, R34, R84 ;  /* 0x0000002237b6723e */ /* 0x000fc40004807054 */
[----:B------:R-:W-:Y:S02]  /*4ca0*/  CS2R R34, SRZ ;  /* 0x0000000000227805 */ /* 0x000fe4000001ff00 */
[----:B------:R-:W-:Y:S01]  /*4cb0*/  F2FP.SATFINITE.E4M3.F32.PACK_AB_MERGE_C R177, R41, R40, R48 ;  /* 0x0000002829b1723e */ /* 0x000fe20004807030 */
[----:B------:R-:W-:Y:S01]  /*4cc0*/  FADD.FTZ R12, R24, R63 ;  /* 0x0000003f180c7221 */ /* 0x000fe20000010000 */
[----:B------:R-:W-:Y:S01]  /*4cd0*/  CS2R R40, SRZ ;  /* 0x0000000000287805 */ /* 0x000fe2000001ff00 */
[----:B------:R-:W1:Y:S01]  /*4ce0*/  MUFU.EX2 R38, R38 ;  /* 0x0000002600267308 */ /* 0x000e620000000800 */
[----:B--2---:R-:W-:-:S01]  /*4cf0*/  FADD.FTZ R7, R59, R8 ;  /* 0x000000083b077221 */ /* 0x004fc20000010000 */
[----:B------:R-:W-:Y:S02]  /*4d00*/  CS2R R54, SRZ ;  /* 0x0000000000367805 */ /* 0x000fe4000001ff00 */
[----:B------:R-:W-:-:S04]  /*4d10*/  CS2R R84, SRZ ;  /* 0x0000000000547805 */ /* 0x000fc8000001ff00 */
[----:B------:R-:W2:Y:S01]  /*4d20*/  MUFU.EX2 R61, R61 ;  /* 0x0000003d003d7308 */ /* 0x000ea20000000800 */
[----:B0-----:R-:W-:-:S01]  /*4d30*/  FADD.FTZ R8, R60, R7 ;  /* 0x000000073c087221 */ /* 0x001fc20000010000 */
[----:B------:R-:W-:-:S03]  /*4d40*/  F2FP.SATFINITE.E4M3.F32.PACK_AB_MERGE_C R60, R81, R60, RZ ;  /* 0x0000003c513c723e */ /* 0x000fc600048070ff */
[----:B------:R-:W-:Y:S01]  /*4d50*/  FADD.FTZ R39, R81, R8 ;  /* 0x0000000851277221 */ /* 0x000fe20000010000 */
[----:B------:R-:W-:Y:S02]  /*4d60*/  F2FP.SATFINITE.E4M3.F32.PACK_AB_MERGE_C R176, R59, R56, R60 ;  /* 0x000000383bb0723e */ /* 0x000fe4000480703c */
[----:B------:R-:W-:Y:S01]  /*4d70*/  CS2R R56, SRZ ;  /* 0x0000000000387805 */ /* 0x000fe2000001ff00 */
[----:B------:R-:W0:Y:S01]  /*4d80*/  MUFU.EX2 R68, R68 ;  /* 0x0000004400447308 */ /* 0x000e220000000800 */
[----:B-1----:R-:W-:-:S01]  /*4d90*/  FADD.FTZ R8, R38, R39 ;  /* 0x0000002726087221 */ /* 0x002fc20000010000 */
[----:B------:R-:W-:Y:S01]  /*4da0*/  FADD.FTZ R39, R25, R12 ;  /* 0x0000000c19277221 */ /* 0x000fe20000010000 */
[----:B------:R-:W-:Y:S02]  /*4db0*/  CS2R R58, SRZ ;  /* 0x00000000003a7805 */ /* 0x000fe4000001ff00 */
[----:B------:R-:W-:-:S03]  /*4dc0*/  CS2R R80, SRZ ;  /* 0x0000000000507805 */ /* 0x000fc6000001ff00 */
        /* <DEDUP_REMOVED lines=8> */
[----:B------:R-:W-:Y:S01]  /*4e50*/  FADD.FTZ R9, R15, R8 ;  /* 0x000000080f097221 */ /* 0x000fe20000010000 */
[----:B------:R-:W-:-:S03]  /*4e60*/  CS2R R28, SRZ ;  /* 0x00000000001c7805 */ /* 0x000fc6000001ff00 */
[----:B------:R-:W-:Y:S02]  /*4e70*/  FADD.FTZ R8, R32, R9 ;  /* 0x0000000920087221 */ /* 0x000fe40000010000 */
[----:B------:R-:W0:Y:S01]  /*4e80*/  MUFU.EX2 R67, R67 ;  /* 0x0000004300437308 */ /* 0x000e220000000800 */
[C---:B-1----:R-:W-:Y:S01]  /*4e90*/  F2FP.SATFINITE.E4M3.F32.PACK_AB_MERGE_C R68, R69.reuse, R68, RZ ;  /* 0x000000444544723e */ /* 0x042fe200048070ff */
[----:B------:R-:W-:Y:S01]  /*4ea0*/  FADD.FTZ R69, R69, R6 ;  /* 0x0000000645457221 */ /* 0x000fe20000010000 */
[----:B------:R-:W-:-:S01]  /*4eb0*/  FADD.FTZ R27, R33, R8 ;  /* 0x00000008211b7221 */ /* 0x000fc20000010000 */
[C---:B------:R-:W-:Y:S02]  /*4ec0*/  F2FP.SATFINITE.E4M3.F32.PACK_AB_MERGE_C R33, R74.reuse, R33, RZ ;  /* 0x000000214a21723e */ /* 0x040fe400048070ff */
[----:B------:R-:W-:Y:S01]  /*4ed0*/  F2FP.SATFINITE.E4M3.F32.PACK_AB_MERGE_C R178, R61, R38, R68 ;  /* 0x000000263db2723e */ /* 0x000fe20004807044 */
[----:B------:R-:W-:Y:S01]  /*4ee0*/  FADD.FTZ R27, R74, R27 ;  /* 0x0000001b4a1b7221 */ /* 0x000fe20000010000 */
[----:B------:R-:W1:Y:S01]  /*4ef0*/  MUFU.EX2 R44, R44 ;  /* 0x0000002c002c7308 */ /* 0x000e620000000800 */
[----:B--2---:R-:W-:-:S01]  /*4f00*/  FADD.FTZ R6, R46, R69 ;  /* 0x000000452e067221 */ /* 0x004fc20000010000 */
[----:B------:R-:W-:Y:S01]  /*4f10*/  F2FP.SATFINITE.E4M3.F32.PACK_AB_MERGE_C R173, R32, R15, R33 ;  /* 0x0000000f20ad723e */ /* 0x000fe20004807021 */
[----:B------:R-:W-:-:S01]  /*4f20*/  FADD.FTZ R8, R36, R27 ;  /* 0x0000001b24087221 */ /* 0x000fc20000010000 */
[----:B------:R-:W-:-:S02]  /*4f30*/  CS2R R32, SRZ ;  /* 0x0000000000207805 */ /* 0x000fc4000001ff00 */
[----:B------:R-:W-:Y:S02]  /*4f40*/  CS2R R38, SRZ ;  /* 0x0000000000267805 */ /* 0x000fe4000001ff00 */
[----:B------:R-:W-:Y:S01]  /*4f50*/  CS2R R60, SRZ ;  /* 0x00000000003c7805 */ /* 0x000fe2000001ff00 */
[----:B------:R-:W-:-:S01]  /*4f60*/  FADD.FTZ R8, R37, R8 ;  /* 0x0000000825087221 */ /* 0x000fc20000010000 */
[----:B------:R-:W2:Y:S01]  /*4f70*/  MUFU.EX2 R45, R45 ;  /* 0x0000002d002d7308 */ /* 0x000ea20000000800 */
[----:B0-----:R-:W-:-:S01]  /*4f80*/  FADD.FTZ R9, R67, R6 ;  /* 0x0000000643097221 */ /* 0x001fc20000010000 */
[----:B------:R-:W-:Y:S01]  /*4f90*/  CS2R R68, SRZ ;  /* 0x0000000000447805 */ /* 0x000fe2000001ff00 */
[----:B------:R-:W-:-:S01]  /*4fa0*/  FADD.FTZ R27, R43, R8 ;  /* 0x000000082b1b7221 */ /* 0x000fc20000010000 */
[----:B------:R-:W-:-:S03]  /*4fb0*/  F2FP.SATFINITE.E4M3.F32.PACK_AB_MERGE_C R43, R90, R43, RZ ;  /* 0x0000002b5a2b723e */ /* 0x000fc600048070ff */
[----:B------:R-:W-:Y:S01]  /*4fc0*/  FADD.FTZ R90, R90, R27 ;  /* 0x0000001b5a5a7221 */ /* 0x000fe20000010000 */
[----:B------:R-:W0:Y:S01]  /*4fd0*/  MUFU.EX2 R0, R0 ;  /* 0x0000000000007308 */ /* 0x000e220000000800 */
[----:B-1----:R-:W-:-:S01]  /*4fe0*/  FADD.FTZ R6, R44, R9 ;  /* 0x000000092c067221 */ /* 0x002fc20000010000 */
[----:B------:R-:W-:Y:S02]  /*4ff0*/  F2FP.SATFINITE.E4M3.F32.PACK_AB_MERGE_C R175, R37, R36, R43 ;  /* 0x0000002425af723e */ /* 0x000fe4000480702b */
[----:B------:R-:W-:Y:S02]  /*5000*/  CS2R R26, SRZ ;  /* 0x00000000001a7805 */ /* 0x000fe4000001ff00 */
[----:B------:R-:W-:Y:S02]  /*5010*/  CS2R R36, SRZ ;  /* 0x0000000000247805 */ /* 0x000fe4000001ff00 */
[----:B------:R-:W-:Y:S01]  /*5020*/  CS2R R42, SRZ ;  /* 0x00000000002a7805 */ /* 0x000fe2000001ff00 */
[----:B------:R-:W1:Y:S01]  /*5030*/  MUFU.EX2 R49, R49 ;  /* 0x0000003100317308 */ /* 0x000e620000000800 */
[C---:B--2---:R-:W-:Y:S01]  /*5040*/  F2FP.SATFINITE.E4M3.F32.PACK_AB_MERGE_C R44, R45.reuse, R44, RZ ;  /* 0x0000002c2d2c723e */ /* 0x044fe200048070ff */
[----:B------:R-:W-:-:S03]  /*5050*/  FADD.FTZ R45, R45, R6 ;  /* 0x000000062d2d7221 */ /* 0x000fc60000010000 */
[----:B------:R-:W-:-:S03]  /*5060*/  F2FP.SATFINITE.E4M3.F32.PACK_AB_MERGE_C R172, R67, R46, R44 ;  /* 0x0000002e43ac723e */ /* 0x000fc6000480702c */
[----:B------:R-:W2:Y:S01]  /*5070*/  MUFU.EX2 R52, R52 ;  /* 0x0000003400347308 */ /* 0x000ea20000000800 */
[----:B0-----:R-:W-:-:S01]  /*5080*/  FADD.FTZ R6, R0, R45 ;  /* 0x0000002d00067221 */ /* 0x001fc20000010000 */
[----:B------:R-:W-:-:S06]  /*5090*/  CS2R R44, SRZ ;  /* 0x00000000002c7805 */ /* 0x000fcc000001ff00 */
[----:B------:R-:W0:Y:S01]  /*50a0*/  MUFU.EX2 R53, R53 ;  /* 0x0000003500357308 */ /* 0x000e220000000800 */
[----:B-1----:R-:W-:-:S07]  /*50b0*/  FADD.FTZ R9, R49, R6 ;  /* 0x0000000631097221 */ /* 0x002fce0000010000 */
[----:B------:R-:W1:Y:S01]  /*50c0*/  MUFU.EX2 R62, R62 ;  /* 0x0000003e003e7308 */ /* 0x000e620000000800 */
[----:B--2---:R-:W-:-:S01]  /*50d0*/  FADD.FTZ R6, R52, R9 ;  /* 0x0000000934067221 */ /* 0x004fc20000010000 */
[----:B------:R-:W-:-:S04]  /*50e0*/  FADD.FTZ R9, R47, R90 ;  /* 0x0000005a2f097221 */ /* 0x000fc80000010000 */
[----:B------:R-:W-:Y:S02]  /*50f0*/  FADD.FTZ R10, R94, R9 ;  /* 0x000000095e0a7221 */ /* 0x000fe40000010000 */
[----:B------:R2:W3:Y:S01]  /*5100*/  MUFU.EX2 R7, R66 ;  /* 0x0000004200077308 */ /* 0x0004e20000000800 */
[C---:B0-----:R-:W-:Y:S01]  /*5110*/  F2FP.SATFINITE.E4M3.F32.PACK_AB_MERGE_C R52, R53.reuse, R52, RZ ;  /* 0x000000343534723e */ /* 0x041fe200048070ff */
[----:B------:R-:W-:-:S03]  /*5120*/  FADD.FTZ R53, R53, R6 ;  /* 0x0000000635357221 */ /* 0x000fc60000010000 */
[----:B------:R-:W-:Y:S02]  /*5130*/  F2FP.SATFINITE.E4M3.F32.PACK_AB_MERGE_C R174, R49, R0, R52 ;  /* 0x0000000031ae723e */ /* 0x000fe40004807034 */
[----:B------:R-:W-:Y:S01]  /*5140*/  CS2R R48, SRZ ;  /* 0x0000000000307805 */ /* 0x000fe2000001ff00 */
[----:B------:R-:W0:Y:S01]  /*5150*/  MUFU.EX2 R21, R21 ;  /* 0x0000001500157308 */ /* 0x000e220000000800 */
[----:B-1----:R-:W-:-:S01]  /*5160*/  FADD.FTZ R8, R62, R53 ;  /* 0x000000353e087221 */ /* 0x002fc20000010000 */
[----:B------:R-:W-:Y:S02]  /*5170*/  CS2R R52, SRZ ;  /* 0x0000000000347805 */ /* 0x000fe4000001ff00 */
[----:B--2---:R-:W-:-:S04]  /*5180*/  CS2R R66, SRZ ;  /* 0x0000000000427805 */ /* 0x004fc8000001ff00 */
        /* <DEDUP_REMOVED lines=8> */
[----:B------:R-:W-:Y:S01]  /*5210*/  FADD.FTZ R98, R98, R25 ;  /* 0x0000001962627221 */ /* 0x000fe20000010000 */
[----:B------:R-:W-:Y:S02]  /*5220*/  CS2R R24, SRZ ;  /* 0x0000000000187805 */ /* 0x000fe4000001ff00 */
[----:B------:R-:W-:Y:S02]  /*5230*/  F2FP.SATFINITE.E4M3.F32.PACK_AB_MERGE_C R169, R94, R47, R21 ;  /* 0x0000002f5ea9723e */ /* 0x000fe40004807015 */
[----:B------:R-:W-:Y:S01]  /*5240*/  CS2R R46, SRZ ;  /* 0x00000000002e7805 */ /* 0x000fe2000001ff00 */
[----:B------:R-:W2:Y:S01]  /*5250*/  MUFU.EX2 R79, R79 ;  /* 0x0000004f004f7308 */ /* 0x000ea20000000800 */
[----:B0-----:R-:W-:-:S01]  /*5260*/  FADD.FTZ R8, R5, R8 ;  /* 0x0000000805087221 */ /* 0x001fc20000010000 */
[----:B------:R-:W-:-:S04]  /*5270*/  F2FP.SATFINITE.E4M3.F32.PACK_AB_MERGE_C R70, R5, R70, RZ ;  /* 0x000000460546723e */ /* 0x000fc800048070ff */
[----:B------:R-:W-:Y:S02]  /*5280*/  F2FP.SATFINITE.E4M3.F32.PACK_AB_MERGE_C R168, R7, R62, R70 ;  /* 0x0000003e07a8723e */ /* 0x000fe40004807046 */
[----:B------:R-:W-:Y:S01]  /*5290*/  CS2R R62, SRZ ;  /* 0x00000000003e7805 */ /* 0x000fe2000001ff00 */
[----:B------:R-:W0:Y:S01]  /*52a0*/  MUFU.EX2 R102, R102 ;  /* 0x0000006600667308 */ /* 0x000e220000000800 */
[----:B-1----:R-:W-:-:S01]  /*52b0*/  FADD.FTZ R9, R13, R98 ;  /* 0x000000620d097221 */ /* 0x002fc20000010000 */
[----:B------:R-:W-:-:S06]  /*52c0*/  CS2R R70, SRZ ;  /* 0x0000000000467805 */ /* 0x000fcc000001ff00 */
[----:B------:R-:W1:Y:S01]  /*52d0*/  MUFU.EX2 R82, R82 ;  /* 0x0000005200527308 */ /* 0x000e620000000800 */
[----:B--2---:R-:W-:-:S07]  /*52e0*/  FADD.FTZ R5, R79, R8 ;  /* 0x000000084f057221 */ /* 0x004fce0000010000 */
[----:B------:R-:W-:Y:S01]  /*52f0*/  MUFU.EX2 R11, R11 ;  /* 0x0000000b000b7308 */ /* 0x000fe20000000800 */
[----:B0-----:R-:W-:-:S07]  /*5300*/  FADD.FTZ R8, R102, R9 ;  /* 0x0000000966087221 */ /* 0x001fce0000010000 */
[----:B------:R-:W0:Y:S01]  /*5310*/  MUFU.EX2 R2, R2 ;  /* 0x0000000200027308 */ /* 0x000e220000000800 */
[----:B-1----:R-:W-:-:S07]  /*5320*/  FADD.FTZ R0, R82, R5 ;  /* 0x0000000552007221 */ /* 0x002fce0000010000 */
[----:B------:R-:W-:Y:S08]  /*5330*/  MUFU.EX2 R75, R75 ;  /* 0x0000004b004b7308 */ /* 0x000ff00000000800 */
[----:B------:R1:W2:Y:S01]  /*5340*/  MUFU.EX2 R6, R31 ;  /* 0x0000001f00067308 */ /* 0x0002a20000000800 */
[----:B0-----:R-:W-:Y:S01]  /*5350*/  F2FP.SATFINITE.E4M3.F32.PACK_AB_MERGE_C R7, R2, R11, RZ ;  /* 0x0000000b0207723e */ /* 0x001fe200048070ff */
[----:B------:R-:W-:-:S03]  /*5360*/  FADD.FTZ R11, R11, R8 ;  /* 0x000000080b0b7221 */ /* 0x000fc60000010000 */
[----:B------:R-:W-:Y:S02]  /*5370*/  F2FP.SATFINITE.E4M3.F32.PACK_AB_MERGE_C R171, R102, R13, R7 ;  /* 0x0000000d66ab723e */ /* 0x000fe40004807007 */
[----:B-1----:R-:W-:Y:S02]  /*5380*/  CS2R R30, SRZ ;  /* 0x00000000001e7805 */ /* 0x002fe4000001ff00 */
[----:B--2---:R-:W-:Y:S01]  /*5390*/  F2FP.SATFINITE.E4M3.F32.PACK_AB_MERGE_C R5, R6, R75, RZ ;  /* 0x0000004b0605723e */ /* 0x004fe200048070ff */
[----:B------:R-:W-:-:S01]  /*53a0*/  FADD.FTZ R75, R75, R0 ;  /* 0x000000004b4b7221 */ /* 0x000fc20000010000 */
[----:B------:R-:W-:Y:S02]  /*53b0*/  FADD.FTZ R0, R2, R11 ;  /* 0x0000000b02007221 */ /* 0x000fe40000010000 */
[----:B------:R-:W-:Y:S01]  /*53c0*/  F2FP.SATFINITE.E4M3.F32.PACK_AB_MERGE_C R170, R82, R79, R5 ;  /* 0x0000004f52aa723e */ /* 0x000fe20004807005 */
[----:B------:R-:W-:Y:S01]  /*53d0*/  FADD.FTZ R2, R6, R75 ;  /* 0x0000004b06027221 */ /* 0x000fe20000010000 */
        /* <DEDUP_REMOVED lines=40> */
.L_x_2443:
[----:B------:R-:W-:Y:S01]  /*5660*/  ISETP.NE.AND P2, PT, RZ, UR50, PT ;  /* 0x00000032ff007c0c */ /* 0x000fe2000bf45270 */
[----:B------:R-:W-:-:S04]  /*5670*/  UISETP.NE.AND UP0, UPT, UR4, 0x1, UPT ;  /* 0x000000010400788c */ /* 0x000fc8000bf05270 */
[----:B------:R-:W-:-:S04]  /*5680*/  USEL UR41, URZ, 0x1, UP0 ;  /* 0x000000013f297887 */ /* 0x000fc80008000000 */
[----:B------:R-:W-:-:S04]  /*5690*/  ULOP3.LUT UR41, UR7, UR41, URZ, 0x3c, !UPT ;  /* 0x0000002907297292 */ /* 0x000fc8000f8e3c3f */
[----:B------:R-:W-:Y:S08]  /*56a0*/  @P2 BRA `(.L_x_2433) ;  /* 0x0000000000382947 */ /* 0x000ff00003800000 */
[----:B------:R-:W-:Y:S05]  /*56b0*/  @!P1 BRA `(.L_x_2434) ;  /* 0x0000000000049947 */ /* 0x000fea0003800000 */
[----:B------:R-:W-:Y:S01]  /*56c0*/  BPT.TRAP 0x1 ;  /* 0x000000040000795c */ /* 0x000fe20000300000 */
.L_x_2434:
        /* <DEDUP_REMOVED lines=9> */
.L_x_2435:
[----:B-1----:R-:W-:Y:S05]  /*5760*/  @P0 BRA `(.L_x_2433) ;  /* 0x0000000000080947 */ /* 0x002fea0003800000 */
[----:B------:R-:W1:Y:S02]  /*5770*/  SYNCS.PHASECHK.TRANS64.TRYWAIT P0, [UR5+0x29830], R3 ;  /* 0x02983003ff0075a7 */ /* 0x000e640008000145 */
[----:B-1----:R-:W-:Y:S05]  /*5780*/  @!P0 BRA `(.L_x_2436) ;  /* 0x0000012000208947 */ /* 0x002fea0003800000 */
.L_x_2433:
        /* <DEDUP_REMOVED lines=191> */
.L_x_2438:
[----:B------:R-:W-:Y:S01]  /*6380*/  ULEA UR5, UR4, UR39, 0x3 ;  /* 0x0000002704057291 */ /* 0x000fe2000f8e183f */
[----:B------:R-:W-:-:S05]  /*6390*/  IMAD.U32 R3, RZ, RZ, UR7 ;  /* 0x00000007ff037e24 */ /* 0x000fca000f8e00ff */
[----:B------:R-:W-:-:S04]  /*63a0*/  SHF.L.U32 R3, R3, 0x1f, RZ ;  /* 0x0000001f03037819 */ /* 0x000fc800000006ff */
[----:B------:R0:W1:Y:S01]  /*63b0*/  SYNCS.PHASECHK.TRANS64.TRYWAIT P0, [UR5+0x29850], R3 ;  /* 0x02985003ff0075a7 */ /* 0x0000620008000145 */
[----:B------:R-:W-:Y:S05]  /*63c0*/  @!P1 BRA `(.L_x_2439) ;  /* 0x0000000000049947 */ /* 0x000fea0003800000 */
[----:B------:R-:W-:Y:S01]  /*63d0*/  BPT.TRAP 0x1 ;  /* 0x000000040000795c */ /* 0x000fe20000300000 */
.L_x_2439:
[----:B-1----:R-:W-:Y:S05]  /*63e0*/  @P0 BRA `(.L_x_2437) ;  /* 0x0000000000080947 */ /* 0x002fea0003800000 */
[----:B------:R-:W1:Y:S02]  /*63f0*/  SYNCS.PHASECHK.TRANS64.TRYWAIT P0, [UR5+0x29850], R3 ;  /* 0x02985003ff0075a7 */ /* 0x000e640008000145 */
[----:B-1----:R-:W-:Y:S05]  /*6400*/  @!P0 BRA `(.L_x_2440) ;  /* 0x0000011400188947 */ /* 0x002fea0003800000 */
.L_x_2437:
[----:B------:R-:W-:Y:S01]  /*6410*/  UIADD3 UR5, UR39, 0x400, URZ ;  /* 0x0000040027057890 */ /* 0x000fe2000fffe03f */
[----:B------:R-:W-:Y:S01]  /*6420*/  WARPGROUP.ARRIVE ;  /* 0x00000000000079c5 */ /* 0x000fe20000000000 */
[----:B------:R-:W-:-:S05]  /*6430*/  UMOV UR11, 0xc0000010 ;  /* 0xc0000010000b7882 */ /* 0x000fca0000000000 */
[----:B-1----:R-:W1:Y:S01]  /*6440*/  S2R R4, SR_TID.X ;  /* 0x0000000000047919 */ /* 0x002e620000002100 */
        /* <DEDUP_REMOVED lines=32> */
.L_x_2441:
[----:B------:R-:W-:Y:S01]  /*6650*/  UISETP.NE.AND UP0, UPT, UR52, URZ, UPT ;  /* 0x0000003f3400728c */ /* 0x000fe2000bf05270 */
[----:B------:R-:W-:Y:S02]  /*6660*/  VIADD R7, R18, UR49 ;  /* 0x0000003112077c36 */ /* 0x000fe40008000000 */
[----:B------:R-:W-:-:S03]  /*6670*/  IMAD.U32 R10, RZ, RZ, UR42 ;  /* 0x0000002aff0a7e24 */ /* 0x000fc6000f8e00ff */
[----:B------:R-:W-:Y:S02]  /*6680*/  PLOP3.LUT P0, PT, PT, PT, UP0, 0x80, 0x0 ;  /* 0x000000000000781c */ /* 0x000fe40003f0f008 */
[----:B------:R-:W-:-:S03]  /*6690*/  PLOP3.LUT P2, PT, PT, PT, UP0, 0x80, 0x0 ;  /* 0x000000000000781c */ /* 0x000fc60003f4f008 */
[----:B------:R-:W-:-:S08]  /*66a0*/  @UP0 ULDC UR5, c[0x0][0x44c] ;  /* 0x0001130000050ab9 */ /* 0x000fd00000000800 */
[----:B0-----:R-:W-:Y:S01]  /*66b0*/  @P0 IMAD.HI.U32 R3, R7, UR5, RZ ;  /* 0x0000000507030c27 */ /* 0x001fe2000f8e00ff */
[----:B------:R-:W-:-:S04]  /*66c0*/  @UP0 ULDC UR5, c[0x0][0x450] ;  /* 0x0001140000050ab9 */ /* 0x000fc80000000800 */
[----:B------:R-:W-:Y:S01]  /*66d0*/  @P2 SHF.R.U32.HI R7, RZ, UR5, R3 ;  /* 0x00000005ff072c19 */ /* 0x000fe20008011603 */
[----:B------:R-:W-:-:S04]  /*66e0*/  UIMAD UR5, UR6, -0xa0, URZ ;  /* 0xffffff60060578a4 */ /* 0x000fc8000f8e023f */
[----:B------:R-:W0:Y:S02]  /*66f0*/  SHFL.IDX PT, R4, R7, RZ, 0x1c1f ;  /* 0x001c1fff07047589 */ /* 0x000e2400000e0000 */
[----:B------:R-:W-:Y:S01]  /*6700*/  IMAD.U32 R8, RZ, RZ, UR5 ;  /* 0x00000005ff087e24 */ /* 0x000fe2000f8e00ff */
[----:B------:R-:W-:Y:S01]  /*6710*/  ULEA UR5, UR38, UR39, 0x3 ;  /* 0x0000002726057291 */ /* 0x000fe2000f8e183f */
[----:B------:R-:W1:Y:S03]  /*6720*/  SHFL.IDX PT, R14, R7, 0x1, 0x1c1f ;  /* 0x003c1f00070e7f89 */ /* 0x000e6600000e0000 */
[----:B------:R-:W-:Y:S01]  /*6730*/  IADD3 R3, -R17, 0x1, R8 ;  /* 0x0000000111037810 */ /* 0x000fe20007ffe108 */
[----:B------:R-:W-:-:S03]  /*6740*/  UIADD3 UR5, UR5, 0x29840, URZ ;  /* 0x0002984005057890 */ /* 0x000fc6000fffe03f */
[----:B------:R-:W-:Y:S01]  /*6750*/  IADD3 R3, -R10, UR51, R3 ;  /* 0x000000330a037c10 */ /* 0x000fe2000fffe103 */
[----:B------:R-:W-:-:S09]  /*6760*/  UPRMT UR5, UR56, 0x654, UR5 ;  /* 0x0000065438057896 */ /* 0x000fd20008000005 */
[----:B------:R-:W-:Y:S01]  /*6770*/  SYNCS.ARRIVE.TRANS64.RED.A1T0 RZ, [UR5], RZ ;  /* 0x000000ffffff79a7 */ /* 0x000fe20008100405 */
[C---:B0-----:R-:W-:Y:S02]  /*6780*/  IMAD.IADD R4, R3.reuse, 0x1, R4 ;  /* 0x0000000103047824 */ /* 0x041fe400078e0204 */
[----:B-1----:R-:W-:-:S03]  /*6790*/  IMAD.IADD R3, R3, 0x1, R14 ;  /* 0x0000000103037824 */ /* 0x002fc600078e020e */
[C---:B------:R-:W-:Y:S02]  /*67a0*/  ISETP.GT.AND P0, PT, R4.reuse, RZ, PT ;  /* 0x000000ff0400720c */ /* 0x040fe40003f04270 */
[----:B------:R-:W-:Y:S02]  /*67b0*/  ISETP.GT.AND P2, PT, R4, 0x1, PT ;  /* 0x000000010400780c */ /* 0x000fe40003f44270 */
        /* <DEDUP_REMOVED lines=117> */
[----:B------:R-:W-:-:S02]  /*6f10*/  ISETP.GT.AND P2, PT, R3, RZ, PT ;  /* 0x000000ff0300720c */ /* 0x000fc40003f44270 */
[----:B------:R-:W-:Y:S02]  /*6f20*/  FMNMX.FTZ R10, R101, R4, !PT ;  /* 0x00000004650a7209 */ /* 0x000fe40007810000 */
[C---:B------:R-:W-:Y:S02]  /*6f30*/  ISETP.GT.AND P3, PT, R3.reuse, 0x1, PT ;  /* 0x000000010300780c */ /* 0x040fe40003f64270 */
[----:B------:R-:W-:Y:S01]  /*6f40*/  FSEL R7, R154, -INF , P2 ;  /* 0xff8000009a077808 */ /* 0x000fe20001000000 */
[----:B------:R-:W0:Y:S01]  /*6f50*/  SHFL.BFLY PT, R9, R10, 0x2, 0x1f ;  /* 0x0c401f000a097f89 */ /* 0x000e2200000e0000 */
        /* <DEDUP_REMOVED lines=8> */
[----:B------:R-:W-:-:S02]  /*6fe0*/  ISETP.GT.AND P3, PT, R3, 0x11, PT ;  /* 0x000000110300780c */ /* 0x000fc40003f64270 */
[----:B------:R-:W-:Y:S02]  /*6ff0*/  FSEL R162, R162, -INF , P2 ;  /* 0xff800000a2a27808 */ /* 0x000fe40001000000 */
[----:B------:R-:W-:Y:S02]  /*7000*/  ISETP.GT.AND P2, PT, R3, 0x18, PT ;  /* 0x000000180300780c */ /* 0x000fe40003f44270 */
[----:B------:R-:W-:Y:S02]  /*7010*/  FSEL R163, R163, -INF , P3 ;  /* 0xff800000a3a37808 */ /* 0x000fe40001800000 */
[----:B0-----:R-:W-:Y:S01]  /*7020*/  FMNMX.FTZ R11, R10, R9, !PT ;  /* 0x000000090a0b7209 */ /* 0x001fe20007810000 */
[----:B------:R-:W-:Y:S01]  /*7030*/  IMAD.U32 R9, RZ, RZ, UR40 ;  /* 0x00000028ff097e24 */ /* 0x000fe2000f8e00ff */
[----:B------:R-:W-:Y:S02]  /*7040*/  ISETP.GT.AND P3, PT, R3, 0x19, PT ;  /* 0x000000190300780c */ /* 0x000fe40003f64270 */
[----:B------:R-:W-:Y:S01]  /*7050*/  FSEL R166, R166, -INF , P2 ;  /* 0xff800000a6a67808 */ /* 0x000fe20001000000 */
[----:B------:R-:W0:Y:S01]  /*7060*/  SHFL.BFLY PT, R4, R11, 0x1, 0x1f ;  /* 0x0c201f000b047f89 */ /* 0x000e2200000e0000 */
[----:B------:R-:W-:-:S02]  /*7070*/  FSEL R167, R167, -INF , P3 ;  /* 0xff800000a7a77808 */ /* 0x000fc40001800000 */
[C---:B------:R-:W-:Y:S02]  /*7080*/  ISETP.GT.AND P2, PT, R3.reuse, 0x20, PT ;  /* 0x000000200300780c */ /* 0x040fe40003f44270 */
[C---:B------:R-:W-:Y:S02]  /*7090*/  ISETP.GT.AND P3, PT, R3.reuse, 0x21, PT ;  /* 0x000000210300780c */ /* 0x040fe40003f64270 */
[----:B------:R-:W-:Y:S02]  /*70a0*/  FSEL R138, R138, -INF , P2 ;  /* 0xff8000008a8a7808 */ /* 0x000fe40001000000 */
[----:B------:R-:W-:Y:S02]  /*70b0*/  ISETP.GT.AND P2, PT, R3, 0x28, PT ;  /* 0x000000280300780c */ /* 0x000fe40003f44270 */
[----:B------:R-:W-:Y:S02]  /*70c0*/  FSEL R139, R139, -INF , P3 ;  /* 0xff8000008b8b7808 */ /* 0x000fe40001800000 */
[----:B------:R-:W-:-:S02]  /*70d0*/  ISETP.GT.AND P3, PT, R3, 0x29, PT ;  /* 0x000000290300780c */ /* 0x000fc40003f64270 */
[----:B------:R-:W-:Y:S02]  /*70e0*/  FSEL R142, R142, -INF , P2 ;  /* 0xff8000008e8e7808 */ /* 0x000fe40001000000 */
[----:B------:R-:W-:Y:S02]  /*70f0*/  ISETP.GT.AND P2, PT, R3, 0x30, PT ;  /* 0x000000300300780c */ /* 0x000fe40003f44270 */
[----:B------:R-:W-:Y:S02]  /*7100*/  FSEL R143, R143, -INF , P3 ;  /* 0xff8000008f8f7808 */ /* 0x000fe40001800000 */
[----:B------:R-:W-:Y:S02]  /*7110*/  ISETP.GT.AND P3, PT, R3, 0x31, PT ;  /* 0x000000310300780c */ /* 0x000fe40003f64270 */
[----:B------:R-:W-:Y:S02]  /*7120*/  FSEL R146, R146, -INF , P2 ;  /* 0xff80000092927808 */ /* 0x000fe40001000000 */
[----:B0-----:R-:W-:-:S02]  /*7130*/  FMNMX.FTZ R4, R11, R4, !PT ;  /* 0x000000040b047209 */ /* 0x001fc40007810000 */
[----:B------:R-:W-:Y:S02]  /*7140*/  ISETP.GT.AND P2, PT, R3, 0x38, PT ;  /* 0x000000380300780c */ /* 0x000fe40003f44270 */
[C---:B------:R-:W-:Y:S01]  /*7150*/  FSETP.NEU.FTZ.AND P0, PT, R4.reuse, -INF , PT ;  /* 0xff8000000400780b */ /* 0x040fe20003f1d000 */
[----:B------:R-:W-:-:S01]  /*7160*/  FFMA.FTZ R8, R4, R9, -8 ;  /* 0xc100000004087423 */ /* 0x000fc20000010009 */
[----:B------:R-:W-:Y:S02]  /*7170*/  FSEL R147, R147, -INF , P3 ;  /* 0xff80000093937808 */ /* 0x000fe40001800000 */
[----:B------:R-:W-:Y:S02]  /*7180*/  ISETP.GT.AND P3, PT, R3, 0x39, PT ;  /* 0x000000390300780c */ /* 0x000fe40003f64270 */
[----:B------:R-:W-:Y:S02]  /*7190*/  FSEL R8, R8, RZ, P0 ;  /* 0x000000ff08087208 */ /* 0x000fe40000000000 */
[----:B------:R-:W-:-:S02]  /*71a0*/  FSEL R150, R150, -INF , P2 ;  /* 0xff80000096967808 */ /* 0x000fc40001000000 */
[----:B------:R-:W-:Y:S01]  /*71b0*/  FSEL R151, R151, -INF , P3 ;  /* 0xff80000097977808 */ /* 0x000fe20001800000 */
[----:B------:R-:W-:-:S01]  /*71c0*/  FFMA.FTZ R9, R152, UR40, -R8 ;  /* 0x0000002898097c23 */ /* 0x000fc20008010808 */
[----:B------:R-:W-:Y:S01]  /*71d0*/  FMNMX.FTZ R152, R158, R21, !PT ;  /* 0x000000159e987209 */ /* 0x000fe20007810000 */
[----:B------:R-:W-:-:S01]  /*71e0*/  FFMA.FTZ R154, R136, UR40, -R8 ;  /* 0x00000028889a7c23 */ /* 0x000fc20008010808 */
[--C-:B------:R-:W-:Y:S01]  /*71f0*/  FFMA.FTZ R10, R153, UR40, -R8.reuse ;  /* 0x00000028990a7c23 */ /* 0x100fe20008010808 */
[----:B------:R-:W-:Y:S01]  /*7200*/  ISETP.GT.AND P2, PT, R3, 0x40, PT ;  /* 0x000000400300780c */ /* 0x000fe20003f44270 */
[--C-:B------:R-:W-:Y:S01]  /*7210*/  FFMA.FTZ R11, R156, UR40, -R8.reuse ;  /* 0x000000289c0b7c23 */ /* 0x100fe20008010808 */
[----:B------:R-:W-:Y:S01]  /*7220*/  FMNMX.FTZ R21, R159, R152, !PT ;  /* 0x000000989f157209 */ /* 0x000fe20007810000 */
[--C-:B------:R-:W-:Y:S01]  /*7230*/  FFMA.FTZ R156, R145, UR40, -R8.reuse ;  /* 0x00000028919c7c23 */ /* 0x100fe20008010808 */
[----:B------:R-:W-:Y:S01]  /*7240*/  ISETP.GT.AND P3, PT, R3, 0x41, PT ;  /* 0x000000410300780c */ /* 0x000fe20003f64270 */
[--C-:B------:R-:W-:Y:S01]  /*7250*/  FFMA.FTZ R12, R157, UR40, -R8.reuse ;  /* 0x000000289d0c7c23 */ /* 0x100fe20008010808 */
[----:B------:R-:W-:Y:S01]  /*7260*/  FMNMX.FTZ R136, R162, R21, !PT ;  /* 0x00000015a2887209 */ /* 0x000fe20007810000 */
[--C-:B------:R-:W-:Y:S01]  /*7270*/  FFMA.FTZ R13, R160, UR40, -R8.reuse ;  /* 0x00000028a00d7c23 */ /* 0x100fe20008010808 */
[----:B------:R0:W-:Y:S01]  /*7280*/  MUFU.EX2 R21, R154 ;  /* 0x0000009a00157308 */ /* 0x0001e20000000800 */
[----:B------:R-:W-:Y:S01]  /*7290*/  FSEL R123, R123, -INF , P3 ;  /* 0xff8000007b7b7808 */ /* 0x000fe20001800000 */
[--C-:B------:R-:W-:Y:S01]  /*72a0*/  FFMA.FTZ R14, R161, UR40, -R8.reuse ;  /* 0x00000028a10e7c23 */ /* 0x100fe20008010808 */
[----:B------:R-:W-:Y:S01]  /*72b0*/  FMNMX.FTZ R153, R163, R136, !PT ;  /* 0x00000088a3997209 */ /* 0x000fe20007810000 */
[--C-:B------:R-:W-:Y:S01]  /*72c0*/  FFMA.FTZ R136, R137, UR40, -R8.reuse ;  /* 0x0000002889887c23 */ /* 0x100fe20008010808 */
[----:B------:R-:W-:Y:S01]  /*72d0*/  ISETP.GT.AND P3, PT, R3, 0x49, PT ;  /* 0x000000490300780c */ /* 0x000fe20003f64270 */
[--C-:B------:R-:W-:Y:S01]  /*72e0*/  FFMA.FTZ R15, R164, UR40, -R8.reuse ;  /* 0x00000028a40f7c23 */ /* 0x100fe20008010808 */
[----:B------:R-:W-:Y:S01]  /*72f0*/  FMNMX.FTZ R152, R166, R153, !PT ;  /* 0x00000099a6987209 */ /* 0x000fe20007810000 */
[--C-:B------:R-:W-:Y:S01]  /*7300*/  FFMA.FTZ R20, R165, UR40, -R8.reuse ;  /* 0x00000028a5147c23 */ /* 0x100fe20008010808 */
[----:B0-----:R-:W-:-:S01]  /*7310*/  FFMA.FTZ R154, R140, UR40, -R8 ;  /* 0x000000288c9a7c23 */ /* 0x001fc20008010808 */
[----:B------:R-:W-:Y:S01]  /*7320*/  FSEL R127, R127, -INF , P3 ;  /* 0xff8000007f7f7808 */ /* 0x000fe20001800000 */
[----:B------:R-:W-:-:S01]  /*7330*/  FFMA.FTZ R149, R149, UR40, -R8 ;  /* 0x0000002895957c23 */ /* 0x000fc20008010808 */
[----:B------:R-:W-:Y:S01]  /*7340*/  FMNMX.FTZ R137, R167, R152, !PT ;  /* 0x00000098a7897209 */ /* 0x000fe20007810000 */
[----:B------:R-:W-:-:S01]  /*7350*/  FFMA.FTZ R120, R120, UR40, -R8 ;  /* 0x0000002878787c23 */ /* 0x000fc20008010808 */
[----:B------:R-:W-:Y:S01]  /*7360*/  ISETP.GT.AND P3, PT, R3, 0x51, PT ;  /* 0x000000510300780c */ /* 0x000fe20003f64270 */
[----:B------:R-:W-:-:S01]  /*7370*/  FFMA.FTZ R121, R121, UR40, -R8 ;  /* 0x0000002879797c23 */ /* 0x000fc20008010808 */
[----:B------:R-:W-:Y:S01]  /*7380*/  FMNMX.FTZ R140, R138, R137, !PT ;  /* 0x000000898a8c7209 */ /* 0x000fe20007810000 */
[----:B------:R-:W-:-:S01]  /*7390*/  FFMA.FTZ R125, R125, UR40, -R8 ;  /* 0x000000287d7d7c23 */ /* 0x000fc20008010808 */
        /* <DEDUP_REMOVED lines=18> */
[----:B------:R-:W-:Y:S01]  /*74c0*/  FSEL R107, R107, -INF , P3 ;  /* 0xff8000006b6b7808 */ /* 0x000fe20001800000 */
[----:B------:R-:W-:-:S01]  /*74d0*/  FFMA.FTZ R116, R116, UR40, -R8 ;  /* 0x0000002874747c23 */ /* 0x000fc20008010808 */
[----:B------:R-:W-:Y:S01]  /*74e0*/  FMNMX.FTZ R153, R147, R144, !PT ;  /* 0x0000009093997209 */ /* 0x000fe20007810000 */
[----:B------:R-:W-:-:S01]  /*74f0*/  FFMA.FTZ R117, R117, UR40, -R8 ;  /* 0x0000002875757c23 */ /* 0x000fc20008010808 */
        /* <DEDUP_REMOVED lines=15> */
[----:B------:R0:W-:Y:S01]  /*75f0*/  MUFU.EX2 R126, R152 ;  /* 0x00000098007e7308 */ /* 0x0001e20000000800 */
[----:B------:R-:W-:Y:S01]  /*7600*/  ISETP.GT.AND P2, PT, R3, 0x50, PT ;  /* 0x000000500300780c */ /* 0x000fe20003f44270 */
[--C-:B------:R-:W-:Y:S01]  /*7610*/  FFMA.FTZ R100, R100, UR40, -R8.reuse ;  /* 0x0000002864647c23 */ /* 0x100fe20008010808 */
[----:B------:R-:W-:Y:S01]  /*7620*/  FMNMX.FTZ R148, R145, R148, !PT ;  /* 0x0000009491947209 */ /* 0x000fe20007810000 */
[----:B------:R-:W-:Y:S01]  /*7630*/  FFMA.FTZ R101, R101, UR40, -R8 ;  /* 0x0000002865657c23 */ /* 0x000fe20008010808 */
[----:B------:R-:W-:-:S02]  /*7640*/  FSEL R130, R130, -INF , P2 ;  /* 0xff80000082827808 */ /* 0x000fc40001000000 */
[----:B------:R-:W-:Y:S01]  /*7650*/  FMNMX.FTZ R153, R127, R148, !PT ;  /* 0x000000947f997209 */ /* 0x000fe20007810000 */
[----:B------:R-:W-:Y:S01]  /*7660*/  MUFU.EX2 R9, R9 ;  /* 0x0000000900097308 */ /* 0x000fe20000000800 */
[----:B------:R-:W-:Y:S01]  /*7670*/  ISETP.GT.AND P2, PT, R3, 0x58, PT ;  /* 0x000000580300780c */ /* 0x000fe20003f44270 */
[----:B0-----:R-:W-:Y:S01]  /*7680*/  FFMA.FTZ R152, R124, UR40, -R8 ;  /* 0x000000287c987c23 */ /* 0x001fe20008010808 */
[----:B------:R-:W-:Y:S02]  /*7690*/  FMNMX.FTZ R148, R130, R153, !PT ;  /* 0x0000009982947209 */ /* 0x000fe40007810000 */
[----:B------:R-:W-:Y:S02]  /*76a0*/  FSEL R134, R134, -INF , P2 ;  /* 0xff80000086867808 */ /* 0x000fe40001000000 */
[----:B------:R-:W-:Y:S01]  /*76b0*/  FMNMX.FTZ R153, R131, R148, !PT ;  /* 0x0000009483997209 */ /* 0x000fe20007810000 */
[----:B------:R-:W-:Y:S01]  /*76c0*/  MUFU.EX2 R10, R10 ;  /* 0x0000000a000a7308 */ /* 0x000fe20000000800 */
[----:B------:R-:W-:-:S02]  /*76d0*/  ISETP.GT.AND P2, PT, R3, 0x60, PT ;  /* 0x000000600300780c */ /* 0x000fc40003f44270 */
[----:B------:R-:W-:Y:S02]  /*76e0*/  FMNMX.FTZ R148, R134, R153, !PT ;  /* 0x0000009986947209 */ /* 0x000fe40007810000 */
[----:B------:R-:W-:Y:S02]  /*76f0*/  FSEL R106, R106, -INF , P2 ;  /* 0xff8000006a6a7808 */ /* 0x000fe40001000000 */
[----:B------:R-:W-:Y:S01]  /*7700*/  FMNMX.FTZ R153, R135, R148, !PT ;  /* 0x0000009487997209 */ /* 0x000fe20007810000 */
[----:B------:R-:W-:Y:S01]  /*7710*/  MUFU.EX2 R11, R11 ;  /* 0x0000000b000b7308 */ /* 0x000fe20000000800 */
[----:B------:R-:W-:Y:S02]  /*7720*/  ISETP.GT.AND P2, PT, R3, 0x68, PT ;  /* 0x000000680300780c */ /* 0x000fe40003f44270 */
[----:B------:R-:W-:Y:S02]  /*7730*/  FMNMX.FTZ R148, R106, R153, !PT ;  /* 0x000000996a947209 */ /* 0x000fe40007810000 */
[----:B------:R-:W-:-:S02]  /*7740*/  FSEL R124, R110, -INF , P2 ;  /* 0xff8000006e7c7808 */ /* 0x000fc40001000000 */
[----:B------:R-:W-:Y:S01]  /*7750*/  FMNMX.FTZ R153, R107, R148, !PT ;  /* 0x000000946b997209 */ /* 0x000fe20007810000 */
[----:B------:R0:W-:Y:S01]  /*7760*/  MUFU.EX2 R110, R152 ;  /* 0x00000098006e7308 */ /* 0x0001e20000000800 */
[----:B------:R-:W-:Y:S02]  /*7770*/  ISETP.GT.AND P2, PT, R3, 0x70, PT ;  /* 0x000000700300780c */ /* 0x000fe40003f44270 */
[----:B------:R-:W-:Y:S02]  /*7780*/  FSEL R111, R111, -INF , P3 ;  /* 0xff8000006f6f7808 */ /* 0x000fe40001800000 */
[----:B------:R-:W-:Y:S02]  /*7790*/  FMNMX.FTZ R148, R124, R153, !PT ;  /* 0x000000997c947209 */ /* 0x000fe40007810000 */
[----:B------:R-:W-:Y:S01]  /*77a0*/  ISETP.GT.AND P3, PT, R3, 0x71, PT ;  /* 0x000000710300780c */ /* 0x000fe20003f64270 */
[----:B------:R-:W-:Y:S01]  /*77b0*/  MUFU.EX2 R141, R154 ;  /* 0x0000009a008d7308 */ /* 0x000fe20000000800 */
[----:B------:R-:W-:Y:S01]  /*77c0*/  FSEL R114, R114, -INF , P2 ;  /* 0xff80000072727808 */ /* 0x000fe20001000000 */
[----:B0-----:R-:W-:Y:S01]  /*77d0*/  FFMA.FTZ R152, R128, UR40, -R8 ;  /* 0x0000002880987c23 */ /* 0x001fe20008010808 */
[----:B------:R-:W-:-:S02]  /*77e0*/  FMNMX.FTZ R153, R111, R148, !PT ;  /* 0x000000946f997209 */ /* 0x000fc40007810000 */
[----:B------:R-:W-:Y:S02]  /*77f0*/  ISETP.GT.AND P2, PT, R3, 0x78, PT ;  /* 0x000000780300780c */ /* 0x000fe40003f44270 */
[----:B------:R-:W-:Y:S01]  /*7800*/  FSEL R115, R115, -INF , P3 ;  /* 0xff80000073737808 */ /* 0x000fe20001800000 */
[----:B------:R-:W-:Y:S01]  /*7810*/  MUFU.EX2 R12, R12 ;  /* 0x0000000c000c7308 */ /* 0x000fe20000000800 */
[----:B------:R-:W-:Y:S02]  /*7820*/  FMNMX.FTZ R148, R114, R153, !PT ;  /* 0x0000009972947209 */ /* 0x000fe40007810000 */
[----:B------:R-:W-:Y:S02]  /*7830*/  ISETP.GT.AND P3, PT, R3, 0x79, PT ;  /* 0x000000790300780c */ /* 0x000fe40003f64270 */
[----:B------:R-:W-:Y:S02]  /*7840*/  FSEL R128, R118, -INF , P2 ;  /* 0xff80000076807808 */ /* 0x000fe40001000000 */
[----:B------:R-:W-:Y:S01]  /*7850*/  FMNMX.FTZ R153, R115, R148, !PT ;  /* 0x0000009473997209 */ /* 0x000fe20007810000 */
[----:B------:R0:W-:Y:S01]  /*7860*/  MUFU.EX2 R118, R152 ;  /* 0x0000009800767308 */ /* 0x0001e20000000800 */
[----:B------:R-:W-:-:S02]  /*7870*/  FSEL R119, R119, -INF , P3 ;  /* 0xff80000077777808 */ /* 0x000fc40001800000 */
[C---:B------:R-:W-:Y:S02]  /*7880*/  ISETP.GT.AND P2, PT, R3.reuse, 0x80, PT ;  /* 0x000000800300780c */ /* 0x040fe40003f44270 */
[----:B------:R-:W-:Y:S02]  /*7890*/  FMNMX.FTZ R148, R128, R153, !PT ;  /* 0x0000009980947209 */ /* 0x000fe40007810000 */
[----:B------:R-:W-:Y:S01]  /*78a0*/  ISETP.GT.AND P3, PT, R3, 0x81, PT ;  /* 0x000000810300780c */ /* 0x000fe20003f64270 */
[----:B------:R-:W-:Y:S01]  /*78b0*/  MUFU.EX2 R13, R13 ;  /* 0x0000000d000d7308 */ /* 0x000fe20000000800 */
[----:B------:R-:W-:Y:S01]  /*78c0*/  FSEL R90, R90, -INF , P2 ;  /* 0xff8000005a5a7808 */ /* 0x000fe20001000000 */
[----:B0-----:R-:W-:Y:S01]  /*78d0*/  FFMA.FTZ R152, R132, UR40, -R8 ;  /* 0x0000002884987c23 */ /* 0x001fe20008010808 */
[----:B------:R-:W-:Y:S02]  /*78e0*/  FMNMX.FTZ R153, R119, R148, !PT ;  /* 0x0000009477997209 */ /* 0x000fe40007810000 */
[----:B------:R-:W-:-:S02]  /*78f0*/  ISETP.GT.AND P2, PT, R3, 0x88, PT ;  /* 0x000000880300780c */ /* 0x000fc40003f44270 */
[----:B------:R-:W-:Y:S01]  /*7900*/  FSEL R91, R91, -INF , P3 ;  /* 0xff8000005b5b7808 */ /* 0x000fe20001800000 */
[----:B------:R-:W-:Y:S01]  /*7910*/  MUFU.EX2 R122, R156 ;  /* 0x0000009c007a7308 */ /* 0x000fe20000000800 */
[----:B------:R-:W-:Y:S02]  /*7920*/  FMNMX.FTZ R148, R90, R153, !PT ;  /* 0x000000995a947209 */ /* 0x000fe40007810000 */
[----:B------:R-:W-:Y:S02]  /*7930*/  ISETP.GT.AND P3, PT, R3, 0x89, PT ;  /* 0x000000890300780c */ /* 0x000fe40003f64270 */
[----:B------:R-:W-:Y:S02]  /*7940*/  FSEL R132, R94, -INF , P2 ;  /* 0xff8000005e847808 */ /* 0x000fe40001000000 */
[----:B------:R-:W-:Y:S01]  /*7950*/  FMNMX.FTZ R153, R91, R148, !PT ;  /* 0x000000945b997209 */ /* 0x000fe20007810000 */
[----:B------:R0:W-:Y:S01]  /*7960*/  MUFU.EX2 R94, R152 ;  /* 0x00000098005e7308 */ /* 0x0001e20000000800 */
[----:B------:R-:W-:-:S02]  /*7970*/  ISETP.GT.AND P2, PT, R3, 0x90, PT ;  /* 0x000000900300780c */ /* 0x000fc40003f44270 */
[----:B------:R-:W-:Y:S02]  /*7980*/  FSEL R95, R95, -INF , P3 ;  /* 0xff8000005f5f7808 */ /* 0x000fe40001800000 */
        /* <DEDUP_REMOVED lines=15> */
[----:B------:R-:W-:-:S04]  /*7a80*/  FMNMX.FTZ R148, R104, R3, !PT ;  /* 0x0000000368947209 */ /* 0x000fc80007810000 */
[----:B------:R-:W-:Y:S01]  /*7a90*/  FMNMX.FTZ R148, R103, R148, !PT ;  /* 0x0000009467947209 */ /* 0x000fe20007810000 */
[----:B------:R-:W-:Y:S04]  /*7aa0*/  MUFU.EX2 R20, R20 ;  /* 0x0000001400147308 */ /* 0x000fe80000000800 */
[----:B------:R-:W0:Y:S04]  /*7ab0*/  SHFL.BFLY PT, R3, R148, 0x2, 0x1f ;  /* 0x0c401f0094037f89 */ /* 0x000e2800000e0000 */
[----:B------:R-:W-:Y:S08]  /*7ac0*/  MUFU.EX2 R136, R136 ;  /* 0x0000008800887308 */ /* 0x000ff00000000800 */
[----:B------:R-:W-:Y:S08]  /*7ad0*/  MUFU.EX2 R140, R140 ;  /* 0x0000008c008c7308 */ /* 0x000ff00000000800 */
[----:B------:R-:W-:Y:S01]  /*7ae0*/  MUFU.EX2 R149, R149 ;  /* 0x0000009500957308 */ /* 0x000fe20000000800 */
[----:B0-----:R-:W-:Y:S01]  /*7af0*/  FMNMX.FTZ R152, R148, R3, !PT ;  /* 0x0000000394987209 */ /* 0x001fe20007810000 */
[----:B------:R-:W-:-:S06]  /*7b00*/  IMAD.U32 R148, RZ, RZ, UR40 ;  /* 0x00000028ff947e24 */ /* 0x000fcc000f8e00ff */
        /* <DEDUP_REMOVED lines=9> */
[----:B------:R-:W-:-:S05]  /*7ba0*/  FSEL R8, R148, RZ, P2 ;  /* 0x000000ff94087208 */ /* 0x000fca0001000000 */
[--C-:B------:R-:W-:Y:S01]  /*7bb0*/  FFMA.FTZ R152, R158, UR40, -R8.reuse ;  /* 0x000000289e987c23 */ /* 0x100fe20008010808 */
[----:B------:R-:W-:-:S01]  /*7bc0*/  FFMA.FTZ R153, R159, UR40, -R8 ;  /* 0x000000289f997c23 */ /* 0x000fc20008010808 */
[----:B------:R-:W-:Y:S01]  /*7bd0*/  FSEL R158, R4, RZ, P0 ;  /* 0x000000ff049e7208 */ /* 0x000fe20000000000 */
[----:B------:R-:W-:-:S01]  /*7be0*/  FFMA.FTZ R7, R7, UR40, -R8 ;  /* 0x0000002807077c23 */ /* 0x000fc20008010808 */
[----:B------:R-:W-:Y:S01]  /*7bf0*/  FSEL R159, R3, RZ, P2 ;  /* 0x000000ff039f7208 */ /* 0x000fe20001000000 */
[----:B------:R-:W-:-:S01]  /*7c00*/  FFMA.FTZ R148, R155, UR40, -R8 ;  /* 0x000000289b947c23 */ /* 0x000fc20008010808 */
[----:B------:R-:W-:Y:S01]  /*7c10*/  MUFU.EX2 R152, R152 ;  /* 0x0000009800987308 */ /* 0x000fe20000000800 */
[----:B------:R-:W-:-:S01]  /*7c20*/  FADD.FTZ R158, -R158, R5 ;  /* 0x000000059e9e7221 */ /* 0x000fc20000010100 */
[----:B------:R-:W-:Y:S01]  /*7c30*/  FFMA.FTZ R5, R145, UR40, -R8 ;  /* 0x0000002891057c23 */ /* 0x000fe20008010808 */
[----:B------:R-:W-:-:S01]  /*7c40*/  FADD.FTZ R159, -R159, R6 ;  /* 0x000000069f9f7221 */ /* 0x000fc20000010100 */
[--C-:B------:R-:W-:Y:S01]  /*7c50*/  FFMA.FTZ R154, R162, UR40, -R8.reuse ;  /* 0x00000028a29a7c23 */ /* 0x100fe20008010808 */
[----:B------:R-:W-:Y:S01]  /*7c60*/  FMUL.FTZ R145, R158, UR40 ;  /* 0x000000289e917c20 */ /* 0x000fe20008410000 */
[--C-:B------:R-:W-:Y:S01]  /*7c70*/  FFMA.FTZ R155, R163, UR40, -R8.reuse ;  /* 0x00000028a39b7c23 */ /* 0x100fe20008010808 */
[----:B------:R-:W-:Y:S01]  /*7c80*/  FMUL.FTZ R158, R159, UR40 ;  /* 0x000000289f9e7c20 */ /* 0x000fe20008410000 */
        /* <DEDUP_REMOVED lines=44> */
[----:B------:R-:W-:Y:S01]  /*7f50*/  FFMA.FTZ R8, R103, UR40, -R8 ;  /* 0x0000002867087c23 */ /* 0x000fe20008010808 */
[----:B------:R-:W-:-:S01]  /*7f60*/  FADD.FTZ R0, R152, R145 ;  /* 0x0000009198007221 */ /* 0x000fc20000010000 */
[----:B------:R-:W-:-:S02]  /*7f70*/  FADD.FTZ R145, R13, R2 ;  /* 0x000000020d917221 */ /* 0x000fc40000010000 */
        /* <DEDUP_REMOVED lines=31> */
[----:B------:R-:W-:-:S06]  /*8170*/  FADD.FTZ R0, R126, R145 ;  /* 0x000000917e007221 */ /* 0x000fcc0000010000 */
        /* <DEDUP_REMOVED lines=92> */
.L_x_2442:
        /* <DEDUP_REMOVED lines=116> */
.L_x_2432:
[----:B------:R-:W-:-:S06]  /*8e80*/  UISETP.GE.AND UP0, UPT, UR6, UR53, UPT ;  /* 0x000000350600728c */ /* 0x000fcc000bf06270 */
[----:B------:R-:W-:-:S13]  /*8e90*/  PLOP3.LUT P0, PT, PT, PT, UP0, 0x80, 0x0 ;  /* 0x000000000000781c */ /* 0x000fda0003f0f008 */
[----:B------:R-:W-:Y:S05]  /*8ea0*/  @!P0 BRA `(.L_x_2444) ;  /* 0x0000002c002c8947 */ /* 0x000fea0003800000 */
[----:B------:R-:W-:Y:S01]  /*8eb0*/  IMAD.MOV.U32 R6, RZ, RZ, R3 ;  /* 0x000000ffff067224 */ /* 0x000fe200078e0003 */
[----:B------:R-:W-:Y:S01]  /*8ec0*/  UMOV UR7, UR41 ;  /* 0x0000002900077c82 */ /* 0x000fe20008000000 */
[----:B------:R-:W-:Y:S01]  /*8ed0*/  IMAD.MOV.U32 R5, RZ, RZ, R4 ;  /* 0x000000ffff057224 */ /* 0x000fe200078e0004 */
[----:B------:R-:W-:-:S06]  /*8ee0*/  UMOV UR4, UR38 ;  /* 0x0000002600047c82 */ /* 0x000fcc0008000000 */
.L_x_2455:
        /* <DEDUP_REMOVED lines=9> */
.L_x_2446:
[----:B------:R-:W-:Y:S01]  /*8f80*/  ULEA UR5, UR38, UR39, 0x3 ;  /* 0x0000002726057291 */ /* 0x000fe2000f8e183f */
[----:B------:R-:W-:-:S05]  /*8f90*/  IMAD.U32 R3, RZ, RZ, UR41 ;  /* 0x00000029ff037e24 */ /* 0x000fca000f8e00ff */
[----:B------:R-:W-:-:S04]  /*8fa0*/  SHF.L.U32 R3, R3, 0x1f, RZ ;  /* 0x0000001f03037819 */ /* 0x000fc800000006ff */
[----:B------:R0:W1:Y:S01]  /*8fb0*/  SYNCS.PHASECHK.TRANS64.TRYWAIT P0, [UR5+0x29830], R3 ;  /* 0x02983003ff0075a7 */ /* 0x0000620008000145 */
[----:B------:R-:W-:Y:S05]  /*8fc0*/  @!P1 BRA `(.L_x_2447) ;  /* 0x0000000000049947 */ /* 0x000fea0003800000 */
[----:B------:R-:W-:Y:S01]  /*8fd0*/  BPT.TRAP 0x1 ;  /* 0x000000040000795c */ /* 0x000fe20000300000 */
.L_x_2447:
[----:B-1----:R-:W-:Y:S05]  /*8fe0*/  @P0 BRA `(.L_x_2445) ;  /* 0x0000000000080947 */ /* 0x002fea0003800000 */
[----:B------:R-:W1:Y:S02]  /*8ff0*/  SYNCS.PHASECHK.TRANS64.TRYWAIT P0, [UR5+0x29830], R3 ;  /* 0x02983003ff0075a7 */ /* 0x000e640008000145 */
[----:B-1----:R-:W-:Y:S05]  /*9000*/  @!P0 BRA `(.L_x_2448) ;  /* 0x000000e800308947 */ /* 0x002fea0003800000 */
.L_x_2445:
[----:B-1----:R-:W1:Y:S01]  /*9010*/  S2R R4, SR_TID.X ;  /* 0x0000000000047919 */ /* 0x002e620000002100 */
[----:B------:R-:W-:Y:S01]  /*9020*/  UIMAD UR5, UR38, 0x780, UR48 ;  /* 0x00000780260578a4 */ /* 0x000fe2000f8e0230 */
[----:B------:R-:W-:Y:S01]  /*9030*/  UMOV UR31, 0x80000020 ;  /* 0x80000020001f7882 */ /* 0x000fe20000000000 */
[----:B------:R-:W-:Y:S02]  /*9040*/  UMOV UR32, UR28 ;  /* 0x0000001c00207c82 */ /* 0x000fe40008000000 */
[----:B------:R-:W-:Y:S01]  /*9050*/  UIADD3 UR34, UR5, 0x80, URZ ;  /* 0x0000008005227890 */ /* 0x000fe2000fffe03f */
[----:B------:R-:W-:Y:S02]  /*9060*/  UMOV UR33, UR29 ;  /* 0x0000001d00217c82 */ /* 0x000fe40008000000 */
[----:B------:R-:W-:Y:S01]  /*9070*/  UMOV UR30, UR5 ;  /* 0x00000005001e7c82 */ /* 0x000fe20008000000 */
[----:B------:R-:W-:Y:S01]  /*9080*/  UMOV UR35, 0x80000020 ;  /* 0x8000002000237882 */ /* 0x000fe20000000000 */
[----:B------:R-:W-:Y:S01]  /*9090*/  UIADD3 UR46, UR5, 0x100, URZ ;  /* 0x00000100052e7890 */ /* 0x000fe2000fffe03f */
[----:B------:R-:W-:Y:S01]  /*90a0*/  UMOV UR44, UR28 ;  /* 0x0000001c002c7c82 */ /* 0x000fe20008000000 */
[----:B------:R-:W-:Y:S01]  /*90b0*/  UMOV UR45, UR29 ;  /* 0x0000001d002d7c82 */ /* 0x000fe20008000000 */
        /* <DEDUP_REMOVED lines=177> */
.L_x_2450:
[----:B------:R-:W-:Y:S01]  /*9bd0*/  ULEA UR5, UR4, UR39, 0x3 ;  /* 0x0000002704057291 */ /* 0x000fe2000f8e183f */
[----:B------:R-:W-:-:S05]  /*9be0*/  IMAD.U32 R3, RZ, RZ, UR7 ;  /* 0x00000007ff037e24 */ /* 0x000fca000f8e00ff */
[----:B------:R-:W-:-:S04]  /*9bf0*/  SHF.L.U32 R3, R3, 0x1f, RZ ;  /* 0x0000001f03037819 */ /* 0x000fc800000006ff */
[----:B------:R0:W1:Y:S01]  /*9c00*/  SYNCS.PHASECHK.TRANS64.TRYWAIT P0, [UR5+0x29850], R3 ;  /* 0x02985003ff0075a7 */ /* 0x0000620008000145 */
[----:B------:R-:W-:Y:S05]  /*9c10*/  @!P1 BRA `(.L_x_2451) ;  /* 0x0000000000049947 */ /* 0x000fea0003800000 */
[----:B------:R-:W-:Y:S01]  /*9c20*/  BPT.TRAP 0x1 ;  /* 0x000000040000795c */ /* 0x000fe20000300000 */
.L_x_2451:
[----:B-1----:R-:W-:Y:S05]  /*9c30*/  @P0 BRA `(.L_x_2449) ;  /* 0x0000000000080947 */ /* 0x002fea0003800000 */
[----:B------:R-:W1:Y:S02]  /*9c40*/  SYNCS.PHASECHK.TRANS64.TRYWAIT P0, [UR5+0x29850], R3 ;  /* 0x02985003ff0075a7 */ /* 0x000e640008000145 */
[----:B-1----:R-:W-:Y:S05]  /*9c50*/  @!P0 BRA `(.L_x_2452) ;  /* 0x000000dc00348947 */ /* 0x002fea0003800000 */
.L_x_2449:
        /* <DEDUP_REMOVED lines=36> */
.L_x_2453:
        /* <DEDUP_REMOVED lines=93> */
[----:B------:R-:W-:-:S04]  /*a470*/  FADD.FTZ R5, -R4, R5 ;  /* 0x0000000504057221 */ /* 0x000fc80000010100 */
[----:B------:R-:W-:Y:S01]  /*a480*/  FMUL.FTZ R11, R5, UR40 ;  /* 0x00000028050b7c20 */ /* 0x000fe20008410000 */
[----:B------:R-:W-:-:S01]  /*a490*/  FADD.FTZ R5, -R3, R6 ;  /* 0x0000000603057221 */ /* 0x000fc20000010100 */
[----:B------:R-:W-:Y:S02]  /*a4a0*/  FFMA.FTZ R6, R4, R13, -8 ;  /* 0xc100000004067423 */ /* 0x000fe4000001000d */
[----:B------:R-:W-:Y:S01]  /*a4b0*/  MUFU.EX2 R7, R11 ;  /* 0x0000000b00077308 */ /* 0x000fe20000000800 */
[----:B------:R-:W-:Y:S01]  /*a4c0*/  FMUL.FTZ R5, R5, UR40 ;  /* 0x0000002805057c20 */ /* 0x000fe20008410000 */
[--C-:B------:R-:W-:Y:S01]  /*a4d0*/  FFMA.FTZ R20, R136, UR40, -R6.reuse ;  /* 0x0000002888147c23 */ /* 0x100fe20008010806 */
[----:B------:R-:W-:-:S01]  /*a4e0*/  FFMA.FTZ R136, R140, UR40, -R6 ;  /* 0x000000288c887c23 */ /* 0x000fc20008010806 */
[--C-:B------:R-:W-:Y:S01]  /*a4f0*/  FFMA.FTZ R140, R144, UR40, -R6.reuse ;  /* 0x00000028908c7c23 */ /* 0x100fe20008010806 */
[----:B------:R-:W-:-:S01]  /*a500*/  FFMA.FTZ R144, R148, UR40, -R6 ;  /* 0x0000002894907c23 */ /* 0x000fc20008010806 */
[----:B------:R-:W-:Y:S01]  /*a510*/  FFMA.FTZ R21, R137, UR40, -R6 ;  /* 0x0000002889157c23 */ /* 0x000fe20008010806 */
[----:B------:R-:W-:-:S02]  /*a520*/  IMAD.U32 R148, RZ, RZ, UR40 ;  /* 0x00000028ff947e24 */ /* 0x000fc4000f8e00ff */
        /* <DEDUP_REMOVED lines=34> */
[----:B------:R-:W-:Y:S01]  /*a750*/  FFMA.FTZ R101, R101, UR40, -R6 ;  /* 0x0000002865657c23 */ /* 0x000fe20008010806 */
[----:B------:R-:W-:-:S01]  /*a760*/  FFMA.FTZ R6, R3, R148, -8 ;  /* 0xc100000003067423 */ /* 0x000fc20000010094 */
[----:B------:R-:W-:Y:S03]  /*a770*/  MUFU.EX2 R5, R5 ;  /* 0x0000000500057308 */ /* 0x000fe60000000800 */
        /* <DEDUP_REMOVED lines=38> */
[----:B--2---:R-:W-:-:S01]  /*a9e0*/  FADD.FTZ R159, R9, R2 ;  /* 0x00000002099f7221 */ /* 0x004fc20000010000 */
        /* <DEDUP_REMOVED lines=8> */
[----:B------:R-:W-:-:S06]  /*aa70*/  FFMA.FTZ R102, R102, UR40, -R6 ;  /* 0x0000002866667c23 */ /* 0x000fcc0008010806 */
[----:B------:R0:W3:Y:S01]  /*aa80*/  MUFU.EX2 R11, R157 ;  /* 0x0000009d000b7308 */ /* 0x0000e20000000800 */
[----:B-1----:R-:W-:-:S07]  /*aa90*/  FADD.FTZ R0, R10, R159 ;  /* 0x0000009f0a007221 */ /* 0x002fce0000010000 */
[----:B------:R-:W1:Y:S01]  /*aaa0*/  MUFU.EX2 R153, R153 ;  /* 0x0000009900997308 */ /* 0x000e620000000800 */
[----:B0-----:R-:W-:-:S01]  /*aab0*/  FFMA.FTZ R157, R167, UR40, -R6 ;  /* 0x00000028a79d7c23 */ /* 0x001fc20008010806 */
[----:B--2---:R-:W-:Y:S01]  /*aac0*/  FADD.FTZ R2, R152, R161 ;  /* 0x000000a198027221 */ /* 0x004fe20000010000 */
        /* <DEDUP_REMOVED lines=149> */
.L_x_2454:
        /* <DEDUP_REMOVED lines=116> */
.L_x_2444:
[----:B------:R-:W-:Y:S06]  /*bb60*/  BAR.ARV 0x8, 0x180 ;  /* 0x0206000000007b1d */ /* 0x000fec0000002000 */
[----:B------:R-:W-:Y:S05]  /*bb70*/  @!P1 BRA `(.L_x_2456) ;  /* 0x0000000000049947 */ /* 0x000fea0003800000 */
[----:B------:R-:W-:Y:S01]  /*bb80*/  BPT.TRAP 0x1 ;  /* 0x000000040000795c */ /* 0x000fe20000300000 */
.L_x_2456:
[----:B------:R-:W-:Y:S01]  /*bb90*/  ULEA UR5, UR38, UR39, 0x3 ;  /* 0x0000002726057291 */ /* 0x000fe2000f8e183f */
[----:B------:R-:W-:-:S05]  /*bba0*/  IMAD.U32 R5, RZ, RZ, UR41 ;  /* 0x00000029ff057e24 */ /* 0x000fca000f8e00ff */
[----:B------:R-:W-:-:S04]  /*bbb0*/  SHF.L.U32 R5, R5, 0x1f, RZ ;  /* 0x0000001f05057819 */ /* 0x000fc800000006ff */
[----:B------:R0:W1:Y:S01]  /*bbc0*/  SYNCS.PHASECHK.TRANS64.TRYWAIT P0, [UR5+0x29850], R5 ;  /* 0x02985005ff0075a7 */ /* 0x0000620008000145 */
[----:B------:R-:W-:Y:S05]  /*bbd0*/  @!P1 BRA `(.L_x_2457) ;  /* 0x0000000000049947 */ /* 0x000fea0003800000 */
[----:B------:R-:W-:Y:S01]  /*bbe0*/  BPT.TRAP 0x1 ;  /* 0x000000040000795c */ /* 0x000fe20000300000 */
.L_x_2457:
[----:B-1----:R-:W-:Y:S05]  /*bbf0*/  @P0 BRA `(.L_x_2458) ;  /* 0x0000000000080947 */ /* 0x002fea0003800000 */
[----:B------:R-:W1:Y:S02]  /*bc00*/  SYNCS.PHASECHK.TRANS64.TRYWAIT P0, [UR5+0x29850], R5 ;  /* 0x02985005ff0075a7 */ /* 0x000e640008000145 */
[----:B-1----:R-:W-:Y:S05]  /*bc10*/  @!P0 BRA `(.L_x_2459) ;  /* 0x000000bc005c8947 */ /* 0x002fea0003800000 */
.L_x_2458:
        /* <DEDUP_REMOVED lines=17> */
[----:B------:R-:W1:Y:S08]  /*bd30*/  @P0 LDC.64 R8, c[0x0][0x9c8] ;  /* 0x00027200ff080b82 */ /* 0x000e700000000a00 */
[----:B------:R-:W2:Y:S01]  /*bd40*/  @P0 LDC.64 R10, c[0x0][0x9d0] ;  /* 0x00027400ff0a0b82 */ /* 0x000ea20000000a00 */
[----:B-1----:R-:W-:-:S04]  /*bd50*/  @P0 IMAD R6, R8, UR58, RZ ;  /* 0x0000003a08060c24 */ /* 0x002fc8000f8e02ff */
[----:B0-----:R-:W-:Y:S02]  /*bd60*/  @P0 IMAD R5, R9, UR54, R6 ;  /* 0x0000003609050c24 */ /* 0x001fe4000f8e0206 */
        /* <DEDUP_REMOVED lines=15> */
[----:B------:R-:W1:Y:S04]  /*be60*/  SHFL.BFLY PT, R7, R2, 0x2, 0x1f ;  /* 0x0c401f0002077f89 */ /* 0x000e6800000e0000 */
[----:B------:R-:W3:Y:S01]  /*be70*/  SHFL.BFLY PT, R11, R0, 0x2, 0x1f ;  /* 0x0c401f00000b7f89 */ /* 0x000ee200000e0000 */
[----:B------:R-:W-:Y:S02]  /*be80*/  WARPGROUP.DEPBAR.LE gsb0, 0x0 ;  /* 0x00008000000079c5 */ /* 0x000fe40000010000 */
[----:B------:R-:W-:-:S06]  /*be90*/  WARPGROUP.ARRIVE ;  /* 0x00000000000079c5 */ /* 0x000fcc0000000000 */
[----:B------:R-:W-:Y:S01]  /*bea0*/  QGMMA.64x128x32.F32.E4M3.E4M3 R24, R172, gdesc[UR4], R24, gsb0 ;  /* 0x01e00004ac187df3 */ /* 0x000fe20008000818 */
[----:B------:R-:W-:Y:S01]  /*beb0*/  UIADD3 UR6, UR4, 0x400, URZ ;  /* 0x0000040004067890 */ /* 0x000fe2000fffe03f */
[----:B------:R-:W-:Y:S01]  /*bec0*/  UMOV UR7, 0xc0000010 ;  /* 0xc000001000077882 */ /* 0x000fe20000000000 */
[----:B-1----:R-:W-:-:S01]  /*bed0*/  FADD.FTZ R7, R7, R2 ;  /* 0x0000000207077221 */ /* 0x002fc20000010000 */
[----:B---3--:R-:W-:-:S04]  /*bee0*/  FADD.FTZ R11, R11, R0 ;  /* 0x000000000b0b7221 */ /* 0x008fc80000010000 */
[----:B------:R-:W1:Y:S04]  /*bef0*/  SHFL.BFLY PT, R6, R7, 0x1, 0x1f ;  /* 0x0c201f0007067f89 */ /* 0x000e6800000e0000 */
[----:B0-----:R-:W0:Y:S01]  /*bf00*/  SHFL.BFLY PT, R8, R11, 0x1, 0x1f ;  /* 0x0c201f000b087f89 */ /* 0x001e2200000e0000 */
[----:B-1----:R-:W-:-:S01]  /*bf10*/  FADD.FTZ R12, R7, R6 ;  /* 0x00000006070c7221 */ /* 0x002fc20000010000 */
[----:B0-----:R-:W-:-:S04]  /*bf20*/  FADD.FTZ R13, R11, R8 ;  /* 0x000000080b0d7221 */ /* 0x001fc80000010000 */
        /* <DEDUP_REMOVED lines=14> */
[----:B------:R-:W-:-:S07]  /*c010*/  IMAD.U32 R11, RZ, RZ, UR40 ;  /* 0x00000028ff0b7e24 */ /* 0x000fce000f8e00ff */
[----:B------:R-:W3:Y:S01]  /*c020*/  @P0 MUFU.RCP R10, R13 ;  /* 0x0000000d000a0308 */ /* 0x000ee20000001000 */
[----:B------:R-:W-:Y:S02]  /*c030*/  IMAD.U32 R7, RZ, RZ, UR40 ;  /* 0x00000028ff077e24 */ /* 0x000fe4000f8e00ff */
[----:B------:R-:W-:Y:S01]  /*c040*/  @P3 FMUL.FTZ R11, R11, 0.69314718246459960938 ;  /* 0x3f3172180b0b3820 */ /* 0x000fe20000410000 */
[----:B0-----:R-:W-:Y:S01]  /*c050*/  @P3 FMUL.FTZ R12, R9, 0.69314718246459960938 ;  /* 0x3f317218090c3820 */ /* 0x001fe20000410000 */
[----:B------:R-:W-:Y:S02]  /*c060*/  IMAD.MOV.U32 R0, RZ, RZ, -0x800000 ;  /* 0xff800000ff007424 */ /* 0x000fe400078e00ff */
[----:B------:R-:W-:Y:S01]  /*c070*/  @P2 FMUL.FTZ R7, R7, 0.69314718246459960938 ;  /* 0x3f31721807072820 */ /* 0x000fe20000410000 */
[----:B------:R-:W-:Y:S02]  /*c080*/  IMAD.MOV.U32 R2, RZ, RZ, -0x800000 ;  /* 0xff800000ff027424 */ /* 0x000fe400078e00ff */
[----:B------:R-:W-:-:S01]  /*c090*/  @P3 FFMA.FTZ R0, R11, R3, R12 ;  /* 0x000000030b003223 */ /* 0x000fc2000001000c */
[----:B-1----:R-:W-:Y:S01]  /*c0a0*/  @P2 FMUL.FTZ R8, R8, 0.69314718246459960938 ;  /* 0x3f31721808082820 */ /* 0x002fe20000410000 */
[----:B--2---:R-:W-:-:S03]  /*c0b0*/  FMUL.FTZ R3, R6, R5 ;  /* 0x0000000506037220 */ /* 0x004fc60000410000 */
[----:B------:R-:W-:Y:S01]  /*c0c0*/  @P2 FFMA.FTZ R2, R7, R4, R8 ;  /* 0x0000000407022223 */ /* 0x000fe20000010008 */
[----:B---3--:R-:W-:Y:S01]  /*c0d0*/  FMUL.FTZ R5, R10, R5 ;  /* 0x000000050a057220 */ /* 0x008fe20000410000 */
[----:B------:R-:W-:Y:S02]  /*c0e0*/  WARPGROUP.DEPBAR.LE gsb0, 0x0 ;  /* 0x00008000000079c5 */ /* 0x000fe40000010000 */
[----:B------:R-:W-:Y:S05]  /*c0f0*/  @!P1 BRA `(.L_x_2460) ;  /* 0x0000000000049947 */ /* 0x000fea0003800000 */
[----:B------:R-:W-:Y:S01]  /*c100*/  BPT.TRAP 0x1 ;  /* 0x000000040000795c */ /* 0x000fe20000300000 */
.L_x_2460:
        /* <DEDUP_REMOVED lines=10> */
[----:B------:R-:W-:Y:S01]  /*c1b0*/  FMUL.FTZ R77, R65, R3 ;  /* 0x00000003414d7220 */ /* 0x000fe20000410000 */
[----:B------:R-:W-:Y:S01]  /*c1c0*/  FMUL.FTZ R48, R47, R5 ;  /* 0x000000052f307220 */ /* 0x000fe20000410000 */
[-C--:B------:R-:W-:Y:S01]  /*c1d0*/  FMUL.FTZ R7, R24, R3.reuse ;  /* 0x0000000318077220 */ /* 0x080fe20000410000 */
[----:B------:R-:W-:Y:S01]  /*c1e0*/  SYNCS.ARRIVE.TRANS64.RED.A1T0 RZ, [UR4], RZ ;  /* 0x000000ffffff79a7 */ /* 0x000fe20008100404 */
        /* <DEDUP_REMOVED lines=60> */
.L_x_2424:
        /* <DEDUP_REMOVED lines=50> */
[----:B------:R-:W-:-:S02]  /*c8d0*/  SEL R52, R67, R66, P0 ;  /* 0x0000004243347207 */ /* 0x000fc40000000000 */
[C---:B------:R-:W-:Y:S02]  /*c8e0*/  IADD3 R63, P6, R10.reuse, 0x20, RZ ;  /* 0x000000200a3f7810 */ /* 0x040fe40007fde0ff */
[----:B------:R-:W-:Y:S02]  /*c8f0*/  IADD3 R67, P1, R10, 0x40, RZ ;  /* 0x000000400a437810 */ /* 0x000fe40007f3e0ff */
[----:B------:R-:W-:Y:S01]  /*c900*/  SEL R61, R6, R9, P0 ;  /* 0x00000009063d7207 */ /* 0x000fe20000000000 */
[----:B------:R-:W-:Y:S01]  /*c910*/  IMAD.X R101, RZ, RZ, R11, P6 ;  /* 0x000000ffff657224 */ /* 0x000fe200030e060b */
[----:B------:R-:W-:Y:S02]  /*c920*/  SEL R27, R9, R6, P0 ;  /* 0x00000006091b7207 */ /* 0x000fe40000000000 */
[----:B------:R-:W-:Y:S02]  /*c930*/  SEL R103, R49, R48, P0 ;  /* 0x0000003031677207 */ /* 0x000fe40000000000 */
[----:B------:R-:W-:-:S02]  /*c940*/  SEL R141, R32, R33, P0 ;  /* 0x00000021208d7207 */ /* 0x000fc40000000000 */
[----:B------:R-:W-:Y:S02]  /*c950*/  SEL R26, R33, R32, P0 ;  /* 0x00000020211a7207 */ /* 0x000fe40000000000 */
[----:B------:R-:W-:Y:S02]  /*c960*/  SEL R119, R84, R85, P0 ;  /* 0x0000005554777207 */ /* 0x000fe40000000000 */
[----:B------:R-:W-:Y:S02]  /*c970*/  SEL R42, R85, R84, P0 ;  /* 0x00000054552a7207 */ /* 0x000fe40000000000 */
[----:B------:R-:W-:Y:S02]  /*c980*/  SEL R49, R48, R49, P0 ;  /* 0x0000003130317207 */ /* 0x000fe40000000000 */
[----:B------:R-:W-:Y:S02]  /*c990*/  LOP3.LUT R4, R63, 0x380, RZ, 0xc0, !PT ;  /* 0x000003803f047812 */ /* 0x000fe400078ec0ff */
[----:B------:R-:W-:-:S02]  /*c9a0*/  LOP3.LUT R6, R67, 0x380, RZ, 0xc0, !PT ;  /* 0x0000038043067812 */ /* 0x000fc400078ec0ff */
        /* <DEDUP_REMOVED lines=24> */
[----:B------:R-:W-:Y:S02]  /*cb30*/  IADD3 R71, P2, R10, 0x60, RZ ;  /* 0x000000600a477810 */ /* 0x000fe40007f5e0ff */
[----:B------:R-:W-:Y:S02]  /*cb40*/  SHF.R.U64 R4, R4, 0x3, RZ ;  /* 0x0000000304047819 */ /* 0x000fe400000012ff */
[----:B------:R-:W-:Y:S02]  /*cb50*/  SHF.R.U64 R6, R6, 0x3, RZ ;  /* 0x0000000306067819 */ /* 0x000fe400000012ff */
[----:B------:R-:W-:Y:S02]  /*cb60*/  SEL R65, R86, R87, P0 ;  /* 0x0000005756417207 */ /* 0x000fe40000000000 */
[----:B------:R-:W-:Y:S02]  /*cb70*/  SEL R75, R87, R86, P0 ;  /* 0x00000056574b7207 */ /* 0x000fe40000000000 */
[----:B------:R-:W-:-:S02]  /*cb80*/  IADD3 R79, P3, R10, 0x4000, RZ ;  /* 0x000040000a4f7810 */ /* 0x000fc40007f7e0ff */
[C---:B------:R-:W-:Y:S02]  /*cb90*/  IADD3 R83, P4, R10.reuse, 0x4020, RZ ;  /* 0x000040200a537810 */ /* 0x040fe40007f9e0ff */
[----:B------:R-:W-:Y:S01]  /*cba0*/  SEL R111, R47, R14, P0 ;  /* 0x0000000e2f6f7207 */ /* 0x000fe20000000000 */
[--C-:B------:R-:W-:Y:S01]  /*cbb0*/  IMAD.X R95, RZ, RZ, R11.reuse, P3 ;  /* 0x000000ffff5f7224 */ /* 0x100fe200018e060b */
[----:B------:R-:W-:Y:S01]  /*cbc0*/  IADD3 R87, P5, R10, 0x4040, RZ ;  /* 0x000040400a577810 */ /* 0x000fe20007fbe0ff */
[--C-:B------:R-:W-:Y:S01]  /*cbd0*/  IMAD.X R9, RZ, RZ, R11.reuse, P4 ;  /* 0x000000ffff097224 */ /* 0x100fe200020e060b */
[----:B------:R-:W-:Y:S02]  /*cbe0*/  SEL R59, R7, R8, P0 ;  /* 0x00000008073b7207 */ /* 0x000fe40000000000 */
[----:B------:R-:W-:Y:S01]  /*cbf0*/  SEL R25, R8, R7, P0 ;  /* 0x0000000708197207 */ /* 0x000fe20000000000 */
[----:B------:R-:W-:Y:S01]  /*cc00*/  IMAD.X R7, RZ, RZ, R11, P5 ;  /* 0x000000ffff077224 */ /* 0x000fe200028e060b */
[----:B------:R-:W-:-:S02]  /*cc10*/  SEL R47, R14, R47, P0 ;  /* 0x0000002f0e2f7207 */ /* 0x000fc40000000000 */
[----:B------:R-:W-:Y:S02]  /*cc20*/  LOP3.LUT R8, R71, 0x380, RZ, 0xc0, !PT ;  /* 0x0000038047087812 */ /* 0x000fe400078ec0ff */
[----:B------:R-:W-:Y:S02]  /*cc30*/  LOP3.LUT R100, R4, R63, RZ, 0x3c, !PT ;  /* 0x0000003f04647212 */ /* 0x000fe400078e3cff */
[----:B------:R-:W-:Y:S02]  /*cc40*/  LOP3.LUT R14, R6, R67, RZ, 0x3c, !PT ;  /* 0x00000043060e7212 */ /* 0x000fe400078e3cff */
[----:B------:R-:W-:Y:S02]  /*cc50*/  LOP3.LUT R4, R79, 0x380, RZ, 0xc0, !PT ;  /* 0x000003804f047812 */ /* 0x000fe400078ec0ff */
[----:B------:R-:W-:Y:S02]  /*cc60*/  LOP3.LUT R6, R83, 0x380, RZ, 0xc0, !PT ;  /* 0x0000038053067812 */ /* 0x000fe400078ec0ff */
[----:B------:R-:W-:-:S02]  /*cc70*/  LOP3.LUT R30, R87, 0x380, RZ, 0xc0, !PT ;  /* 0x00000380571e7812 */ /* 0x000fc400078ec0ff */
[----:B------:R-:W-:Y:S02]  /*cc80*/  SHF.R.U64 R8, R8, 0x3, RZ ;  /* 0x0000000308087819 */ /* 0x000fe400000012ff */
[----:B------:R-:W-:Y:S02]  /*cc90*/  SHF.R.U64 R4, R4, 0x3, RZ ;  /* 0x0000000304047819 */ /* 0x000fe400000012ff */
[----:B------:R-:W-:Y:S02]  /*cca0*/  SHF.R.U64 R6, R6, 0x3, RZ ;  /* 0x0000000306067819 */ /* 0x000fe400000012ff */
[----:B------:R-:W-:Y:S02]  /*ccb0*/  SHF.R.U64 R30, R30, 0x3, RZ ;  /* 0x000000031e1e7819 */ /* 0x000fe400000012ff */
[----:B------:R-:W-:Y:S02]  /*ccc0*/  SEL R107, R12, R13, P0 ;  /* 0x0000000d0c6b7207 */ /* 0x000fe40000000000 */
[----:B------:R-:W-:Y:S01]  /*ccd0*/  SEL R43, R13, R12, P0 ;  /* 0x0000000c0d2b7207 */ /* 0x000fe20000000000 */
[----:B------:R-:W-:Y:S01]  /*cce0*/  IMAD.X R13, RZ, RZ, R11, P2 ;  /* 0x000000ffff0d7224 */ /* 0x000fe200010e060b */
[----:B------:R-:W-:-:S02]  /*ccf0*/  IADD3 R97, P6, R10, 0x4060, RZ ;  /* 0x000040600a617810 */ /* 0x000fc40007fde0ff */
[----:B------:R-:W-:Y:S02]  /*cd00*/  LOP3.LUT R12, R8, R71, RZ, 0x3c, !PT ;  /* 0x00000047080c7212 */ /* 0x000fe400078e3cff */
[----:B------:R-:W-:Y:S02]  /*cd10*/  LOP3.LUT R94, R4, R79, RZ, 0x3c, !PT ;  /* 0x0000004f045e7212 */ /* 0x000fe400078e3cff */
[----:B------:R-:W-:Y:S02]  /*cd20*/  LOP3.LUT R8, R6, R83, RZ, 0x3c, !PT ;  /* 0x0000005306087212 */ /* 0x000fe400078e3cff */
[----:B------:R-:W-:Y:S02]  /*cd30*/  LOP3.LUT R5, R10, 0x380, RZ, 0xc0, !PT ;  /* 0x000003800a057812 */ /* 0x000fe400078ec0ff */
[----:B------:R-:W-:Y:S02]  /*cd40*/  LOP3.LUT R6, R30, R87, RZ, 0x3c, !PT ;  /* 0x000000571e067212 */ /* 0x000fe400078e3cff */
[----:B------:R-:W-:-:S02]  /*cd50*/  LOP3.LUT R58, R97, 0x380, RZ, 0xc0, !PT ;  /* 0x00000380613a7812 */ /* 0x000fc400078ec0ff */
[----:B------:R-:W-:Y:S02]  /*cd60*/  MOV R94, R94 ;  /* 0x0000005e005e7202 */ /* 0x000fe40000000f00 */
[----:B------:R-:W-:Y:S02]  /*cd70*/  SHF.R.U64 R5, R5, 0x3, RZ ;  /* 0x0000000305057819 */ /* 0x000fe400000012ff */
[----:B------:R-:W-:Y:S02]  /*cd80*/  MOV R95, R6 ;  /* 0x00000006005f7202 */ /* 0x000fe40000000f00 */
[----:B------:R-:W-:Y:S02]  /*cd90*/  SHF.R.U64 R58, R58, 0x3, RZ ;  /* 0x000000033a3a7819 */ /* 0x000fe400000012ff */
[----:B------:R-:W-:Y:S01]  /*cda0*/  LOP3.LUT R10, R5, R10, RZ, 0x3c, !PT ;  /* 0x0000000a050a7212 */ /* 0x000fe200078e3cff */
[----:B------:R-:W-:Y:S01]  /*cdb0*/  IMAD.X R5, RZ, RZ, R11, P6 ;  /* 0x000000ffff057224 */ /* 0x000fe200030e060b */
[----:B------:R-:W-:-:S02]  /*cdc0*/  SEL R139, R15, R88, P0 ;  /* 0x000000580f8b7207 */ /* 0x000fc40000000000 */
[----:B------:R-:W-:Y:S01]  /*cdd0*/  SEL R33, R88, R15, P0 ;  /* 0x0000000f58217207 */ /* 0x000fe20000000000 */
[----:B------:R-:W-:Y:S01]  /*cde0*/  IMAD.X R15, RZ, RZ, R11, P1 ;  /* 0x000000ffff0f7224 */ /* 0x000fe200008e060b */
[----:B------:R-:W-:Y:S02]  /*cdf0*/  LOP3.LUT R4, R58, R97, RZ, 0x3c, !PT ;  /* 0x000000613a047212 */ /* 0x000fe400078e3cff */
[----:B------:R-:W-:Y:S02]  /*ce00*/  MOV R98, R12 ;  /* 0x0000000c00627202 */ /* 0x000fe40000000f00 */
[----:B------:R-:W-:Y:S02]  /*ce10*/  MOV R30, R8 ;  /* 0x00000008001e7202 */ /* 0x000fe40000000f00 */
[----:B------:R-:W-:Y:S02]  /*ce20*/  MOV R99, R10 ;  /* 0x0000000a00637202 */ /* 0x000fe40000000f00 */
[----:B------:R-:W-:-:S02]  /*ce30*/  MOV R97, R14 ;  /* 0x0000000e00617202 */ /* 0x000fc40000000f00 */
        /* <DEDUP_REMOVED lines=15> */
[----:B------:R-:W1:Y:S04]  /*cf30*/  SHFL.IDX PT, R80, R25, R6, 0x1c1f ;  /* 0x001c1f0619507589 */ /* 0x000e6800000e0000 */
[----:B------:R-:W-:Y:S04]  /*cf40*/  SHFL.IDX PT, R75, R75, R6, 0x1c1f ;  /* 0x001c1f064b4b7589 */ /* 0x000fe800000e0000 */
[----:B------:R-:W2:Y:S01]  /*cf50*/  SHFL.IDX PT, R45, R45, R6, 0x1c1f ;  /* 0x001c1f062d2d7589 */ /* 0x000ea200000e0000 */
[----:B0-----:R-:W-:-:S02]  /*cf60*/  SEL R78, R76, R77, P0 ;  /* 0x0000004d4c4e7207 */ /* 0x001fc40000000000 */
[----:B------:R-:W-:Y:S01]  /*cf70*/  SEL R76, R77, R76, P0 ;  /* 0x0000004c4d4c7207 */ /* 0x000fe20000000000 */
[----:B------:R-:W-:Y:S04]  /*cf80*/  SHFL.IDX PT, R26, R43, R6, 0x1c1f ;  /* 0x001c1f062b1a7589 */ /* 0x000fe800000e0000 */
[----:B------:R-:W-:Y:S04]  /*cf90*/  SHFL.IDX PT, R53, R53, R6, 0x1c1f ;  /* 0x001c1f0635357589 */ /* 0x000fe800000e0000 */
[----:B------:R-:W-:Y:S04]  /*cfa0*/  SHFL.IDX PT, R61, R61, R24, 0x1c1f ;  /* 0x001c1f183d3d7589 */ /* 0x000fe800000e0000 */
[----:B------:R-:W-:Y:S01]  /*cfb0*/  SHFL.IDX PT, R72, R137, R24, 0x1c1f ;  /* 0x001c1f1889487589 */ /* 0x000fe200000e0000 */
[----:B-1----:R-:W-:-:S02]  /*cfc0*/  SEL R82, R59, R80, P0 ;  /* 0x000000503b527207 */ /* 0x002fc40000000000 */
[----:B------:R-:W-:Y:S01]  /*cfd0*/  SEL R80, R80, R59, P0 ;  /* 0x0000003b50507207 */ /* 0x000fe20000000000 */
        /* <DEDUP_REMOVED lines=8> */
[----:B------:R2:W-:Y:S04]  /*d060*/  SHFL.IDX PT, R58, R37, R6, 0x1c1f ;  /* 0x001c1f06253a7589 */ /* 0x0005e800000e0000 */
[----:B------:R-:W1:Y:S04]  /*d070*/  SHFL.IDX PT, R44, R44, R6, 0x1c1f ;  /* 0x001c1f062c2c7589 */ /* 0x000e6800000e0000 */
[----:B------:R-:W3:Y:S01]  /*d080*/  SHFL.IDX PT, R49, R49, R6, 0x1c1f ;  /* 0x001c1f0631317589 */ /* 0x000ee200000e0000 */
[----:B--2---:R-:W-:-:S03]  /*d090*/  SEL R37, R45, R62, P0 ;  /* 0x0000003e2d257207 */ /* 0x004fc60000000000 */
[----:B------:R-:W-:Y:S04]  /*d0a0*/  SHFL.IDX PT, R7, R143, R24, 0x1c1f ;  /* 0x001c1f188f077589 */ /* 0x000fe800000e0000 */
[----:B------:R-:W-:Y:S01]  /*d0b0*/  SHFL.IDX PT, R68, R133, R24, 0x1c1f ;  /* 0x001c1f1885447589 */ /* 0x000fe200000e0000 */
[----:B0-----:R-:W-:-:S03]  /*d0c0*/  SEL R83, R61, R8, P0 ;  /* 0x000000083d537207 */ /* 0x001fc60000000000 */
[----:B------:R-:W-:Y:S04]  /*d0d0*/  SHFL.IDX PT, R84, R121, R24, 0x1c1f ;  /* 0x001c1f1879547589 */ /* 0x000fe800000e0000 */
[----:B------:R-:W-:Y:S04]  /*d0e0*/  SHFL.IDX PT, R92, R117, R24, 0x1c1f ;  /* 0x001c1f18755c7589 */ /* 0x000fe800000e0000 */
[----:B------:R0:W2:Y:S01]  /*d0f0*/  SHFL.IDX PT, R10, R29, R6, 0x1c1f ;  /* 0x001c1f061d0a7589 */ /* 0x0000a200000e0000 */
[----:B-1----:R-:W-:-:S03]  /*d100*/  SEL R34, R63, R44, P0 ;  /* 0x0000002c3f227207 */ /* 0x002fc60000000000 */
[----:B------:R-:W-:Y:S01]  /*d110*/  SHFL.IDX PT, R69, R32, R6, 0x1c1f ;  /* 0x001c1f0620457589 */ /* 0x000fe200000e0000 */
[----:B---3--:R-:W-:-:S03]  /*d120*/  SEL R43, R70, R49, P0 ;  /* 0x00000031462b7207 */ /* 0x008fc60000000000 */
[----:B------:R1:W-:Y:S01]  /*d130*/  SHFL.IDX PT, R85, R38, R6, 0x1c1f ;  /* 0x001c1f0626557589 */ /* 0x0003e200000e0000 */
[----:B0-----:R-:W-:-:S03]  /*d140*/  SEL R29, R74, R75, P0 ;  /* 0x0000004b4a1d7207 */ /* 0x001fc60000000000 */
[----:B------:R0:W-:Y:S04]  /*d150*/  SHFL.IDX PT, R93, R39, R6, 0x1c1f ;  /* 0x001c1f06275d7589 */ /* 0x0001e800000e0000 */
[----:B------:R-:W-:Y:S01]  /*d160*/  SHFL.IDX PT, R9, R139, R24, 0x1c1f ;  /* 0x001c1f188b097589 */ /* 0x000fe200000e0000 */
[----:B-1----:R-:W-:-:S03]  /*d170*/  SEL R38, R67, R26, P0 ;  /* 0x0000001a43267207 */ /* 0x002fc60000000000 */
[----:B------:R-:W-:Y:S01]  /*d180*/  SHFL.IDX PT, R87, R89, R24, 0x1c1f ;  /* 0x001c1f1859577589 */ /* 0x000fe200000e0000 */
[----:B0-----:R-:W-:-:S03]  /*d190*/  SEL R39, R66, R47, P0 ;  /* 0x0000002f42277207 */ /* 0x001fc60000000000 */
[----:B------:R-:W-:Y:S01]  /*d1a0*/  SHFL.IDX PT, R91, R91, R24, 0x1c1f ;  /* 0x001c1f185b5b7589 */ /* 0x000fe200000e0000 */
[----:B--2---:R-:W-:Y:S02]  /*d1b0*/  SEL R79, R7, R10, P0 ;  /* 0x0000000a074f7207 */ /* 0x004fe40000000000 */
[----:B------:R-:W-:Y:S01]  /*d1c0*/  SEL R77, R10, R7, P0 ;  /* 0x000000070a4d7207 */ /* 0x000fe20000000000 */
[----:B------:R0:W1:Y:S03]  /*d1d0*/  SHFL.IDX PT, R12, R33, R6, 0x1c1f ;  /* 0x001c1f06210c7589 */ /* 0x00006600000e0000 */
[----:B------:R-:W-:Y:S01]  /*d1e0*/  F2FP.BF16.F32.PACK_AB R10, R77, R76 ;  /* 0x0000004c4d0a723e */ /* 0x000fe200000010ff */
[----:B------:R-:W-:Y:S04]  /*d1f0*/  SHFL.IDX PT, R46, R46, R6, 0x1c1f ;  /* 0x001c1f062e2e7589 */ /* 0x000fe800000e0000 */
[----:B------:R-:W2:Y:S01]  /*d200*/  SHFL.IDX PT, R32, R50, R6, 0x1c1f ;  /* 0x001c1f0632207589 */ /* 0x000ea200000e0000 */
[----:B0-----:R-:W-:-:S03]  /*d210*/  SEL R33, R75, R74, P0 ;  /* 0x0000004a4b217207 */ /* 0x001fc60000000000 */
[----:B------:R-:W-:Y:S01]  /*d220*/  SHFL.IDX PT, R11, R135, R24, 0x1c1f ;  /* 0x001c1f18870b7589 */ /* 0x000fe200000e0000 */
[----:B------:R-:W-:Y:S02]  /*d230*/  SEL R74, R72, R73, P0 ;  /* 0x00000049484a7207 */ /* 0x000fe40000000000 */
[----:B------:R-:W-:Y:S01]  /*d240*/  SEL R72, R73, R72, P0 ;  /* 0x0000004849487207 */ /* 0x000fe20000000000 */
[----:B------:R-:W-:Y:S04]  /*d250*/  SHFL.IDX PT, R5, R123, R24, 0x1c1f ;  /* 0x001c1f187b057589 */ /* 0x000fe800000e0000 */
[----:B------:R-:W-:Y:S04]  /*d260*/  SHFL.IDX PT, R4, R119, R24, 0x1c1f ;  /* 0x001c1f1877047589 */ /* 0x000fe800000e0000 */
[----:B------:R0:W3:Y:S01]  /*d270*/  SHFL.IDX PT, R14, R35, R6, 0x1c1f ;  /* 0x001c1f06230e7589 */ /* 0x0000e200000e0000 */
[----:B-1----:R-:W-:-:S02]  /*d280*/  SEL R75, R9, R12, P0 ;  /* 0x0000000c094b7207 */ /* 0x002fc40000000000 */
[----:B------:R-:W-:Y:S01]  /*d290*/  SEL R73, R12, R9, P0 ;  /* 0x000000090c497207 */ /* 0x000fe20000000000 */
[----:B------:R1:W-:Y:S01]  /*d2a0*/  SHFL.IDX PT, R86, R41, R6, 0x1c1f ;  /* 0x001c1f0629567589 */ /* 0x0003e200000e0000 */
[----:B------:R-:W-:Y:S02]  /*d2b0*/  F2FP.BF16.F32.PACK_AB R9, R39, R38 ;  /* 0x000000262709723e */ /* 0x000fe400000010ff */
[----:B------:R-:W-:Y:S01]  /*d2c0*/  F2FP.BF16.F32.PACK_AB R12, R75, R74 ;  /* 0x0000004a4b0c723e */ /* 0x000fe200000010ff */
[----:B------:R-:W-:Y:S01]  /*d2d0*/  SHFL.IDX PT, R27, R42, R6, 0x1c1f ;  /* 0x001c1f062a1b7589 */ /* 0x000fe200000e0000 */
[----:B--2---:R-:W-:Y:S02]  /*d2e0*/  SEL R50, R91, R32, P0 ;  /* 0x000000205b327207 */ /* 0x004fe40000000000 */
[----:B0-----:R-:W-:Y:S01]  /*d2f0*/  SEL R35, R62, R45, P0 ;  /* 0x0000002d3e237207 */ /* 0x001fe20000000000 */
[----:B------:R0:W-:Y:S01]  /*d300*/  SHFL.IDX PT, R28, R51, R6, 0x1c1f ;  /* 0x001c1f06331c7589 */ /* 0x0001e200000e0000 */
[----:B------:R-:W-:-:S02]  /*d310*/  SEL R45, R49, R70, P0 ;  /* 0x00000046312d7207 */ /* 0x000fc40000000000 */
[----:B-1----:R-:W-:Y:S01]  /*d320*/  SEL R41, R47, R66, P0 ;  /* 0x000000422f297207 */ /* 0x002fe20000000000 */
[----:B------:R-:W1:Y:S01]  /*d330*/  SHFL.IDX PT, R89, R48, R6, 0x1c1f ;  /* 0x001c1f0630597589 */ /* 0x000e6200000e0000 */
[----:B------:R-:W-:Y:S02]  /*d340*/  SEL R66, R64, R65, P0 ;  /* 0x0000004140427207 */ /* 0x000fe40000000000 */
[----:B------:R-:W-:Y:S01]  /*d350*/  SEL R64, R65, R64, P0 ;  /* 0x0000004041407207 */ /* 0x000fe20000000000 */
[----:B------:R-:W-:Y:S01]  /*d360*/  SHFL.IDX PT, R60, R125, R24, 0x1c1f ;  /* 0x001c1f187d3c7589 */ /* 0x000fe200000e0000 */
[----:B------:R-:W-:Y:S02]  /*d370*/  SEL R65, R58, R13, P0 ;  /* 0x0000000d3a417207 */ /* 0x000fe40000000000 */
[----:B0-----:R-:W-:Y:S01]  /*d380*/  SEL R51, R90, R53, P0 ;  /* 0x000000355a337207 */ /* 0x001fe20000000000 */
[----:B------:R-:W-:Y:S01]  /*d390*/  SHFL.IDX PT, R15, R127, R24, 0x1c1f ;  /* 0x001c1f187f0f7589 */ /* 0x000fe200000e0000 */
[----:B------:R-:W-:-:S02]  /*d3a0*/  SEL R53, R53, R90, P0 ;  /* 0x0000005a35357207 */ /* 0x000fc40000000000 */
[----:B------:R-:W-:Y:S01]  /*d3b0*/  SEL R70, R68, R69, P0 ;  /* 0x0000004544467207 */ /* 0x000fe20000000000 */
[----:B------:R0:W-:Y:S01]  /*d3c0*/  SHFL.IDX PT, R101, R81, R24, 0x1c1f ;  /* 0x001c1f1851657589 */ /* 0x0001e200000e0000 */
[----:B------:R-:W-:Y:S02]  /*d3d0*/  SEL R90, R92, R93, P0 ;  /* 0x0000005d5c5a7207 */ /* 0x000fe40000000000 */
[----:B------:R-:W-:Y:S01]  /*d3e0*/  SEL R42, R71, R46, P0 ;  /* 0x0000002e472a7207 */ /* 0x000fe20000000000 */
[----:B------:R-:W-:Y:S01]  /*d3f0*/  SHFL.IDX PT, R105, R105, R24, 0x1c1f ;  /* 0x001c1f1869697589 */ /* 0x000fe200000e0000 */
[----:B------:R-:W-:Y:S02]  /*d400*/  SEL R68, R69, R68, P0 ;  /* 0x0000004445447207 */ /* 0x000fe40000000000 */
[----:B------:R-:W-:Y:S01]  /*d410*/  SEL R92, R93, R92, P0 ;  /* 0x0000005c5d5c7207 */ /* 0x000fe20000000000 */
[----:B------:R-:W-:Y:S01]  /*d420*/  SHFL.IDX PT, R109, R109, R24, 0x1c1f ;  /* 0x001c1f186d6d7589 */ /* 0x000fe200000e0000 */
[----:B---3--:R-:W-:-:S02]  /*d430*/  SEL R69, R14, R11, P0 ;  /* 0x0000000b0e457207 */ /* 0x008fc40000000000 */
[----:B0-----:R-:W-:Y:S01]  /*d440*/  SEL R81, R8, R61, P0 ;  /* 0x0000003d08517207 */ /* 0x001fe20000000000 */
[----:B------:R0:W-:Y:S01]  /*d450*/  SHFL.IDX PT, R24, R40, R6, 0x1c1f ;  /* 0x001c1f0628187589 */ /* 0x0001e200000e0000 */
[----:B-1----:R-:W-:Y:S02]  /*d460*/  SEL R48, R89, R88, P0 ;  /* 0x0000005859307207 */ /* 0x002fe40000000000 */
[----:B------:R-:W-:Y:S01]  /*d470*/  SEL R47, R87, R28, P0 ;  /* 0x0000001c572f7207 */ /* 0x000fe20000000000 */
[----:B------:R1:W2:Y:S01]  /*d480*/  SHFL.IDX PT, R25, R36, R6, 0x1c1f ;  /* 0x001c1f0624197589 */ /* 0x0002a200000e0000 */
[----:B------:R-:W-:Y:S02]  /*d490*/  SEL R49, R28, R87, P0 ;  /* 0x000000571c317207 */ /* 0x000fe40000000000 */
[----:B------:R-:W-:Y:S01]  /*d4a0*/  SEL R59, R5, R86, P0 ;  /* 0x00000056053b7207 */ /* 0x000fe20000000000 */
[----:B------:R-:W-:Y:S01]  /*d4b0*/  SHFL.IDX PT, R104, R55, R6, 0x1c1f ;  /* 0x001c1f0637687589 */ /* 0x000fe200000e0000 */
[----:B------:R-:W-:-:S02]  /*d4c0*/  SEL R93, R27, R4, P0 ;  /* 0x000000041b5d7207 */ /* 0x000fc40000000000 */
[----:B0-----:R-:W-:Y:S01]  /*d4d0*/  SEL R40, R26, R67, P0 ;  /* 0x000000431a287207 */ /* 0x001fe20000000000 */
[----:B------:R0:W3:Y:S01]  /*d4e0*/  SHFL.IDX PT, R103, R52, R6, 0x1c1f ;  /* 0x001c1f0634677589 */ /* 0x0000e200000e0000 */
[----:B------:R-:W-:Y:S02]  /*d4f0*/  SEL R67, R13, R58, P0 ;  /* 0x0000003a0d437207 */ /* 0x000fe40000000000 */
[----:B-1----:R-:W-:Y:S01]  /*d500*/  SEL R36, R44, R63, P0 ;  /* 0x0000003f2c247207 */ /* 0x002fe20000000000 */
[----:B------:R-:W-:Y:S01]  /*d510*/  SHFL.IDX PT, R108, R56, R6, 0x1c1f ;  /* 0x001c1f06386c7589 */ /* 0x000fe200000e0000 */
[----:B------:R-:W-:Y:S02]  /*d520*/  SEL R58, R84, R85, P0 ;  /* 0x00000055543a7207 */ /* 0x000fe40000000000 */
[----:B------:R-:W-:Y:S01]  /*d530*/  SEL R44, R46, R71, P0 ;  /* 0x000000472e2c7207 */ /* 0x000fe20000000000 */
[----:B------:R-:W1:Y:S01]  /*d540*/  SHFL.IDX PT, R107, R54, R6, 0x1c1f ;  /* 0x001c1f06366b7589 */ /* 0x000e6200000e0000 */
[----:B------:R-:W-:-:S02]  /*d550*/  SEL R84, R85, R84, P0 ;  /* 0x0000005455547207 */ /* 0x000fc40000000000 */
[----:B0-----:R-:W-:Y:S01]  /*d560*/  SEL R52, R32, R91, P0 ;  /* 0x0000005b20347207 */ /* 0x001fe20000000000 */
[----:B------:R0:W4:Y:S01]  /*d570*/  SHFL.IDX PT, R110, R57, R6, 0x1c1f ;  /* 0x001c1f06396e7589 */ /* 0x00012200000e0000 */
[----:B------:R-:W-:Y:S02]  /*d580*/  SEL R71, R11, R14, P0 ;  /* 0x0000000e0b477207 */ /* 0x000fe40000000000 */
[----:B------:R-:W-:Y:S02]  /*d590*/  SEL R46, R88, R89, P0 ;  /* 0x00000059582e7207 */ /* 0x000fe40000000000 */
[----:B------:R-:W-:Y:S02]  /*d5a0*/  SEL R85, R86, R5, P0 ;  /* 0x0000000556557207 */ /* 0x000fe40000000000 */
[----:B------:R-:W-:Y:S02]  /*d5b0*/  SEL R91, R4, R27, P0 ;  /* 0x0000001b045b7207 */ /* 0x000fe40000000000 */
[----:B------:R-:W-:-:S02]  /*d5c0*/  F2FP.BF16.F32.PACK_AB R4, R83, R82 ;  /* 0x000000525304723e */ /* 0x000fc400000010ff */
[----:B------:R-:W-:Y:S02]  /*d5d0*/  F2FP.BF16.F32.PACK_AB R5, R35, R34 ;  /* 0x000000222305723e */ /* 0x000fe400000010ff */
[----:B0-----:R-:W-:Y:S02]  /*d5e0*/  F2FP.BF16.F32.PACK_AB R6, R81, R80 ;  /* 0x000000505106723e */ /* 0x001fe400000010ff */
[----:B------:R-:W-:Y:S02]  /*d5f0*/  F2FP.BF16.F32.PACK_AB R7, R37, R36 ;  /* 0x000000242507723e */ /* 0x000fe400000010ff */
[----:B--2---:R-:W-:Y:S02]  /*d600*/  SEL R62, R60, R25, P0 ;  /* 0x000000193c3e7207 */ /* 0x004fe40000000000 */
[----:B------:R-:W-:Y:S01]  /*d610*/  SEL R63, R15, R24, P0 ;  /* 0x000000180f3f7207 */ /* 0x000fe20000000000 */
[----:B------:R0:W-:Y:S01]  /*d620*/  STSM.16.M88.4 [R99], R4 ;  /* 0x0000000463007844 */ /* 0x0001e20000000200 */
[----:B------:R-:W-:-:S02]  /*d630*/  SEL R61, R24, R15, P0 ;  /* 0x0000000f183d7207 */ /* 0x000fc40000000000 */
[----:B------:R-:W-:Y:S02]  /*d640*/  F2FP.BF16.F32.PACK_AB R8, R79, R78 ;  /* 0x0000004e4f08723e */ /* 0x000fe400000010ff */
[----:B------:R-:W-:Y:S02]  /*d650*/  F2FP.BF16.F32.PACK_AB R11, R41, R40 ;  /* 0x00000028290b723e */ /* 0x000fe400000010ff */
[----:B------:R-:W-:Y:S02]  /*d660*/  SEL R60, R25, R60, P0 ;  /* 0x0000003c193c7207 */ /* 0x000fe40000000000 */
[----:B------:R-:W-:Y:S01]  /*d670*/  F2FP.BF16.F32.PACK_AB R13, R43, R42 ;  /* 0x0000002a2b0d723e */ /* 0x000fe200000010ff */
[----:B------:R-:W-:Y:S01]  /*d680*/  STSM.16.M88.4 [R100], R8 ;  /* 0x0000000864007844 */ /* 0x000fe20000000200 */
[----:B------:R-:W-:Y:S02]  /*d690*/  F2FP.BF16.F32.PACK_AB R14, R73, R72 ;  /* 0x00000048490e723e */ /* 0x000fe400000010ff */
[----:B------:R-:W-:-:S02]  /*d6a0*/  F2FP.BF16.F32.PACK_AB R15, R45, R44 ;  /* 0x0000002c2d0f723e */ /* 0x000fc400000010ff */
[----:B---3--:R-:W-:Y:S01]  /*d6b0*/  SEL R54, R102, R103, P0 ;  /* 0x0000006766367207 */ /* 0x008fe20000000000 */
[----:B0-----:R-:W-:Y:S01]  /*d6c0*/  IMAD.U32 R99, RZ, RZ, UR9 ;  /* 0x00000009ff637e24 */ /* 0x001fe2000f8e00ff */
[----:B------:R-:W-:Y:S01]  /*d6d0*/  SEL R56, R103, R102, P0 ;  /* 0x0000006667387207 */ /* 0x000fe20000000000 */
[----:B------:R-:W-:Y:S01]  /*d6e0*/  STSM.16.M88.4 [R97], R12 ;  /* 0x0000000c61007844 */ /* 0x000fe20000000200 */
[----:B------:R-:W-:Y:S02]  /*d6f0*/  SEL R55, R101, R104, P0 ;  /* 0x0000006865377207 */ /* 0x000fe40000000000 */
[----:B------:R-:W-:Y:S02]  /*d700*/  SEL R57, R104, R101, P0 ;  /* 0x0000006568397207 */ /* 0x000fe40000000000 */
[----:B------:R-:W-:Y:S02]  /*d710*/  F2FP.BF16.F32.PACK_AB R24, R71, R70 ;  /* 0x000000464718723e */ /* 0x000fe400000010ff */
[----:B------:R-:W-:-:S02]  /*d720*/  F2FP.BF16.F32.PACK_AB R25, R47, R46 ;  /* 0x0000002e2f19723e */ /* 0x000fc400000010ff */
[----:B------:R-:W-:Y:S02]  /*d730*/  F2FP.BF16.F32.PACK_AB R26, R69, R68 ;  /* 0x00000044451a723e */ /* 0x000fe400000010ff */
[----:B------:R-:W-:Y:S02]  /*d740*/  F2FP.BF16.F32.PACK_AB R27, R49, R48 ;  /* 0x00000030311b723e */ /* 0x000fe400000010ff */
[----:B-1----:R-:W-:Y:S02]  /*d750*/  SEL R86, R106, R107, P0 ;  /* 0x0000006b6a567207 */ /* 0x002fe40000000000 */
[----:B------:R-:W-:Y:S01]  /*d760*/  SEL R88, R107, R106, P0 ;  /* 0x0000006a6b587207 */ /* 0x000fe20000000000 */
[----:B------:R0:W-:Y:S01]  /*d770*/  STSM.16.M88.4 [R98], R24 ;  /* 0x0000001862007844 */ /* 0x0001e20000000200 */
[----:B------:R-:W-:Y:S02]  /*d780*/  SEL R87, R105, R108, P0 ;  /* 0x0000006c69577207 */ /* 0x000fe40000000000 */
[----:B------:R-:W-:-:S02]  /*d790*/  SEL R89, R108, R105, P0 ;  /* 0x000000696c597207 */ /* 0x000fc40000000000 */
[----:B----4-:R-:W-:Y:S02]  /*d7a0*/  SEL R28, R109, R110, P0 ;  /* 0x0000006e6d1c7207 */ /* 0x010fe40000000000 */
[----:B------:R-:W-:Y:S02]  /*d7b0*/  SEL R32, R110, R109, P0 ;  /* 0x0000006d6e207207 */ /* 0x000fe40000000000 */
[----:B------:R-:W-:Y:S02]  /*d7c0*/  F2FP.BF16.F32.PACK_AB R4, R67, R66 ;  /* 0x000000424304723e */ /* 0x000fe400000010ff */
[----:B------:R-:W-:Y:S02]  /*d7d0*/  F2FP.BF16.F32.PACK_AB R5, R51, R50 ;  /* 0x000000323305723e */ /* 0x000fe400000010ff */
[----:B------:R-:W-:Y:S02]  /*d7e0*/  F2FP.BF16.F32.PACK_AB R6, R65, R64 ;  /* 0x000000404106723e */ /* 0x000fe400000010ff */
[----:B------:R-:W-:Y:S01]  /*d7f0*/  F2FP.BF16.F32.PACK_AB R7, R53, R52 ;  /* 0x000000343507723e */ /* 0x000fe200000010ff */
[----:B0-----:R-:W-:Y:S01]  /*d800*/  IMAD.U32 R98, RZ, RZ, UR8 ;  /* 0x00000008ff627e24 */ /* 0x001fe2000f8e00ff */
[----:B------:R-:W-:Y:S01]  /*d810*/  F2FP.BF16.F32.PACK_AB R8, R63, R62 ;  /* 0x0000003e3f08723e */ /* 0x000fe200000010ff */
[----:B------:R-:W-:Y:S01]  /*d820*/  ULDC.64 UR8, c[0x0][0xc08] ;  /* 0x0003020000087ab9 */ /* 0x000fe20000000a00 */
[----:B------:R-:W-:Y:S01]  /*d830*/  F2FP.BF16.F32.PACK_AB R9, R55, R54 ;  /* 0x000000363709723e */ /* 0x000fe200000010ff */
[----:B------:R0:W-:Y:S01]  /*d840*/  STSM.16.M88.4 [R94], R4 ;  /* 0x000000045e007844 */ /* 0x0001e20000000200 */
        /* <DEDUP_REMOVED lines=10> */
[----:B------:R-:W-:Y:S01]  /*d8f0*/  F2FP.BF16.F32.PACK_AB R26, R93, R92 ;  /* 0x0000005c5d1a723e */ /* 0x000fe200000010ff */
[----:B0-----:R-:W0:Y:S01]  /*d900*/  LDC R94, c[0x0][0xbe8] ;  /* 0x0002fa00ff5e7b82 */ /* 0x001e220000000800 */
[----:B------:R-:W-:Y:S02]  /*d910*/  F2FP.BF16.F32.PACK_AB R27, R33, R32 ;  /* 0x00000020211b723e */ /* 0x000fe400000010ff */
[----:B------:R-:W-:-:S03]  /*d920*/  ISETP.NE.U32.AND P0, PT, RZ, UR10, PT ;  /* 0x0000000aff007c0c */ /* 0x000fc6000bf05070 */
[----:B------:R3:W-:Y:S02]  /*d930*/  STSM.16.M88.4 [R96], R24 ;  /* 0x0000001860007844 */ /* 0x0007e40000000200 */
[----:B------:R-:W-:Y:S01]  /*d940*/  BAR.SYNC.DEFER_BLOCKING 0x1, 0x100 ;  /* 0x0044000000007b1d */ /* 0x000fe20000010000 */
[----:B------:R-:W-:-:S13]  /*d950*/  ISETP.NE.AND.EX P0, PT, RZ, UR11, PT, P0 ;  /* 0x0000000bff007c0c */ /* 0x000fda000bf05300 */
[----:B------:R-:W4:Y:S01]  /*d960*/  @P0 LDG.E R97, desc[UR36][R98.64] ;  /* 0x0000002462610981 */ /* 0x000f22000c1e1900 */
[----:B------:R-:W-:Y:S01]  /*d970*/  UISETP.NE.U32.AND UP0, UPT, UR8, URZ, UPT ;  /* 0x0000003f0800728c */ /* 0x000fe2000bf05070 */
[----:B0-----:R-:W-:Y:S01]  /*d980*/  ISETP.NE.AND P1, PT, R94, 0x1, PT ;  /* 0x000000015e00780c */ /* 0x001fe20003f25270 */
[----:B------:R-:W-:Y:S02]  /*d990*/  ULDC UR4, c[0x0][0xa88] ;  /* 0x0002a20000047ab9 */ /* 0x000fe40000000800 */
[----:B------:R-:W-:Y:S01]  /*d9a0*/  UISETP.NE.AND.EX UP0, UPT, UR9, URZ, UPT, UP0 ;  /* 0x0000003f0900728c */ /* 0x000fe2000bf05300 */
[----:B-1----:R-:W-:Y:S01]  /*d9b0*/  IMAD.U32 R9, RZ, RZ, UR4 ;  /* 0x00000004ff097e24 */ /* 0x002fe2000f8e00ff */
[----:B------:R-:W-:-:S04]  /*d9c0*/  UMOV UR16, 0x9b8 ;  /* 0x000009b800107882 */ /* 0x000fc80000000000 */
[----:B------:R-:W-:-:S04]  /*d9d0*/  PLOP3.LUT P4, PT, PT, PT, UP0, 0x80, 0x0 ;  /* 0x000000000000781c */ /* 0x000fc80003f8f008 */
[----:B------:R-:W0:Y:S01]  /*d9e0*/  @P1 LDC R6, c[0x0][0xbec] ;  /* 0x0002fb00ff061b82 */ /* 0x000e220000000800 */
[----:B------:R-:W-:-:S04]  /*d9f0*/  @UP0 ULEA UR8, UP1, UR54, UR8, 0x2 ;  /* 0x0000000836080291 */ /* 0x000fc8000f82103f */
[----:B------:R-:W-:Y:S02]  /*da00*/  @UP0 ULEA.HI.X UR9, UR54, UR9, UR58, 0x2, UP1 ;  /* 0x0000000936090291 */ /* 0x000fe400088f143a */
[----:B------:R-:W-:Y:S01]  /*da10*/  UISETP.GT.AND UP1, UPT, UR57, 0x1, UPT ;  /* 0x000000013900788c */ /* 0x000fe2000bf24270 */
[----:B------:R-:W1:Y:S01]  /*da20*/  @P1 LDC R11, c[0x0][0xbf0] ;  /* 0x0002fc00ff0b1b82 */ /* 0x000e620000000800 */
[----:B------:R-:W-:Y:S02]  /*da30*/  IMAD.U32 R4, RZ, RZ, UR8 ;  /* 0x00000008ff047e24 */ /* 0x000fe4000f8e00ff */
[----:B------:R-:W-:Y:S01]  /*da40*/  USEL UR16, UR16, 0x978, UP1 ;  /* 0x0000097810107887 */ /* 0x000fe20008800000 */
[----:B------:R-:W-:Y:S01]  /*da50*/  IMAD.U32 R5, RZ, RZ, UR9 ;  /* 0x00000009ff057e24 */ /* 0x000fe2000f8e00ff */
[----:B------:R-:W-:Y:S01]  /*da60*/  UISETP.NE.U32.AND UP0, UPT, UR10, URZ, UPT ;  /* 0x0000003f0a00728c */ /* 0x000fe2000bf05070 */
[----:B--2---:R-:W-:Y:S01]  /*da70*/  VIADD R13, R18, UR49 ;  /* 0x00000031120d7c36 */ /* 0x004fe20008000000 */
[----:B------:R-:W-:-:S02]  /*da80*/  UMOV UR4, URZ ;  /* 0x0000003f00047c82 */ /* 0x000fc40008000000 */
[----:B------:R-:W-:Y:S01]  /*da90*/  UISETP.NE.AND.EX UP0, UPT, UR11, URZ, UPT, UP0 ;  /* 0x0000003f0b00728c */ /* 0x000fe2000bf05300 */
[----:B------:R0:W5:Y:S01]  /*daa0*/  @P4 LDG.E R9, desc[UR36][R4.64] ;  /* 0x0000002404094981 */ /* 0x000162000c1e1900 */
[----:B------:R-:W-:Y:S01]  /*dab0*/  USEL UR7, UR59, URZ, UP1 ;  /* 0x0000003f3b077287 */ /* 0x000fe20008800000 */
[----:B------:R-:W-:Y:S01]  /*dac0*/  IMAD.MOV.U32 R7, RZ, RZ, R13 ;  /* 0x000000ffff077224 */ /* 0x000fe200078e000d */
[----:B------:R-:W-:Y:S02]  /*dad0*/  USEL UR54, UR54, URZ, !UP0 ;  /* 0x0000003f36367287 */ /* 0x000fe4000c000000 */
[----:B------:R-:W-:Y:S01]  /*dae0*/  ULDC.64 UR10, c[0x0][UR16+0x218] ;  /* 0x00008600100a7abb */ /* 0x000fe20008000a00 */
[----:B------:R-:W-:Y:S01]  /*daf0*/  ULDC.64 UR14, c[0x0][UR16+0x228] ;  /* 0x00008a00100e7abb */ /* 0x000fe20008000a00 */
[----:B------:R-:W-:Y:S01]  /*db00*/  ULDC.64 UR12, c[0x0][UR16+0x220] ;  /* 0x00008800100c7abb */ /* 0x000fe20008000a00 */
[----:B------:R-:W-:Y:S02]  /*db10*/  UIMAD.WIDE.U32 UR8, UR10, UR55, URZ ;  /* 0x000000370a0872a5 */ /* 0x000fe4000f8e003f */
[----:B------:R-:W-:Y:S01]  /*db20*/  UIMAD.WIDE.U32 UR18, UR14, UR7, URZ ;  /* 0x000000070e1272a5 */ /* 0x000fe2000f8e003f */
[----:B0-----:R-:W-:Y:S01]  /*db30*/  @P1 IMAD.HI.U32 R4, R13, R6, RZ ;  /* 0x000000060d041227 */ /* 0x001fe200078e00ff */
[----:B------:R-:W-:-:S02]  /*db40*/  UIMAD UR10, UR11, UR55, URZ ;  /* 0x000000370b0a72a4 */ /* 0x000fc4000f8e023f */
[----:B------:R-:W-:Y:S02]  /*db50*/  UIMAD UR14, UR15, UR7, URZ ;  /* 0x000000070f0e72a4 */ /* 0x000fe4000f8e023f */
[----:B------:R-:W-:Y:S01]  /*db60*/  USEL UR58, UR58, URZ, !UP0 ;  /* 0x0000003f3a3a7287 */ /* 0x000fe2000c000000 */
[----:B-1----:R-:W-:Y:S01]  /*db70*/  @P1 SHF.R.U32.HI R7, RZ, R11, R4 ;  /* 0x0000000bff071219 */ /* 0x002fe20000011604 */
[----:B------:R-:W-:Y:S01]  /*db80*/  UIMAD UR7, UR13, UR54, URZ ;  /* 0x000000360d0772a4 */ /* 0x000fe2000f8e023f */
[----:B------:R-:W-:Y:S01]  /*db90*/  IMAD.U32 R4, RZ, RZ, UR18 ;  /* 0x00000012ff047e24 */ /* 0x000fe2000f8e00ff */
[----:B------:R-:W-:Y:S01]  /*dba0*/  UIADD3 UR9, UR9, UR10, URZ ;  /* 0x0000000a09097290 */ /* 0x000fe2000fffe03f */
[----:B------:R-:W-:Y:S01]  /*dbb0*/  IMAD.U32 R5, RZ, RZ, UR19 ;  /* 0x00000013ff057e24 */ /* 0x000fe2000f8e00ff */
[----:B------:R-:W-:Y:S01]  /*dbc0*/  UIMAD.WIDE.U32 UR10, UR12, UR54, URZ ;  /* 0x000000360c0a72a5 */ /* 0x000fe2000f8e003f */
[--C-:B------:R-:W-:Y:S01]  /*dbd0*/  IMAD.MOV R11, RZ, RZ, -R7.reuse ;  /* 0x000000ffff0b7224 */ /* 0x100fe200078e0a07 */
[----:B------:R-:W-:Y:S01]  /*dbe0*/  UIMAD UR7, UR12, UR58, UR7 ;  /* 0x0000003a0c0772a4 */ /* 0x000fe2000f8e0207 */
[----:B------:R-:W-:Y:S01]  /*dbf0*/  SHF.R.S32.HI R5, RZ, 0x1f, R7 ;  /* 0x0000001fff057819 */ /* 0x000fe20000011407 */
[----:B------:R-:W-:Y:S01]  /*dc00*/  UIADD3 UR14, UR19, UR14, URZ ;  /* 0x0000000e130e7290 */ /* 0x000fe2000fffe03f */
[----:B------:R-:W-:Y:S01]  /*dc10*/  IMAD R11, R94, R11, R13 ;  /* 0x0000000b5e0b7224 */ /* 0x000fe200078e020d */
[----:B------:R-:W-:-:S04]  /*dc20*/  UIADD3 UR7, UR11, UR7, URZ ;  /* 0x000000070b077290 */ /* 0x000fc8000fffe03f */
[----:B------:R-:W-:Y:S01]  /*dc30*/  IMAD.U32 R8, RZ, RZ, UR14 ;  /* 0x0000000eff087e24 */ /* 0x000fe2000f8e00ff */
        /* <DEDUP_REMOVED lines=22> */
.L_x_2463:
        /* <DEDUP_REMOVED lines=63> */
[----:B------:R-:W-:Y:S01]  /*e190*/  IMAD R0, R22, 0x20, R202 ;  /* 0x0000002016007824 */ /* 0x000fe200078e02ca */
[----:B------:R-:W-:-:S02]  /*e1a0*/  ULDC.64 UR10, c[0x0][0xae8] ;  /* 0x0002ba00000a7ab9 */ /* 0x000fc40000000a00 */
[----:B------:R-:W5:Y:S04]  /*e1b0*/  LD.E.128 R12, desc[UR36][R12.64] ;  /* 0x000000240c0c7980 */ /* 0x000f68000c101d00 */
[----:B------:R-:W5:Y:S01]  /*e1c0*/  LD.E.128 R24, desc[UR36][R24.64] ;  /* 0x0000002418187980 */ /* 0x000f62000c101d00 */
[----:B-1----:R-:W1:Y:S01]  /*e1d0*/  @P1 LDC R21, c[0x0][0xbec] ;  /* 0x0002fb00ff151b82 */ /* 0x002e620000000800 */
[----:B------:R-:W-:Y:S01]  /*e1e0*/  UIADD3 UR9, UR9, UR7, URZ ;  /* 0x0000000709097290 */ /* 0x000fe2000fffe03f */
[----:B------:R-:W-:Y:S01]  /*e1f0*/  VIADD R2, R0, UR49 ;  /* 0x0000003100027c36 */ /* 0x000fe20008000000 */
[----:B------:R-:W5:Y:S02]  /*e200*/  LD.E.128 R32, desc[UR36][R32.64] ;  /* 0x0000002420207980 */ /* 0x000f64000c101d00 */
[----:B------:R-:W-:-:S02]  /*e210*/  UIMAD.WIDE.U32 UR8, UR55, UR10, UR8 ;  /* 0x0000000a370872a5 */ /* 0x000fc4000f8e0008 */
[----:B------:R-:W-:Y:S01]  /*e220*/  USHF.R.S32.HI UR4, URZ, 0x1f, UR54 ;  /* 0x0000001f3f047899 */ /* 0x000fe20008011436 */
[----:B------:R-:W5:Y:S01]  /*e230*/  LD.E.128 R36, desc[UR36][R36.64] ;  /* 0x0000002424247980 */ /* 0x000f62000c101d00 */
[----:B------:R-:W-:-:S03]  /*e240*/  UIMAD UR9, UR55, UR11, UR9 ;  /* 0x0000000b370972a4 */ /* 0x000fc6000f8e0209 */
[----:B------:R-:W-:Y:S01]  /*e250*/  ULDC.64 UR10, c[0x0][0xaf0] ;  /* 0x0002bc00000a7ab9 */ /* 0x000fe20000000a00 */
[----:B------:R-:W5:Y:S01]  /*e260*/  LD.E.128 R40, desc[UR36][R40.64] ;  /* 0x0000002428287980 */ /* 0x000f62000c101d00 */
[----:B------:R-:W-:Y:S01]  /*e270*/  UIMAD UR4, UR4, UR10, URZ ;  /* 0x0000000a040472a4 */ /* 0x000fe2000f8e023f */
[----:B------:R-:W-:Y:S02]  /*e280*/  IMAD.MOV.U32 R29, RZ, RZ, R2 ;  /* 0x000000ffff1d7224 */ /* 0x000fe400078e0002 */
[----:B------:R-:W5:Y:S01]  /*e290*/  LD.E.128 R44, desc[UR36][R44.64] ;  /* 0x000000242c2c7980 */ /* 0x000f62000c101d00 */
[----:B------:R-:W-:Y:S01]  /*e2a0*/  UIMAD UR4, UR54, UR11, UR4 ;  /* 0x0000000b360472a4 */ /* 0x000fe2000f8e0204 */
[----:B-1----:R-:W-:Y:S01]  /*e2b0*/  @P1 IMAD.HI.U32 R0, R2, R21, RZ ;  /* 0x0000001502001227 */ /* 0x002fe200078e00ff */
[----:B------:R-:W-:Y:S01]  /*e2c0*/  UIMAD.WIDE.U32 UR54, UR54, UR10, UR8 ;  /* 0x0000000a363672a5 */ /* 0x000fe2000f8e0008 */
        /* <DEDUP_REMOVED lines=14> */
[----:B------:R-:W-:Y:S02]  /*e3b0*/  IMAD.U32 R20, RZ, RZ, UR54 ;  /* 0x00000036ff147e24 */ /* 0x000fe4000f8e00ff */
[----:B------:R-:W-:-:S02]  /*e3c0*/  IMAD.U32 R21, RZ, RZ, UR4 ;  /* 0x00000004ff157e24 */ /* 0x000fc4000f8e00ff */
[C---:B------:R-:W-:Y:S01]  /*e3d0*/  IMAD R51, R29.reuse, UR9, R0 ;  /* 0x000000091d337c24 */ /* 0x040fe2000f8e0200 */
[----:B------:R-:W-:Y:S01]  /*e3e0*/  SHF.R.S32.HI R0, RZ, 0x1f, R49 ;  /* 0x0000001fff007819 */ /* 0x000fe20000011431 */
[----:B------:R-:W-:Y:S01]  /*e3f0*/  IMAD.WIDE.U32 R20, R29, UR8, R20 ;  /* 0x000000081d147c25 */ /* 0x000fe2000f8e0014 */
[----:B------:R-:W-:-:S03]  /*e400*/  ULDC.64 UR8, c[0x0][0xad8] ;  /* 0x0002b60000087ab9 */ /* 0x000fc60000000a00 */
        /* <DEDUP_REMOVED lines=30> */
.L_x_2466:
[----:B------:R-:W-:Y:S05]  /*e5f0*/  BSYNC B1 ;  /* 0x0000000000017941 */ /* 0x000fea0003800000 */
.L_x_2465:
        /* <DEDUP_REMOVED lines=13> */
.L_x_2468:
[----:B------:R-:W-:Y:S05]  /*e6d0*/  BSYNC B1 ;  /* 0x0000000000017941 */ /* 0x000fea0003800000 */
.L_x_2467:
        /* <DEDUP_REMOVED lines=13> */
.L_x_2470:
[----:B------:R-:W-:Y:S05]  /*e7b0*/  BSYNC B1 ;  /* 0x0000000000017941 */ /* 0x000fea0003800000 */
.L_x_2469:
        /* <DEDUP_REMOVED lines=16> */
.L_x_2464:
[----:B------:R-:W-:Y:S01]  /*e8c0*/  ULDC.64 UR10, c[0x0][0xb08] ;  /* 0x0002c200000a7ab9 */ /* 0x000fe20000000a00 */
[----:B0-----:R-:W0:Y:S01]  /*e8d0*/  @P1 LDC R0, c[0x0][0xbec] ;  /* 0x0002fb00ff001b82 */ /* 0x001e220000000800 */
[----:B------:R-:W-:Y:S01]  /*e8e0*/  UIMAD UR7, UR12, UR10, URZ ;  /* 0x0000000a0c0772a4 */ /* 0x000fe2000f8e023f */
[----:B------:R-:W-:Y:S01]  /*e8f0*/  IMAD.MOV.U32 R7, RZ, RZ, R13 ;  /* 0x000000ffff077224 */ /* 0x000fe200078e000d */
[----:B------:R-:W-:Y:S01]  /*e900*/  UIMAD.WIDE.U32 UR8, UR4, UR10, URZ ;  /* 0x0000000a040872a5 */ /* 0x000fe2000f8e003f */
[----:B------:R-:W-:Y:S01]  /*e910*/  VIADD R2, R3, 0x29820 ;  /* 0x0002982003027836 */ /* 0x000fe20000000000 */
[----:B------:R-:W-:Y:S01]  /*e920*/  UIMAD UR7, UR4, UR11, UR7 ;  /* 0x0000000b040772a4 */ /* 0x000fe2000f8e0207 */
[----:B------:R-:W-:Y:S01]  /*e930*/  BSSY B1, `(.L_x_2472) ;  /* 0x000006b000017945 */ /* 0x000fe20003800000 */
[----:B------:R-:W-:Y:S01]  /*e940*/  USHF.R.S32.HI UR4, URZ, 0x1f, UR54 ;  /* 0x0000001f3f047899 */ /* 0x000fe20008011436 */
[----:B------:R-:W1:Y:S01]  /*e950*/  @P1 LDC R5, c[0x0][0xbf0] ;  /* 0x0002fc00ff051b82 */ /* 0x000e620000000800 */
[----:B------:R-:W-:Y:S01]  /*e960*/  UIADD3 UR9, UR9, UR7, URZ ;  /* 0x0000000709097290 */ /* 0x000fe2000fffe03f */
[----:B------:R-:W-:Y:S01]  /*e970*/  PRMT R2, RZ, 0x654, R2 ;  /* 0x00000654ff027816 */ /* 0x000fe20000000002 */
[----:B------:R-:W-:-:S02]  /*e980*/  ULDC.64 UR10, c[0x0][0xb38] ;  /* 0x0002ce00000a7ab9 */ /* 0x000fc40000000a00 */
[----:B------:R-:W-:Y:S01]  /*e990*/  UIMAD.WIDE.U32 UR8, UR55, UR10, UR8 ;  /* 0x0000000a370872a5 */ /* 0x000fe2000f8e0008 */
[----:B------:R2:W-:Y:S03]  /*e9a0*/  SYNCS.ARRIVE.TRANS64.RED.A1T0 RZ, [R2+URZ], RZ ;  /* 0x000000ff02ff79a7 */ /* 0x0005e6000810043f */
        /* <DEDUP_REMOVED lines=29> */
[----:B------:R-:W-:Y:S01]  /*eb80*/  IMAD.IADD R3, R5, 0x1, R7 ;  /* 0x0000000105037824 */ /* 0x000fe200078e0207 */
[----:B------:R-:W-:-:S04]  /*eb90*/  LEA R0, P1, R4, UR8, 0x2 ;  /* 0x0000000804007c11 */ /* 0x000fc8000f8210ff */
[----:B------:R-:W-:Y:S02]  /*eba0*/  LEA.HI.X R14, R4, UR9, R3, 0x2, P1 ;  /* 0x00000009040e7c11 */ /* 0x000fe400088f1403 */
[----:B------:R2:W0:Y:S04]  /*ebb0*/  SHFL.IDX PT, R4, R0, RZ, 0x1c1f ;  /* 0x001c1fff00047589 */ /* 0x00042800000e0000 */
[----:B------:R2:W1:Y:S01]  /*ebc0*/  SHFL.IDX PT, R5, R14, RZ, 0x1c1f ;  /* 0x001c1fff0e057589 */ /* 0x00046200000e0000 */
[----:B------:R-:W-:Y:S05]  /*ebd0*/  @P2 BRA `(.L_x_2473) ;  /* 0x0000000400002947 */ /* 0x000fea0003800000 */
[----:B------:R-:W-:Y:S02]  /*ebe0*/  ULDC UR4, c[0x0][0xac8] ;  /* 0x0002b20000047ab9 */ /* 0x000fe40000000800 */
[----:B------:R-:W-:Y:S02]  /*ebf0*/  ISETP.GE.AND P1, PT, R17, UR4, PT ;  /* 0x0000000411007c0c */ /* 0x000fe4000bf26270 */
[----:B------:R-:W-:Y:S02]  /*ec00*/  ISETP.GE.AND P4, PT, R201, UR4, PT ;  /* 0x00000004c9007c0c */ /* 0x000fe4000bf86270 */
[----:B------:R-:W-:Y:S02]  /*ec10*/  ISETP.GE.AND P3, PT, R200, UR4, PT ;  /* 0x00000004c8007c0c */ /* 0x000fe4000bf66270 */
[----:B------:R-:W-:-:S07]  /*ec20*/  ISETP.GE.AND P2, PT, R199, UR4, PT ;  /* 0x00000004c7007c0c */ /* 0x000fce000bf46270 */
[----:B012---:R-:W-:Y:S02]  /*ec30*/  @!P1 IMAD.WIDE R2, R17, 0x4, R4 ;  /* 0x0000000411029825 */ /* 0x007fe400078e0204 */
        /* <DEDUP_REMOVED lines=20> */
[CC--:B-1----:R-:W-:Y:S02]  /*ed80*/  @!P3 LEA R6, P6, R196.reuse, R4.reuse, 0x2 ;  /* 0x00000004c406b211 */ /* 0x0c2fe400078c10ff */
[----:B--2---:R-:W-:Y:S01]  /*ed90*/  @!P2 LEA R8, P5, R195, R4, 0x2 ;  /* 0x00000004c308a211 */ /* 0x004fe200078a10ff */
[----:B------:R1:W-:Y:S01]  /*eda0*/  @!P4 ST.E.64 desc[UR36][R2.64], R72 ;  /* 0x000000480200c985 */ /* 0x0003e2000c101b24 */
[----:B------:R-:W-:-:S02]  /*edb0*/  @!P3 LEA.HI.X R7, R196, R5, R213, 0x2, P6 ;  /* 0x00000005c407b211 */ /* 0x000fc400030f14d5 */
[----:B------:R-:W-:Y:S02]  /*edc0*/  ISETP.GE.AND P4, PT, R193, UR4, PT ;  /* 0x00000004c1007c0c */ /* 0x000fe4000bf86270 */
        /* <DEDUP_REMOVED lines=33> */
.L_x_2473:
[----:B------:R-:W-:Y:S05]  /*efe0*/  BSYNC B1 ;  /* 0x0000000000017941 */ /* 0x000fea0003800000 */
.L_x_2472:
[----:B-1--4-:R1:W3:Y:S04]  /*eff0*/  SHFL.IDX PT, R5, R14, 0x1, 0x1c1f ;  /* 0x003c1f000e057f89 */ /* 0x0122e800000e0000 */
        /* <DEDUP_REMOVED lines=8> */
[-C--:B0-----:R-:W-:Y:S02]  /*f080*/  @!P1 LEA R6, P4, R201, R4.reuse, 0x2 ;  /* 0x00000004c9069211 */ /* 0x081fe400078810ff */
[----:B--23--:R-:W-:Y:S02]  /*f090*/  @!P6 IMAD.WIDE R2, R17, 0x4, R4 ;  /* 0x000000041102e825 */ /* 0x00cfe400078e0204 */
        /* <DEDUP_REMOVED lines=13> */
[----:B-1----:R-:W-:Y:S01]  /*f170*/  @!P4 LEA R14, P5, R197, R4, 0x2 ;  /* 0x00000004c50ec211 */ /* 0x002fe200078a10ff */
[----:B------:R1:W-:Y:S01]  /*f180*/  @!P2 ST.E.64 desc[UR36][R10.64], R40 ;  /* 0x000000280a00a985 */ /* 0x0003e2000c101b24 */
[----:B------:R-:W-:-:S02]  /*f190*/  ISETP.GE.AND P2, PT, R194, UR4, PT ;  /* 0x00000004c2007c0c */ /* 0x000fc4000bf46270 */
[-C--:B------:R-:W-:Y:S01]  /*f1a0*/  @!P4 LEA.HI.X R15, R197, R5.reuse, R214, 0x2, P5 ;  /* 0x00000005c50fc211 */ /* 0x080fe200028f14d6 */
[----:B------:R4:W-:Y:S02]  /*f1b0*/  @!P3 ST.E.64 desc[UR36][R12.64], R42 ;  /* 0x0000002a0c00b985 */ /* 0x0009e4000c101b24 */
[CC--:B0-----:R-:W-:Y:S02]  /*f1c0*/  @!P0 LEA R2, P3, R196.reuse, R4.reuse, 0x2 ;  /* 0x00000004c4028211 */ /* 0x0c1fe400078610ff */
[----:B------:R-:W-:Y:S01]  /*f1d0*/  @!P4 ST.E.64 desc[UR36][R14.64], R44 ;  /* 0x0000002c0e00c985 */ /* 0x000fe2000c101b24 */
[----:B------:R-:W-:Y:S02]  /*f1e0*/  ISETP.GE.AND P4, PT, R193, UR4, PT ;  /* 0x00000004c1007c0c */ /* 0x000fe4000bf86270 */
[----:B--2---:R-:W-:Y:S02]  /*f1f0*/  @!P1 LEA R6, P5, R195, R4, 0x2 ;  /* 0x00000004c3069211 */ /* 0x004fe400078a10ff */
[----:B------:R-:W-:-:S02]  /*f200*/  @!P0 LEA.HI.X R3, R196, R5, R213, 0x2, P3 ;  /* 0x00000005c4038211 */ /* 0x000fc400018f14d5 */
[----:B------:R-:W-:Y:S02]  /*f210*/  ISETP.GE.AND P3, PT, R192, UR4, PT ;  /* 0x00000004c0007c0c */ /* 0x000fe4000bf66270 */
[CC--:B---3--:R-:W-:Y:S01]  /*f220*/  @!P2 LEA R8, P6, R194.reuse, R4.reuse, 0x2 ;  /* 0x00000004c208a211 */ /* 0x0c8fe200078c10ff */
[----:B------:R0:W-:Y:S01]  /*f230*/  @!P0 ST.E.64 desc[UR36][R2.64], R46 ;  /* 0x0000002e02008985 */ /* 0x0001e2000c101b24 */
[-C--:B------:R-:W-:Y:S02]  /*f240*/  @!P1 LEA.HI.X R7, R195, R5.reuse, R212, 0x2, P5 ;  /* 0x00000005c3079211 */ /* 0x080fe400028f14d4 */
[----:B------:R-:W-:Y:S02]  /*f250*/  @!P2 LEA.HI.X R9, R194, R5, R211, 0x2, P6 ;  /* 0x00000005c209a211 */ /* 0x000fe400030f14d3 */
[----:B------:R-:W-:Y:S01]  /*f260*/  ISETP.GE.AND P0, PT, R191, UR4, PT ;  /* 0x00000004bf007c0c */ /* 0x000fe2000bf06270 */
[----:B------:R2:W-:Y:S01]  /*f270*/  @!P1 ST.E.64 desc[UR36][R6.64], R48 ;  /* 0x0000003006009985 */ /* 0x0005e2000c101b24 */
[----:B-1----:R-:W-:-:S02]  /*f280*/  @!P4 LEA R10, P1, R193, R4, 0x2 ;  /* 0x00000004c10ac211 */ /* 0x002fc400078210ff */
[----:B------:R-:W-:Y:S01]  /*f290*/  ISETP.GE.AND P5, PT, R190, UR4, PT ;  /* 0x00000004be007c0c */ /* 0x000fe2000bfa6270 */
[----:B------:R1:W-:Y:S01]  /*f2a0*/  @!P2 ST.E.64 desc[UR36][R8.64], R50 ;  /* 0x000000320800a985 */ /* 0x0003e2000c101b24 */
[----:B------:R-:W-:Y:S02]  /*f2b0*/  @!P4 LEA.HI.X R11, R193, R5, R210, 0x2, P1 ;  /* 0x00000005c10bc211 */ /* 0x000fe400008f14d2 */
[----:B------:R-:W-:Y:S02]  /*f2c0*/  ISETP.GE.AND P2, PT, R189, UR4, PT ;  /* 0x00000004bd007c0c */ /* 0x000fe4000bf46270 */
[----:B------:R-:W-:Y:S01]  /*f2d0*/  ISETP.GE.AND P1, PT, R188, UR4, PT ;  /* 0x00000004bc007c0c */ /* 0x000fe2000bf26270 */
[----:B------:R3:W-:Y:S01]  /*f2e0*/  @!P4 ST.E.64 desc[UR36][R10.64], R52 ;  /* 0x000000340a00c985 */ /* 0x0007e2000c101b24 */
[-C--:B----4-:R-:W-:Y:S02]  /*f2f0*/  @!P3 LEA R12, P6, R192, R4.reuse, 0x2 ;  /* 0x00000004c00cb211 */ /* 0x090fe400078c10ff */
[----:B0-----:R-:W-:-:S02]  /*f300*/  @!P0 LEA R2, P4, R191, R4, 0x2 ;  /* 0x00000004bf028211 */ /* 0x001fc400078810ff */
[-C--:B------:R-:W-:Y:S02]  /*f310*/  @!P3 LEA.HI.X R13, R192, R5.reuse, R209, 0x2, P6 ;  /* 0x00000005c00db211 */ /* 0x080fe400030f14d1 */
[----:B------:R-:W-:-:S03]  /*f320*/  @!P0 LEA.HI.X R3, R191, R5, R208, 0x2, P4 ;  /* 0x00000005bf038211 */ /* 0x000fc600020f14d0 */
[----:B------:R3:W-:Y:S01]  /*f330*/  @!P3 ST.E.64 desc[UR36][R12.64], R54 ;  /* 0x000000360c00b985 */ /* 0x0007e2000c101b24 */
[-C--:B--2---:R-:W-:Y:S02]  /*f340*/  @!P5 LEA R6, P3, R190, R4.reuse, 0x2 ;  /* 0x00000004be06d211 */ /* 0x084fe400078610ff */
        /* <DEDUP_REMOVED lines=11> */
[----:B---3--:R-:W-:-:S04]  /*f400*/  LEA R2, P0, R23, R4, 0x2 ;  /* 0x0000000417027211 */ /* 0x008fc800078010ff */
[----:B------:R-:W-:-:S05]  /*f410*/  LEA.HI.X R3, R23, R5, R204, 0x2, P0 ;  /* 0x0000000517037211 */ /* 0x000fca00000f14cc */
[----:B------:R4:W-:Y:S01]  /*f420*/  ST.E.64 desc[UR36][R2.64], R32 ;  /* 0x0000002002007985 */ /* 0x0009e2000c101b24 */
[----:B------:R-:W-:Y:S05]  /*f430*/  BRA `(.L_x_2471) ;  /* 0x0000000c000c7947 */ /* 0x000fea0003800000 */
.L_x_2462:
        /* <DEDUP_REMOVED lines=29> */
.L_x_2474:
[----:B------:R-:W-:Y:S01]  /*f610*/  USEL UR54, UR54, URZ, !UP0 ;  /* 0x0000003f36367287 */ /* 0x000fe2000c000000 */
[----:B------:R-:W-:Y:S01]  /*f620*/  BSSY B1, `(.L_x_2475) ;  /* 0x0000038000017945 */ /* 0x000fe20003800000 */
[----:B------:R-:W-:-:S03]  /*f630*/  USEL UR58, UR58, URZ, !UP0 ;  /* 0x0000003f3a3a7287 */ /* 0x000fc6000c000000 */
[----:B------:R-:W-:Y:S09]  /*f640*/  @P0 BRA `(.L_x_2476) ;  /* 0x0000000000d40947 */ /* 0x000ff20003800000 */
        /* <DEDUP_REMOVED lines=32> */
[----:B------:R-:W-:Y:S01]  /*f850*/  UIADD3.X UR7, UR7, UR11, UR16, UP0, UP1 ;  /* 0x0000000b07077290 */ /* 0x000fe200087e2410 */
[----:B-1----:R-:W-:Y:S01]  /*f860*/  @P0 SHF.R.U32.HI R5, RZ, R7, R2 ;  /* 0x00000007ff050219 */ /* 0x002fe20000011602 */
[----:B------:R-:W-:Y:S01]  /*f870*/  IMAD.U32 R2, RZ, RZ, UR20 ;  /* 0x00000014ff027e24 */ /* 0x000fe2000f8e00ff */
[----:B------:R-:W-:Y:S01]  /*f880*/  ULDC.64 UR8, c[0x0][UR17+0x210] ;  /* 0x0000840011087abb */ /* 0x000fe20008000a00 */
[----:B------:R-:W-:Y:S01]  /*f890*/  ULDC.64 UR10, c[0x0][0xba8] ;  /* 0x0002ea00000a7ab9 */ /* 0x000fe20000000a00 */
[----:B------:R-:W-:Y:S01]  /*f8a0*/  @!UP2 ULDC UR10, c[0x0][0xb50] ;  /* 0x0002d400000aaab9 */ /* 0x000fe20000000800 */
[--C-:B------:R-:W-:Y:S01]  /*f8b0*/  IMAD.MOV R7, RZ, RZ, -R5.reuse ;  /* 0x000000ffff077224 */ /* 0x100fe200078e0a05 */
[----:B------:R-:W-:Y:S01]  /*f8c0*/  IADD3 R2, P0, P1, R5, UR14, R2 ;  /* 0x0000000e05027c10 */ /* 0x000fe2000f91e002 */
[----:B------:R-:W-:Y:S01]  /*f8d0*/  @!UP2 ULDC UR11, c[0x0][0xb54] ;  /* 0x0002d500000baab9 */ /* 0x000fe20000000800 */
[----:B------:R-:W-:Y:S01]  /*f8e0*/  SHF.R.S32.HI R5, RZ, 0x1f, R5 ;  /* 0x0000001fff057819 */ /* 0x000fe20000011405 */
[----:B------:R-:W-:-:S03]  /*f8f0*/  IMAD R7, R9, R7, R4 ;  /* 0x0000000709077224 */ /* 0x000fc600078e0204 */
[----:B------:R-:W-:Y:S01]  /*f900*/  IADD3.X R3, R5, UR7, R6, P0, P1 ;  /* 0x0000000705037c10 */ /* 0x000fe200087e2406 */
        /* <DEDUP_REMOVED lines=9> */
.L_x_2476:
[----:B------:R-:W-:Y:S05]  /*f9a0*/  BSYNC B1 ;  /* 0x0000000000017941 */ /* 0x000fea0003800000 */
.L_x_2475:
        /* <DEDUP_REMOVED lines=11> */
[----:B------:R-:W-:Y:S01]  /*fa60*/  ULDC.64 UR10, c[0x0][0xae8] ;  /* 0x0002ba00000a7ab9 */ /* 0x000fe20000000a00 */
[----:B------:R-:W-:Y:S01]  /*fa70*/  UIADD3 UR9, UR9, UR7, URZ ;  /* 0x0000000709097290 */ /* 0x000fe2000fffe03f */
[----:B0-----:R-:W-:-:S03]  /*fa80*/  IMAD.MOV.U32 R5, RZ, RZ, R6 ;  /* 0x000000ffff057224 */ /* 0x001fc600078e0006 */
        /* <DEDUP_REMOVED lines=19> */
[----:B------:R-:W-:Y:S02]  /*fbc0*/  IMAD.U32 R2, RZ, RZ, UR54 ;  /* 0x00000036ff027e24 */ /* 0x000fe4000f8e00ff */
[C---:B------:R-:W-:Y:S01]  /*fbd0*/  IMAD R9, R5.reuse, UR9, R4 ;  /* 0x0000000905097c24 */ /* 0x040fe2000f8e0204 */
[----:B------:R-:W-:Y:S01]  /*fbe0*/  SHF.R.S32.HI R4, RZ, 0x1f, R7 ;  /* 0x0000001fff047819 */ /* 0x000fe20000011407 */
[----:B------:R-:W-:Y:S01]  /*fbf0*/  IMAD.WIDE.U32 R2, R5, UR8, R2 ;  /* 0x0000000805027c25 */ /* 0x000fe2000f8e0002 */
[----:B------:R-:W-:-:S03]  /*fc00*/  ULDC.64 UR8, c[0x0][0xad8] ;  /* 0x0002b60000087ab9 */ /* 0x000fc60000000a00 */
        /* <DEDUP_REMOVED lines=27> */
.L_x_2478:
[----:B------:R-:W-:Y:S05]  /*fdc0*/  BSYNC B1 ;  /* 0x0000000000017941 */ /* 0x000fea0003800000 */
.L_x_2477:
        /* <DEDUP_REMOVED lines=13> */
.L_x_2480:
[----:B------:R-:W-:Y:S05]  /*fea0*/  BSYNC B1 ;  /* 0x0000000000017941 */ /* 0x000fea0003800000 */
.L_x_2479:
        /* <DEDUP_REMOVED lines=13> */
.L_x_2482:
[----:B------:R-:W-:Y:S05]  /*ff80*/  BSYNC B1 ;  /* 0x0000000000017941 */ /* 0x000fea0003800000 */
.L_x_2481:
        /* <DEDUP_REMOVED lines=14> */
.L_x_2471:
[----:B------:R-:W-:Y:S05]  /*10070*/  BSYNC B0 ;  /* 0x0000000000007941 */ /* 0x000fea0003800000 */
.L_x_2461:
[----:B------:R-:W-:Y:S02]  /*10080*/  ULDC UR4, c[0x0][0xc3c] ;  /* 0x00030f0000047ab9 */ /* 0x000fe40000000800 */
[----:B------:R-:W-:-:S13]  /*10090*/  ISETP.GE.AND P0, PT, R31, UR4, PT ;  /* 0x000000041f007c0c */ /* 0x000fda000bf06270 */
[----:B------:R-:W-:Y:S05]  /*100a0*/  @!P0 BRA `(.L_x_2483) ;  /* 0xffffff0c00b08947 */ /* 0x000fea000383ffff */
[----:B------:R-:W-:Y:S05]  /*100b0*/  EXIT ;  /* 0x000000000000794d */ /* 0x000fea0003800000 */
.L_x_2418:
[----:B------:R-:W-:-:S08]  /*100c0*/  NOP ;  /* 0x0000000000007918 */ /* 0x000fd00000000000 */
[----:B0-----:R-:W0:-:S00]  /*100d0*/  USETMAXREG.DEALLOC.CTAPOOL 0x28 ;  /* 0x00000028000079c8 */ /* 0x001e0000080e0500 */
        /* <DEDUP_REMOVED lines=60> */
.L_x_2487:
        /* <DEDUP_REMOVED lines=36> */
.L_x_2485:
[----:B------:R-:W-:-:S04]  /*106e0*/  IMAD.IADD R8, R11, 0x1, -R8 ;  /* 0x000000010b087824 */ /* 0x000fc800078e0a08 */
[----:B------:R-:W-:-:S05]  /*106f0*/  IMAD R3, R5, R4, R8 ;  /* 0x0000000405037224 */ /* 0x000fca00078e0208 */
[----:B------:R-:W-:Y:S01]  /*10700*/  ISETP.GT.AND P0, PT, R3, R6, PT ;  /* 0x000000060300720c */ /* 0x000fe20003f04270 */
[----:B------:R-:W-:-:S12]  /*10710*/  IMAD.MOV.U32 R3, RZ, RZ, RZ ;  /* 0x000000ffff037224 */ /* 0x000fd800078e00ff */
        /* <DEDUP_REMOVED lines=13> */
.L_x_2488:
[----:B01----:R-:W-:-:S04]  /*107f0*/  IMAD R2, R3, R4, R8 ;  /* 0x0000000403027224 */ /* 0x003fc800078e0208 */
[----:B------:R-:W-:Y:S01]  /*10800*/  IMAD.IADD R5, R6, 0x1, -R2 ;  /* 0x0000000106057824 */ /* 0x000fe200078e0a02 */
[----:B------:R0:W-:Y:S01]  /*10810*/  STL [R1], R2 ;  /* 0x0000000201007387 */ /* 0x0001e20000100800 */
[----:B------:R-:W-:Y:S05]  /*10820*/  @!P1 BRA `(.L_x_2489) ;  /* 0x0000000000ec9947 */ /* 0x000fea0003800000 */
        /* <DEDUP_REMOVED lines=40> */
[----:B------:R-:W-:Y:S02]  /*10ab0*/  IMAD R3, R2, R6, R3 ;  /* 0x0000000602037224 */ /* 0x000fe400078e0203 */
[----:B------:R-:W-:-:S03]  /*10ac0*/  IMAD.MOV R6, RZ, RZ, -R8 ;  /* 0x000000ffff067224 */ /* 0x000fc600078e0a08 */
        /* <DEDUP_REMOVED lines=13> */
[----:B------:R-:W-:Y:S02]  /*10ba0*/  IMAD R2, R0, R6, R5 ;  /* 0x0000000600027224 */ /* 0x000fe400078e0205 */
[----:B------:R-:W-:-:S05]  /*10bb0*/  IMAD R3, R3, 0x10000, R4 ;  /* 0x0001000003037824 */ /* 0x000fca00078e0204 */
[----:B------:R1:W-:Y:S01]  /*10bc0*/  STL [R1+0x8], R3 ;  /* 0x0000080301007387 */ /* 0x0003e20000100800 */
[----:B------:R-:W-:Y:S05]  /*10bd0*/  BRA `(.L_x_2490) ;  /* 0x0000000400007947 */ /* 0x000fea0003800000 */
.L_x_2489:
        /* <DEDUP_REMOVED lines=36> */
[-C--:B------:R-:W-:Y:S02]  /*10e20*/  IABS R8, R13.reuse ;  /* 0x0000000d00087213 */ /* 0x080fe40000000000 */
[----:B------:R-:W-:Y:S02]  /*10e30*/  IABS R10, R13 ;  /* 0x0000000d000a7213 */ /* 0x000fe40000000000 */
[----:B------:R-:W0:Y:S08]  /*10e40*/  I2F.RP R4, R8 ;  /* 0x0000000800047306 */ /* 0x000e300000209400 */
[----:B0-----:R-:W0:Y:S02]  /*10e50*/  MUFU.RCP R4, R4 ;  /* 0x0000000400047308 */ /* 0x001e240000001000 */
[----:B0-----:R-:W-:-:S02]  /*10e60*/  VIADD R3, R4, 0xffffffe ;  /* 0x0ffffffe04037836 */ /* 0x001fc40000000000 */
[----:B------:R-:W-:-:S04]  /*10e70*/  IMAD.MOV R4, RZ, RZ, -R13 ;  /* 0x000000ffff047224 */ /* 0x000fc800078e0a0d */
        /* <DEDUP_REMOVED lines=20> */
[----:B------:R-:W-:-:S05]  /*10fc0*/  IMAD R3, R2, R4, R3 ;  /* 0x0000000402037224 */ /* 0x000fca00078e0203 */
[----:B------:R0:W-:Y:S02]  /*10fd0*/  STL [R1+0x8], R3 ;  /* 0x0000080301007387 */ /* 0x0001e40000100800 */
.L_x_2490:
[----:B01----:R-:W-:-:S05]  /*10fe0*/  LOP3.LUT R3, RZ, R2, RZ, 0x33, !PT ;  /* 0x00000002ff037212 */ /* 0x003fca00078e33ff */
[----:B------:R-:W-:-:S05]  /*10ff0*/  IMAD.IADD R0, R0, 0x1, R3 ;  /* 0x0000000100007824 */ /* 0x000fca00078e0203 */
[----:B------:R1:W-:Y:S01]  /*11000*/  STL [R1+0x4], R0 ;  /* 0x0000040001007387 */ /* 0x0003e20000100800 */
[----:B------:R-:W-:Y:S05]  /*11010*/  BRA `(.L_x_2491) ;  /* 0x0000000000107947 */ /* 0x000fea0003800000 */
.L_x_2486:
[----:B------:R0:W-:Y:S01]  /*11020*/  STL [R1], R6 ;  /* 0x0000000601007387 */ /* 0x0001e20000100800 */
[----:B------:R-:W-:-:S03]  /*11030*/  ULDC UR41, c[0x0][0xc3c] ;  /* 0x00030f0000297ab9 */ /* 0x000fc60000000800 */
[----:B------:R0:W-:Y:S04]  /*11040*/  STL [R1+0x4], RZ ;  /* 0x000004ff01007387 */ /* 0x0001e80000100800 */
[----:B------:R0:W-:Y:S02]  /*11050*/  STL [R1+0x8], RZ ;  /* 0x000008ff01007387 */ /* 0x0001e40000100800 */
.L_x_2491:
[----:B------:R-:W2:Y:S04]  /*11060*/  LDL R8, [R1] ;  /* 0x0000000001087983 */ /* 0x000ea80000100800 */
[----:B------:R-:W2:Y:S04]  /*11070*/  LDL R9, [R1+0x4] ;  /* 0x0000040001097983 */ /* 0x000ea80000100800 */
[----:B------:R-:W2:Y:S01]  /*11080*/  LDL R10, [R1+0x8] ;  /* 0x00000800010a7983 */ /* 0x000ea20000100800 */
[----:B------:R-:W-:Y:S01]  /*11090*/  ISETP.NE.AND P0, PT, R7, RZ, PT ;  /* 0x000000ff0700720c */ /* 0x000fe20003f05270 */
[----:B------:R-:W-:-:S12]  /*110a0*/  IMAD.U32 R2, RZ, RZ, UR41 ;  /* 0x00000029ff027e24 */ /* 0x000fd8000f8e00ff */
[----:B------:R-:W3:Y:S01]  /*110b0*/  @!P0 S2R R3, SR_CgaCtaId ;  /* 0x0000000000038919 */ /* 0x000ee20000008800 */
[----:B-1----:R-:W-:Y:S01]  /*110c0*/  @!P0 MOV R0, 0x400 ;  /* 0x0000040000008802 */ /* 0x002fe20000000f00 */
[----:B------:R-:W-:-:S03]  /*110d0*/  @!P0 IMAD.MOV.U32 R11, RZ, RZ, R2 ;  /* 0x000000ffff0b8224 */ /* 0x000fc600078e0002 */
[----:B---3--:R-:W-:-:S05]  /*110e0*/  @!P0 LEA R0, R3, R0, 0x18 ;  /* 0x0000000003008211 */ /* 0x008fca00078ec0ff */
[----:B--2---:R1:W-:Y:S01]  /*110f0*/  @!P0 STS.128 [R0+0x298d0], R8 ;  /* 0x0298d00800008388 */ /* 0x0043e20000000c00 */
[----:B------:R-:W-:Y:S06]  /*11100*/  BAR.ARV 0x5, 0x180 ;  /* 0x0146000000007b1d */ /* 0x000fec0000002000 */
.L_x_2484:
[----:B------:R-:W-:Y:S01]  /*11110*/  ULDC UR4, c[0x0][0xc3c] ;  /* 0x00030f0000047ab9 */ /* 0x000fe20000000800 */
[----:B------:R2:W-:Y:S01]  /*11120*/  STL [R1+0x28], RZ ;  /* 0x000028ff01007387 */ /* 0x0005e20000100800 */
[----:B------:R-:W-:Y:S01]  /*11130*/  UISETP.GE.AND UP0, UPT, UR41, UR4, UPT ;  /* 0x000000042900728c */ /* 0x000fe2000bf06270 */
[----:B------:R-:W-:Y:S02]  /*11140*/  IMAD.MOV.U32 R32, RZ, RZ, 0x1 ;  /* 0x00000001ff207424 */ /* 0x000fe400078e00ff */
[----:B------:R-:W-:-:S03]  /*11150*/  IMAD.MOV.U32 R19, RZ, RZ, RZ ;  /* 0x000000ffff137224 */ /* 0x000fc600078e00ff */
[----:B------:R-:W-:-:S13]  /*11160*/  PLOP3.LUT P0, PT, PT, PT, UP0, 0x80, 0x0 ;  /* 0x000000000000781c */ /* 0x000fda0003f0f008 */
[----:B--2---:R-:W-:Y:S05]  /*11170*/  @P0 BRA `(.L_x_2492) ;  /* 0x0000006000680947 */ /* 0x004fea0003800000 */
[----:B-1----:R-:W2:Y:S01]  /*11180*/  LDL R0, [R1+0x2c] ;  /* 0x00002c0001007983 */ /* 0x002ea20000100800 */
[----:B------:R-:W1:Y:S01]  /*11190*/  S2UR UR4, SR_CgaCtaId ;  /* 0x00000000000479c3 */ /* 0x000e620000008800 */
[----:B------:R-:W-:Y:S01]  /*111a0*/  MOV R16, 0x400 ;  /* 0x0000040000107802 */ /* 0x000fe20000000f00 */
[----:B------:R-:W-:Y:S01]  /*111b0*/  IMAD.MOV.U32 R34, RZ, RZ, 0x40 ;  /* 0x00000040ff227424 */ /* 0x000fe200078e00ff */
[----:B------:R-:W0:Y:S01]  /*111c0*/  S2R R14, SR_TID.X ;  /* 0x00000000000e7919 */ /* 0x000e220000002100 */
[----:B------:R-:W-:Y:S01]  /*111d0*/  IMAD.MOV.U32 R32, RZ, RZ, 0x1 ;  /* 0x00000001ff207424 */ /* 0x000fe200078e00ff */
[----:B------:R-:W-:Y:S01]  /*111e0*/  ULDC UR46, c[0x0][0xc] ;  /* 0x00000300002e7ab9 */ /* 0x000fe20000000800 */
[----:B------:R-:W-:Y:S02]  /*111f0*/  IMAD.MOV.U32 R19, RZ, RZ, RZ ;  /* 0x000000ffff137224 */ /* 0x000fe400078e00ff */
[C---:B0-----:R-:W-:Y:S01]  /*11200*/  IMAD.SHL.U32 R4, R14.reuse, 0x10, RZ ;  /* 0x000000100e047824 */ /* 0x041fe200078e00ff */
[C---:B------:R-:W-:Y:S01]  /*11210*/  LOP3.LUT R13, R14.reuse, 0x7f, RZ, 0xc0, !PT ;  /* 0x0000007f0e0d7812 */ /* 0x040fe200078ec0ff */
[C---:B------:R-:W-:Y:S01]  /*11220*/  IMAD.SHL.U32 R3, R14.reuse, 0x2, RZ ;  /* 0x000000020e037824 */ /* 0x040fe200078e00ff */
[C---:B------:R-:W-:Y:S01]  /*11230*/  R2P PR, R14.reuse, 0x14 ;  /* 0x000000140e007804 */ /* 0x040fe20000000000 */
[----:B------:R-:W-:Y:S01]  /*11240*/  IMAD.SHL.U32 R11, R14, 0x4, RZ ;  /* 0x000000040e0b7824 */ /* 0x000fe200078e00ff */
[----:B------:R-:W-:-:S02]  /*11250*/  SHF.R.U32.HI R2, RZ, 0x5, R13 ;  /* 0x00000005ff027819 */ /* 0x000fc4000001160d */
[----:B------:R-:W-:-:S03]  /*11260*/  LOP3.LUT R35, R4, 0x30, RZ, 0xc0, !PT ;  /* 0x0000003004237812 */ /* 0x000fc600078ec0ff */
[----:B------:R-:W-:Y:S01]  /*11270*/  IMAD.SHL.U32 R7, R2, 0x200, RZ ;  /* 0x0000020002077824 */ /* 0x000fe200078e00ff */
[----:B--2---:R-:W-:Y:S02]  /*11280*/  R2UR UR5, R0 ;  /* 0x00000000000572ca */ /* 0x004fe400000e0000 */
[----:B------:R-:W-:-:S04]  /*11290*/  LOP3.LUT R0, R4, 0x1b0, RZ, 0xc0, !PT ;  /* 0x000001b004007812 */ /* 0x000fc800078ec0ff */
[----:B------:R-:W-:Y:S01]  /*112a0*/  LOP3.LUT R10, R0, 0x30, R3, 0x78, !PT ;  /* 0x00000030000a7812 */ /* 0x000fe200078e7803 */
[C---:B------:R-:W-:Y:S02]  /*112b0*/  IMAD.SHL.U32 R3, R14.reuse, 0x80, RZ ;  /* 0x000000800e037824 */ /* 0x040fe400078e00ff */
[----:B------:R-:W-:-:S03]  /*112c0*/  IMAD.SHL.U32 R0, R14, 0x20, RZ ;  /* 0x000000200e007824 */ /* 0x000fc600078e00ff */
[----:B------:R-:W-:Y:S01]  /*112d0*/  LOP3.LUT R5, R3, 0x380, RZ, 0xc0, !PT ;  /* 0x0000038003057812 */ /* 0x000fe200078ec0ff */
[----:B------:R-:W-:Y:S01]  /*112e0*/  ULOP3.LUT UR44, UR5, 0x2, URZ, 0xfc, !UPT ;  /* 0x00000002052c7892 */ /* 0x000fe2000f8efc3f */
[C---:B------:R-:W-:Y:S01]  /*112f0*/  LOP3.LUT R6, R0.reuse, 0x80, RZ, 0xc0, !PT ;  /* 0x0000008000067812 */ /* 0x040fe200078ec0ff */
[----:B------:R-:W-:Y:S01]  /*11300*/  ULOP3.LUT UR45, UR5, 0x1, URZ, 0xfc, !UPT ;  /* 0x00000001052d7892 */ /* 0x000fe2000f8efc3f */
[----:B------:R-:W-:Y:S01]  /*11310*/  LOP3.LUT R9, R0, 0x380, RZ, 0xc0, !PT ;  /* 0x0000038000097812 */ /* 0x000fe200078ec0ff */
[----:B------:R-:W-:Y:S01]  /*11320*/  IMAD R5, R2, 0x10, R5 ;  /* 0x0000001002057824 */ /* 0x000fe200078e0205 */
[----:B------:R-:W-:Y:S01]  /*11330*/  LOP3.LUT R6, R6, 0x10, R14, 0xf8, !PT ;  /* 0x0000001006067812 */ /* 0x000fe200078ef80e */
[----:B------:R-:W-:Y:S01]  /*11340*/  IMAD.SHL.U32 R2, R2, 0x400, RZ ;  /* 0x0000040002027824 */ /* 0x000fe200078e00ff */
[----:B------:R-:W-:Y:S02]  /*11350*/  LOP3.LUT R33, R9, 0x30, R4, 0xf8, !PT ;  /* 0x0000003009217812 */ /* 0x000fe400078ef804 */
[----:B------:R-:W-:-:S02]  /*11360*/  LOP3.LUT R9, R7, 0x60, R0, 0xf8, !PT ;  /* 0x0000006007097812 */ /* 0x000fc400078ef800 */
[----:B------:R-:W-:Y:S02]  /*11370*/  LOP3.LUT R8, R6, 0x10, R11, 0x78, !PT ;  /* 0x0000001006087812 */ /* 0x000fe400078e780b */
[--C-:B------:R-:W-:Y:S02]  /*11380*/  LOP3.LUT R6, R5, 0x70, R4.reuse, 0x78, !PT ;  /* 0x0000007005067812 */ /* 0x100fe400078e7804 */
[----:B------:R-:W-:Y:S02]  /*11390*/  LOP3.LUT R7, R7, 0x40, R4, 0xf8, !PT ;  /* 0x0000004007077812 */ /* 0x000fe400078ef804 */
[----:B------:R-:W-:Y:S02]  /*113a0*/  LOP3.LUT R9, R9, 0x100, R0, 0xf8, !PT ;  /* 0x0000010009097812 */ /* 0x000fe400078ef800 */
[----:B------:R-:W-:Y:S02]  /*113b0*/  LOP3.LUT R5, R6, 0xc00, R3, 0xf8, !PT ;  /* 0x00000c0006057812 */ /* 0x000fe400078ef803 */
[----:B------:R-:W-:-:S02]  /*113c0*/  LOP3.LUT R12, R7, R10, RZ, 0xfc, !PT ;  /* 0x0000000a070c7212 */ /* 0x000fc400078efcff */
[----:B------:R-:W-:Y:S01]  /*113d0*/  LOP3.LUT R3, R9, R8, RZ, 0xfc, !PT ;  /* 0x0000000809037212 */ /* 0x000fe200078efcff */
[----:B------:R0:W-:Y:S01]  /*113e0*/  STL [R1+0x1c], R5 ;  /* 0x00001c0501007387 */ /* 0x0001e20000100800 */
[----:B------:R-:W-:Y:S02]  /*113f0*/  SHF.R.U32.HI R4, RZ, 0x2, R13 ;  /* 0x00000002ff047819 */ /* 0x000fe4000001160d */
[----:B------:R-:W-:Y:S01]  /*11400*/  LOP3.LUT R33, R33, 0x70, R11, 0x78, !PT ;  /* 0x0000007021217812 */ /* 0x000fe200078e780b */
[----:B------:R-:W-:Y:S01]  /*11410*/  STL [R1+0x14], R12 ;  /* 0x0000140c01007387 */ /* 0x000fe20000100800 */
[----:B------:R-:W-:Y:S02]  /*11420*/  LOP3.LUT R0, R4, 0x60, R0, 0xf8, !PT ;  /* 0x0000006004007812 */ /* 0x000fe400078ef800 */
[----:B------:R-:W-:Y:S01]  /*11430*/  LOP3.LUT R4, R35, 0x40, RZ, 0xfc, !PT ;  /* 0x0000004023047812 */ /* 0x000fe200078efcff */
[----:B------:R1:W-:Y:S01]  /*11440*/  STL [R1+0x18], R3 ;  /* 0x0000180301007387 */ /* 0x0003e20000100800 */
[----:B------:R-:W-:-:S02]  /*11450*/  LOP3.LUT R2, R0, 0x80, RZ, 0xfc, !PT ;  /* 0x0000008000027812 */ /* 0x000fc400078efcff */
[C---:B0-----:R-:W-:Y:S02]  /*11460*/  SEL R5, R34.reuse, 0xffffffc0, !P2 ;  /* 0xffffffc022057807 */ /* 0x041fe40005000000 */
[----:B------:R-:W-:-:S03]  /*11470*/  SEL R34, R34, 0xffffffc0, !P4 ;  /* 0xffffffc022227807 */ /* 0x000fc60006000000 */
[----:B------:R-:W-:Y:S01]  /*11480*/  STL [R1+0x20], R5 ;  /* 0x0000200501007387 */ /* 0x000fe20000100800 */
[----:B-1----:R-:W-:-:S05]  /*11490*/  IMAD.U32 R3, RZ, RZ, UR4 ;  /* 0x00000004ff037e24 */ /* 0x002fca000f8e00ff */
[----:B------:R-:W-:Y:S01]  /*114a0*/  LEA R16, R3, R16, 0x18 ;  /* 0x0000001003107211 */ /* 0x000fe200078ec0ff */
[----:B------:R0:W-:Y:S04]  /*114b0*/  STL [R1+0x10], R3 ;  /* 0x0000100301007387 */ /* 0x0001e80000100800 */
[----:B------:R-:W-:Y:S01]  /*114c0*/  IMAD.IADD R0, R16, 0x1, R12 ;  /* 0x0000000110007824 */ /* 0x000fe200078e020c */
[----:B------:R1:W-:Y:S04]  /*114d0*/  STL [R1+0x28], RZ ;  /* 0x000028ff01007387 */ /* 0x0003e80000100800 */
[----:B------:R1:W-:Y:S01]  /*114e0*/  STL [R1+0x24], R0 ;  /* 0x0000240001007387 */ /* 0x0003e20000100800 */
[----:B0-----:R-:W-:-:S07]  /*114f0*/  LOP3.LUT R3, R35, 0x80, RZ, 0xfc, !PT ;  /* 0x0000008023037812 */ /* 0x001fce00078efcff */
.L_x_2570:
[----:B------:R-:W-:Y:S01]  /*11500*/  ULDC.64 UR4, c[0x0][0xc88] ;  /* 0x0003220000047ab9 */ /* 0x000fe20000000a00 */
[----:B------:R-:W-:Y:S01]  /*11510*/  ULDC.64 UR6, c[0x0][0xa18] ;  /* 0x0002860000067ab9 */ /* 0x000fe20000000a00 */
[----:B------:R-:W-:Y:S01]  /*11520*/  UIMAD.WIDE UR4, UR41, 0x4, UR4 ;  /* 0x00000004290478a5 */ /* 0x000fe2000f8e0204 */
[----:B------:R-:W-:Y:S01]  /*11530*/  IMAD.MOV.U32 R36, RZ, RZ, RZ ;  /* 0x000000ffff247224 */ /* 0x000fe200078e00ff */
[----:B0--3--:R-:W0:Y:S04]  /*11540*/  LDC R7, c[0x0][0x424] ;  /* 0x00010900ff077b82 */ /* 0x009e280000000800 */
[----:B------:R-:W-:Y:S02]  /*11550*/  IMAD.U32 R2, RZ, RZ, UR4 ;  /* 0x00000004ff027e24 */ /* 0x000fe4000f8e00ff */
[----:B------:R-:W-:Y:S01]  /*11560*/  IMAD.U32 R3, RZ, RZ, UR5 ;  /* 0x00000005ff037e24 */ /* 0x000fe2000f8e00ff */
[----:B------:R-:W-:Y:S01]  /*11570*/  ULDC.64 UR4, c[0x0][0xa28] ;  /* 0x00028a0000047ab9 */ /* 0x000fe20000000a00 */
[----:B-1----:R-:W1:Y:S03]  /*11580*/  LDC R0, c[0x0][0x2f0] ;  /* 0x0000bc00ff007b82 */ /* 0x002e660000000800 */
[----:B------:R-:W2:Y:S01]  /*11590*/  LDG.E R2, desc[UR36][R2.64] ;  /* 0x0000002402027981 */ /* 0x000ea2000c1e1900 */
[----:B------:R-:W-:-:S04]  /*115a0*/  UISETP.NE.U32.AND UP0, UPT, UR4, URZ, UPT ;  /* 0x0000003f0400728c */ /* 0x000fc8000bf05070 */
[----:B------:R-:W-:-:S06]  /*115b0*/  UISETP.NE.AND.EX UP0, UPT, UR5, URZ, UPT, UP0 ;  /* 0x0000003f0500728c */ /* 0x000fcc000bf05300 */
[----:B------:R-:W-:Y:S02]  /*115c0*/  PLOP3.LUT P0, PT, PT, PT, UP0, 0x80, 0x0 ;  /* 0x000000000000781c */ /* 0x000fe40003f0f008 */
[----:B--2---:R-:W-:-:S13]  /*115d0*/  R2UR UR43, R2 ;  /* 0x00000000022b72ca */ /* 0x004fda00000e0000 */
[----:B------:R-:W-:Y:S02]  /*115e0*/  USHF.R.S32.HI UR42, URZ, 0x1f, UR43 ;  /* 0x0000001f3f2a7899 */ /* 0x000fe4000801142b */
[----:B------:R-:W-:-:S04]  /*115f0*/  @UP0 ULEA UR4, UP1, UR43, UR4, 0x2 ;  /* 0x000000042b040291 */ /* 0x000fc8000f82103f */
[----:B------:R-:W-:Y:S02]  /*11600*/  @UP0 ULEA.HI.X UR5, UR43, UR5, UR42, 0x2, UP1 ;  /* 0x000000052b050291 */ /* 0x000fe400088f142a */
[----:B------:R-:W-:-:S04]  /*11610*/  IMAD.U32 R2, RZ, RZ, UR4 ;  /* 0x00000004ff027e24 */ /* 0x000fc8000f8e00ff */
[----:B------:R-:W-:Y:S01]  /*11620*/  IMAD.U32 R3, RZ, RZ, UR5 ;  /* 0x00000005ff037e24 */ /* 0x000fe2000f8e00ff */
[----:B------:R-:W-:Y:S01]  /*11630*/  ULDC.64 UR4, c[0x0][0xa00] ;  /* 0x0002800000047ab9 */ /* 0x000fe20000000a00 */
[----:B------:R-:W-:Y:S02]  /*11640*/  USHF.L.U32 UR39, UR43, 0x2, URZ ;  /* 0x000000022b277899 */ /* 0x000fe4000800063f */
[----:B------:R-:W-:Y:S01]  /*11650*/  UISETP.NE.U32.AND UP0, UPT, UR4, URZ, UPT ;  /* 0x0000003f0400728c */ /* 0x000fe2000bf05070 */
[----:B------:R2:W5:Y:S01]  /*11660*/  @P0 LDG.E R36, desc[UR36][R2.64] ;  /* 0x0000002402240981 */ /* 0x000562000c1e1900 */
[----:B------:R-:W-:Y:S02]  /*11670*/  USHF.L.U64.HI UR38, UR43, 0x2, UR42 ;  /* 0x000000022b267899 */ /* 0x000fe4000801022a */
[----:B------:R-:W-:Y:S02]  /*11680*/  UISETP.NE.AND.EX UP2, UPT, UR5, URZ, UPT, UP0 ;  /* 0x0000003f0500728c */ /* 0x000fe4000bf45300 */
[----:B------:R-:W-:-:S02]  /*11690*/  UIADD3 UR4, UP0, UR39, UR4, URZ ;  /* 0x0000000427047290 */ /* 0x000fc4000ff1e03f */
[----:B------:R-:W-:Y:S02]  /*116a0*/  UP2UR UR48, UPR, URZ, 0x4 ;  /* 0x000000043f307883 */ /* 0x000fe40008000000 */
[----:B------:R-:W-:Y:S01]  /*116b0*/  UIADD3.X UR5, UR38, UR5, URZ, UP0, !UPT ;  /* 0x0000000526057290 */ /* 0x000fe200087fe43f */
[----:B------:R-:W-:Y:S01]  /*116c0*/  PLOP3.LUT P0, PT, PT, PT, UP2, 0x80, 0x0 ;  /* 0x000000000000781c */ /* 0x000fe20003f0f028 */
[----:B------:R-:W-:Y:S01]  /*116d0*/  UISETP.NE.U32.AND UP0, UPT, UR6, URZ, UPT ;  /* 0x0000003f0600728c */ /* 0x000fe2000bf05070 */
[----:B--2---:R-:W-:-:S03]  /*116e0*/  IMAD.U32 R2, RZ, RZ, UR4 ;  /* 0x00000004ff027e24 */ /* 0x004fc6000f8e00ff */
[----:B------:R-:W-:Y:S01]  /*116f0*/  UISETP.NE.AND.EX UP0, UPT, UR7, URZ, UPT, UP0 ;  /* 0x0000003f0700728c */ /* 0x000fe2000bf05300 */
[----:B------:R-:W-:-:S05]  /*11700*/  IMAD.U32 R3, RZ, RZ, UR5 ;  /* 0x00000005ff037e24 */ /* 0x000fca000f8e00ff */
[----:B------:R-:W-:Y:S02]  /*11710*/  PLOP3.LUT P1, PT, PT, PT, UP0, 0x80, 0x0 ;  /* 0x000000000000781c */ /* 0x000fe40003f2f008 */
[----:B------:R-:W5:Y:S03]  /*11720*/  @P0 LDG.E R6, desc[UR36][R2.64] ;  /* 0x0000002402060981 */ /* 0x000f66000c1e1900 */
[----:B------:R-:W-:-:S04]  /*11730*/  @UP0 UIADD3 UR4, UP1, UR39, UR6, URZ ;  /* 0x0000000627040290 */ /* 0x000fc8000ff3e03f */
[----:B------:R-:W-:Y:S02]  /*11740*/  @UP0 UIADD3.X UR5, UR38, UR7, URZ, UP1, !UPT ;  /* 0x0000000726050290 */ /* 0x000fe40008ffe43f */
[----:B------:R-:W-:-:S04]  /*11750*/  IMAD.U32 R4, RZ, RZ, UR4 ;  /* 0x00000004ff047e24 */ /* 0x000fc8000f8e00ff */
[----:B------:R-:W-:-:S05]  /*11760*/  IMAD.U32 R5, RZ, RZ, UR5 ;  /* 0x00000005ff057e24 */ /* 0x000fca000f8e00ff */
[----:B------:R2:W5:Y:S01]  /*11770*/  @P1 LDG.E R23, desc[UR36][R4.64] ;  /* 0x0000002404171981 */ /* 0x000562000c1e1900 */
[----:B------:R-:W-:Y:S01]  /*11780*/  PLOP3.LUT P2, PT, PT, PT, UP2, 0x80, 0x0 ;  /* 0x000000000000781c */ /* 0x000fe20003f4f028 */
[----:B--2---:R-:W2:Y:S02]  /*11790*/  LDC.64 R4, c[0x0][0x418] ;  /* 0x00010600ff047b82 */ /* 0x004ea40000000a00 */
[----:B--2---:R-:W-:-:S04]  /*117a0*/  ISETP.NE.U32.AND P0, PT, R4, RZ, PT ;  /* 0x000000ff0400720c */ /* 0x004fc80003f05070 */
[----:B------:R-:W-:Y:S01]  /*117b0*/  ISETP.NE.AND.EX P0, PT, R5, RZ, PT, P0 ;  /* 0x000000ff0500720c */ /* 0x000fe20003f05300 */
[----:B01----:R-:W-:-:S12]  /*117c0*/  @P1 BRA `(.L_x_2493) ;  /* 0x00000000001c1947 */ /* 0x003fd80003800000 */
[----:B------:R-:W-:Y:S01]  /*117d0*/  UISETP.NE.AND UP0, UPT, UR48, URZ, UPT ;  /* 0x0000003f3000728c */ /* 0x000fe2000bf05270 */
[----:B-----5:R-:W0:Y:S05]  /*117e0*/  LDC R23, c[0x0][0x288] ;  /* 0x0000a200ff177b82 */ /* 0x020e2a0000000800 */
[----:B------:R-:W-:-:S13]  /*117f0*/  PLOP3.LUT P1, PT, PT, PT, UP0, 0x40, 0x0 ;  /* 0x000000000000781c */ /* 0x000fda0003f2e808 */
[----:B------:R-:W-:Y:S05]  /*11800*/  @P1 BRA `(.L_x_2493) ;  /* 0x00000000000c1947 */ /* 0x000fea0003800000 */
[----:B------:R-:W2:Y:S04]  /*11810*/  LDG.E R4, desc[UR36][R2.64] ;  /* 0x0000002402047981 */ /* 0x000ea8000c1e1900 */
[----:B0-----:R-:W2:Y:S02]  /*11820*/  LDG.E R23, desc[UR36][R2.64+0x4] ;  /* 0x0000042402177981 */ /* 0x001ea4000c1e1900 */
[----:B--2---:R-:W-:-:S07]  /*11830*/  IMAD.IADD R23, R23, 0x1, -R4 ;  /* 0x0000000117177824 */ /* 0x004fce00078e0a04 */
.L_x_2493:
        /* <DEDUP_REMOVED lines=15> */
.L_x_2494:
[----:B------:R-:W-:Y:S02]  /*11930*/  ULDC.64 UR4, c[0x0][0xa08] ;  /* 0x0002820000047ab9 */ /* 0x000fe40000000a00 */
[----:B------:R-:W-:-:S04]  /*11940*/  ISETP.NE.U32.AND P0, PT, RZ, UR4, PT ;  /* 0x00000004ff007c0c */ /* 0x000fc8000bf05070 */
[----:B------:R-:W-:-:S13]  /*11950*/  ISETP.NE.AND.EX P0, PT, RZ, UR5, PT, P0 ;  /* 0x00000005ff007c0c */ /* 0x000fda000bf05300 */
[----:B------:R-:W-:Y:S05]  /*11960*/  @!P0 BRA `(.L_x_2495) ;  /* 0x0000000000148947 */ /* 0x000fea0003800000 */
[----:B------:R-:W1:Y:S02]  /*11970*/  LDC.64 R2, c[0x0][0xa08] ;  /* 0x00028200ff027b82 */ /* 0x000e640000000a00 */
[----:B-1----:R-:W-:-:S05]  /*11980*/  IMAD.WIDE R2, R31, 0x4, R2 ;  /* 0x000000041f027825 */ /* 0x002fca00078e0202 */
[----:B------:R-:W2:Y:S04]  /*11990*/  LDG.E R5, desc[UR36][R2.64] ;  /* 0x0000002402057981 */ /* 0x000ea8000c1e1900 */
[----:B------:R-:W2:Y:S02]  /*119a0*/  LDG.E R0, desc[UR36][R2.64+0x4] ;  /* 0x0000042402007981 */ /* 0x000ea4000c1e1900 */
[----:B--2---:R-:W-:-:S07]  /*119b0*/  IMAD.IADD R5, R0, 0x1, -R5 ;  /* 0x0000000100057824 */ /* 0x004fce00078e0a05 */
.L_x_2495:
[----:B------:R-:W2:Y:S01]  /*119c0*/  LDL R0, [R1+0x4] ;  /* 0x0000040001007983 */ /* 0x000ea20000100800 */
[----:B------:R-:W3:Y:S03]  /*119d0*/  LDC R30, c[0x0][0x448] ;  /* 0x00011200ff1e7b82 */ /* 0x000ee60000000800 */
[----:B------:R-:W4:Y:S01]  /*119e0*/  LDL R18, [R1+0x8] ;  /* 0x0000080001127983 */ /* 0x000f220000100800 */
[----:B-----5:R-:W-:Y:S01]  /*119f0*/  IMAD.IADD R22, R5, 0x1, -R36 ;  /* 0x0000000105167824 */ /* 0x020fe200078e0a24 */
[----:B------:R-:W-:Y:S02]  /*11a00*/  LOP3.LUT R17, R17, 0xfffffdff, RZ, 0xc0, !PT ;  /* 0xfffffdff11117812 */ /* 0x000fe400078ec0ff */
[----:B---3--:R-:W-:-:S13]  /*11a10*/  ISETP.NE.AND P0, PT, R30, 0x1, PT ;  /* 0x000000011e00780c */ /* 0x008fda0003f05270 */
[----:B-1----:R-:W1:Y:S01]  /*11a20*/  @P0 LDC R3, c[0x0][0x44c] ;  /* 0x00011300ff030b82 */ /* 0x002e620000000800 */
[----:B------:R-:W-:-:S07]  /*11a30*/  @P0 LOP3.LUT R17, R17, 0x200, RZ, 0xfc, !PT ;  /* 0x0000020011110812 */ /* 0x000fce00078efcff */
[----:B------:R-:W3:Y:S01]  /*11a40*/  @P0 LDC R2, c[0x0][0x450] ;  /* 0x00011400ff020b82 */ /* 0x000ee20000000800 */
[----:B--2---:R-:W-:-:S04]  /*11a50*/  IMAD.SHL.U32 R0, R0, 0x80, RZ ;  /* 0x0000008000007824 */ /* 0x004fc800078e00ff */
[----:B------:R-:W-:-:S04]  /*11a60*/  VIADD R0, R0, 0x7f ;  /* 0x0000007f00007836 */ /* 0x000fc80000000000 */
[----:B-1----:R-:W-:-:S05]  /*11a70*/  @P0 IMAD.HI.U32 R3, R0, R3, RZ ;  /* 0x0000000300030227 */ /* 0x002fca00078e00ff */
[----:B---3--:R-:W-:Y:S01]  /*11a80*/  @P0 SHF.R.U32.HI R0, RZ, R2, R3 ;  /* 0x00000002ff000219 */ /* 0x008fe20000011603 */
[C---:B------:R-:W-:Y:S01]  /*11a90*/  VIADD R2, R22.reuse, 0x9f ;  /* 0x0000009f16027836 */ /* 0x040fe20000000000 */
[----:B0-----:R-:W-:-:S03]  /*11aa0*/  IADD3 R3, R22, 0xa0, -R23 ;  /* 0x000000a016037810 */ /* 0x001fc60007ffe817 */
[----:B------:R-:W-:-:S04]  /*11ab0*/  IMAD.HI R2, R2, 0x66666667, RZ ;  /* 0x6666666702027827 */ /* 0x000fc800078e02ff */
[----:B------:R-:W-:Y:S01]  /*11ac0*/  IMAD.IADD R0, R3, 0x1, R0 ;  /* 0x0000000103007824 */ /* 0x000fe200078e0200 */
[----:B------:R-:W-:-:S03]  /*11ad0*/  SHF.R.U32.HI R3, RZ, 0x1f, R2 ;  /* 0x0000001fff037819 */ /* 0x000fc60000011602 */
[----:B------:R-:W-:Y:S01]  /*11ae0*/  IMAD.HI R4, R0, 0x66666667, RZ ;  /* 0x6666666700047827 */ /* 0x000fe200078e02ff */
[----:B------:R-:W-:Y:S02]  /*11af0*/  LEA.HI.SX32 R0, R2, R3, 0x1a ;  /* 0x0000000302007211 */ /* 0x000fe400078fd2ff */
[----:B----4-:R-:W-:Y:S02]  /*11b00*/  LOP3.LUT R2, R18, 0xff000000, RZ, 0xc0, !PT ;  /* 0xff00000012027812 */ /* 0x010fe400078ec0ff */
[----:B------:R-:W-:Y:S02]  /*11b10*/  SHF.R.U32.HI R3, RZ, 0x1f, R4 ;  /* 0x0000001fff037819 */ /* 0x000fe40000011604 */
[----:B------:R-:W-:Y:S02]  /*11b20*/  SHF.R.U32.HI R2, RZ, 0x8, R2 ;  /* 0x00000008ff027819 */ /* 0x000fe40000011602 */
[----:B------:R-:W-:-:S04]  /*11b30*/  LEA.HI.SX32 R3, R4, R3, 0x1a ;  /* 0x0000000304037211 */ /* 0x000fc800078fd2ff */
[----:B------:R-:W-:Y:S02]  /*11b40*/  VIMNMX R0, R0, R3, PT ;  /* 0x0000000300007248 */ /* 0x000fe40003fe0100 */
[----:B------:R-:W-:Y:S02]  /*11b50*/  LOP3.LUT R3, R18, 0xff0000, RZ, 0xc0, !PT ;  /* 0x00ff000012037812 */ /* 0x000fe400078ec0ff */
[----:B------:R-:W-:Y:S02]  /*11b60*/  ISETP.GE.AND P0, PT, R0, 0x1, PT ;  /* 0x000000010000780c */ /* 0x000fe40003f06270 */
[----:B------:R-:W-:Y:S01]  /*11b70*/  LEA.HI R2, R3, R2, RZ, 0x10 ;  /* 0x0000000203027211 */ /* 0x000fe200078f80ff */
[----:B------:R-:W-:-:S03]  /*11b80*/  IMAD.MOV.U32 R3, RZ, RZ, RZ ;  /* 0x000000ffff037224 */ /* 0x000fc600078e00ff */
[----:B------:R-:W-:-:S07]  /*11b90*/  LOP3.LUT R4, R2, 0xff, RZ, 0xc0, !PT ;  /* 0x000000ff02047812 */ /* 0x000fce00078ec0ff */
[----:B------:R-:W-:Y:S05]  /*11ba0*/  @!P0 BRA `(.L_x_2496) ;  /* 0x0000000000748947 */ /* 0x000fea0003800000 */
[----:B------:R-:W-:-:S04]  /*11bb0*/  SHF.R.U32.HI R5, RZ, 0x10, R2 ;  /* 0x00000010ff057819 */ /* 0x000fc80000011602 */
[----:B------:R-:W-:-:S13]  /*11bc0*/  ISETP.NE.AND P0, PT, R5, RZ, PT ;  /* 0x000000ff0500720c */ /* 0x000fda0003f05270 */
[----:B------:R-:W0:Y:S02]  /*11bd0*/  @!P0 LDC R5, c[0x0][0x9f0] ;  /* 0x00027c00ff058b82 */ /* 0x000e240000000800 */
[-C--:B0-----:R-:W-:Y:S02]  /*11be0*/  IABS R7, R5.reuse ;  /* 0x0000000500077213 */ /* 0x081fe40000000000 */
[----:B------:R-:W-:Y:S02]  /*11bf0*/  IADD3 R6, R5, -0x1, R0 ;  /* 0xffffffff05067810 */ /* 0x000fe40007ffe000 */
[----:B------:R-:W0:Y:S02]  /*11c00*/  I2F.RP R9, R7 ;  /* 0x0000000700097306 */ /* 0x000e240000209400 */
[----:B------:R-:W-:-:S04]  /*11c10*/  LOP3.LUT R2, R6, R5, RZ, 0x3c, !PT ;  /* 0x0000000506027212 */ /* 0x000fc800078e3cff */
[----:B------:R-:W-:Y:S02]  /*11c20*/  ISETP.GE.AND P2, PT, R2, RZ, PT ;  /* 0x000000ff0200720c */ /* 0x000fe40003f46270 */
[----:B0-----:R-:W0:Y:S02]  /*11c30*/  MUFU.RCP R9, R9 ;  /* 0x0000000900097308 */ /* 0x001e240000001000 */
[----:B0-----:R-:W-:-:S06]  /*11c40*/  VIADD R10, R9, 0xffffffe ;  /* 0x0ffffffe090a7836 */ /* 0x001fcc0000000000 */
[----:B------:R-:W0:Y:S02]  /*11c50*/  F2I.FTZ.U32.TRUNC.NTZ R3, R10 ;  /* 0x0000000a00037305 */ /* 0x000e24000021f000 */
[----:B0-----:R-:W-:-:S04]  /*11c60*/  IMAD.MOV R2, RZ, RZ, -R3 ;  /* 0x000000ffff027224 */ /* 0x001fc800078e0a03 */
[----:B------:R-:W-:Y:S02]  /*11c70*/  IMAD R8, R2, R7, RZ ;  /* 0x0000000702087224 */ /* 0x000fe400078e02ff */
[----:B------:R-:W-:-:S04]  /*11c80*/  IMAD.MOV.U32 R2, RZ, RZ, RZ ;  /* 0x000000ffff027224 */ /* 0x000fc800078e00ff */
        /* <DEDUP_REMOVED lines=15> */
.L_x_2496:
        /* <DEDUP_REMOVED lines=25> */
.L_x_2498:
        /* <DEDUP_REMOVED lines=20> */
.L_x_2501:
[----:B------:R-:W-:Y:S05]  /*12050*/  BSYNC B6 ;  /* 0x0000000000067941 */ /* 0x000fea0003800000 */
.L_x_2500:
        /* <DEDUP_REMOVED lines=22> */
.L_x_2503:
[----:B------:R-:W-:Y:S05]  /*121c0*/  BSYNC B6 ;  /* 0x0000000000067941 */ /* 0x000fea0003800000 */
.L_x_2502:
        /* <DEDUP_REMOVED lines=20> */
.L_x_2505:
[----:B------:R-:W-:Y:S05]  /*12310*/  BSYNC B6 ;  /* 0x0000000000067941 */ /* 0x000fea0003800000 */
.L_x_2504:
        /* <DEDUP_REMOVED lines=19> */
.L_x_2507:
[----:B------:R-:W-:Y:S05]  /*12450*/  BSYNC B6 ;  /* 0x0000000000067941 */ /* 0x000fea0003800000 */
.L_x_2506:
        /* <DEDUP_REMOVED lines=8> */
[----:B------:R-:W-:Y:S02]  /*124e0*/  ULDC UR4, c[0x0][0x2f4] ;  /* 0x0000bd0000047ab9 */ /* 0x000fe40000000800 */
[C---:B------:R-:W-:Y:S01]  /*124f0*/  ISETP.GE.AND P1, PT, R35.reuse, UR4, PT ;  /* 0x0000000423007c0c */ /* 0x040fe2000bf26270 */
[----:B------:R-:W-:Y:S01]  /*12500*/  IMAD.U32 R3, RZ, RZ, UR5 ;  /* 0x00000005ff037e24 */ /* 0x000fe2000f8e00ff */
[----:B------:R-:W-:Y:S01]  /*12510*/  LOP3.LUT R21, R35, 0x40, RZ, 0xfc, !PT ;  /* 0x0000004023157812 */ /* 0x000fe200078efcff */
[----:B------:R-:W-:Y:S01]  /*12520*/  ULDC UR5, c[0x0][0x320] ;  /* 0x0000c80000057ab9 */ /* 0x000fe20000000800 */
[----:B------:R-:W-:Y:S02]  /*12530*/  LOP3.LUT R17, R17, 0xffffffef, RZ, 0xc0, !PT ;  /* 0xffffffef11117812 */ /* 0x000fe400078ec0ff */
[----:B------:R1:W5:Y:S01]  /*12540*/  @P0 LDG.E R31, desc[UR36][R2.64] ;  /* 0x00000024021f0981 */ /* 0x000362000c1e1900 */
[----:B------:R-:W-:Y:S01]  /*12550*/  ISETP.GE.AND P0, PT, R21, UR4, PT ;  /* 0x0000000415007c0c */ /* 0x000fe2000bf06270 */
[----:B------:R-:W-:Y:S01]  /*12560*/  UMOV UR6, 0xffffffff ;  /* 0xffffffff00067882 */ /* 0x000fe20000000000 */
[----:B------:R-:W-:-:S04]  /*12570*/  LOP3.LUT R24, R35, 0x80, RZ, 0xfc, !PT ;  /* 0x0000008023187812 */ /* 0x000fc800078efcff */
[----:B------:R-:W-:Y:S02]  /*12580*/  @P1 LOP3.LUT R17, R17, 0x10, RZ, 0xfc, !PT ;  /* 0x0000001011111812 */ /* 0x000fe400078efcff */
[----:B------:R-:W-:Y:S02]  /*12590*/  ISETP.GE.AND P2, PT, R24, UR4, PT ;  /* 0x0000000418007c0c */ /* 0x000fe4000bf46270 */
[----:B------:R-:W-:Y:S02]  /*125a0*/  LOP3.LUT R17, R17, 0xfffffff7, RZ, 0xc0, !PT ;  /* 0xfffffff711117812 */ /* 0x000fe400078ec0ff */
[----:B------:R-:W-:Y:S02]  /*125b0*/  ISETP.GE.AND P1, PT, R35, UR5, PT ;  /* 0x0000000523007c0c */ /* 0x000fe4000bf26270 */
[----:B------:R-:W-:Y:S02]  /*125c0*/  @P0 LOP3.LUT R17, R17, 0x8, RZ, 0xfc, !PT ;  /* 0x0000000811110812 */ /* 0x000fe400078efcff */
[----:B------:R-:W-:-:S02]  /*125d0*/  ISETP.GE.AND P0, PT, R21, UR5, PT ;  /* 0x0000000515007c0c */ /* 0x000fc4000bf06270 */
[----:B------:R-:W-:-:S04]  /*125e0*/  LOP3.LUT R17, R17, 0xfffffffb, RZ, 0xc0, !PT ;  /* 0xfffffffb11117812 */ /* 0x000fc800078ec0ff */
[----:B------:R-:W-:-:S04]  /*125f0*/  @P2 LOP3.LUT R17, R17, 0x4, RZ, 0xfc, !PT ;  /* 0x0000000411112812 */ /* 0x000fc800078efcff */
[----:B------:R-:W-:-:S04]  /*12600*/  LOP3.LUT R17, R17, 0xfffffffe, RZ, 0xc0, !PT ;  /* 0xfffffffe11117812 */ /* 0x000fc800078ec0ff */
[----:B------:R-:W-:-:S04]  /*12610*/  LOP3.LUT R17, R17, 0xfffffffd, RZ, 0xc0, !PT ;  /* 0xfffffffd11117812 */ /* 0x000fc800078ec0ff */
[----:B------:R-:W-:-:S04]  /*12620*/  @P1 LOP3.LUT R17, R17, 0x2, RZ, 0xfc, !PT ;  /* 0x0000000211111812 */ /* 0x000fc800078efcff */
[----:B------:R-:W-:Y:S01]  /*12630*/  @P0 LOP3.LUT R17, R17, 0x1, RZ, 0xfc, !PT ;  /* 0x0000000111110812 */ /* 0x000fe200078efcff */
[----:B01----:R-:W-:Y:S06]  /*12640*/  BRA.DIV UR6, `(.L_x_2508) ;  /* 0x0000005206e87947 */ /* 0x003fec000b800000 */
.L_x_2590:
[----:B------:R-:W0:Y:S01]  /*12650*/  S2R R0, SR_TID.X ;  /* 0x0000000000007919 */ /* 0x000e220000002100 */
[----:B------:R-:W-:Y:S01]  /*12660*/  ISETP.NE.AND P2, PT, R20, 0x1, PT ;  /* 0x000000011400780c */ /* 0x000fe20003f45270 */
[----:B------:R-:W-:Y:S01]  /*12670*/  UMOV UR4, 0xa0 ;  /* 0x000000a000047882 */ /* 0x000fe20000000000 */
[----:B-----5:R-:W-:Y:S01]  /*12680*/  SHF.R.S32.HI R37, RZ, 0x1f, R31 ;  /* 0x0000001fff257819 */ /* 0x020fe2000001141f */
[----:B------:R-:W1:Y:S01]  /*12690*/  S2R R10, SR_TID.X ;  /* 0x00000000000a7919 */ /* 0x000e620000002100 */
[----:B------:R-:W-:Y:S01]  /*126a0*/  UIMAD UR4, UR47, UR4, -0xa0 ;  /* 0xffffff602f0474a4 */ /* 0x000fe2000f8e0204 */
[----:B------:R-:W-:-:S08]  /*126b0*/  LOP3.LUT R17, R17, 0xffffff7f, RZ, 0xc0, !PT ;  /* 0xffffff7f11117812 */ /* 0x000fd000078ec0ff */
[----:B------:R-:W2:Y:S01]  /*126c0*/  @P2 LDC R5, c[0x0][0x434] ;  /* 0x00010d00ff052b82 */ /* 0x000ea20000000800 */
[----:B------:R-:W-:-:S07]  /*126d0*/  @P2 LOP3.LUT R17, R17, 0x80, RZ, 0xfc, !PT ;  /* 0x0000008011112812 */ /* 0x000fce00078efcff */
[----:B------:R-:W3:Y:S01]  /*126e0*/  @P2 LDC R4, c[0x0][0x438] ;  /* 0x00010e00ff042b82 */ /* 0x000ee20000000800 */
[----:B0-----:R-:W-:Y:S01]  /*126f0*/  LOP3.LUT R0, R0, 0x7f, RZ, 0xc0, !PT ;  /* 0x0000007f00007812 */ /* 0x001fe200078ec0ff */
[----:B-1----:R-:W-:-:S03]  /*12700*/  IMAD.SHL.U32 R11, R10, 0x20, RZ ;  /* 0x000000200a0b7824 */ /* 0x002fc600078e00ff */
        /* <DEDUP_REMOVED lines=8> */
[----:B--2---:R-:W-:Y:S01]  /*12790*/  @P2 IMAD.HI.U32 R5, R8, R5, RZ ;  /* 0x0000000508052227 */ /* 0x004fe200078e00ff */
        /* <DEDUP_REMOVED lines=31> */
[----:B------:R-:W-:-:S02]  /*12990*/  LOP3.LUT R17, R17, 0xffffffbf, RZ, 0xc0, !PT ;  /* 0xffffffbf11117812 */ /* 0x000fc400078ec0ff */
[----:B0-----:R-:W-:-:S04]  /*129a0*/  @!P0 LEA R2, P1, R6, R2, 0x2 ;  /* 0x0000000206028211 */ /* 0x001fc800078210ff */
[----:B------:R-:W-:Y:S01]  /*129b0*/  @!P0 LEA.HI.X R3, R6, R3, R5, 0x2, P1 ;  /* 0x0000000306038211 */ /* 0x000fe200008f1405 */
[----:B------:R-:W-:Y:S02]  /*129c0*/  IMAD.MOV R5, RZ, RZ, -R0 ;  /* 0x000000ffff057224 */ /* 0x000fe400078e0a00 */
[----:B------:R-:W-:Y:S02]  /*129d0*/  IMAD.U32 R0, RZ, RZ, UR44 ;  /* 0x0000002cff007e24 */ /* 0x000fe4000f8e00ff */
[----:B------:R-:W-:-:S03]  /*129e0*/  IMAD.MOV.U32 R6, RZ, RZ, RZ ;  /* 0x000000ffff067224 */ /* 0x000fc600078e00ff */
[----:B------:R-:W-:-:S03]  /*129f0*/  ISETP.NE.AND P2, PT, R0, 0x3, PT ;  /* 0x000000030000780c */ /* 0x000fc60003f45270 */
[----:B------:R0:W5:Y:S01]  /*12a00*/  @!P0 LDG.E R6, desc[UR36][R2.64] ;  /* 0x0000002402068981 */ /* 0x000162000c1e1900 */
[----:B------:R-:W-:Y:S01]  /*12a10*/  ISETP.GT.U32.AND P0, PT, R11, 0x9f, PT ;  /* 0x0000009f0b00780c */ /* 0x000fe20003f04070 */
[----:B------:R-:W-:Y:S01]  /*12a20*/  IMAD.MOV R7, RZ, RZ, -R10 ;  /* 0x000000ffff077224 */ /* 0x000fe200078e0a0a */
[----:B------:R-:W-:Y:S01]  /*12a30*/  LOP3.LUT R18, R18, 0xffff, RZ, 0xc0, !PT ;  /* 0x0000ffff12127812 */ /* 0x000fe200078ec0ff */
[----:B------:R-:W-:Y:S02]  /*12a40*/  IMAD.U32 R10, RZ, RZ, UR47 ;  /* 0x0000002fff0a7e24 */ /* 0x000fe4000f8e00ff */
[C---:B------:R-:W-:Y:S02]  /*12a50*/  IMAD R5, R20.reuse, R5, R8 ;  /* 0x0000000514057224 */ /* 0x040fe400078e0208 */
[----:B------:R-:W-:Y:S02]  /*12a60*/  IMAD R7, R20, R7, R9 ;  /* 0x0000000714077224 */ /* 0x000fe400078e0209 */
[----:B------:R-:W-:Y:S01]  /*12a70*/  @P2 LOP3.LUT R17, R17, 0x40, RZ, 0xfc, !PT ;  /* 0x0000004011112812 */ /* 0x000fe200078efcff */
[----:B------:R-:W-:-:S03]  /*12a80*/  VIADD R10, R10, 0xffffffff ;  /* 0xffffffff0a0a7836 */ /* 0x000fc60000000000 */
[----:B------:R-:W-:-:S04]  /*12a90*/  LOP3.LUT R17, R17, 0xffffffdf, RZ, 0xc0, !PT ;  /* 0xffffffdf11117812 */ /* 0x000fc800078ec0ff */
[----:B------:R-:W-:Y:S01]  /*12aa0*/  @P0 LOP3.LUT R17, R17, 0x20, RZ, 0xfc, !PT ;  /* 0x0000002011110812 */ /* 0x000fe200078efcff */
[----:B0-----:R-:W-:Y:S06]  /*12ab0*/  @!P2 BRA `(.L_x_2509) ;  /* 0x000000000004a947 */ /* 0x001fec0003800000 */
[----:B------:R-:W-:Y:S01]  /*12ac0*/  BPT.TRAP 0x1 ;  /* 0x000000040000795c */ /* 0x000fe20000300000 */
.L_x_2509:
[----:B------:R-:W-:Y:S01]  /*12ad0*/  IMAD R0, R19, 0x8, R16 ;  /* 0x0000000813007824 */ /* 0x000fe200078e0210 */
[----:B------:R-:W-:Y:S01]  /*12ae0*/  SHF.L.U32 R29, R32, 0x1f, RZ ;  /* 0x0000001f201d7819 */ /* 0x000fe200000006ff */
[----:B------:R-:W-:Y:S01]  /*12af0*/  BSSY B0, `(.L_x_2510) ;  /* 0x0000004000007945 */ /* 0x000fe20003800000 */
[----:B------:R-:W-:Y:S02]  /*12b00*/  SHF.R.S32.HI R25, RZ, 0x1f, R7 ;  /* 0x0000001fff197819 */ /* 0x000fe40000011407 */
[----:B------:R-:W0:Y:S02]  /*12b10*/  SYNCS.PHASECHK.TRANS64.TRYWAIT P0, [R0+URZ+0x29880], R29 ;  /* 0x0298801d000075a7 */ /* 0x000e24000800017f */
[----:B0-----:R-:W-:Y:S05]  /*12b20*/  @!P0 BRA `(.L_x_2511) ;  /* 0x0000004c00dc8947 */ /* 0x001fea0003800000 */
.L_x_2591:
[----:B------:R-:W-:Y:S05]  /*12b30*/  BSYNC B0 ;  /* 0x0000000000007941 */ /* 0x000fea0003800000 */
.L_x_2510:
[----:B------:R-:W-:Y:S01]  /*12b40*/  ULDC.64 UR4, c[0x0][0x328] ;  /* 0x0000ca0000047ab9 */ /* 0x000fe20000000a00 */
[----:B-----5:R-:W-:Y:S01]  /*12b50*/  SHF.R.S32.HI R27, RZ, 0x1f, R6 ;  /* 0x0000001fff1b7819 */ /* 0x020fe20000011406 */
[----:B------:R-:W-:Y:S01]  /*12b60*/  IMAD R8, R25, UR4, RZ ;  /* 0x0000000419087c24 */ /* 0x000fe2000f8e02ff */
[----:B------:R-:W1:Y:S01]  /*12b70*/  S2R R13, SR_TID.X ;  /* 0x00000000000d7919 */ /* 0x000e620000002100 */
        /* <DEDUP_REMOVED lines=17> */
[----:B------:R-:W-:Y:S01]  /*12c90*/  IMAD.IADD R3, R3, 0x1, R10 ;  /* 0x0000000103037824 */ /* 0x000fe200078e020a */
[----:B-1----:R-:W-:Y:S01]  /*12ca0*/  LOP3.LUT R13, R13, 0x7f, RZ, 0xc0, !PT ;  /* 0x0000007f0d0d7812 */ /* 0x002fe200078ec0ff */
[----:B------:R-:W-:Y:S02]  /*12cb0*/  IMAD R10, R28, UR6, RZ ;  /* 0x000000061c0a7c24 */ /* 0x000fe4000f8e02ff */
[C---:B------:R-:W-:Y:S01]  /*12cc0*/  IMAD.WIDE.U32 R2, R4.reuse, UR6, R2 ;  /* 0x0000000604027c25 */ /* 0x040fe2000f8e0002 */
[--C-:B------:R-:W-:Y:S02]  /*12cd0*/  SHF.R.U32.HI R14, RZ, 0x2, R13.reuse ;  /* 0x00000002ff0e7819 */ /* 0x100fe4000001160d */
[----:B------:R-:W-:Y:S01]  /*12ce0*/  SHF.R.U32.HI R13, RZ, 0x5, R13 ;  /* 0x00000005ff0d7819 */ /* 0x000fe2000001160d */
[----:B------:R-:W-:Y:S01]  /*12cf0*/  IMAD R10, R4, UR7, R10 ;  /* 0x00000007040a7c24 */ /* 0x000fe2000f8e020a */
[----:B------:R-:W-:Y:S01]  /*12d00*/  ULDC.64 UR6, c[0x0][0x318] ;  /* 0x0000c60000067ab9 */ /* 0x000fe20000000a00 */
[----:B------:R-:W-:-:S02]  /*12d10*/  IMAD R22, R18, UR5, RZ ;  /* 0x0000000512167c24 */ /* 0x000fc4000f8e02ff */
        /* <DEDUP_REMOVED lines=56> */
.L_x_2603:
        /* <DEDUP_REMOVED lines=12> */
.L_x_2513:
[----:B------:R-:W-:Y:S02]  /*13160*/  PLOP3.LUT P1, PT, P1, P0, PT, 0xa2, 0x0 ;  /* 0x000000000000781c */ /* 0x000fe40000f21472 */
[----:B------:R-:W-:-:S08]  /*13170*/  @P0 R2UR P1, UR4, R0 ;  /* 0x00000000000402ca */ /* 0x000fd00000020000 */
[----:B------:R-:W-:-:S05]  /*13180*/  @P0 PLOP3.LUT P0, PT, P1, PT, PT, 0x80, 0x0 ;  /* 0x000000000000081c */ /* 0x000fca0000f0f070 */
[----:B------:R-:W-:Y:S01]  /*13190*/  @!P1 SYNCS.ARRIVE.TRANS64.RED.A0T1 RZ, [UR4+0x29870], RZ ;  /* 0x029870ffffff99a7 */ /* 0x000fe20008200404 */
[----:B------:R-:W-:Y:S07]  /*131a0*/  @!P1 ARRIVES.LDGSTSBAR.64.TRANSCNT [UR4+0x29870] ;  /* 0x02987000ff0099b0 */ /* 0x000fee0008000a84 */
[----:B------:R-:W-:Y:S05]  /*131b0*/  @P0 BRA.U.ANY `(.L_x_2513) ;  /* 0xfffffffd00e80947 */ /* 0x000fea000393ffff */
[----:B------:R-:W-:Y:S01]  /*131c0*/  NOP ;  /* 0x0000000000007918 */ /* 0x000fe20000000000 */
[----:B------:R-:W-:-:S13]  /*131d0*/  LOP3.LUT P6, RZ, R17, 0x40, RZ, 0xc0, !PT ;  /* 0x0000004011ff7812 */ /* 0x000fda00078cc0ff */
[----:B------:R-:W-:Y:S05]  /*131e0*/  @!P6 BRA `(.L_x_2514) ;  /* 0x000000000004e947 */ /* 0x000fea0003800000 */
[----:B------:R-:W-:Y:S01]  /*131f0*/  BPT.TRAP 0x1 ;  /* 0x000000040000795c */ /* 0x000fe20000300000 */
.L_x_2514:
[----:B------:R3:W-:Y:S01]  /*13200*/  SYNCS.ARRIVE.TRANS64.A1T0 RZ, [R0+URZ+0x29870], RZ ;  /* 0x029870ff00ff79a7 */ /* 0x0007e2000810003f */
[----:B------:R-:W-:Y:S05]  /*13210*/  @!P6 BRA `(.L_x_2515) ;  /* 0x000000000004e947 */ /* 0x000fea0003800000 */
[----:B------:R-:W-:Y:S01]  /*13220*/  BPT.TRAP 0x1 ;  /* 0x000000040000795c */ /* 0x000fe20000300000 */
.L_x_2515:
[----:B------:R-:W4:Y:S01]  /*13230*/  SYNCS.PHASECHK.TRANS64.TRYWAIT P0, [R0+URZ+0x29840], R29 ;  /* 0x0298401d000075a7 */ /* 0x000f22000800017f */
[----:B------:R-:W-:Y:S04]  /*13240*/  BSSY B0, `(.L_x_2516) ;  /* 0x0000002000007945 */ /* 0x000fe80003800000 */
[----:B----4-:R-:W-:Y:S05]  /*13250*/  @!P0 BRA `(.L_x_2517) ;  /* 0x0000004c00d48947 */ /* 0x010fea0003800000 */
.L_x_2604:
[----:B------:R-:W-:Y:S05]  /*13260*/  BSYNC B0 ;  /* 0x0000000000007941 */ /* 0x000fea0003800000 */
.L_x_2516:
[----:B--2---:R-:W2:Y:S01]  /*13270*/  LDL R9, [R1+0x14] ;  /* 0x0000140001097983 */ /* 0x004ea20000100800 */
        /* <DEDUP_REMOVED lines=29> */
[----:B--2---:R-:W-:Y:S01]  /*13450*/  IMAD R4, R19, 0x7800, R9 ;  /* 0x0000780013047824 */ /* 0x004fe200078e0209 */
[----:B------:R-:W-:Y:S07]  /*13460*/  BRA.DIV UR4, `(.L_x_2518) ;  /* 0x0000004e04647947 */ /* 0x000fee000b800000 */
[----:B------:R-:W2:Y:S01]  /*13470*/  SHFL.IDX PT, R3, R5, RZ, 0x1c1f ;  /* 0x001c1fff05037589 */ /* 0x000ea200000e0000 */
[C---:B------:R-:W-:Y:S01]  /*13480*/  LOP3.LUT P6, RZ, R17.reuse, 0x8, RZ, 0xc0, !PT ;  /* 0x0000000811ff7812 */ /* 0x040fe200078cc0ff */
[C-C-:B------:R-:W-:Y:S01]  /*13490*/  @P5 IMAD.IADD R9, R16.reuse, 0x1, R4.reuse ;  /* 0x0000000110095824 */ /* 0x140fe200078e0204 */
[----:B------:R-:W-:Y:S01]  /*134a0*/  LOP3.LUT P1, RZ, R17, 0x4, RZ, 0xc0, !PT ;  /* 0x0000000411ff7812 */ /* 0x000fe2000782c0ff */
[----:B------:R-:W5:Y:S01]  /*134b0*/  SHFL.IDX PT, R2, R6, RZ, 0x1c1f ;  /* 0x001c1fff06027589 */ /* 0x000f6200000e0000 */
[----:B------:R-:W-:-:S03]  /*134c0*/  @P4 IMAD.IADD R21, R16, 0x1, R4 ;  /* 0x0000000110154824 */ /* 0x000fc600078e0204 */
[----:B------:R-:W-:Y:S01]  /*134d0*/  SHFL.IDX PT, R7, R7, RZ, 0x1c1f ;  /* 0x001c1fff07077589 */ /* 0x000fe200000e0000 */
[----:B--2---:R-:W-:-:S05]  /*134e0*/  @P5 IADD3 R3, P0, R35, R3, RZ ;  /* 0x0000000323035210 */ /* 0x004fca0007f1e0ff */
        /* <DEDUP_REMOVED lines=9> */
[----:B--2---:R-:W2:Y:S01]  /*13580*/  SHFL.IDX PT, R3, R5, 0x1, 0x1c1f ;  /* 0x003c1f0005037f89 */ /* 0x004ea200000e0000 */
[----:B------:R-:W-:-:S03]  /*13590*/  @P3 IMAD.IADD R9, R16, 0x1, R4 ;  /* 0x0000000110093824 */ /* 0x000fc600078e0204 */
[----:B------:R-:W5:Y:S01]  /*135a0*/  SHFL.IDX PT, R2, R6, 0x1, 0x1c1f ;  /* 0x003c1f0006027f89 */ /* 0x000f6200000e0000 */
[----:B--2---:R-:W-:-:S05]  /*135b0*/  @P4 IADD3 R3, P0, R35, R3, RZ ;  /* 0x0000000323034210 */ /* 0x004fca0007f1e0ff */
[----:B-----5:R-:W-:-:S05]  /*135c0*/  @P4 IMAD.X R2, RZ, RZ, R2, P0 ;  /* 0x000000ffff024224 */ /* 0x020fca00000e0602 */
[----:B------:R-:W-:-:S04]  /*135d0*/  @P4 LOP3.LUT R3, R3, R2, RZ, 0x3c, !PT ;  /* 0x0000000203034212 */ /* 0x000fc800078e3cff */
[----:B------:R-:W-:-:S04]  /*135e0*/  @P4 LOP3.LUT R2, R3, R2, RZ, 0x3c, !PT ;  /* 0x0000000203024212 */ /* 0x000fc800078e3cff */
[----:B------:R-:W-:-:S05]  /*135f0*/  @P4 LOP3.LUT R3, R3, R2, RZ, 0x3c, !PT ;  /* 0x0000000203034212 */ /* 0x000fca00078e3cff */
[----:B------:R-:W-:Y:S04]  /*13600*/  @P4 LDGSTS.E.BYPASS.LTC128B.128 [R21+0x1ac00], desc[UR36][R2.64], !P5 ;  /* 0x1ac0000002154fae */ /* 0x000fe8000e901d64 */
[----:B------:R-:W-:Y:S04]  /*13610*/  @P4 LDGSTS.E.BYPASS.LTC128B.128 [R21+0x1d400], desc[UR36][R2.64+0x40], !P6 ;  /* 0x1d40004002154fae */ /* 0x000fe8000f101d64 */
[----:B------:R2:W-:Y:S04]  /*13620*/  @P4 LDGSTS.E.BYPASS.LTC128B.128 [R21+0x1fc00], desc[UR36][R2.64+0x80], !P1 ;  /* 0x1fc0008002154fae */ /* 0x0005e8000c901d64 */
[----:B--2---:R-:W2:Y:S01]  /*13630*/  SHFL.IDX PT, R3, R5, 0x2, 0x1c1f ;  /* 0x005c1f0005037f89 */ /* 0x004ea200000e0000 */
[----:B------:R-:W-:-:S03]  /*13640*/  @P2 IMAD.IADD R21, R16, 0x1, R4 ;  /* 0x0000000110152824 */ /* 0x000fc600078e0204 */
[----:B------:R-:W5:Y:S04]  /*13650*/  SHFL.IDX PT, R2, R6, 0x2, 0x1c1f ;  /* 0x005c1f0006027f89 */ /* 0x000f6800000e0000 */
[----:B------:R-:W-:Y:S01]  /*13660*/  SHFL.IDX PT, R6, R6, 0x3, 0x1c1f ;  /* 0x007c1f0006067f89 */ /* 0x000fe200000e0000 */
        /* <DEDUP_REMOVED lines=8> */
[----:B--2---:R-:W2:Y:S02]  /*136f0*/  SHFL.IDX PT, R2, R5, 0x3, 0x1c1f ;  /* 0x007c1f0005027f89 */ /* 0x004ea400000e0000 */
[----:B--2---:R-:W-:-:S05]  /*13700*/  @P2 IADD3 R2, P0, R35, R2, RZ ;  /* 0x0000000223022210 */ /* 0x004fca0007f1e0ff */
[----:B------:R-:W-:-:S05]  /*13710*/  @P2 IMAD.X R3, RZ, RZ, R6, P0 ;  /* 0x000000ffff032224 */ /* 0x000fca00000e0606 */
[----:B------:R-:W-:Y:S04]  /*13720*/  @P2 LDGSTS.E.BYPASS.LTC128B.128 [R21+0x1bc00], desc[UR36][R2.64], !P5 ;  /* 0x1bc0000002152fae */ /* 0x000fe8000e901d64 */
[----:B------:R-:W-:Y:S04]  /*13730*/  @P2 LDGSTS.E.BYPASS.LTC128B.128 [R21+0x1e400], desc[UR36][R2.64+0x40], !P6 ;  /* 0x1e40004002152fae */ /* 0x000fe8000f101d64 */
[----:B------:R2:W-:Y:S04]  /*13740*/  @P2 LDGSTS.E.BYPASS.LTC128B.128 [R21+0x20c00], desc[UR36][R2.64+0x80], !P1 ;  /* 0x20c0008002152fae */ /* 0x0005e8000c901d64 */
[----:B--2---:R2:W0:Y:S02]  /*13750*/  SHFL.IDX PT, R2, R8, RZ, 0x1c1f ;  /* 0x001c1fff08027589 */ /* 0x00442400000e0000 */
.L_x_2616:
[----:B------:R-:W-:Y:S01]  /*13760*/  LOP3.LUT P0, RZ, R17, 0x100, RZ, 0xc0, !PT ;  /* 0x0000010011ff7812 */ /* 0x000fe2000780c0ff */
[----:B------:R-:W-:-:S12]  /*13770*/  BSSY B0, `(.L_x_2519) ;  /* 0x000000e000007945 */ /* 0x000fd80003800000 */
[----:B------:R-:W-:Y:S05]  /*13780*/  @!P0 BRA `(.L_x_2520) ;  /* 0x0000000000308947 */ /* 0x000fea0003800000 */
[C---:B------:R-:W-:Y:S01]  /*13790*/  LOP3.LUT P3, RZ, R17.reuse, 0x10, RZ, 0xc0, !PT ;  /* 0x0000001011ff7812 */ /* 0x040fe2000786c0ff */
[----:B------:R-:W-:Y:S01]  /*137a0*/  IMAD.IADD R4, R16, 0x1, R4 ;  /* 0x0000000110047824 */ /* 0x000fe200078e0204 */
[C---:B------:R-:W-:Y:S02]  /*137b0*/  LOP3.LUT P2, RZ, R17.reuse, 0x8, RZ, 0xc0, !PT ;  /* 0x0000000811ff7812 */ /* 0x040fe4000784c0ff */
[----:B------:R-:W-:Y:S02]  /*137c0*/  LOP3.LUT P1, RZ, R17, 0x4, RZ, 0xc0, !PT ;  /* 0x0000000411ff7812 */ /* 0x000fe4000782c0ff */
[----:B0-----:R-:W-:-:S05]  /*137d0*/  IADD3 R2, P0, R35, R2, RZ ;  /* 0x0000000223027210 */ /* 0x001fca0007f1e0ff */
[----:B------:R-:W-:-:S05]  /*137e0*/  IMAD.X R3, RZ, RZ, R7, P0 ;  /* 0x000000ffff037224 */ /* 0x000fca00000e0607 */
[----:B------:R-:W-:Y:S01]  /*137f0*/  @!PT LDS RZ, [RZ] ;  /* 0x00000000fffff984 */ /* 0x000fe20000000800 */
[----:B------:R-:W-:Y:S01]  /*13800*/  @!PT LDS RZ, [RZ] ;  /* 0x00000000fffff984 */ /* 0x000fe20000000800 */
[----:B------:R-:W-:Y:S01]  /*13810*/  @!PT LDS RZ, [RZ] ;  /* 0x00000000fffff984 */ /* 0x000fe20000000800 */
[----:B------:R0:W-:Y:S04]  /*13820*/  LDGSTS.E.BYPASS.LTC128B.128 [R4+0x1c400], desc[UR36][R2.64], !P3 ;  /* 0x1c40000002047fae */ /* 0x0001e8000d901d64 */
[----:B------:R0:W-:Y:S04]  /*13830*/  LDGSTS.E.BYPASS.LTC128B.128 [R4+0x1ec00], desc[UR36][R2.64+0x40], !P2 ;  /* 0x1ec0004002047fae */ /* 0x0001e8000d101d64 */
[----:B------:R0:W-:Y:S02]  /*13840*/  LDGSTS.E.BYPASS.LTC128B.128 [R4+0x21400], desc[UR36][R2.64+0x80], !P1 ;  /* 0x2140008002047fae */ /* 0x0001e4000c901d64 */
.L_x_2520:
[----:B------:R-:W-:Y:S05]  /*13850*/  BSYNC B0 ;  /* 0x0000000000007941 */ /* 0x000fea0003800000 */
.L_x_2519:
[----:B------:R-:W-:Y:S01]  /*13860*/  NOP ;  /* 0x0000000000007918 */ /* 0x000fe20000000000 */
[----:B------:R-:W-:-:S13]  /*13870*/  PLOP3.LUT P0, PT, PT, PT, PT, 0x80, 0x0 ;  /* 0x000000000000781c */ /* 0x000fda0003f0f070 */
.L_x_2521:
        /* <DEDUP_REMOVED lines=10> */
.L_x_2522:
[----:B------:R0:W-:Y:S02]  /*13920*/  SYNCS.ARRIVE.TRANS64.A1T0 RZ, [R0+URZ+0x29830], RZ ;  /* 0x029830ff00ff79a7 */ /* 0x0001e4000810003f */
[----:B------:R-:W-:Y:S05]  /*13930*/  WARPSYNC.ALL ;  /* 0x0000000000007948 */ /* 0x000fea0003800000 */
[----:B0--34-:R-:W-:Y:S01]  /*13940*/  VIADD R0, R16, 0x14400 ;  /* 0x0001440010007836 */ /* 0x019fe20000000000 */
[----:B------:R-:W-:Y:S01]  /*13950*/  USHF.R.S32.HI UR4, URZ, 0x1f, UR40 ;  /* 0x0000001f3f047899 */ /* 0x000fe20008011428 */
[----:B------:R-:W-:Y:S01]  /*13960*/  BAR.SYNC.DEFER_BLOCKING 0x8, 0x180 ;  /* 0x0206000000007b1d */ /* 0x000fe20000010000 */
[----:B------:R-:W-:Y:S02]  /*13970*/  UISETP.NE.AND UP0, UPT, UR48, URZ, UPT ;  /* 0x0000003f3000728c */ /* 0x000fe4000bf05270 */
[----:B------:R-:W-:-:S02]  /*13980*/  LOP3.LUT P0, RZ, R0, 0x1bf, RZ, 0xc0, !PT ;  /* 0x000001bf00ff7812 */ /* 0x000fc4000780c0ff */
[----:B------:R-:W-:Y:S01]  /*13990*/  USEL UR42, UR42, URZ, !UP0 ;  /* 0x0000003f2a2a7287 */ /* 0x000fe2000c000000 */
[----:B------:R-:W-:Y:S01]  /*139a0*/  BSSY B6, `(.L_x_2523) ;  /* 0x0000018000067945 */ /* 0x000fe20003800000 */
[----:B------:R-:W-:Y:S02]  /*139b0*/  ULDC.64 UR6, c[0x0][0x298] ;  /* 0x0000a60000067ab9 */ /* 0x000fe40000000a00 */
[----:B------:R-:W-:Y:S02]  /*139c0*/  UIMAD UR4, UR4, UR6, URZ ;  /* 0x00000006040472a4 */ /* 0x000fe4000f8e023f */
[----:B------:R-:W-:Y:S02]  /*139d0*/  UIMAD.WIDE.U32 UR38, UR40, UR6, URZ ;  /* 0x00000006282672a5 */ /* 0x000fe4000f8e003f */
[----:B------:R-:W-:Y:S02]  /*139e0*/  UIMAD UR4, UR40, UR7, UR4 ;  /* 0x00000007280472a4 */ /* 0x000fe4000f8e0204 */
[----:B------:R-:W-:-:S02]  /*139f0*/  USEL UR40, UR43, URZ, !UP0 ;  /* 0x0000003f2b287287 */ /* 0x000fc4000c000000 */
        /* <DEDUP_REMOVED lines=13> */
[----:B--2---:R-:W-:Y:S02]  /*13ad0*/  IMAD.MOV.U32 R8, RZ, RZ, 0x70 ;  /* 0x00000070ff087424 */ /* 0x004fe400078e00ff */
[----:B------:R-:W-:Y:S02]  /*13ae0*/  IMAD.MOV.U32 R12, RZ, RZ, 0x1 ;  /* 0x00000001ff0c7424 */ /* 0x000fe400078e00ff */
[----:B------:R-:W-:-:S07]  /*13af0*/  IMAD.MOV.U32 R13, RZ, RZ, RZ ;  /* 0x000000ffff0d7224 */ /* 0x000fce00078e00ff */
[----:B------:R-:W-:-:S07]  /*13b00*/  LEPC R20, `(.L_x_2524) ;  /* 0x000000001014794e */ /* 0x000fce0000000000 */
[----:B01----:R-:W-:Y:S05]  /*13b10*/  CALL.ABS.NOINC R2 ;  /* 0x0000000002007343 */ /* 0x003fea0003c00000 */
.L_x_2524:
[----:B------:R-:W-:Y:S05]  /*13b20*/  BSYNC B6 ;  /* 0x0000000000067941 */ /* 0x000fea0003800000 */
.L_x_2523:
[----:B------:R-:W0:Y:S01]  /*13b30*/  S2R R2, SR_TID.X ;  /* 0x0000000000027919 */ /* 0x000e220000002100 */
[----:B--2---:R2:W5:Y:S01]  /*13b40*/  LDL R8, [R1+0x24] ;  /* 0x0000240001087983 */ /* 0x0045620000100800 */
[----:B------:R-:W-:Y:S01]  /*13b50*/  ISETP.NE.AND P6, PT, R30, 0x1, PT ;  /* 0x000000011e00780c */ /* 0x000fe20003fc5270 */
[----:B------:R-:W-:-:S12]  /*13b60*/  ULDC.64 UR6, c[0x0][0x2d8] ;  /* 0x0000b60000067ab9 */ /* 0x000fd80000000a00 */
[----:B------:R-:W3:Y:S01]  /*13b70*/  @P6 LDC R5, c[0x0][0x44c] ;  /* 0x00011300ff056b82 */ /* 0x000ee20000000800 */
[----:B------:R-:W-:-:S07]  /*13b80*/  R2UR UR8, R18 ;  /* 0x00000000120872ca */ /* 0x000fce00000e0000 */
[----:B------:R-:W4:Y:S01]  /*13b90*/  @P6 LDC R3, c[0x0][0x450] ;  /* 0x00011400ff036b82 */ /* 0x000f220000000800 */
[----:B0-----:R-:W-:-:S04]  /*13ba0*/  LOP3.LUT R20, R2, 0x7f, RZ, 0xc0, !PT ;  /* 0x0000007f02147812 */ /* 0x001fc800078ec0ff */
[----:B------:R-:W-:Y:S02]  /*13bb0*/  SHF.R.U32.HI R21, RZ, 0x2, R20 ;  /* 0x00000002ff157819 */ /* 0x000fe40000011614 */
[----:B------:R-:W2:Y:S01]  /*13bc0*/  LDL R20, [R1+0x4] ;  /* 0x0000040001147983 */ /* 0x000ea20000100800 */
[----:B------:R-:W-:-:S05]  /*13bd0*/  IMAD.SHL.U32 R2, R2, 0x20, RZ ;  /* 0x0000002002027824 */ /* 0x000fca00078e00ff */
[----:B------:R-:W-:Y:S02]  /*13be0*/  LOP3.LUT R2, R21, 0x60, R2, 0xf8, !PT ;  /* 0x0000006015027812 */ /* 0x000fe400078ef802 */
[----:B------:R-:W-:Y:S01]  /*13bf0*/  R2UR UR9, R18 ;  /* 0x00000000120972ca */ /* 0x000fe200000e0000 */
[----:B------:R-:W-:Y:S01]  /*13c00*/  UMOV UR4, UR38 ;  /* 0x0000002600047c82 */ /* 0x000fe20008000000 */
[----:B------:R-:W-:Y:S02]  /*13c10*/  UMOV UR5, UR43 ;  /* 0x0000002b00057c82 */ /* 0x000fe40008000000 */
[----:B------:R-:W-:Y:S01]  /*13c20*/  UIMAD.WIDE.U32 UR4, UR8, UR6, UR4 ;  /* 0x00000006080472a5 */ /* 0x000fe2000f8e0004 */
[----:B------:R-:W0:Y:S08]  /*13c30*/  S2R R21, SR_TID.X ;  /* 0x0000000000157919 */ /* 0x000e300000002100 */
[----:B------:R-:W-:-:S03]  /*13c40*/  UIMAD UR5, UR9, UR7, UR5 ;  /* 0x00000007090572a4 */ /* 0x000fc6000f8e0205 */
[----:B------:R-:W-:Y:S02]  /*13c50*/  ULDC.64 UR8, c[0x0][0x2e0] ;  /* 0x0000b80000087ab9 */ /* 0x000fe40000000a00 */
[----:B------:R-:W-:Y:S02]  /*13c60*/  UIMAD UR6, UR42, UR8, URZ ;  /* 0x000000082a0672a4 */ /* 0x000fe4000f8e023f */
[----:B------:R-:W-:Y:S02]  /*13c70*/  UIMAD.WIDE.U32 UR4, UR40, UR8, UR4 ;  /* 0x00000008280472a5 */ /* 0x000fe4000f8e0004 */
[----:B------:R-:W-:-:S03]  /*13c80*/  UIMAD UR6, UR40, UR9, UR6 ;  /* 0x00000009280672a4 */ /* 0x000fc6000f8e0206 */
[----:B------:R-:W-:Y:S01]  /*13c90*/  ULDC.64 UR8, c[0x0][0x2d0] ;  /* 0x0000b40000087ab9 */ /* 0x000fe20000000a00 */
[----:B------:R-:W-:Y:S01]  /*13ca0*/  UIADD3 UR5, UR5, UR6, URZ ;  /* 0x0000000605057290 */ /* 0x000fe2000fffe03f */
[C---:B------:R-:W-:Y:S02]  /*13cb0*/  LOP3.LUT R7, R35.reuse, 0x40, RZ, 0xfc, !PT ;  /* 0x0000004023077812 */ /* 0x040fe400078efcff */
[----:B------:R-:W-:Y:S02]  /*13cc0*/  LOP3.LUT R6, R35, 0x80, RZ, 0xfc, !PT ;  /* 0x0000008023067812 */ /* 0x000fe400078efcff */
[----:B0-----:R-:W-:-:S04]  /*13cd0*/  LOP3.LUT R21, R21, 0x7f, RZ, 0xc0, !PT ;  /* 0x0000007f15157812 */ /* 0x001fc800078ec0ff */
[----:B------:R-:W-:Y:S01]  /*13ce0*/  SHF.R.U32.HI R9, RZ, 0x2, R21 ;  /* 0x00000002ff097819 */ /* 0x000fe20000011615 */
[----:B--2---:R-:W-:-:S04]  /*13cf0*/  IMAD R0, R20, 0x80, R2 ;  /* 0x0000008014007824 */ /* 0x004fc800078e0202 */
[----:B---3--:R-:W-:Y:S02]  /*13d00*/  @P6 IMAD.HI.U32 R4, R0, R5, RZ ;  /* 0x0000000500046227 */ /* 0x008fe400078e00ff */
[----:B------:R-:W0:Y:S02]  /*13d10*/  LDC R5, c[0x0][0x448] ;  /* 0x00011200ff057b82 */ /* 0x000e240000000800 */
[----:B------:R-:W-:Y:S01]  /*13d20*/  IMAD.MOV.U32 R2, RZ, RZ, R0 ;  /* 0x000000ffff027224 */ /* 0x000fe200078e0000 */
[----:B----4-:R-:W-:-:S04]  /*13d30*/  @P6 SHF.R.U32.HI R2, RZ, R3, R4 ;  /* 0x00000003ff026219 */ /* 0x010fc80000011604 */
[--C-:B------:R-:W-:Y:S01]  /*13d40*/  SHF.R.S32.HI R4, RZ, 0x1f, R2.reuse ;  /* 0x0000001fff047819 */ /* 0x100fe20000011402 */
[----:B------:R-:W-:-:S04]  /*13d50*/  IMAD.MOV R3, RZ, RZ, -R2 ;  /* 0x000000ffff037224 */ /* 0x000fc800078e0a02 */
[----:B------:R-:W-:-:S04]  /*13d60*/  IMAD R4, R4, UR8, RZ ;  /* 0x0000000804047c24 */ /* 0x000fc8000f8e02ff */
[----:B------:R-:W-:Y:S02]  /*13d70*/  IMAD R4, R2, UR9, R4 ;  /* 0x0000000902047c24 */ /* 0x000fe4000f8e0204 */
[----:B0-----:R-:W-:Y:S02]  /*13d80*/  IMAD R0, R5, R3, R0 ;  /* 0x0000000305007224 */ /* 0x001fe400078e0200 */
[----:B------:R-:W-:-:S04]  /*13d90*/  IMAD.U32 R3, RZ, RZ, UR8 ;  /* 0x00000008ff037e24 */ /* 0x000fc8000f8e00ff */
[----:B------:R-:W-:Y:S01]  /*13da0*/  IMAD.WIDE.U32 R2, R2, R3, UR4 ;  /* 0x0000000402027e25 */ /* 0x000fe2000f8e0003 */
[----:B------:R-:W-:-:S03]  /*13db0*/  ULDC.64 UR4, c[0x0][0x2c8] ;  /* 0x0000b20000047ab9 */ /* 0x000fc60000000a00 */
[----:B------:R-:W-:Y:S01]  /*13dc0*/  IMAD.IADD R3, R3, 0x1, R4 ;  /* 0x0000000103037824 */ /* 0x000fe200078e0204 */
[----:B------:R-:W-:Y:S01]  /*13dd0*/  SHF.R.S32.HI R4, RZ, 0x1f, R0 ;  /* 0x0000001fff047819 */ /* 0x000fe20000011400 */
[----:B------:R-:W-:-:S04]  /*13de0*/  IMAD.WIDE.U32 R2, R0, UR4, R2 ;  /* 0x0000000400027c25 */ /* 0x000fc8000f8e0002 */
[----:B------:R-:W-:-:S04]  /*13df0*/  IMAD R4, R4, UR4, RZ ;  /* 0x0000000404047c24 */ /* 0x000fc8000f8e02ff */
[----:B------:R-:W-:Y:S01]  /*13e00*/  IMAD R4, R0, UR5, R4 ;  /* 0x0000000500047c24 */ /* 0x000fe2000f8e0204 */
[----:B------:R-:W-:Y:S02]  /*13e10*/  ULDC.64 UR4, c[0x0][0x280] ;  /* 0x0000a00000047ab9 */ /* 0x000fe40000000a00 */
[----:B------:R-:W-:Y:S01]  /*13e20*/  IADD3 R0, P0, R2, UR4, RZ ;  /* 0x0000000402007c10 */ /* 0x000fe2000ff1e0ff */
[----:B------:R-:W-:-:S03]  /*13e30*/  ULDC UR4, c[0x0][0x2b8] ;  /* 0x0000ae0000047ab9 */ /* 0x000fc60000000800 */
[----:B------:R-:W-:Y:S01]  /*13e40*/  IADD3.X R4, R3, UR5, R4, P0, !PT ;  /* 0x0000000503047c10 */ /* 0x000fe200087fe404 */
[----:B------:R-:W-:Y:S01]  /*13e50*/  UMOV UR5, 0xffffffff ;  /* 0xffffffff00057882 */ /* 0x000fe20000000000 */
[----:B------:R-:W-:Y:S02]  /*13e60*/  ISETP.GE.AND P3, PT, R35, UR4, PT ;  /* 0x0000000423007c0c */ /* 0x000fe4000bf66270 */
[----:B------:R-:W-:Y:S02]  /*13e70*/  ISETP.GE.AND P2, PT, R7, UR4, PT ;  /* 0x0000000407007c0c */ /* 0x000fe4000bf46270 */
[----:B------:R-:W-:Y:S01]  /*13e80*/  ISETP.GE.AND P1, PT, R6, UR4, PT ;  /* 0x0000000406007c0c */ /* 0x000fe2000bf26270 */
[----:B------:R-:W-:-:S12]  /*13e90*/  BRA.DIV UR5, `(.L_x_2525) ;  /* 0x0000004a05b87947 */ /* 0x000fd8000b800000 */
[----:B------:R-:W0:Y:S01]  /*13ea0*/  SHFL.IDX PT, R3, R0, RZ, 0x1c1f ;  /* 0x001c1fff00037589 */ /* 0x000e2200000e0000 */
[----:B------:R-:W-:Y:S02]  /*13eb0*/  IMAD R23, R23, R5, RZ ;  /* 0x0000000517177224 */ /* 0x000fe400078e02ff */
[----:B------:R-:W-:Y:S01]  /*13ec0*/  IMAD R5, R20, 0x80, R9 ;  /* 0x0000008014057824 */ /* 0x000fe200078e0209 */
[----:B------:R-:W2:Y:S04]  /*13ed0*/  SHFL.IDX PT, R2, R4, RZ, 0x1c1f ;  /* 0x001c1fff04027589 */ /* 0x000ea800000e0000 */
[----:B------:R-:W-:Y:S01]  /*13ee0*/  ISETP.GE.AND P0, PT, R5, R23, PT ;  /* 0x000000170500720c */ /* 0x000fe20003f06270 */
[----:B------:R-:W3:-:S12]  /*13ef0*/  SHFL.IDX PT, R14, R0, 0x1, 0x1c1f ;  /* 0x003c1f00000e7f89 */ /* 0x000ed800000e0000 */
[----:B0-----:R-:W-:-:S05]  /*13f00*/  @!P0 IADD3 R6, P4, R35, R3, RZ ;  /* 0x0000000323068210 */ /* 0x001fca0007f9e0ff */
[----:B--2---:R-:W-:Y:S02]  /*13f10*/  @!P0 IMAD.X R3, RZ, RZ, R2, P4 ;  /* 0x000000ffff038224 */ /* 0x004fe400020e0602 */
[----:B------:R-:W-:Y:S02]  /*13f20*/  @!P0 IMAD.MOV.U32 R2, RZ, RZ, R6 ;  /* 0x000000ffff028224 */ /* 0x000fe400078e0006 */
[----:B------:R-:W-:-:S03]  /*13f30*/  VIADD R6, R5, 0x20 ;  /* 0x0000002005067836 */ /* 0x000fc60000000000 */
        /* <DEDUP_REMOVED lines=16> */
[----:B--2---:R-:W-:Y:S01]  /*14040*/  @!P0 IADD3 R6, P4, R35, R14, RZ ;  /* 0x0000000e23068210 */ /* 0x004fe20007f9e0ff */
[----:B------:R-:W2:Y:S04]  /*14050*/  SHFL.IDX PT, R4, R4, 0x3, 0x1c1f ;  /* 0x007c1f0004047f89 */ /* 0x000ea800000e0000 */
[----:B------:R3:W4:Y:S01]  /*14060*/  SHFL.IDX PT, R14, R0, 0x3, 0x1c1f ;  /* 0x007c1f00000e7f89 */ /* 0x00072200000e0000 */
[----:B0-----:R-:W-:-:S02]  /*14070*/  @!P0 IMAD.X R7, RZ, RZ, R2, P4 ;  /* 0x000000ffff078224 */ /* 0x001fc400020e0602 */
[----:B------:R-:W-:Y:S02]  /*14080*/  @!P0 IMAD.MOV.U32 R2, RZ, RZ, R6 ;  /* 0x000000ffff028224 */ /* 0x000fe400078e0006 */
[----:B------:R-:W-:-:S05]  /*14090*/  @!P0 IMAD.MOV.U32 R3, RZ, RZ, R7 ;  /* 0x000000ffff038224 */ /* 0x000fca00078e0007 */
[----:B------:R3:W-:Y:S04]  /*140a0*/  @!P0 LDGSTS.E.BYPASS.LTC128B.128 [R8+0x15400], desc[UR36][R2.64], !P3 ;  /* 0x1540000002088fae */ /* 0x0007e8000d901d64 */
[----:B------:R3:W-:Y:S04]  /*140b0*/  @!P0 LDGSTS.E.BYPASS.LTC128B.128 [R8+0x17400], desc[UR36][R2.64+0x40], !P2 ;  /* 0x1740004002088fae */ /* 0x0007e8000d101d64 */
[----:B--2-4-:R3:W-:Y:S02]  /*140c0*/  @!P0 LDGSTS.E.BYPASS.LTC128B.128 [R8+0x19400], desc[UR36][R2.64+0x80], !P1 ;  /* 0x1940008002088fae */ /* 0x0147e4000c901d64 */
.L_x_2625:
[----:B---3--:R-:W-:Y:S01]  /*140d0*/  VIADD R0, R5, 0x60 ;  /* 0x0000006005007836 */ /* 0x008fe20000000000 */
        /* <DEDUP_REMOVED lines=11> */
.L_x_2527:
[----:B------:R-:W-:Y:S05]  /*14190*/  BSYNC B0 ;  /* 0x0000000000007941 */ /* 0x000fea0003800000 */
.L_x_2526:
[----:B------:R-:W-:Y:S01]  /*141a0*/  NOP ;  /* 0x0000000000007918 */ /* 0x000fe20000000000 */
[----:B------:R-:W-:-:S13]  /*141b0*/  PLOP3.LUT P0, PT, PT, PT, PT, 0x80, 0x0 ;  /* 0x000000000000781c */ /* 0x000fda0003f0f070 */
.L_x_2528:
[----:B------:R-:W-:Y:S02]  /*141c0*/  PLOP3.LUT P1, PT, P1, P0, PT, 0xa2, 0x0 ;  /* 0x000000000000781c */ /* 0x000fe40000f21472 */
[----:B------:R-:W-:-:S08]  /*141d0*/  @P0 R2UR P1, UR4, R16 ;  /* 0x00000000100402ca */ /* 0x000fd00000020000 */
[----:B------:R-:W-:-:S05]  /*141e0*/  @P0 PLOP3.LUT P0, PT, P1, PT, PT, 0x80, 0x0 ;  /* 0x000000000000081c */ /* 0x000fca0000f0f070 */
[----:B------:R-:W-:Y:S01]  /*141f0*/  @!P1 SYNCS.ARRIVE.TRANS64.RED.A0T1 RZ, [UR4+0x29800], RZ ;  /* 0x029800ffffff99a7 */ /* 0x000fe20008200404 */
[----:B------:R-:W-:Y:S07]  /*14200*/  @!P1 ARRIVES.LDGSTSBAR.64.TRANSCNT [UR4+0x29800] ;  /* 0x02980000ff0099b0 */ /* 0x000fee0008000a84 */
[----:B------:R-:W-:Y:S05]  /*14210*/  @P0 BRA.U.ANY `(.L_x_2528) ;  /* 0xfffffffd00e80947 */ /* 0x000fea000393ffff */
[----:B0-----:R-:W2:Y:S02]  /*14220*/  LDL.LU R2, [R1+0x28] ;  /* 0x0000280001027983 */ /* 0x001ea40000300800 */
        /* <DEDUP_REMOVED lines=11> */
.L_x_2626:
[----:B------:R-:W-:Y:S05]  /*142e0*/  BSYNC B0 ;  /* 0x0000000000007941 */ /* 0x000fea0003800000 */
.L_x_2529:
[----:B------:R-:W2:Y:S01]  /*142f0*/  LDL R0, [R1+0xc] ;  /* 0x00000c0001007983 */ /* 0x000ea20000100800 */
[----:B------:R-:W-:Y:S01]  /*14300*/  UIADD3 UR4, UR47, -0x2, URZ ;  /* 0xfffffffe2f047890 */ /* 0x000fe2000fffe03f */
[----:B--2---:R-:W-:-:S13]  /*14310*/  R2UR UR5, R0 ;  /* 0x00000000000572ca */ /* 0x004fda00000e0000 */
[----:B------:R-:W-:-:S06]  /*14320*/  UISETP.GE.AND UP0, UPT, UR4, UR5, UPT ;  /* 0x000000050400728c */ /* 0x000fcc000bf06270 */
[----:B------:R-:W-:-:S13]  /*14330*/  PLOP3.LUT P0, PT, PT, PT, UP0, 0x40, 0x0 ;  /* 0x000000000000781c */ /* 0x000fda0003f0e808 */
[----:B------:R-:W-:Y:S05]  /*14340*/  @P0 BRA `(.L_x_2531) ;  /* 0x0000001400b00947 */ /* 0x000fea0003800000 */
[----:B------:R-:W-:Y:S02]  /*14350*/  IMAD.MOV.U32 R20, RZ, RZ, R32 ;  /* 0x000000ffff147224 */ /* 0x000fe400078e0020 */
[----:B------:R-:W-:Y:S02]  /*14360*/  IMAD.MOV.U32 R10, RZ, RZ, R19 ;  /* 0x000000ffff0a7224 */ /* 0x000fe400078e0013 */
[----:B------:R-:W-:-:S07]  /*14370*/  IMAD.U32 R30, RZ, RZ, UR4 ;  /* 0x00000004ff1e7e24 */ /* 0x000fce000f8e00ff */
.L_x_2551:
        /* <DEDUP_REMOVED lines=50> */
[----:B------:R-:W-:Y:S01]  /*146a0*/  LOP3.LUT P1, RZ, R17, 0x40, RZ, 0xc0, !PT ;  /* 0x0000004011ff7812 */ /* 0x000fe2000782c0ff */
[----:B------:R-:W-:-:S05]  /*146b0*/  VIADD R19, R10, 0x1 ;  /* 0x000000010a137836 */ /* 0x000fca0000000000 */
[----:B------:R-:W-:Y:S01]  /*146c0*/  ISETP.NE.AND P0, PT, R19, 0x2, PT ;  /* 0x000000021300780c */ /* 0x000fe20003f05270 */
[----:B0-----:R-:W-:Y:S02]  /*146d0*/  IMAD.MOV R7, RZ, RZ, -R11 ;  /* 0x000000ffff077224 */ /* 0x001fe400078e0a0b */
[----:B------:R-:W-:Y:S02]  /*146e0*/  IMAD.MOV.U32 R6, RZ, RZ, RZ ;  /* 0x000000ffff067224 */ /* 0x000fe400078e00ff */
[----:B------:R-:W-:Y:S01]  /*146f0*/  IMAD R7, R7, UR4, R0 ;  /* 0x0000000407077c24 */ /* 0x000fe2000f8e0200 */
[----:B------:R-:W-:Y:S01]  /*14700*/  SEL R32, RZ, 0x1, P0 ;  /* 0x00000001ff207807 */ /* 0x000fe20000000000 */
[----:B------:R-:W-:Y:S01]  /*14710*/  IMAD.MOV.U32 R0, RZ, RZ, R30 ;  /* 0x000000ffff007224 */ /* 0x000fe200078e001e */
[----:B------:R-:W-:Y:S01]  /*14720*/  SEL R19, R19, RZ, P0 ;  /* 0x000000ff13137207 */ /* 0x000fe20000000000 */
[----:B------:R0:W5:Y:S01]  /*14730*/  @!P2 LDG.E R6, desc[UR36][R8.64] ;  /* 0x000000240806a981 */ /* 0x000162000c1e1900 */
[----:B------:R-:W-:Y:S01]  /*14740*/  VIADD R30, R30, 0xffffffff ;  /* 0xffffffff1e1e7836 */ /* 0x000fe20000000000 */
[----:B------:R-:W-:-:S02]  /*14750*/  LOP3.LUT R32, R20, R32, RZ, 0x3c, !PT ;  /* 0x0000002014207212 */ /* 0x000fc400078e3cff */
[----:B------:R-:W-:Y:S02]  /*14760*/  ISETP.GT.AND P2, PT, R0, R12, PT ;  /* 0x0000000c0000720c */ /* 0x000fe40003f44270 */
[----:B--2---:R-:W-:Y:S01]  /*14770*/  SHF.R.S32.HI R28, RZ, 0x1f, R5 ;  /* 0x0000001fff1c7819 */ /* 0x004fe20000011405 */
[----:B0-----:R-:W-:Y:S10]  /*14780*/  @!P1 BRA `(.L_x_2532) ;  /* 0x0000000000049947 */ /* 0x001ff40003800000 */
[----:B------:R-:W-:Y:S01]  /*14790*/  BPT.TRAP 0x1 ;  /* 0x000000040000795c */ /* 0x000fe20000300000 */
.L_x_2532:
[----:B------:R-:W-:Y:S01]  /*147a0*/  IMAD R0, R19, 0x8, R16 ;  /* 0x0000000813007824 */ /* 0x000fe200078e0210 */
[----:B------:R-:W-:Y:S01]  /*147b0*/  SHF.L.U32 R29, R32, 0x1f, RZ ;  /* 0x0000001f201d7819 */ /* 0x000fe200000006ff */
[----:B------:R-:W-:Y:S01]  /*147c0*/  BSSY B0, `(.L_x_2533) ;  /* 0x0000004000007945 */ /* 0x000fe20003800000 */
[----:B------:R-:W-:Y:S02]  /*147d0*/  SHF.R.S32.HI R25, RZ, 0x1f, R4 ;  /* 0x0000001fff197819 */ /* 0x000fe40000011404 */
[----:B------:R-:W0:Y:S02]  /*147e0*/  SYNCS.PHASECHK.TRANS64.TRYWAIT P0, [R0+URZ+0x29880], R29 ;  /* 0x0298801d000075a7 */ /* 0x000e24000800017f */
[----:B0-----:R-:W-:Y:S05]  /*147f0*/  @!P0 BRA `(.L_x_2534) ;  /* 0x0000004400b48947 */ /* 0x001fea0003800000 */
.L_x_2627:
[----:B------:R-:W-:Y:S05]  /*14800*/  BSYNC B0 ;  /* 0x0000000000007941 */ /* 0x000fea0003800000 */
.L_x_2533:
        /* <DEDUP_REMOVED lines=33> */
[----:B-1----:R-:W-:Y:S01]  /*14a20*/  IADD3.X R22, R23, UR7, R9, P0, !PT ;  /* 0x0000000717167c10 */ /* 0x002fe200087fe409 */
        /* <DEDUP_REMOVED lines=33> */
.L_x_2639:
        /* <DEDUP_REMOVED lines=9> */
.L_x_2536:
        /* <DEDUP_REMOVED lines=10> */
.L_x_2537:
[----:B------:R3:W-:Y:S01]  /*14d70*/  SYNCS.ARRIVE.TRANS64.A1T0 RZ, [R0+URZ+0x29870], RZ ;  /* 0x029870ff00ff79a7 */ /* 0x0007e2000810003f */
[----:B------:R-:W-:Y:S05]  /*14d80*/  @!P3 BRA `(.L_x_2538) ;  /* 0x000000000004b947 */ /* 0x000fea0003800000 */
[----:B------:R-:W-:Y:S01]  /*14d90*/  BPT.TRAP 0x1 ;  /* 0x000000040000795c */ /* 0x000fe20000300000 */
.L_x_2538:
[----:B------:R-:W4:Y:S01]  /*14da0*/  SYNCS.PHASECHK.TRANS64.TRYWAIT P0, [R0+URZ+0x29840], R29 ;  /* 0x0298401d000075a7 */ /* 0x000f22000800017f */
[----:B------:R-:W-:Y:S04]  /*14db0*/  BSSY B0, `(.L_x_2539) ;  /* 0x0000002000007945 */ /* 0x000fe80003800000 */
[----:B----4-:R-:W-:Y:S05]  /*14dc0*/  @!P0 BRA `(.L_x_2540) ;  /* 0x0000004400c88947 */ /* 0x010fea0003800000 */
.L_x_2640:
[----:B------:R-:W-:Y:S05]  /*14dd0*/  BSYNC B0 ;  /* 0x0000000000007941 */ /* 0x000fea0003800000 */
.L_x_2539:
[----:B------:R-:W5:Y:S01]  /*14de0*/  LDL R11, [R1+0x14] ;  /* 0x00001400010b7983 */ /* 0x000f620000100800 */
[----:B------:R-:W-:Y:S01]  /*14df0*/  ULDC.64 UR4, c[0x0][0x300] ;  /* 0x0000c00000047ab9 */ /* 0x000fe20000000a00 */
[----:B------:R-:W-:Y:S01]  /*14e00*/  ULDC.64 UR6, c[0x0][0x310] ;  /* 0x0000c40000067ab9 */ /* 0x000fe20000000a00 */
[----:B------:R-:W-:Y:S01]  /*14e10*/  IMAD R8, R25, UR4, RZ ;  /* 0x0000000419087c24 */ /* 0x000fe2000f8e02ff */
[C---:B------:R-:W-:Y:S01]  /*14e20*/  LOP3.LUT P4, RZ, R17.reuse, 0x10, RZ, 0xc0, !PT ;  /* 0x0000001011ff7812 */ /* 0x040fe2000788c0ff */
[C---:B--2---:R-:W-:Y:S01]  /*14e30*/  IMAD.WIDE.U32 R2, R4.reuse, UR4, RZ ;  /* 0x0000000404027c25 */ /* 0x044fe2000f8e00ff */
        /* <DEDUP_REMOVED lines=28> */
[----:B-----5:R-:W-:Y:S01]  /*15000*/  IMAD R7, R19, 0x7800, R11 ;  /* 0x0000780013077824 */ /* 0x020fe200078e020b */
[----:B------:R-:W-:Y:S07]  /*15010*/  BRA.DIV UR4, `(.L_x_2541) ;  /* 0x0000004604487947 */ /* 0x000fee000b800000 */
[----:B------:R-:W2:Y:S01]  /*15020*/  SHFL.IDX PT, R2, R4, RZ, 0x1c1f ;  /* 0x001c1fff04027589 */ /* 0x000ea200000e0000 */
[----:B------:R-:W-:-:S03]  /*15030*/  IMAD.IADD R7, R16, 0x1, R7 ;  /* 0x0000000110077824 */ /* 0x000fc600078e0207 */
[----:B------:R-:W5:Y:S04]  /*15040*/  SHFL.IDX PT, R3, R5, RZ, 0x1c1f ;  /* 0x001c1fff05037589 */ /* 0x000f6800000e0000 */
[----:B------:R-:W-:Y:S04]  /*15050*/  SHFL.IDX PT, R9, R5, 0x2, 0x1c1f ;  /* 0x005c1f0005097f89 */ /* 0x000fe800000e0000 */
[----:B------:R-:W-:Y:S01]  /*15060*/  SHFL.IDX PT, R8, R8, RZ, 0x1c1f ;  /* 0x001c1fff08087589 */ /* 0x000fe200000e0000 */
[----:B--2---:R-:W-:-:S05]  /*15070*/  IADD3 R2, P0, R35, R2, RZ ;  /* 0x0000000223027210 */ /* 0x004fca0007f1e0ff */
[----:B-----5:R-:W-:-:S05]  /*15080*/  IMAD.X R3, RZ, RZ, R3, P0 ;  /* 0x000000ffff037224 */ /* 0x020fca00000e0603 */
[----:B------:R-:W-:Y:S04]  /*15090*/  LDGSTS.E.BYPASS.LTC128B.128 [R7+0x1a400], desc[UR36][R2.64], !P4 ;  /* 0x1a40000002077fae */ /* 0x000fe8000e101d64 */
[----:B------:R-:W-:Y:S04]  /*150a0*/  LDGSTS.E.BYPASS.LTC128B.128 [R7+0x1cc00], desc[UR36][R2.64+0x40], !P3 ;  /* 0x1cc0004002077fae */ /* 0x000fe8000d901d64 */
[----:B------:R2:W-:Y:S04]  /*150b0*/  LDGSTS.E.BYPASS.LTC128B.128 [R7+0x1f400], desc[UR36][R2.64+0x80], !P1 ;  /* 0x1f40008002077fae */ /* 0x0005e8000c901d64 */
[----:B--2---:R-:W2:Y:S04]  /*150c0*/  SHFL.IDX PT, R2, R4, 0x1, 0x1c1f ;  /* 0x003c1f0004027f89 */ /* 0x004ea800000e0000 */
[----:B------:R-:W5:Y:S01]  /*150d0*/  SHFL.IDX PT, R3, R5, 0x1, 0x1c1f ;  /* 0x003c1f0005037f89 */ /* 0x000f6200000e0000 */
[----:B--2---:R-:W-:-:S05]  /*150e0*/  IADD3 R2, P0, R35, R2, RZ ;  /* 0x0000000223027210 */ /* 0x004fca0007f1e0ff */
[----:B-----5:R-:W-:-:S05]  /*150f0*/  IMAD.X R3, RZ, RZ, R3, P0 ;  /* 0x000000ffff037224 */ /* 0x020fca00000e0603 */
[----:B------:R-:W-:Y:S04]  /*15100*/  LDGSTS.E.BYPASS.LTC128B.128 [R7+0x1ac00], desc[UR36][R2.64], !P4 ;  /* 0x1ac0000002077fae */ /* 0x000fe8000e101d64 */
[----:B------:R-:W-:Y:S04]  /*15110*/  LDGSTS.E.BYPASS.LTC128B.128 [R7+0x1d400], desc[UR36][R2.64+0x40], !P3 ;  /* 0x1d40004002077fae */ /* 0x000fe8000d901d64 */
[----:B------:R2:W-:Y:S04]  /*15120*/  LDGSTS.E.BYPASS.LTC128B.128 [R7+0x1fc00], desc[UR36][R2.64+0x80], !P1 ;  /* 0x1fc0008002077fae */ /* 0x0005e8000c901d64 */
[----:B--2---:R-:W2:Y:S02]  /*15130*/  SHFL.IDX PT, R2, R4, 0x2, 0x1c1f ;  /* 0x005c1f0004027f89 */ /* 0x004ea400000e0000 */
[----:B--2---:R-:W-:-:S05]  /*15140*/  IADD3 R2, P0, R35, R2, RZ ;  /* 0x0000000223027210 */ /* 0x004fca0007f1e0ff */
[----:B------:R-:W-:Y:S02]  /*15150*/  IMAD.X R3, RZ, RZ, R9, P0 ;  /* 0x000000ffff037224 */ /* 0x000fe400000e0609 */
[----:B------:R-:W-:Y:S04]  /*15160*/  SHFL.IDX PT, R9, R5, 0x3, 0x1c1f ;  /* 0x007c1f0005097f89 */ /* 0x000fe800000e0000 */
[----:B------:R-:W-:Y:S04]  /*15170*/  LDGSTS.E.BYPASS.LTC128B.128 [R7+0x1b400], desc[UR36][R2.64], !P4 ;  /* 0x1b40000002077fae */ /* 0x000fe8000e101d64 */
[----:B------:R-:W-:Y:S04]  /*15180*/  LDGSTS.E.BYPASS.LTC128B.128 [R7+0x1dc00], desc[UR36][R2.64+0x40], !P3 ;  /* 0x1dc0004002077fae */ /* 0x000fe8000d901d64 */
[----:B------:R2:W-:Y:S04]  /*15190*/  LDGSTS.E.BYPASS.LTC128B.128 [R7+0x20400], desc[UR36][R2.64+0x80], !P1 ;  /* 0x2040008002077fae */ /* 0x0005e8000c901d64 */
[----:B--2---:R-:W2:Y:S02]  /*151a0*/  SHFL.IDX PT, R2, R4, 0x3, 0x1c1f ;  /* 0x007c1f0004027f89 */ /* 0x004ea400000e0000 */
[----:B--2---:R-:W-:-:S05]  /*151b0*/  IADD3 R2, P0, R35, R2, RZ ;  /* 0x0000000223027210 */ /* 0x004fca0007f1e0ff */
[----:B------:R-:W-:-:S05]  /*151c0*/  IMAD.X R3, RZ, RZ, R9, P0 ;  /* 0x000000ffff037224 */ /* 0x000fca00000e0609 */
[----:B------:R-:W-:Y:S04]  /*151d0*/  LDGSTS.E.BYPASS.LTC128B.128 [R7+0x1bc00], desc[UR36][R2.64], !P4 ;  /* 0x1bc0000002077fae */ /* 0x000fe8000e101d64 */
[----:B------:R-:W-:Y:S04]  /*151e0*/  LDGSTS.E.BYPASS.LTC128B.128 [R7+0x1e400], desc[UR36][R2.64+0x40], !P3 ;  /* 0x1e40004002077fae */ /* 0x000fe8000d901d64 */
[----:B------:R2:W-:Y:S04]  /*151f0*/  LDGSTS.E.BYPASS.LTC128B.128 [R7+0x20c00], desc[UR36][R2.64+0x80], !P1 ;  /* 0x20c0008002077fae */ /* 0x0005e8000c901d64 */
[----:B--2---:R2:W0:Y:S02]  /*15200*/  SHFL.IDX PT, R2, R6, RZ, 0x1c1f ;  /* 0x001c1fff06027589 */ /* 0x00442400000e0000 */
.L_x_2652:
        /* <DEDUP_REMOVED lines=10> */
.L_x_2542:
        /* <DEDUP_REMOVED lines=10> */
.L_x_2543:
[----:B------:R3:W-:Y:S02]  /*15350*/  SYNCS.ARRIVE.TRANS64.A1T0 RZ, [R0+URZ+0x29830], RZ ;  /* 0x029830ff00ff79a7 */ /* 0x0007e4000810003f */
[----:B---34-:R-:W-:-:S05]  /*15360*/  IMAD.U32 R0, RZ, RZ, UR45 ;  /* 0x0000002dff007e24 */ /* 0x018fca000f8e00ff */
[----:B------:R-:W-:-:S13]  /*15370*/  ISETP.NE.AND P0, PT, R0, 0x3, PT ;  /* 0x000000030000780c */ /* 0x000fda0003f05270 */
[----:B------:R-:W-:Y:S05]  /*15380*/  @!P0 BRA `(.L_x_2544) ;  /* 0x0000000000048947 */ /* 0x000fea0003800000 */
[----:B------:R-:W-:Y:S01]  /*15390*/  BPT.TRAP 0x1 ;  /* 0x000000040000795c */ /* 0x000fe20000300000 */
.L_x_2544:
[----:B0-----:R-:W-:Y:S01]  /*153a0*/  LOP3.LUT R3, R20, 0x1, RZ, 0x3c, !PT ;  /* 0x0000000114037812 */ /* 0x001fe200078e3cff */
[----:B------:R-:W-:Y:S01]  /*153b0*/  IMAD R0, R10, 0x8, R16 ;  /* 0x000000080a007824 */ /* 0x000fe200078e0210 */
[----:B------:R-:W-:Y:S02]  /*153c0*/  BSSY B0, `(.L_x_2545) ;  /* 0x0000004000007945 */ /* 0x000fe40003800000 */
[----:B------:R-:W-:-:S04]  /*153d0*/  SHF.L.U32 R3, R3, 0x1f, RZ ;  /* 0x0000001f03037819 */ /* 0x000fc800000006ff */
[----:B------:R-:W0:Y:S02]  /*153e0*/  SYNCS.PHASECHK.TRANS64.TRYWAIT P1, [R0+URZ+0x29870], R3 ;  /* 0x02987003000075a7 */ /* 0x000e24000802017f */
[----:B0-----:R-:W-:Y:S05]  /*153f0*/  @!P1 BRA `(.L_x_2546) ;  /* 0x0000004400d09947 */ /* 0x001fea0003800000 */
.L_x_2653:
[----:B------:R-:W-:Y:S05]  /*15400*/  BSYNC B0 ;  /* 0x0000000000007941 */ /* 0x000fea0003800000 */
.L_x_2545:
[----:B------:R-:W-:-:S13]  /*15410*/  LOP3.LUT P1, RZ, R17, 0x40, RZ, 0xc0, !PT ;  /* 0x0000004011ff7812 */ /* 0x000fda000782c0ff */
[----:B------:R-:W-:Y:S05]  /*15420*/  @!P1 BRA `(.L_x_2547) ;  /* 0x0000000000049947 */ /* 0x000fea0003800000 */
[----:B------:R-:W-:Y:S01]  /*15430*/  BPT.TRAP 0x1 ;  /* 0x000000040000795c */ /* 0x000fe20000300000 */
.L_x_2547:
[----:B0-----:R-:W-:Y:S01]  /*15440*/  SHF.L.U32 R3, R20, 0x1f, RZ ;  /* 0x0000001f14037819 */ /* 0x001fe200000006ff */
[----:B------:R-:W-:-:S03]  /*15450*/  IMAD R12, R10, 0x5000, RZ ;  /* 0x000050000a0c7824 */ /* 0x000fc600078e02ff */
[----:B------:R-:W0:Y:S02]  /*15460*/  SYNCS.PHASECHK.TRANS64.TRYWAIT P1, [R0+URZ+0x29860], R3 ;  /* 0x02986003000075a7 */ /* 0x000e24000802017f */
[----:B0-----:R-:W-:Y:S05]  /*15470*/  @!P1 BRA `(.L_x_2548) ;  /* 0x0000004400c49947 */ /* 0x001fea0003800000 */
.L_x_2654:
[----:B------:R-:W0:Y:S04]  /*15480*/  LDL R4, [R1+0x1c] ;  /* 0x00001c0001047983 */ /* 0x000e280000100800 */
[----:B------:R-:W3:Y:S04]  /*15490*/  LDL R2, [R1+0x20] ;  /* 0x0000200001027983 */ /* 0x000ee80000100800 */
[----:B------:R-:W1:Y:S01]  /*154a0*/  LDL R13, [R1+0x18] ;  /* 0x00001800010d7983 */ /* 0x000e620000100800 */
[----:B------:R-:W-:Y:S05]  /*154b0*/  WARPSYNC.ALL ;  /* 0x0000000000007948 */ /* 0x000fea0003800000 */
[----:B------:R-:W-:-:S02]  /*154c0*/  LOP3.LUT P1, RZ, R17, 0x40, RZ, 0xc0, !PT ;  /* 0x0000004011ff7812 */ /* 0x000fc4000782c0ff */
[----:B0-----:R-:W-:-:S05]  /*154d0*/  LOP3.LUT R3, R12, R4, RZ, 0xfc, !PT ;  /* 0x000000040c037212 */ /* 0x001fca00078efcff */
[----:B------:R-:W-:Y:S01]  /*154e0*/  IMAD.IADD R3, R16, 0x1, R3 ;  /* 0x0000000110037824 */ /* 0x000fe200078e0203 */
[----:B-1----:R-:W-:-:S03]  /*154f0*/  LOP3.LUT R24, R12, R13, RZ, 0xfc, !PT ;  /* 0x0000000d0c187212 */ /* 0x002fc600078efcff */
[----:B---3--:R-:W-:Y:S01]  /*15500*/  IMAD.IADD R2, R2, 0x1, R3 ;  /* 0x0000000102027824 */ /* 0x008fe200078e0203 */
[----:B--2---:R-:W0:Y:S01]  /*15510*/  LDSM.16.MT88.4 R4, [R3+0xa400] ;  /* 0x00a400000304783b */ /* 0x004e220000004200 */
        /* <DEDUP_REMOVED lines=68> */
.L_x_2549:
[----:B-1----:R1:W-:Y:S01]  /*15960*/  SYNCS.ARRIVE.TRANS64.A1T0 RZ, [R0+URZ+0x29850], RZ ;  /* 0x029850ff00ff79a7 */ /* 0x0023e2000810003f */
[----:B------:R-:W-:Y:S06]  /*15970*/  BAR.SYNC.DEFER_BLOCKING 0x2, 0x80 ;  /* 0x0082000000007b1d */ /* 0x000fec0000010000 */
[----:B------:R-:W-:Y:S05]  /*15980*/  @!P0 BRA `(.L_x_2550) ;  /* 0x0000000000048947 */ /* 0x000fea0003800000 */
[----:B------:R-:W-:Y:S01]  /*15990*/  BPT.TRAP 0x1 ;  /* 0x000000040000795c */ /* 0x000fe20000300000 */
.L_x_2550:
[----:B------:R-:W2:Y:S01]  /*159a0*/  LDL R2, [R1+0x10] ;  /* 0x0000100001027983 */ /* 0x000ea20000100800 */
[----:B-1----:R-:W-:Y:S02]  /*159b0*/  VIADD R0, R0, 0x29880 ;  /* 0x0002988000007836 */ /* 0x002fe40000000000 */
[----:B------:R-:W-:Y:S02]  /*159c0*/  IMAD.MOV.U32 R20, RZ, RZ, R32 ;  /* 0x000000ffff147224 */ /* 0x000fe400078e0020 */
[----:B0-----:R-:W-:Y:S01]  /*159d0*/  IMAD.MOV.U32 R10, RZ, RZ, R19 ;  /* 0x000000ffff0a7224 */ /* 0x001fe200078e0013 */
[----:B--2---:R-:W-:-:S04]  /*159e0*/  PRMT R0, R2, 0x654, R0 ;  /* 0x0000065402007816 */ /* 0x004fc80000000000 */
[----:B------:R2:W-:Y:S01]  /*159f0*/  SYNCS.ARRIVE.TRANS64.RED.A1T0 RZ, [R0+URZ], RZ ;  /* 0x000000ff00ff79a7 */ /* 0x0005e2000810043f */
[----:B------:R-:W-:Y:S05]  /*15a00*/  @P2 BRA `(.L_x_2551) ;  /* 0xffffffe8005c2947 */ /* 0x000fea000383ffff */
.L_x_2531:
        /* <DEDUP_REMOVED lines=20> */
.L_x_2553:
[----:B------:R-:W-:Y:S05]  /*15b50*/  BSYNC B0 ;  /* 0x0000000000007941 */ /* 0x000fea0003800000 */
.L_x_2552:
[----:B------:R-:W-:Y:S05]  /*15b60*/  @!P0 BRA `(.L_x_2554) ;  /* 0x0000000000048947 */ /* 0x000fea0003800000 */
[----:B------:R-:W-:Y:S01]  /*15b70*/  BPT.TRAP 0x1 ;  /* 0x000000040000795c */ /* 0x000fe20000300000 */
.L_x_2554:
[----:B0-----:R-:W-:Y:S01]  /*15b80*/  LOP3.LUT R3, R32, 0x1, RZ, 0x3c, !PT ;  /* 0x0000000120037812 */ /* 0x001fe200078e3cff */
[----:B------:R-:W-:Y:S01]  /*15b90*/  IMAD R18, R19, 0x8, R16 ;  /* 0x0000000813127824 */ /* 0x000fe200078e0210 */
[----:B------:R-:W-:Y:S02]  /*15ba0*/  BSSY B0, `(.L_x_2555) ;  /* 0x0000004000007945 */ /* 0x000fe40003800000 */
[----:B------:R-:W-:-:S04]  /*15bb0*/  SHF.L.U32 R3, R3, 0x1f, RZ ;  /* 0x0000001f03037819 */ /* 0x000fc800000006ff */
[----:B------:R-:W0:Y:S02]  /*15bc0*/  SYNCS.PHASECHK.TRANS64.TRYWAIT P1, [R18+URZ+0x29870], R3 ;  /* 0x02987003120075a7 */ /* 0x000e24000802017f */
[----:B0-----:R-:W-:Y:S05]  /*15bd0*/  @!P1 BRA `(.L_x_2556) ;  /* 0x0000004000009947 */ /* 0x001fea0003800000 */
.L_x_2655:
[----:B------:R-:W-:Y:S05]  /*15be0*/  BSYNC B0 ;  /* 0x0000000000007941 */ /* 0x000fea0003800000 */
.L_x_2555:
[----:B------:R-:W-:-:S13]  /*15bf0*/  LOP3.LUT P1, RZ, R17, 0x40, RZ, 0xc0, !PT ;  /* 0x0000004011ff7812 */ /* 0x000fda000782c0ff */
[----:B------:R-:W-:Y:S05]  /*15c00*/  @!P1 BRA `(.L_x_2557) ;  /* 0x0000000000049947 */ /* 0x000fea0003800000 */
[----:B------:R-:W-:Y:S01]  /*15c10*/  BPT.TRAP 0x1 ;  /* 0x000000040000795c */ /* 0x000fe20000300000 */
.L_x_2557:
[----:B0-----:R-:W-:-:S04]  /*15c20*/  SHF.L.U32 R3, R32, 0x1f, RZ ;  /* 0x0000001f20037819 */ /* 0x001fc800000006ff */
[----:B------:R-:W0:Y:S02]  /*15c30*/  SYNCS.PHASECHK.TRANS64.TRYWAIT P1, [R18+URZ+0x29860], R3 ;  /* 0x02986003120075a7 */ /* 0x000e24000802017f */
[----:B0-----:R-:W-:Y:S05]  /*15c40*/  @!P1 BRA `(.L_x_2558) ;  /* 0x0000003c00f89947 */ /* 0x001fea0003800000 */
.L_x_2656:
[----:B------:R-:W0:Y:S04]  /*15c50*/  LDL R2, [R1+0x1c] ;  /* 0x00001c0001027983 */ /* 0x000e280000100800 */
[----:B------:R-:W3:Y:S04]  /*15c60*/  LDL R13, [R1+0x20] ;  /* 0x00002000010d7983 */ /* 0x000ee80000100800 */
[----:B------:R-:W4:Y:S01]  /*15c70*/  LDL R12, [R1+0x18] ;  /* 0x00001800010c7983 */ /* 0x000f220000100800 */
[----:B--2---:R-:W-:Y:S01]  /*15c80*/  IMAD R0, R19, 0x5000, RZ ;  /* 0x0000500013007824 */ /* 0x004fe200078e02ff */
[----:B------:R-:W-:Y:S05]  /*15c90*/  WARPSYNC.ALL ;  /* 0x0000000000007948 */ /* 0x000fea0003800000 */
[----:B------:R-:W-:-:S02]  /*15ca0*/  LOP3.LUT P1, RZ, R17, 0x40, RZ, 0xc0, !PT ;  /* 0x0000004011ff7812 */ /* 0x000fc4000782c0ff */
[----:B0-----:R-:W-:-:S05]  /*15cb0*/  LOP3.LUT R3, R0, R2, RZ, 0xfc, !PT ;  /* 0x0000000200037212 */ /* 0x001fca00078efcff */
[----:B------:R-:W-:-:S04]  /*15cc0*/  IMAD.IADD R2, R16, 0x1, R3 ;  /* 0x0000000110027824 */ /* 0x000fc800078e0203 */
[----:B---3--:R-:W-:Y:S01]  /*15cd0*/  IMAD.IADD R3, R13, 0x1, R2 ;  /* 0x000000010d037824 */ /* 0x008fe200078e0202 */
[----:B------:R-:W0:Y:S01]  /*15ce0*/  LDSM.16.MT88.4 R8, [R2+0xa400] ;  /* 0x00a400000208783b */ /* 0x000e220000004200 */
[----:B----4-:R-:W-:-:S05]  /*15cf0*/  LOP3.LUT R13, R0, R12, RZ, 0xfc, !PT ;  /* 0x0000000c000d7212 */ /* 0x010fca00078efcff */
        /* <DEDUP_REMOVED lines=68> */
.L_x_2559:
[----:B-1----:R1:W-:Y:S01]  /*16140*/  SYNCS.ARRIVE.TRANS64.A1T0 RZ, [R18+URZ+0x29850], RZ ;  /* 0x029850ff12ff79a7 */ /* 0x0023e2000810003f */
[----:B------:R-:W-:Y:S06]  /*16150*/  BAR.SYNC.DEFER_BLOCKING 0x2, 0x80 ;  /* 0x0082000000007b1d */ /* 0x000fec0000010000 */
[----:B------:R-:W-:Y:S05]  /*16160*/  @!P0 BRA `(.L_x_2560) ;  /* 0x0000000000048947 */ /* 0x000fea0003800000 */
[----:B------:R-:W-:Y:S01]  /*16170*/  BPT.TRAP 0x1 ;  /* 0x000000040000795c */ /* 0x000fe20000300000 */
.L_x_2560:
        /* <DEDUP_REMOVED lines=9> */
.L_x_2499:
[----:B------:R-:W-:Y:S05]  /*16210*/  BSYNC B7 ;  /* 0x0000000000077941 */ /* 0x000fea0003800000 */
.L_x_2497:
[----:B------:R-:W-:-:S13]  /*16220*/  LOP3.LUT P0, RZ, R17, 0x400, RZ, 0xc0, !PT ;  /* 0x0000040011ff7812 */ /* 0x000fda000780c0ff */
[----:B------:R-:W-:Y:S05]  /*16230*/  @!P0 BRA `(.L_x_2561) ;  /* 0x0000000000348947 */ /* 0x000fea0003800000 */
[----:B------:R-:W1:Y:S08]  /*16240*/  S2UR UR4, SR_CgaCtaId ;  /* 0x00000000000479c3 */ /* 0x000e700000008800 */
[----:B------:R-:W-:Y:S01]  /*16250*/  BAR.SYNC.DEFER_BLOCKING 0x5, 0x180 ;  /* 0x0146000000007b1d */ /* 0x000fe20000010000 */
[----:B------:R-:W-:Y:S01]  /*16260*/  MOV R16, 0x400 ;  /* 0x0000040000107802 */ /* 0x000fe20000000f00 */
[----:B-1----:R-:W-:-:S05]  /*16270*/  IMAD.U32 R0, RZ, RZ, UR4 ;  /* 0x00000004ff007e24 */ /* 0x002fca000f8e00ff */
[----:B------:R-:W-:Y:S01]  /*16280*/  LEA R16, R0, R16, 0x18 ;  /* 0x0000001000107211 */ /* 0x000fe200078ec0ff */
[----:B------:R-:W-:Y:S04]  /*16290*/  STL [R1+0x10], R0 ;  /* 0x0000100001007387 */ /* 0x000fe80000100800 */
[----:B------:R-:W1:Y:S04]  /*162a0*/  LDS.128 R4, [R16+0x298d0] ;  /* 0x0298d00010047984 */ /* 0x000e680000000c00 */
[----:B-1----:R1:W-:Y:S01]  /*162b0*/  STL.64 [R1], R4 ;  /* 0x0000000401007387 */ /* 0x0023e20000100a00 */
[----:B------:R-:W-:-:S03]  /*162c0*/  IMAD.MOV.U32 R0, RZ, RZ, R7 ;  /* 0x000000ffff007224 */ /* 0x000fc600078e0007 */
[----:B------:R1:W-:Y:S02]  /*162d0*/  STL [R1+0x8], R6 ;  /* 0x0000080601007387 */ /* 0x0003e40000100800 */
[----:B------:R-:W-:Y:S01]  /*162e0*/  R2UR UR41, R0 ;  /* 0x00000000002972ca */ /* 0x000fe200000e0000 */
[----:B------:R-:W-:Y:S06]  /*162f0*/  BAR.ARV 0x4, 0x180 ;  /* 0x0106000000007b1d */ /* 0x000fec0000002000 */
[----:B------:R-:W-:Y:S08]  /*16300*/  BRA `(.L_x_2562) ;  /* 0x0000000c00f47947 */ /* 0x000ff00003800000 */
.L_x_2561:
[----:B-1----:R-:W2:Y:S01]  /*16310*/  LDL.LU R0, [R1] ;  /* 0x0000000001007983 */ /* 0x002ea20000300800 */
[----:B------:R-:W-:Y:S01]  /*16320*/  ULDC UR4, c[0x0][0xc3c] ;  /* 0x00030f0000047ab9 */ /* 0x000fe20000000800 */
[----:B------:R-:W1:Y:S02]  /*16330*/  S2R R2, SR_TID.X ;  /* 0x0000000000027919 */ /* 0x000e640000002100 */
[----:B-1----:R-:W-:-:S04]  /*16340*/  LOP3.LUT R9, R2, 0x1f, RZ, 0xc0, !PT ;  /* 0x0000001f02097812 */ /* 0x002fc800078ec0ff */
[C---:B------:R-:W-:Y:S01]  /*16350*/  ISETP.NE.AND P0, PT, R9.reuse, 0x1f, PT ;  /* 0x0000001f0900780c */ /* 0x040fe20003f05270 */
[----:B------:R-:W-:-:S05]  /*16360*/  VIADD R7, R9, UR41 ;  /* 0x0000002909077c36 */ /* 0x000fca0008000000 */
[----:B------:R-:W-:Y:S01]  /*16370*/  ISETP.GE.OR P1, PT, R7, UR4, !P0 ;  /* 0x0000000407007c0c */ /* 0x000fe2000c726670 */
[----:B------:R-:W-:-:S12]  /*16380*/  ULDC UR4, c[0x0][0xc3c] ;  /* 0x00030f0000047ab9 */ /* 0x000fd80000000800 */
[----:B------:R-:W1:Y:S08]  /*16390*/  @!P1 LDC.64 R2, c[0x0][0xc80] ;  /* 0x00032000ff029b82 */ /* 0x000e700000000a00 */
[----:B------:R-:W3:Y:S01]  /*163a0*/  @!P1 LDC.64 R4, c[0x0][0xc78] ;  /* 0x00031e00ff049b82 */ /* 0x000ee20000000a00 */
[----:B-1----:R-:W-:-:S04]  /*163b0*/  @!P1 IMAD.WIDE R2, R7, 0x4, R2 ;  /* 0x0000000407029825 */ /* 0x002fc800078e0202 */
        /* <DEDUP_REMOVED lines=21> */
[----:B------:R-:W-:Y:S02]  /*16510*/  IMAD.IADD R2, R6, 0x1, R3 ;  /* 0x0000000106027824 */ /* 0x000fe400078e0203 */
[----:B------:R-:W-:Y:S04]  /*16520*/  SHFL.IDX PT, R6, R10, RZ, 0x1f ;  /* 0x00001fff0a067589 */ /* 0x000fe800000e0000 */
[----:B------:R-:W1:Y:S02]  /*16530*/  SHFL.UP PT, R3, R2, 0x8, RZ ;  /* 0x0500000002037989 */ /* 0x000e6400000e00ff */
[----:B-1----:R-:W-:-:S05]  /*16540*/  SEL R3, R3, RZ, P4 ;  /* 0x000000ff03037207 */ /* 0x002fca0002000000 */
[----:B------:R-:W-:-:S05]  /*16550*/  IMAD.IADD R7, R2, 0x1, R3 ;  /* 0x0000000102077824 */ /* 0x000fca00078e0203 */
[----:B------:R-:W1:Y:S02]  /*16560*/  SHFL.UP PT, R3, R7, 0x10, RZ ;  /* 0x0600000007037989 */ /* 0x000e6400000e00ff */
[----:B-1----:R-:W-:-:S05]  /*16570*/  SEL R4, R3, RZ, P5 ;  /* 0x000000ff03047207 */ /* 0x002fca0002800000 */
[----:B------:R-:W-:Y:S02]  /*16580*/  IMAD.IADD R3, R7, 0x1, R4 ;  /* 0x0000000107037824 */ /* 0x000fe400078e0204 */
[----:B------:R-:W1:Y:S01]  /*16590*/  LDC R4, c[0x0][0xc38] ;  /* 0x00030e00ff047b82 */ /* 0x000e620000000800 */
[----:B------:R-:W-:Y:S02]  /*165a0*/  IMAD.MOV.U32 R7, RZ, RZ, RZ ;  /* 0x000000ffff077224 */ /* 0x000fe400078e00ff */
[----:B------:R-:W1:Y:S02]  /*165b0*/  SHFL.IDX PT, R9, R3, 0x1f, 0x1f ;  /* 0x03e01f0003097f89 */ /* 0x000e6400000e0000 */
[----:B-1----:R-:W-:-:S04]  /*165c0*/  IMAD R2, R9, R4, RZ ;  /* 0x0000000409027224 */ /* 0x002fc800078e02ff */
[----:B------:R-:W-:-:S05]  /*165d0*/  IMAD.IADD R9, R11, 0x1, R2 ;  /* 0x000000010b097824 */ /* 0x000fca00078e0202 */
[----:B------:R-:W-:-:S13]  /*165e0*/  ISETP.GT.AND P6, PT, R9, R6, PT ;  /* 0x000000060900720c */ /* 0x000fda0003fc4270 */
[----:B------:R-:W-:Y:S05]  /*165f0*/  @P6 BRA `(.L_x_2563) ;  /* 0x0000000000a06947 */ /* 0x000fea0003800000 */
.L_x_2565:
[----:B------:R-:W-:-:S04]  /*16600*/  UIADD3 UR41, UR41, 0x1f, URZ ;  /* 0x0000001f29297890 */ /* 0x000fc8000fffe03f */
[----:B------:R-:W-:-:S06]  /*16610*/  UISETP.GE.AND UP0, UPT, UR41, UR4, UPT ;  /* 0x000000042900728c */ /* 0x000fcc000bf06270 */
[----:B------:R-:W-:-:S13]  /*16620*/  PLOP3.LUT P6, PT, PT, PT, UP0, 0x40, 0x0 ;  /* 0x000000000000781c */ /* 0x000fda0003fce808 */
[----:B------:R-:W-:Y:S05]  /*16630*/  @!P6 BRA `(.L_x_2564) ;  /* 0x0000000800cce947 */ /* 0x000fea0003800000 */
[----:B------:R-:W1:Y:S02]  /*16640*/  S2R R0, SR_TID.X ;  /* 0x0000000000007919 */ /* 0x000e640000002100 */
[----:B-1----:R-:W-:-:S05]  /*16650*/  LOP3.LUT R0, R0, 0x1f, RZ, 0xc0, !PT ;  /* 0x0000001f00007812 */ /* 0x002fca00078ec0ff */
[----:B------:R-:W-:Y:S02]  /*16660*/  VIADD R11, R0, UR41 ;  /* 0x00000029000b7c36 */ /* 0x000fe40008000000 */
[----:B------:R-:W-:-:S03]  /*16670*/  IMAD.MOV.U32 R0, RZ, RZ, RZ ;  /* 0x000000ffff007224 */ /* 0x000fc600078e00ff */
[----:B------:R-:W-:-:S13]  /*16680*/  ISETP.GE.OR P6, PT, R11, UR4, !P0 ;  /* 0x000000040b007c0c */ /* 0x000fda000c7c6670 */
[----:B------:R-:W1:Y:S08]  /*16690*/  @!P6 LDC.64 R2, c[0x0][0xc80] ;  /* 0x00032000ff02eb82 */ /* 0x000e700000000a00 */
[----:B------:R-:W2:Y:S01]  /*166a0*/  @!P6 LDC.64 R4, c[0x0][0xc78] ;  /* 0x00031e00ff04eb82 */ /* 0x000ea20000000a00 */
[----:B-1----:R-:W-:-:S05]  /*166b0*/  @!P6 IMAD.WIDE R2, R11, 0x4, R2 ;  /* 0x000000040b02e825 */ /* 0x002fca00078e0202 */
[----:B------:R2:W3:Y:S02]  /*166c0*/  @!P6 LDG.E R0, desc[UR36][R2.64] ;  /* 0x000000240200e981 */ /* 0x0004e4000c1e1900 */
        /* <DEDUP_REMOVED lines=9> */
[----:B------:R-:W-:Y:S02]  /*16760*/  IMAD.IADD R11, R4, 0x1, R11 ;  /* 0x00000001040b7824 */ /* 0x000fe400078e020b */
[----:B------:R-:W1:Y:S03]  /*16770*/  LDC R4, c[0x0][0xc38] ;  /* 0x00030e00ff047b82 */ /* 0x000e660000000800 */
        /* <DEDUP_REMOVED lines=8> */
[----:B------:R-:W-:-:S05]  /*16800*/  IMAD.IADD R2, R3, 0x1, R2 ;  /* 0x0000000103027824 */ /* 0x000fca00078e0202 */
[----:B------:R-:W1:Y:S02]  /*16810*/  SHFL.IDX PT, R13, R2, 0x1f, 0x1f ;  /* 0x03e01f00020d7f89 */ /* 0x000e6400000e0000 */
[----:B-1----:R-:W-:-:S04]  /*16820*/  IMAD R10, R13, R4, RZ ;  /* 0x000000040d0a7224 */ /* 0x002fc800078e02ff */
[----:B------:R-:W-:-:S05]  /*16830*/  IMAD.IADD R9, R10, 0x1, R9 ;  /* 0x000000010a097824 */ /* 0x000fca00078e0209 */
[----:B------:R-:W-:-:S13]  /*16840*/  ISETP.GT.AND P6, PT, R9, R6, PT ;  /* 0x000000060900720c */ /* 0x000fda0003fc4270 */
[----:B------:R-:W-:Y:S05]  /*16850*/  @!P6 BRA `(.L_x_2565) ;  /* 0xfffffffc0068e947 */ /* 0x000fea000383ffff */
[----:B------:R-:W-:Y:S02]  /*16860*/  IMAD.MOV.U32 R3, RZ, RZ, R2 ;  /* 0x000000ffff037224 */ /* 0x000fe400078e0002 */
[----:B------:R-:W-:-:S07]  /*16870*/  IMAD.MOV.U32 R2, RZ, RZ, R10 ;  /* 0x000000ffff027224 */ /* 0x000fce00078e000a */
.L_x_2563:
        /* <DEDUP_REMOVED lines=8> */
[----:B------:R1:W2:Y:S04]  /*16900*/  SHFL.IDX PT, R8, R5, R8, 0x1f ;  /* 0x00001f0805087589 */ /* 0x0002a800000e0000 */
[----:B------:R1:W3:Y:S01]  /*16910*/  SHFL.IDX PT, R0, R0, R9, 0x1f ;  /* 0x00001f0900007589 */ /* 0x0002e200000e0000 */
[----:B------:R-:W-:Y:S05]  /*16920*/  @!P0 BRA `(.L_x_2566) ;  /* 0x00000000000c8947 */ /* 0x000fea0003800000 */
[----:B------:R-:W-:-:S06]  /*16930*/  UIADD3 UR5, UR4, -0x1, URZ ;  /* 0xffffffff04057890 */ /* 0x000fcc000fffe03f */
[----:B------:R-:W-:-:S05]  /*16940*/  IMAD.U32 R10, RZ, RZ, UR5 ;  /* 0x00000005ff0a7e24 */ /* 0x000fca000f8e00ff */
[----:B------:R4:W0:Y:S02]  /*16950*/  SHFL.IDX PT, R7, R3, R10, 0x1f ;  /* 0x00001f0a03077589 */ /* 0x00082400000e0000 */
.L_x_2566:
[----:B0---4-:R-:W-:Y:S01]  /*16960*/  IMAD R3, R7, R4, R2 ;  /* 0x0000000407037224 */ /* 0x011fe200078e0202 */
[----:B--2---:R-:W-:Y:S01]  /*16970*/  ISETP.NE.AND P0, PT, R8, 0x1, PT ;  /* 0x000000010800780c */ /* 0x004fe20003f05270 */
[----:B------:R-:W-:Y:S02]  /*16980*/  UIADD3 UR41, UR4, UR41, URZ ;  /* 0x0000002904297290 */ /* 0x000fe4000fffe03f */
[----:B-1----:R-:W-:Y:S01]  /*16990*/  IMAD.IADD R5, R6, 0x1, -R3 ;  /* 0x0000000106057824 */ /* 0x002fe200078e0a03 */
[----:B------:R0:W-:Y:S09]  /*169a0*/  STL [R1], R3 ;  /* 0x0000000301007387 */ /* 0x0001f20000100800 */
[----:B------:R-:W-:Y:S05]  /*169b0*/  @!P0 BRA `(.L_x_2567) ;  /* 0x0000000000e08947 */ /* 0x000fea0003800000 */
[----:B---3--:R-:W-:Y:S01]  /*169c0*/  IABS R6, R0 ;  /* 0x0000000000067213 */ /* 0x008fe20000000000 */
[----:B------:R-:W-:Y:S01]  /*169d0*/  IMAD.MOV.U32 R2, RZ, RZ, RZ ;  /* 0x000000ffff027224 */ /* 0x000fe200078e00ff */
[----:B------:R-:W-:Y:S02]  /*169e0*/  IABS R4, R8 ;  /* 0x0000000800047213 */ /* 0x000fe40000000000 */
[----:B------:R-:W1:Y:S01]  /*169f0*/  I2F.RP R7, R6 ;  /* 0x0000000600077306 */ /* 0x000e620000209400 */
[----:B------:R-:W-:-:S07]  /*16a00*/  IABS R12, R5 ;  /* 0x00000005000c7213 */ /* 0x000fce0000000000 */
[----:B------:R-:W-:Y:S08]  /*16a10*/  I2F.RP R10, R4 ;  /* 0x00000004000a7306 */ /* 0x000ff00000209400 */
[----:B-1----:R-:W1:Y:S02]  /*16a20*/  MUFU.RCP R7, R7 ;  /* 0x0000000700077308 */ /* 0x002e640000001000 */
[----:B-1----:R-:W-:Y:S01]  /*16a30*/  VIADD R9, R7, 0xffffffe ;  /* 0x0ffffffe07097836 */ /* 0x002fe20000000000 */
[----:B------:R-:W-:-:S05]  /*16a40*/  IABS R7, R0 ;  /* 0x0000000000077213 */ /* 0x000fca0000000000 */
[----:B0-----:R0:W1:Y:S02]  /*16a50*/  F2I.FTZ.U32.TRUNC.NTZ R3, R9 ;  /* 0x0000000900037305 */ /* 0x001064000021f000 */
[----:B0-----:R-:W-:Y:S02]  /*16a60*/  IMAD.MOV R9, RZ, RZ, -R7 ;  /* 0x000000ffff097224 */ /* 0x001fe400078e0a07 */
[----:B-1----:R-:W-:-:S04]  /*16a70*/  IMAD.MOV R11, RZ, RZ, -R3 ;  /* 0x000000ffff0b7224 */ /* 0x002fc800078e0a03 */
[----:B------:R-:W-:-:S04]  /*16a80*/  IMAD R11, R11, R6, RZ ;  /* 0x000000060b0b7224 */ /* 0x000fc800078e02ff */
        /* <DEDUP_REMOVED lines=11> */
[----:B------:R-:W-:Y:S02]  /*16b40*/  ISETP.GE.U32.AND P0, PT, R9, R6, PT ;  /* 0x000000060900720c */ /* 0x000fe40003f06070 */
[----:B------:R-:W-:Y:S01]  /*16b50*/  IABS R6, R8 ;  /* 0x0000000800067213 */ /* 0x000fe20000000000 */
[----:B0-----:R-:W-:-:S04]  /*16b60*/  IMAD.MOV R9, RZ, RZ, -R3 ;  /* 0x000000ffff097224 */ /* 0x001fc800078e0a03 */
[----:B------:R-:W-:Y:S02]  /*16b70*/  IMAD.MOV R6, RZ, RZ, -R6 ;  /* 0x000000ffff067224 */ /* 0x000fe400078e0a06 */
[----:B------:R-:W-:-:S04]  /*16b80*/  IMAD R9, R9, R4, RZ ;  /* 0x0000000409097224 */ /* 0x000fc800078e02ff */
[----:B------:R-:W-:Y:S01]  /*16b90*/  IMAD.HI.U32 R2, R3, R9, R2 ;  /* 0x0000000903027227 */ /* 0x000fe200078e0002 */
[----:B------:R-:W-:-:S03]  /*16ba0*/  LOP3.LUT R3, R5, R0, RZ, 0x3c, !PT ;  /* 0x0000000005037212 */ /* 0x000fc600078e3cff */
[----:B------:R-:W-:Y:S01]  /*16bb0*/  @P0 VIADD R7, R7, 0x1 ;  /* 0x0000000107070836 */ /* 0x000fe20000000000 */
        /* <DEDUP_REMOVED lines=21> */
[----:B------:R-:W-:-:S03]  /*16d10*/  IMAD R2, R0, R2, R5 ;  /* 0x0000000200027224 */ /* 0x000fc600078e0205 */
[----:B------:R1:W-:Y:S01]  /*16d20*/  STL [R1+0x8], R3 ;  /* 0x0000080301007387 */ /* 0x0003e20000100800 */
[----:B------:R-:W-:Y:S05]  /*16d30*/  BRA `(.L_x_2568) ;  /* 0x0000000000fc7947 */ /* 0x000fea0003800000 */
.L_x_2567:
[----:B------:R-:W-:Y:S02]  /*16d40*/  ULDC.64 UR4, c[0x0][0xc90] ;  /* 0x0003240000047ab9 */ /* 0x000fe40000000a00 */
[----:B------:R-:W-:-:S06]  /*16d50*/  UIMAD.WIDE UR4, UR41, 0x4, UR4 ;  /* 0x00000004290478a5 */ /* 0x000fcc000f8e0204 */
[----:B------:R-:W-:Y:S02]  /*16d60*/  IMAD.U32 R2, RZ, RZ, UR4 ;  /* 0x00000004ff027e24 */ /* 0x000fe4000f8e00ff */
[----:B0-----:R-:W-:-:S05]  /*16d70*/  IMAD.U32 R3, RZ, RZ, UR5 ;  /* 0x00000005ff037e24 */ /* 0x001fca000f8e00ff */
[----:B------:R0:W3:Y:S02]  /*16d80*/  LDG.E R7, desc[UR36][R2.64] ;  /* 0x0000002402077981 */ /* 0x0000e4000c1e1900 */
[----:B0-----:R-:W-:Y:S02]  /*16d90*/  IMAD.MOV.U32 R2, RZ, RZ, RZ ;  /* 0x000000ffff027224 */ /* 0x001fe400078e00ff */
[----:B---3--:R-:W-:-:S05]  /*16da0*/  IMAD R6, R0, R7, RZ ;  /* 0x0000000700067224 */ /* 0x008fca00078e02ff */
        /* <DEDUP_REMOVED lines=33> */
[----:B0-----:R-:W-:Y:S01]  /*16fc0*/  VIADD R3, R9, 0xffffffe ;  /* 0x0ffffffe09037836 */ /* 0x001fe20000000000 */
[----:B------:R-:W-:-:S05]  /*16fd0*/  IABS R9, R5 ;  /* 0x0000000500097213 */ /* 0x000fca0000000000 */
[----:B------:R-:W0:Y:S02]  /*16fe0*/  F2I.FTZ.U32.TRUNC.NTZ R3, R3 ;  /* 0x0000000300037305 */ /* 0x000e24000021f000 */
[----:B0-----:R-:W-:-:S04]  /*16ff0*/  IMAD.MOV R2, RZ, RZ, -R3 ;  /* 0x000000ffff027224 */ /* 0x001fc800078e0a03 */
[----:B------:R-:W-:Y:S02]  /*17000*/  IMAD R11, R2, R7, RZ ;  /* 0x00000007020b7224 */ /* 0x000fe400078e02ff */
[----:B------:R-:W-:-:S04]  /*17010*/  IMAD.MOV.U32 R2, RZ, RZ, RZ ;  /* 0x000000ffff027224 */ /* 0x000fc800078e00ff */
[----:B------:R-:W-:Y:S01]  /*17020*/  IMAD.HI.U32 R2, R3, R11, R2 ;  /* 0x0000000b03027227 */ /* 0x000fe200078e0002 */
[----:B------:R-:W-:Y:S02]  /*17030*/  LOP3.LUT R3, R5, R4, RZ, 0x3c, !PT ;  /* 0x0000000405037212 */ /* 0x000fe400078e3cff */
[----:B------:R-:W-:Y:S02]  /*17040*/  IADD3 R5, R8, 0x1000000, R5 ;  /* 0x0100000008057810 */ /* 0x000fe40007ffe005 */
        /* <DEDUP_REMOVED lines=12> */
[----:B------:R-:W-:-:S05]  /*17110*/  IMAD R3, R2, R4, R5 ;  /* 0x0000000402037224 */ /* 0x000fca00078e0205 */
[----:B------:R0:W-:Y:S02]  /*17120*/  STL [R1+0x8], R3 ;  /* 0x0000080301007387 */ /* 0x0001e40000100800 */
.L_x_2568:
[----:B01----:R-:W-:-:S05]  /*17130*/  LOP3.LUT R3, RZ, R2, RZ, 0x33, !PT ;  /* 0x00000002ff037212 */ /* 0x003fca00078e33ff */
[----:B------:R-:W-:-:S05]  /*17140*/  IMAD.IADD R0, R0, 0x1, R3 ;  /* 0x0000000100007824 */ /* 0x000fca00078e0203 */
[----:B------:R2:W-:Y:S01]  /*17150*/  STL [R1+0x4], R0 ;  /* 0x0000040001007387 */ /* 0x0005e20000100800 */
[----:B------:R-:W-:Y:S05]  /*17160*/  BRA `(.L_x_2569) ;  /* 0x0000000000107947 */ /* 0x000fea0003800000 */
.L_x_2564:
[----:B------:R1:W-:Y:S01]  /*17170*/  STL [R1], R6 ;  /* 0x0000000601007387 */ /* 0x0003e20000100800 */
[----:B------:R-:W-:-:S03]  /*17180*/  ULDC UR41, c[0x0][0xc3c] ;  /* 0x00030f0000297ab9 */ /* 0x000fc60000000800 */
[----:B------:R1:W-:Y:S04]  /*17190*/  STL [R1+0x4], RZ ;  /* 0x000004ff01007387 */ /* 0x0003e80000100800 */
[----:B------:R1:W-:Y:S02]  /*171a0*/  STL [R1+0x8], RZ ;  /* 0x000008ff01007387 */ /* 0x0003e40000100800 */
.L_x_2569:
[----:B------:R-:W3:Y:S04]  /*171b0*/  LDL R3, [R1+0x4] ;  /* 0x0000040001037983 */ /* 0x000ee80000100800 */
[----:B------:R-:W4:Y:S04]  /*171c0*/  LDL R2, [R1+0x8] ;  /* 0x0000080001027983 */ /* 0x000f280000100800 */
[----:B------:R-:W5:Y:S01]  /*171d0*/  LDL R4, [R1] ;  /* 0x0000000001047983 */ /* 0x000f620000100800 */
[----:B--2---:R-:W2:Y:S01]  /*171e0*/  S2R R0, SR_TID.X ;  /* 0x0000000000007919 */ /* 0x004ea20000002100 */
[----:B------:R-:W-:Y:S01]  /*171f0*/  BAR.SYNC.DEFER_BLOCKING 0x4, 0x180 ;  /* 0x0106000000007b1d */ /* 0x000fe20000010000 */
[----:B---3--:R-:W-:-:S02]  /*17200*/  IMAD.MOV.U32 R5, RZ, RZ, R3 ;  /* 0x000000ffff057224 */ /* 0x008fc400078e0003 */
[----:B----4-:R-:W-:-:S03]  /*17210*/  IMAD.MOV.U32 R3, RZ, RZ, R2 ;  /* 0x000000ffff037224 */ /* 0x010fc600078e0002 */
[----:B------:R3:W4:Y:S01]  /*17220*/  LDL R2, [R1+0x10] ;  /* 0x0000100001027983 */ /* 0x0007220000100800 */
[----:B--2---:R-:W-:Y:S01]  /*17230*/  LOP3.LUT R0, R0, 0x1f, RZ, 0xc0, !PT ;  /* 0x0000001f00007812 */ /* 0x004fe200078ec0ff */
[----:B-1----:R-:W-:-:S03]  /*17240*/  IMAD.MOV.U32 R6, RZ, RZ, R3 ;  /* 0x000000ffff067224 */ /* 0x002fc600078e0003 */
[----:B------:R-:W-:-:S13]  /*17250*/  ISETP.NE.AND P0, PT, R0, RZ, PT ;  /* 0x000000ff0000720c */ /* 0x000fda0003f05270 */
[----:B------:R-:W-:Y:S01]  /*17260*/  @!P0 MOV R0, 0x400 ;  /* 0x0000040000008802 */ /* 0x000fe20000000f00 */
[----:B----4-:R-:W1:Y:S03]  /*17270*/  @!P0 S2R R2, SR_CgaCtaId ;  /* 0x0000000000028919 */ /* 0x010e660000008800 */
[----:B-1----:R-:W-:Y:S01]  /*17280*/  @!P0 LEA R16, R2, R0, 0x18 ;  /* 0x0000000002108211 */ /* 0x002fe200078ec0ff */
[----:B------:R-:W-:Y:S01]  /*17290*/  IMAD.U32 R0, RZ, RZ, UR41 ;  /* 0x00000029ff007e24 */ /* 0x000fe2000f8e00ff */
[----:B------:R3:W-:Y:S03]  /*172a0*/  @!P0 STL [R1+0x10], R2 ;  /* 0x0000100201008387 */ /* 0x0007e60000100800 */
[----:B------:R-:W-:-:S05]  /*172b0*/  @!P0 IMAD.MOV.U32 R7, RZ, RZ, R0 ;  /* 0x000000ffff078224 */ /* 0x000fca00078e0000 */
[----:B-----5:R3:W-:Y:S01]  /*172c0*/  @!P0 STS.128 [R16+0x298d0], R4 ;  /* 0x0298d00410008388 */ /* 0x0207e20000000c00 */
[----:B------:R-:W-:Y:S06]  /*172d0*/  BAR.ARV 0x5, 0x180 ;  /* 0x0146000000007b1d */ /* 0x000fec0000002000 */
.L_x_2562:
[----:B------:R-:W-:Y:S02]  /*172e0*/  ULDC UR4, c[0x0][0xc3c] ;  /* 0x00030f0000047ab9 */ /* 0x000fe40000000800 */
[----:B------:R-:W-:-:S06]  /*172f0*/  UISETP.GE.AND UP0, UPT, UR41, UR4, UPT ;  /* 0x000000042900728c */ /* 0x000fcc000bf06270 */
[----:B------:R-:W-:-:S13]  /*17300*/  PLOP3.LUT P0, PT, PT, PT, UP0, 0x80, 0x0 ;  /* 0x000000000000781c */ /* 0x000fda0003f0f008 */
[----:B------:R-:W-:Y:S05]  /*17310*/  @!P0 BRA `(.L_x_2570) ;  /* 0xffffffa000788947 */ /* 0x000fea000383ffff */
.L_x_2492:
[----:B-1----:R-:W2:Y:S01]  /*17320*/  LDL.LU R0, [R1+0x28] ;  /* 0x0000280001007983 */ /* 0x002ea20000300800 */
[----:B------:R-:W-:Y:S01]  /*17330*/  BSSY B0, `(.L_x_2571) ;  /* 0x000000b000007945 */ /* 0x000fe20003800000 */
[----:B0--3--:R-:W0:Y:S01]  /*17340*/  S2R R5, SR_CgaCtaId ;  /* 0x0000000000057919 */ /* 0x009e220000008800 */
        /* <DEDUP_REMOVED lines=9> */
.L_x_2657:
[----:B------:R-:W-:Y:S05]  /*173e0*/  BSYNC B0 ;  /* 0x0000000000007941 */ /* 0x000fea0003800000 */
.L_x_2571:
[----:B------:R-:W-:-:S03]  /*173f0*/  UMOV UR4, 0xffffffff ;  /* 0xffffffff00047882 */ /* 0x000fc60000000000 */
[----:B------:R-:W-:Y:S05]  /*17400*/  BRA.DIV UR4, `(.L_x_2573) ;  /* 0x0000002a04307947 */ /* 0x000fea000b800000 */
[----:B0-----:R-:W0:Y:S02]  /*17410*/  S2R R0, SR_TID.X ;  /* 0x0000000000007919 */ /* 0x001e240000002100 */
[----:B0-----:R-:W-:-:S04]  /*17420*/  SHF.R.U32.HI R0, RZ, 0x5, R0 ;  /* 0x00000005ff007819 */ /* 0x001fc80000011600 */
[----:B------:R-:W-:-:S05]  /*17430*/  LOP3.LUT R0, R0, 0x3, RZ, 0xc0, !PT ;  /* 0x0000000300007812 */ /* 0x000fca00078ec0ff */
[----:B------:R0:W1:Y:S02]  /*17440*/  SHFL.IDX PT, R14, R0, RZ, 0x1f ;  /* 0x00001fff000e7589 */ /* 0x00006400000e0000 */
.L_x_2660:
[----:B-1----:R-:W-:Y:S01]  /*17450*/  ISETP.NE.AND P0, PT, R14, RZ, PT ;  /* 0x000000ff0e00720c */ /* 0x002fe20003f05270 */
[----:B------:R-:W-:-:S12]  /*17460*/  BSSY B0, `(.L_x_2574) ;  /* 0x000002e000007945 */ /* 0x000fd80003800000 */
[----:B------:R-:W-:Y:S05]  /*17470*/  @P0 BRA `(.L_x_2575) ;  /* 0x0000000000b00947 */ /* 0x000fea0003800000 */
[----:B------:R-:W-:-:S03]  /*17480*/  UMOV UR4, 0xffffffff ;  /* 0xffffffff00047882 */ /* 0x000fc60000000000 */
[----:B------:R-:W-:Y:S05]  /*17490*/  BRA.DIV UR4, `(.L_x_2576) ;  /* 0x0000002a04407947 */ /* 0x000fea000b800000 */
[----:B------:R-:W-:-:S13]  /*174a0*/  ELECT P6, URZ, PT ;  /* 0x00000000003f782f */ /* 0x000fda00038c0000 */
.L_x_2663:
[----:B------:R-:W-:Y:S05]  /*174b0*/  @!P6 BRA `(.L_x_2575) ;  /* 0x0000000000a0e947 */ /* 0x000fea0003800000 */
[----:B0-----:R-:W2:Y:S02]  /*174c0*/  LDL R0, [R1+0x2c] ;  /* 0x00002c0001007983 */ /* 0x001ea40000100800 */
[----:B--2---:R-:W-:-:S13]  /*174d0*/  R2UR UR4, R0 ;  /* 0x00000000000472ca */ /* 0x004fda00000e0000 */
[----:B------:R-:W-:-:S06]  /*174e0*/  ULOP3.LUT UR4, UR4, 0x2, URZ, 0xfc, !UPT ;  /* 0x0000000204047892 */ /* 0x000fcc000f8efc3f */
[----:B------:R-:W-:-:S05]  /*174f0*/  IMAD.U32 R0, RZ, RZ, UR4 ;  /* 0x00000004ff007e24 */ /* 0x000fca000f8e00ff */
[----:B------:R-:W-:-:S13]  /*17500*/  ISETP.NE.AND P0, PT, R0, 0x3, PT ;  /* 0x000000030000780c */ /* 0x000fda0003f05270 */
[----:B------:R-:W-:Y:S05]  /*17510*/  @!P0 BRA `(.L_x_2577) ;  /* 0x0000000000048947 */ /* 0x000fea0003800000 */
[----:B------:R-:W-:Y:S01]  /*17520*/  BPT.TRAP 0x1 ;  /* 0x000000040000795c */ /* 0x000fe20000300000 */
.L_x_2577:
[C---:B------:R-:W-:Y:S01]  /*17530*/  IMAD R5, R19.reuse, 0x8, R4 ;  /* 0x0000000813057824 */ /* 0x040fe200078e0204 */
[----:B------:R-:W-:Y:S01]  /*17540*/  SHF.L.U32 R0, R32, 0x1f, RZ ;  /* 0x0000001f20007819 */ /* 0x000fe200000006ff */
[----:B------:R-:W-:-:S03]  /*17550*/  VIADD R19, R19, 0x1 ;  /* 0x0000000113137836 */ /* 0x000fc60000000000 */
[----:B------:R-:W0:Y:S02]  /*17560*/  SYNCS.PHASECHK.TRANS64.TRYWAIT P1, [R5+URZ+0x29840], R0 ;  /* 0x02984000050075a7 */ /* 0x000e24000802017f */
[----:B------:R-:W-:-:S04]  /*17570*/  ISETP.NE.AND P2, PT, R19, 0x2, PT ;  /* 0x000000021300780c */ /* 0x000fc80003f45270 */
[----:B------:R-:W-:Y:S01]  /*17580*/  SEL R3, RZ, 0x1, P2 ;  /* 0x00000001ff037807 */ /* 0x000fe20001000000 */
[----:B0-----:R-:W-:Y:S08]  /*17590*/  @!P1 BRA `(.L_x_2578) ;  /* 0x0000002800209947 */ /* 0x001ff00003800000 */
.L_x_2664:
[----:B------:R-:W-:Y:S02]  /*175a0*/  SEL R19, R19, RZ, P2 ;  /* 0x000000ff13137207 */ /* 0x000fe40001000000 */
[----:B------:R-:W-:Y:S01]  /*175b0*/  LOP3.LUT R2, R32, R3, RZ, 0x3c, !PT ;  /* 0x0000000320027212 */ /* 0x000fe200078e3cff */
[----:B------:R-:W-:Y:S06]  /*175c0*/  @!P0 BRA `(.L_x_2579) ;  /* 0x0000000000048947 */ /* 0x000fec0003800000 */
[----:B------:R-:W-:Y:S01]  /*175d0*/  BPT.TRAP 0x1 ;  /* 0x000000040000795c */ /* 0x000fe20000300000 */
.L_x_2579:
[----:B------:R-:W-:Y:S01]  /*175e0*/  IMAD R19, R19, 0x8, R4 ;  /* 0x0000000813137824 */ /* 0x000fe200078e0204 */
[----:B------:R-:W-:-:S04]  /*175f0*/  SHF.L.U32 R2, R2, 0x1f, RZ ;  /* 0x0000001f02027819 */ /* 0x000fc800000006ff */
[----:B------:R-:W1:Y:S02]  /*17600*/  SYNCS.PHASECHK.TRANS64.TRYWAIT P1, [R19+URZ+0x29840], R2 ;  /* 0x02984002130075a7 */ /* 0x000e64000802017f */
[----:B-1----:R-:W-:Y:S05]  /*17610*/  @!P1 BRA `(.L_x_2580) ;  /* 0x0000002800149947 */ /* 0x002fea0003800000 */
.L_x_2665:
[----:B------:R-:W-:Y:S05]  /*17620*/  @!P0 BRA `(.L_x_2581) ;  /* 0x0000000000048947 */ /* 0x000fea0003800000 */
[----:B------:R-:W-:Y:S01]  /*17630*/  BPT.TRAP 0x1 ;  /* 0x000000040000795c */ /* 0x000fe20000300000 */
.L_x_2581:
[----:B------:R-:W2:Y:S02]  /*17640*/  SYNCS.PHASECHK.TRANS64.TRYWAIT P1, [R5+URZ+0x29860], R0 ;  /* 0x02986000050075a7 */ /* 0x000ea4000802017f */
[----:B--2---:R-:W-:Y:S05]  /*17650*/  @!P1 BRA `(.L_x_2582) ;  /* 0x0000002800189947 */ /* 0x004fea0003800000 */
.L_x_2666:
[----:B------:R-:W-:Y:S05]  /*17660*/  @!P0 BRA `(.L_x_2583) ;  /* 0x0000000000048947 */ /* 0x000fea0003800000 */
[----:B------:R-:W-:Y:S01]  /*17670*/  BPT.TRAP 0x1 ;  /* 0x000000040000795c */ /* 0x000fe20000300000 */
.L_x_2583:
[----:B------:R-:W3:Y:S02]  /*17680*/  SYNCS.PHASECHK.TRANS64.TRYWAIT P1, [R19+URZ+0x29860], R2 ;  /* 0x02986002130075a7 */ /* 0x000ee4000802017f */
[----:B---3--:R-:W-:Y:S05]  /*17690*/  @!P1 BRA `(.L_x_2584) ;  /* 0x00000028001c9947 */ /* 0x008fea0003800000 */
.L_x_2667:
[----:B------:R-:W-:Y:S05]  /*176a0*/  @!P0 BRA `(.L_x_2585) ;  /* 0x0000000000048947 */ /* 0x000fea0003800000 */
[----:B------:R-:W-:Y:S01]  /*176b0*/  BPT.TRAP 0x1 ;  /* 0x000000040000795c */ /* 0x000fe20000300000 */
.L_x_2585:
[----:B------:R-:W4:Y:S02]  /*176c0*/  SYNCS.PHASECHK.TRANS64.TRYWAIT P1, [R5+URZ+0x29880], R0 ;  /* 0x02988000050075a7 */ /* 0x000f24000802017f */
[----:B----4-:R-:W-:Y:S05]  /*176d0*/  @!P1 BRA `(.L_x_2586) ;  /* 0x0000002800209947 */ /* 0x010fea0003800000 */
.L_x_2668:
[----:B------:R-:W-:Y:S05]  /*176e0*/  @!P0 BRA `(.L_x_2587) ;  /* 0x0000000000048947 */ /* 0x000fea0003800000 */
[----:B------:R-:W-:Y:S01]  /*176f0*/  BPT.TRAP 0x1 ;  /* 0x000000040000795c */ /* 0x000fe20000300000 */
.L_x_2587:
[----:B------:R0:W0:Y:S02]  /*17700*/  SYNCS.PHASECHK.TRANS64.TRYWAIT P0, [R19+URZ+0x29880], R2 ;  /* 0x02988002130075a7 */ /* 0x000024000800017f */
[----:B0-----:R-:W-:Y:S05]  /*17710*/  @!P0 NANOSLEEP.SYNCS 0x989680 ;  /* 0x009896800000895d */ /* 0x001fea0003900000 */
[----:B------:R-:W0:Y:S02]  /*17720*/  @!P0 SYNCS.PHASECHK.TRANS64 P0, [R19+URZ+0x29880], R2 ;  /* 0x02988002130085a7 */ /* 0x000e24000800007f */
[----:B0-----:R-:W-:Y:S05]  /*17730*/  @!P0 BRA `(.L_x_2587) ;  /* 0xfffffffc00f08947 */ /* 0x001fea000383ffff */
.L_x_2575:
[----:B------:R-:W-:Y:S05]  /*17740*/  BSYNC B0 ;  /* 0x0000000000007941 */ /* 0x000fea0003800000 */
.L_x_2574:
[----:B------:R-:W-:Y:S05]  /*17750*/  EXIT ;  /* 0x000000000000794d */ /* 0x000fea0003800000 */
.L_x_2426:
[----:B0-----:R-:W-:-:S04]  /*17760*/  IMAD.U32 R3, RZ, RZ, UR39 ;  /* 0x00000027ff037e24 */ /* 0x001fc8000f8e00ff */
[----:B------:R0:W1:Y:S03]  /*17770*/  SYNCS.PHASECHK.TRANS64.TRYWAIT P0, [R3+URZ+0x29800], R0 ;  /* 0x02980000030075a7 */ /* 0x000066000800017f */
[----:B-1----:R-:W-:Y:S05]  /*17780*/  @!P0 NANOSLEEP.SYNCS 0x989680 ;  /* 0x009896800000895d */ /* 0x002fea0003900000 */
[----:B------:R-:W1:Y:S02]  /*17790*/  @!P0 SYNCS.PHASECHK.TRANS64 P0, [R3+URZ+0x29800], R0 ;  /* 0x02980000030085a7 */ /* 0x000e64000800007f */
[----:B-1----:R-:W-:Y:S05]  /*177a0*/  @!P0 BRA `(.L_x_2426) ;  /* 0xfffffffc00ec8947 */ /* 0x002fea000383ffff */
[----:B------:R-:W-:Y:S05]  /*177b0*/  BRA `(.L_x_2588) ;  /* 0xfffffea400f87947 */ /* 0x000fea000383ffff */
.L_x_2430:
[----:B-1----:R1:W2:Y:S02]  /*177c0*/  SYNCS.PHASECHK.TRANS64.TRYWAIT P0, [R0+URZ+0x29830], R3 ;  /* 0x02983003000075a7 */ /* 0x0022a4000800017f */
[----:B--2---:R-:W-:Y:S05]  /*177d0*/  @!P0 NANOSLEEP.SYNCS 0x989680 ;  /* 0x009896800000895d */ /* 0x004fea0003900000 */
[----:B------:R-:W2:Y:S02]  /*177e0*/  @!P0 SYNCS.PHASECHK.TRANS64 P0, [R0+URZ+0x29830], R3 ;  /* 0x02983003000085a7 */ /* 0x000ea4000800007f */
[----:B--2---:R-:W-:Y:S05]  /*177f0*/  @!P0 BRA `(.L_x_2430) ;  /* 0xfffffffc00f08947 */ /* 0x004fea000383ffff */
[----:B------:R-:W-:Y:S05]  /*17800*/  BRA `(.L_x_2429) ;  /* 0xfffffea800147947 */ /* 0x000fea000383ffff */
.L_x_2436:
[----:B-1----:R-:W-:-:S04]  /*17810*/  IMAD.U32 R4, RZ, RZ, UR5 ;  /* 0x00000005ff047e24 */ /* 0x002fc8000f8e00ff */
[----:B------:R1:W2:Y:S03]  /*17820*/  SYNCS.PHASECHK.TRANS64.TRYWAIT P0, [R4+URZ+0x29830], R3 ;  /* 0x02983003040075a7 */ /* 0x0002a6000800017f */
[----:B--2---:R-:W-:Y:S05]  /*17830*/  @!P0 NANOSLEEP.SYNCS 0x989680 ;  /* 0x009896800000895d */ /* 0x004fea0003900000 */
[----:B------:R-:W2:Y:S02]  /*17840*/  @!P0 SYNCS.PHASECHK.TRANS64 P0, [R4+URZ+0x29830], R3 ;  /* 0x02983003040085a7 */ /* 0x000ea4000800007f */
[----:B--2---:R-:W-:Y:S05]  /*17850*/  @!P0 BRA `(.L_x_2436) ;  /* 0xfffffffc00ec8947 */ /* 0x004fea000383ffff */
[----:B------:R-:W-:Y:S05]  /*17860*/  BRA `(.L_x_2433) ;  /* 0xfffffedc00c87947 */ /* 0x000fea000383ffff */
.L_x_2440:
[----:B-1----:R-:W-:-:S04]  /*17870*/  IMAD.U32 R4, RZ, RZ, UR5 ;  /* 0x00000005ff047e24 */ /* 0x002fc8000f8e00ff */
[----:B------:R1:W2:Y:S03]  /*17880*/  SYNCS.PHASECHK.TRANS64.TRYWAIT P0, [R4+URZ+0x29850], R3 ;  /* 0x02985003040075a7 */ /* 0x0002a6000800017f */
[----:B--2---:R-:W-:Y:S05]  /*17890*/  @!P0 NANOSLEEP.SYNCS 0x989680 ;  /* 0x009896800000895d */ /* 0x004fea0003900000 */
[----:B------:R-:W2:Y:S02]  /*178a0*/  @!P0 SYNCS.PHASECHK.TRANS64 P0, [R4+URZ+0x29850], R3 ;  /* 0x02985003040085a7 */ /* 0x000ea4000800007f */
[----:B--2---:R-:W-:Y:S05]  /*178b0*/  @!P0 BRA `(.L_x_2440) ;  /* 0xfffffffc00ec8947 */ /* 0x004fea000383ffff */
[----:B------:R-:W-:Y:S05]  /*178c0*/  BRA `(.L_x_2437) ;  /* 0xfffffee800d07947 */ /* 0x000fea000383ffff */
.L_x_2448:
[----:B-1----:R-:W-:-:S04]  /*178d0*/  IMAD.U32 R4, RZ, RZ, UR5 ;  /* 0x00000005ff047e24 */ /* 0x002fc8000f8e00ff */
[----:B------:R1:W2:Y:S03]  /*178e0*/  SYNCS.PHASECHK.TRANS64.TRYWAIT P0, [R4+URZ+0x29830], R3 ;  /* 0x02983003040075a7 */ /* 0x0002a6000800017f */
[----:B--2---:R-:W-:Y:S05]  /*178f0*/  @!P0 NANOSLEEP.SYNCS 0x989680 ;  /* 0x009896800000895d */ /* 0x004fea0003900000 */
[----:B------:R-:W2:Y:S02]  /*17900*/  @!P0 SYNCS.PHASECHK.TRANS64 P0, [R4+URZ+0x29830], R3 ;  /* 0x02983003040085a7 */ /* 0x000ea4000800007f */
[----:B--2---:R-:W-:Y:S05]  /*17910*/  @!P0 BRA `(.L_x_2448) ;  /* 0xfffffffc00ec8947 */ /* 0x004fea000383ffff */
[----:B------:R-:W-:Y:S05]  /*17920*/  BRA `(.L_x_2445) ;  /* 0xffffff1400b87947 */ /* 0x000fea000383ffff */
.L_x_2452:
[----:B-1----:R-:W-:-:S04]  /*17930*/  IMAD.U32 R4, RZ, RZ, UR5 ;  /* 0x00000005ff047e24 */ /* 0x002fc8000f8e00ff */
[----:B------:R1:W2:Y:S03]  /*17940*/  SYNCS.PHASECHK.TRANS64.TRYWAIT P0, [R4+URZ+0x29850], R3 ;  /* 0x02985003040075a7 */ /* 0x0002a6000800017f */
[----:B--2---:R-:W-:Y:S05]  /*17950*/  @!P0 NANOSLEEP.SYNCS 0x989680 ;  /* 0x009896800000895d */ /* 0x004fea0003900000 */
[----:B------:R-:W2:Y:S02]  /*17960*/  @!P0 SYNCS.PHASECHK.TRANS64 P0, [R4+URZ+0x29850], R3 ;  /* 0x02985003040085a7 */ /* 0x000ea4000800007f */
[----:B--2---:R-:W-:Y:S05]  /*17970*/  @!P0 BRA `(.L_x_2452) ;  /* 0xfffffffc00ec8947 */ /* 0x004fea000383ffff */
[----:B------:R-:W-:Y:S05]  /*17980*/  BRA `(.L_x_2449) ;  /* 0xffffff2000b47947 */ /* 0x000fea000383ffff */
.L_x_2459:
[----:B-1----:R-:W-:-:S04]  /*17990*/  IMAD.U32 R6, RZ, RZ, UR5 ;  /* 0x00000005ff067e24 */ /* 0x002fc8000f8e00ff */
[----:B------:R1:W2:Y:S03]  /*179a0*/  SYNCS.PHASECHK.TRANS64.TRYWAIT P0, [R6+URZ+0x29850], R5 ;  /* 0x02985005060075a7 */ /* 0x0002a6000800017f */
[----:B--2---:R-:W-:Y:S05]  /*179b0*/  @!P0 NANOSLEEP.SYNCS 0x989680 ;  /* 0x009896800000895d */ /* 0x004fea0003900000 */
[----:B------:R-:W2:Y:S02]  /*179c0*/  @!P0 SYNCS.PHASECHK.TRANS64 P0, [R6+URZ+0x29850], R5 ;  /* 0x02985005060085a7 */ /* 0x000ea4000800007f */
[----:B--2---:R-:W-:Y:S05]  /*179d0*/  @!P0 BRA `(.L_x_2459) ;  /* 0xfffffffc00ec8947 */ /* 0x004fea000383ffff */
[----:B------:R-:W-:Y:S05]  /*179e0*/  BRA `(.L_x_2458) ;  /* 0xffffff40008c7947 */ /* 0x000fea000383ffff */
.L_x_2508:
        /* <DEDUP_REMOVED lines=10> */
.L_x_2589:
[----:B------:R-:W-:Y:S05]  /*17a90*/  BRA `(.L_x_2590) ;  /* 0xffffffa800ec7947 */ /* 0x000fea000383ffff */
.L_x_2511:
[----:B0-----:R0:W1:Y:S02]  /*17aa0*/  SYNCS.PHASECHK.TRANS64.TRYWAIT P0, [R0+URZ+0x29880], R29 ;  /* 0x0298801d000075a7 */ /* 0x001064000800017f */
[----:B-1----:R-:W-:Y:S05]  /*17ab0*/  @!P0 NANOSLEEP.SYNCS 0x989680 ;  /* 0x009896800000895d */ /* 0x002fea0003900000 */
[----:B------:R-:W1:Y:S02]  /*17ac0*/  @!P0 SYNCS.PHASECHK.TRANS64 P0, [R0+URZ+0x29880], R29 ;  /* 0x0298801d000085a7 */ /* 0x000e64000800007f */
[----:B-1----:R-:W-:Y:S05]  /*17ad0*/  @!P0 BRA `(.L_x_2511) ;  /* 0xfffffffc00f08947 */ /* 0x002fea000383ffff */
[----:B------:R-:W-:Y:S05]  /*17ae0*/  BRA `(.L_x_2591) ;  /* 0xffffffb000107947 */ /* 0x000fea000383ffff */
.L_x_2512:
        /* <DEDUP_REMOVED lines=8> */
.L_x_2593:
[----:B------:R-:W-:Y:S05]  /*17b70*/  BSYNC B0 ;  /* 0x0000000000007941 */ /* 0x000fea0003800000 */
.L_x_2592:
        /* <DEDUP_REMOVED lines=12> */
.L_x_2594:
        /* <DEDUP_REMOVED lines=9> */
.L_x_2595:
        /* <DEDUP_REMOVED lines=13> */
.L_x_2596:
        /* <DEDUP_REMOVED lines=9> */
.L_x_2597:
        /* <DEDUP_REMOVED lines=11> */
.L_x_2598:
        /* <DEDUP_REMOVED lines=9> */
.L_x_2599:
        /* <DEDUP_REMOVED lines=11> */
.L_x_2600:
[----:B------:R-:W-:Y:S02]  /*18020*/  IMAD.MOV.U32 R13, RZ, RZ, R22 ;  /* 0x000000ffff0d7224 */ /* 0x000fe400078e0016 */
[----:B------:R-:W-:Y:S02]  /*18030*/  IMAD.MOV.U32 R12, RZ, RZ, RZ ;  /* 0x000000ffff0c7224 */ /* 0x000fe400078e00ff */
[----:B------:R-:W-:-:S07]  /*18040*/  IMAD.MOV.U32 R9, RZ, RZ, R14 ;  /* 0x000000ffff097224 */ /* 0x000fce00078e000e */
[----:B------:R-:W-:Y:S05]  /*18050*/  WARPSYNC.COLLECTIVE R15, `(.L_x_2601) ;  /* 0x000000000f087348 */ /* 0x000fea0003c00000 */
[----:B------:R0:W1:Y:S02]  /*18060*/  SHFL.IDX P6, R14, R13, R12, R11 ;  /* 0x0000000c0d0e7389 */ /* 0x00006400000c000b */
[----:B01----:R-:W-:Y:S01]  /*18070*/  ENDCOLLECTIVE ;  /* 0x000000000000791b */ /* 0x003fe20003800000 */
.L_x_2601:
        /* <DEDUP_REMOVED lines=16> */
.L_x_2602:
[----:B------:R-:W-:Y:S01]  /*18180*/  @P0 LOP3.LUT R17, R17, 0x100, RZ, 0xfc, !PT ;  /* 0x0000010011110812 */ /* 0x000fe200078efcff */
[----:B------:R-:W-:Y:S01]  /*18190*/  IMAD.MOV.U32 R8, RZ, RZ, R14 ;  /* 0x000000ffff087224 */ /* 0x000fe200078e000e */
[----:B------:R-:W-:Y:S06]  /*181a0*/  BRA `(.L_x_2603) ;  /* 0xffffffac00bc7947 */ /* 0x000fec000383ffff */
.L_x_2517:
[----:B----4-:R4:W0:Y:S02]  /*181b0*/  SYNCS.PHASECHK.TRANS64.TRYWAIT P0, [R0+URZ+0x29840], R29 ;  /* 0x0298401d000075a7 */ /* 0x010824000800017f */
[----:B0-----:R-:W-:Y:S05]  /*181c0*/  @!P0 NANOSLEEP.SYNCS 0x989680 ;  /* 0x009896800000895d */ /* 0x001fea0003900000 */
[----:B------:R-:W0:Y:S02]  /*181d0*/  @!P0 SYNCS.PHASECHK.TRANS64 P0, [R0+URZ+0x29840], R29 ;  /* 0x0298401d000085a7 */ /* 0x000e24000800007f */
[----:B0-----:R-:W-:Y:S05]  /*181e0*/  @!P0 BRA `(.L_x_2517) ;  /* 0xfffffffc00f08947 */ /* 0x001fea000383ffff */
[----:B------:R-:W-:Y:S05]  /*181f0*/  BRA `(.L_x_2604) ;  /* 0xffffffb000187947 */ /* 0x000fea000383ffff */
.L_x_2518:
[----:B------:R-:W-:Y:S01]  /*18200*/  BSSY B0, `(.L_x_2605) ;  /* 0x0000008000007945 */ /* 0x000fe20003800000 */
[----:B------:R-:W-:Y:S02]  /*18210*/  IMAD.MOV.U32 R13, RZ, RZ, R6 ;  /* 0x000000ffff0d7224 */ /* 0x000fe400078e0006 */
[----:B------:R-:W-:Y:S02]  /*18220*/  IMAD.MOV.U32 R12, RZ, RZ, RZ ;  /* 0x000000ffff0c7224 */ /* 0x000fe400078e00ff */
[----:B------:R-:W-:Y:S02]  /*18230*/  IMAD.MOV.U32 R11, RZ, RZ, 0x1c1f ;  /* 0x00001c1fff0b7424 */ /* 0x000fe400078e00ff */
[----:B------:R-:W-:-:S07]  /*18240*/  IMAD.MOV.U32 R15, RZ, RZ, -0x1 ;  /* 0xffffffffff0f7424 */ /* 0x000fce00078e00ff */
[----:B01-34-:R-:W-:Y:S05]  /*18250*/  WARPSYNC.COLLECTIVE R15, `(.L_x_2606) ;  /* 0x000000000f087348 */ /* 0x01bfea0003c00000 */
[----:B------:R2:W0:Y:S02]  /*18260*/  SHFL.IDX P6, R14, R13, R12, R11 ;  /* 0x0000000c0d0e7389 */ /* 0x00042400000c000b */
[----:B01234-:R-:W-:Y:S01]  /*18270*/  ENDCOLLECTIVE ;  /* 0x000000000000791b */ /* 0x01ffe20003800000 */
.L_x_2606:
[----:B------:R-:W-:Y:S05]  /*18280*/  BSYNC B0 ;  /* 0x0000000000007941 */ /* 0x000fea0003800000 */
.L_x_2605:
        /* <DEDUP_REMOVED lines=10> */
.L_x_2607:
        /* <DEDUP_REMOVED lines=19> */
.L_x_2608:
        /* <DEDUP_REMOVED lines=11> */
.L_x_2609:
        /* <DEDUP_REMOVED lines=16> */
.L_x_2610:
        /* <DEDUP_REMOVED lines=12> */
.L_x_2611:
[----:B------:R-:W-:Y:S02]  /*186d0*/  IMAD.MOV.U32 R13, RZ, RZ, R6 ;  /* 0x000000ffff0d7224 */ /* 0x000fe400078e0006 */
[----:B------:R-:W-:Y:S02]  /*186e0*/  IMAD.MOV.U32 R12, RZ, RZ, 0x3 ;  /* 0x00000003ff0c7424 */ /* 0x000fe400078e00ff */
[----:B------:R-:W-:-:S07]  /*186f0*/  IMAD.MOV.U32 R3, RZ, RZ, R14 ;  /* 0x000000ffff037224 */ /* 0x000fce00078e000e */
[----:B------:R-:W-:Y:S05]  /*18700*/  WARPSYNC.COLLECTIVE R15, `(.L_x_2612) ;  /* 0x000000000f087348 */ /* 0x000fea0003c00000 */
[----:B------:R0:W1:Y:S02]  /*18710*/  SHFL.IDX P6, R14, R13, R12, R11 ;  /* 0x0000000c0d0e7389 */ /* 0x00006400000c000b */
[----:B01----:R-:W-:Y:S01]  /*18720*/  ENDCOLLECTIVE ;  /* 0x000000000000791b */ /* 0x003fe20003800000 */
.L_x_2612:
        /* <DEDUP_REMOVED lines=10> */
.L_x_2613:
        /* <DEDUP_REMOVED lines=12> */
.L_x_2614:
        /* <DEDUP_REMOVED lines=13> */
.L_x_2615:
[----:B------:R-:W-:Y:S01]  /*18960*/  IMAD.MOV.U32 R2, RZ, RZ, R14 ;  /* 0x000000ffff027224 */ /* 0x000fe200078e000e */
[----:B------:R-:W-:Y:S06]  /*18970*/  BRA `(.L_x_2616) ;  /* 0xffffffac00787947 */ /* 0x000fec000383ffff */
.L_x_2525:
[----:B------:R-:W-:Y:S02]  /*18980*/  IMAD.MOV.U32 R13, RZ, RZ, R4 ;  /* 0x000000ffff0d7224 */ /* 0x000fe400078e0004 */
[----:B------:R-:W-:Y:S02]  /*18990*/  IMAD.MOV.U32 R12, RZ, RZ, RZ ;  /* 0x000000ffff0c7224 */ /* 0x000fe400078e00ff */
[----:B------:R-:W-:Y:S02]  /*189a0*/  IMAD.MOV.U32 R11, RZ, RZ, 0x1c1f ;  /* 0x00001c1fff0b7424 */ /* 0x000fe400078e00ff */
[----:B------:R-:W-:Y:S02]  /*189b0*/  IMAD.MOV.U32 R15, RZ, RZ, -0x1 ;  /* 0xffffffffff0f7424 */ /* 0x000fe400078e00ff */
[----:B------:R-:W-:Y:S02]  /*189c0*/  IMAD R23, R23, R5, RZ ;  /* 0x0000000517177224 */ /* 0x000fe400078e02ff */
[----:B------:R-:W-:-:S07]  /*189d0*/  IMAD R5, R20, 0x80, R9 ;  /* 0x0000008014057824 */ /* 0x000fce00078e0209 */
[----:B-1---5:R-:W-:Y:S05]  /*189e0*/  WARPSYNC.COLLECTIVE R15, `(.L_x_2617) ;  /* 0x000000000f087348 */ /* 0x022fea0003c00000 */
[----:B------:R0:W2:Y:S02]  /*189f0*/  SHFL.IDX P6, R14, R13, R12, R11 ;  /* 0x0000000c0d0e7389 */ /* 0x0000a400000c000b */
[----:B012--5:R-:W-:Y:S01]  /*18a00*/  ENDCOLLECTIVE ;  /* 0x000000000000791b */ /* 0x027fe20003800000 */
.L_x_2617:
[----:B------:R-:W-:Y:S01]  /*18a10*/  ISETP.GE.AND P0, PT, R5, R23, PT ;  /* 0x000000170500720c */ /* 0x000fe20003f06270 */
[----:B------:R-:W-:Y:S02]  /*18a20*/  IMAD.MOV.U32 R13, RZ, RZ, R0 ;  /* 0x000000ffff0d7224 */ /* 0x000fe400078e0000 */
[----:B------:R-:W-:-:S10]  /*18a30*/  IMAD.MOV.U32 R2, RZ, RZ, R14 ;  /* 0x000000ffff027224 */ /* 0x000fd400078e000e */
[----:B------:R-:W-:Y:S05]  /*18a40*/  WARPSYNC.COLLECTIVE R15, `(.L_x_2618) ;  /* 0x000000000f087348 */ /* 0x000fea0003c00000 */
[----:B------:R0:W1:Y:S02]  /*18a50*/  SHFL.IDX P6, R14, R13, R12, R11 ;  /* 0x0000000c0d0e7389 */ /* 0x00006400000c000b */
[----:B01----:R-:W-:Y:S01]  /*18a60*/  ENDCOLLECTIVE ;  /* 0x000000000000791b */ /* 0x003fe20003800000 */
.L_x_2618:
[----:B------:R-:W-:Y:S02]  /*18a70*/  IMAD.MOV.U32 R13, RZ, RZ, R4 ;  /* 0x000000ffff0d7224 */ /* 0x000fe400078e0004 */
[----:B------:R-:W-:Y:S02]  /*18a80*/  IMAD.MOV.U32 R12, RZ, RZ, 0x1 ;  /* 0x00000001ff0c7424 */ /* 0x000fe400078e00ff */
[----:B------:R-:W-:-:S07]  /*18a90*/  IMAD.MOV.U32 R3, RZ, RZ, R14 ;  /* 0x000000ffff037224 */ /* 0x000fce00078e000e */
[----:B------:R-:W-:Y:S05]  /*18aa0*/  WARPSYNC.COLLECTIVE R15, `(.L_x_2619) ;  /* 0x000000000f087348 */ /* 0x000fea0003c00000 */
[----:B------:R0:W1:Y:S02]  /*18ab0*/  SHFL.IDX P6, R14, R13, R12, R11 ;  /* 0x0000000c0d0e7389 */ /* 0x00006400000c000b */
[----:B01----:R-:W-:Y:S01]  /*18ac0*/  ENDCOLLECTIVE ;  /* 0x000000000000791b */ /* 0x003fe20003800000 */
.L_x_2619:
[----:B------:R-:W-:-:S05]  /*18ad0*/  @!P0 IADD3 R6, P4, R35, R3, RZ ;  /* 0x0000000323068210 */ /* 0x000fca0007f9e0ff */
[----:B------:R-:W-:Y:S02]  /*18ae0*/  @!P0 IMAD.X R3, RZ, RZ, R2, P4 ;  /* 0x000000ffff038224 */ /* 0x000fe400020e0602 */
[----:B------:R-:W-:Y:S02]  /*18af0*/  @!P0 IMAD.MOV.U32 R2, RZ, RZ, R6 ;  /* 0x000000ffff028224 */ /* 0x000fe400078e0006 */
[----:B------:R-:W-:Y:S02]  /*18b00*/  VIADD R6, R5, 0x20 ;  /* 0x0000002005067836 */ /* 0x000fe40000000000 */
[----:B------:R-:W-:Y:S01]  /*18b10*/  IMAD.MOV.U32 R13, RZ, RZ, R0 ;  /* 0x000000ffff0d7224 */ /* 0x000fe200078e0000 */
        /* <DEDUP_REMOVED lines=11> */
.L_x_2620:
[----:B------:R-:W-:Y:S02]  /*18bd0*/  IMAD.MOV.U32 R13, RZ, RZ, R4 ;  /* 0x000000ffff0d7224 */ /* 0x000fe400078e0004 */
[----:B------:R-:W-:Y:S01]  /*18be0*/  IMAD.MOV.U32 R12, RZ, RZ, 0x2 ;  /* 0x00000002ff0c7424 */ /* 0x000fe200078e00ff */
[----:B------:R-:W-:-:S13]  /*18bf0*/  @!P0 IADD3 R6, P4, R35, R14, RZ ;  /* 0x0000000e23068210 */ /* 0x000fda0007f9e0ff */
[----:B------:R-:W-:Y:S05]  /*18c00*/  WARPSYNC.COLLECTIVE R15, `(.L_x_2621) ;  /* 0x000000000f087348 */ /* 0x000fea0003c00000 */
[----:B------:R0:W1:Y:S02]  /*18c10*/  SHFL.IDX P6, R14, R13, R12, R11 ;  /* 0x0000000c0d0e7389 */ /* 0x00006400000c000b */
[----:B01----:R-:W-:Y:S01]  /*18c20*/  ENDCOLLECTIVE ;  /* 0x000000000000791b */ /* 0x003fe20003800000 */
.L_x_2621:
        /* <DEDUP_REMOVED lines=16> */
.L_x_2622:
[----:B------:R-:W-:Y:S02]  /*18d30*/  IMAD.MOV.U32 R13, RZ, RZ, R4 ;  /* 0x000000ffff0d7224 */ /* 0x000fe400078e0004 */
[----:B------:R-:W-:Y:S01]  /*18d40*/  IMAD.MOV.U32 R12, RZ, RZ, 0x3 ;  /* 0x00000003ff0c7424 */ /* 0x000fe200078e00ff */
[----:B------:R-:W-:-:S13]  /*18d50*/  @!P0 IADD3 R6, P4, R35, R14, RZ ;  /* 0x0000000e23068210 */ /* 0x000fda0007f9e0ff */
[----:B------:R-:W-:Y:S05]  /*18d60*/  WARPSYNC.COLLECTIVE R15, `(.L_x_2623) ;  /* 0x000000000f087348 */ /* 0x000fea0003c00000 */
[----:B------:R0:W1:Y:S02]  /*18d70*/  SHFL.IDX P6, R14, R13, R12, R11 ;  /* 0x0000000c0d0e7389 */ /* 0x00006400000c000b */
[----:B01----:R-:W-:Y:S01]  /*18d80*/  ENDCOLLECTIVE ;  /* 0x000000000000791b */ /* 0x003fe20003800000 */
.L_x_2623:
        /* <DEDUP_REMOVED lines=14> */
.L_x_2624:
[----:B------:R-:W-:Y:S05]  /*18e70*/  BRA `(.L_x_2625) ;  /* 0xffffffb000947947 */ /* 0x000fea000383ffff */
.L_x_2530:
[----:B0-----:R0:W2:Y:S02]  /*18e80*/  SYNCS.PHASECHK.TRANS64.TRYWAIT P0, [R16+URZ+0x29820], R3 ;  /* 0x02982003100075a7 */ /* 0x0010a4000800017f */
[----:B--2---:R-:W-:Y:S05]  /*18e90*/  @!P0 NANOSLEEP.SYNCS 0x989680 ;  /* 0x009896800000895d */ /* 0x004fea0003900000 */
[----:B------:R-:W2:Y:S02]  /*18ea0*/  @!P0 SYNCS.PHASECHK.TRANS64 P0, [R16+URZ+0x29820], R3 ;  /* 0x02982003100085a7 */ /* 0x000ea4000800007f */
[----:B--2---:R-:W-:Y:S05]  /*18eb0*/  @!P0 BRA `(.L_x_2530) ;  /* 0xfffffffc00f08947 */ /* 0x004fea000383ffff */
[----:B------:R-:W-:Y:S05]  /*18ec0*/  BRA `(.L_x_2626) ;  /* 0xffffffb400047947 */ /* 0x000fea000383ffff */
.L_x_2534:
[----:B0-----:R0:W2:Y:S02]  /*18ed0*/  SYNCS.PHASECHK.TRANS64.TRYWAIT P0, [R0+URZ+0x29880], R29 ;  /* 0x0298801d000075a7 */ /* 0x0010a4000800017f */
[----:B--2---:R-:W-:Y:S05]  /*18ee0*/  @!P0 NANOSLEEP.SYNCS 0x989680 ;  /* 0x009896800000895d */ /* 0x004fea0003900000 */
[----:B------:R-:W2:Y:S02]  /*18ef0*/  @!P0 SYNCS.PHASECHK.TRANS64 P0, [R0+URZ+0x29880], R29 ;  /* 0x0298801d000085a7 */ /* 0x000ea4000800007f */
[----:B--2---:R-:W-:Y:S05]  /*18f00*/  @!P0 BRA `(.L_x_2534) ;  /* 0xfffffffc00f08947 */ /* 0x004fea000383ffff */
[----:B------:R-:W-:Y:S05]  /*18f10*/  BRA `(.L_x_2627) ;  /* 0xffffffb800387947 */ /* 0x000fea000383ffff */
.L_x_2535:
        /* <DEDUP_REMOVED lines=8> */
.L_x_2629:
[----:B------:R-:W-:Y:S05]  /*18fa0*/  BSYNC B0 ;  /* 0x0000000000007941 */ /* 0x000fea0003800000 */
.L_x_2628:
        /* <DEDUP_REMOVED lines=10> */
.L_x_2630:
[----:B------:R-:W-:Y:S02]  /*19050*/  IMAD.MOV.U32 R13, RZ, RZ, R22 ;  /* 0x000000ffff0d7224 */ /* 0x000fe400078e0016 */
[----:B------:R-:W-:Y:S02]  /*19060*/  IMAD.MOV.U32 R12, RZ, RZ, 0x1 ;  /* 0x00000001ff0c7424 */ /* 0x000fe400078e00ff */
[----:B------:R-:W-:-:S07]  /*19070*/  IMAD.MOV.U32 R2, RZ, RZ, R14 ;  /* 0x000000ffff027224 */ /* 0x000fce00078e000e */
[----:B------:R-:W-:Y:S05]  /*19080*/  WARPSYNC.COLLECTIVE R15, `(.L_x_2631) ;  /* 0x000000000f087348 */ /* 0x000fea0003c00000 */
[----:B------:R0:W1:Y:S02]  /*19090*/  SHFL.IDX P6, R14, R13, R12, R11 ;  /* 0x0000000c0d0e7389 */ /* 0x00006400000c000b */
[----:B01----:R-:W-:Y:S01]  /*190a0*/  ENDCOLLECTIVE ;  /* 0x000000000000791b */ /* 0x003fe20003800000 */
.L_x_2631:
        /* <DEDUP_REMOVED lines=12> */
.L_x_2632:
[----:B------:R-:W-:Y:S02]  /*19170*/  IMAD.MOV.U32 R13, RZ, RZ, R22 ;  /* 0x000000ffff0d7224 */ /* 0x000fe400078e0016 */
[----:B------:R-:W-:Y:S02]  /*19180*/  IMAD.MOV.U32 R12, RZ, RZ, 0x2 ;  /* 0x00000002ff0c7424 */ /* 0x000fe400078e00ff */
[----:B------:R-:W-:-:S07]  /*19190*/  IMAD.MOV.U32 R2, RZ, RZ, R14 ;  /* 0x000000ffff027224 */ /* 0x000fce00078e000e */
[----:B------:R-:W-:Y:S05]  /*191a0*/  WARPSYNC.COLLECTIVE R15, `(.L_x_2633) ;  /* 0x000000000f087348 */ /* 0x000fea0003c00000 */
[----:B------:R0:W1:Y:S02]  /*191b0*/  SHFL.IDX P6, R14, R13, R12, R11 ;  /* 0x0000000c0d0e7389 */ /* 0x00006400000c000b */
[----:B01----:R-:W-:Y:S01]  /*191c0*/  ENDCOLLECTIVE ;  /* 0x000000000000791b */ /* 0x003fe20003800000 */
.L_x_2633:
        /* <DEDUP_REMOVED lines=12> */
.L_x_2634:
[----:B------:R-:W-:Y:S02]  /*19290*/  IMAD.MOV.U32 R13, RZ, RZ, R22 ;  /* 0x000000ffff0d7224 */ /* 0x000fe400078e0016 */
[----:B------:R-:W-:Y:S02]  /*192a0*/  IMAD.MOV.U32 R12, RZ, RZ, 0x3 ;  /* 0x00000003ff0c7424 */ /* 0x000fe400078e00ff */
[----:B------:R-:W-:-:S07]  /*192b0*/  IMAD.MOV.U32 R2, RZ, RZ, R14 ;  /* 0x000000ffff027224 */ /* 0x000fce00078e000e */
[----:B------:R-:W-:Y:S05]  /*192c0*/  WARPSYNC.COLLECTIVE R15, `(.L_x_2635) ;  /* 0x000000000f087348 */ /* 0x000fea0003c00000 */
[----:B------:R0:W1:Y:S02]  /*192d0*/  SHFL.IDX P6, R14, R13, R12, R11 ;  /* 0x0000000c0d0e7389 */ /* 0x00006400000c000b */
[----:B01----:R-:W-:Y:S01]  /*192e0*/  ENDCOLLECTIVE ;  /* 0x000000000000791b */ /* 0x003fe20003800000 */
.L_x_2635:
        /* <DEDUP_REMOVED lines=12> */
.L_x_2636:
[----:B------:R-:W-:Y:S02]  /*193b0*/  IMAD.MOV.U32 R13, RZ, RZ, R23 ;  /* 0x000000ffff0d7224 */ /* 0x000fe400078e0017 */
[----:B------:R-:W-:Y:S02]  /*193c0*/  IMAD.MOV.U32 R12, RZ, RZ, RZ ;  /* 0x000000ffff0c7224 */ /* 0x000fe400078e00ff */
[----:B------:R-:W-:-:S07]  /*193d0*/  IMAD.MOV.U32 R2, RZ, RZ, R14 ;  /* 0x000000ffff027224 */ /* 0x000fce00078e000e */
[----:B------:R-:W-:Y:S05]  /*193e0*/  WARPSYNC.COLLECTIVE R15, `(.L_x_2637) ;  /* 0x000000000f087348 */ /* 0x000fea0003c00000 */
[----:B------:R0:W1:Y:S02]  /*193f0*/  SHFL.IDX P6, R14, R13, R12, R11 ;  /* 0x0000000c0d0e7389 */ /* 0x00006400000c000b */
[----:B01----:R-:W-:Y:S01]  /*19400*/  ENDCOLLECTIVE ;  /* 0x000000000000791b */ /* 0x003fe20003800000 */
.L_x_2637:
        /* <DEDUP_REMOVED lines=12> */
.L_x_2638:
[----:B------:R-:W-:Y:S01]  /*194d0*/  IMAD.MOV.U32 R2, RZ, RZ, R14 ;  /* 0x000000ffff027224 */ /* 0x000fe200078e000e */
[----:B------:R-:W-:Y:S06]  /*194e0*/  BRA `(.L_x_2639) ;  /* 0xffffffb400d47947 */ /* 0x000fec000383ffff */
.L_x_2540:
[----:B----4-:R4:W0:Y:S02]  /*194f0*/  SYNCS.PHASECHK.TRANS64.TRYWAIT P0, [R0+URZ+0x29840], R29 ;  /* 0x0298401d000075a7 */ /* 0x010824000800017f */
[----:B0-----:R-:W-:Y:S05]  /*19500*/  @!P0 NANOSLEEP.SYNCS 0x989680 ;  /* 0x009896800000895d */ /* 0x001fea0003900000 */
[----:B------:R-:W0:Y:S02]  /*19510*/  @!P0 SYNCS.PHASECHK.TRANS64 P0, [R0+URZ+0x29840], R29 ;  /* 0x0298401d000085a7 */ /* 0x000e24000800007f */
[----:B0-----:R-:W-:Y:S05]  /*19520*/  @!P0 BRA `(.L_x_2540) ;  /* 0xfffffffc00f08947 */ /* 0x001fea000383ffff */
[----:B------:R-:W-:Y:S05]  /*19530*/  BRA `(.L_x_2640) ;  /* 0xffffffb800247947 */ /* 0x000fea000383ffff */
.L_x_2541:
        /* <DEDUP_REMOVED lines=8> */
.L_x_2642:
[----:B------:R-:W-:Y:S05]  /*195c0*/  BSYNC B0 ;  /* 0x0000000000007941 */ /* 0x000fea0003800000 */
.L_x_2641:
        /* <DEDUP_REMOVED lines=9> */
.L_x_2643:
[----:B------:R-:W-:Y:S02]  /*19660*/  IMAD.MOV.U32 R13, RZ, RZ, R5 ;  /* 0x000000ffff0d7224 */ /* 0x000fe400078e0005 */
[----:B------:R-:W-:Y:S02]  /*19670*/  IMAD.MOV.U32 R12, RZ, RZ, 0x1 ;  /* 0x00000001ff0c7424 */ /* 0x000fe400078e00ff */
[----:B------:R-:W-:-:S07]  /*19680*/  IMAD.MOV.U32 R2, RZ, RZ, R14 ;  /* 0x000000ffff027224 */ /* 0x000fce00078e000e */
[----:B------:R-:W-:Y:S05]  /*19690*/  WARPSYNC.COLLECTIVE R15, `(.L_x_2644) ;  /* 0x000000000f087348 */ /* 0x000fea0003c00000 */
[----:B------:R0:W1:Y:S02]  /*196a0*/  SHFL.IDX P6, R14, R13, R12, R11 ;  /* 0x0000000c0d0e7389 */ /* 0x00006400000c000b */
[----:B01----:R-:W-:Y:S01]  /*196b0*/  ENDCOLLECTIVE ;  /* 0x000000000000791b */ /* 0x003fe20003800000 */
.L_x_2644:
        /* <DEDUP_REMOVED lines=13> */
.L_x_2645:
[----:B------:R-:W-:Y:S02]  /*19790*/  IMAD.MOV.U32 R13, RZ, RZ, R5 ;  /* 0x000000ffff0d7224 */ /* 0x000fe400078e0005 */
[----:B------:R-:W-:Y:S02]  /*197a0*/  IMAD.MOV.U32 R12, RZ, RZ, 0x2 ;  /* 0x00000002ff0c7424 */ /* 0x000fe400078e00ff */
[----:B------:R-:W-:-:S07]  /*197b0*/  IMAD.MOV.U32 R2, RZ, RZ, R14 ;  /* 0x000000ffff027224 */ /* 0x000fce00078e000e */
[----:B------:R-:W-:Y:S05]  /*197c0*/  WARPSYNC.COLLECTIVE R15, `(.L_x_2646) ;  /* 0x000000000f087348 */ /* 0x000fea0003c00000 */
[----:B------:R0:W1:Y:S02]  /*197d0*/  SHFL.IDX P6, R14, R13, R12, R11 ;  /* 0x0000000c0d0e7389 */ /* 0x00006400000c000b */
[----:B01----:R-:W-:Y:S01]  /*197e0*/  ENDCOLLECTIVE ;  /* 0x000000000000791b */ /* 0x003fe20003800000 */
.L_x_2646:
        /* <DEDUP_REMOVED lines=13> */
.L_x_2647:
[----:B------:R-:W-:Y:S02]  /*198c0*/  IMAD.MOV.U32 R13, RZ, RZ, R5 ;  /* 0x000000ffff0d7224 */ /* 0x000fe400078e0005 */
[----:B------:R-:W-:Y:S02]  /*198d0*/  IMAD.MOV.U32 R12, RZ, RZ, 0x3 ;  /* 0x00000003ff0c7424 */ /* 0x000fe400078e00ff */
[----:B------:R-:W-:-:S07]  /*198e0*/  IMAD.MOV.U32 R2, RZ, RZ, R14 ;  /* 0x000000ffff027224 */ /* 0x000fce00078e000e */
[----:B------:R-:W-:Y:S05]  /*198f0*/  WARPSYNC.COLLECTIVE R15, `(.L_x_2648) ;  /* 0x000000000f087348 */ /* 0x000fea0003c00000 */
[----:B------:R0:W1:Y:S02]  /*19900*/  SHFL.IDX P6, R14, R13, R12, R11 ;  /* 0x0000000c0d0e7389 */ /* 0x00006400000c000b */
[----:B01----:R-:W-:Y:S01]  /*19910*/  ENDCOLLECTIVE ;  /* 0x000000000000791b */ /* 0x003fe20003800000 */
.L_x_2648:
        /* <DEDUP_REMOVED lines=13> */
.L_x_2649:
[----:B------:R-:W-:Y:S02]  /*199f0*/  IMAD.MOV.U32 R13, RZ, RZ, R8 ;  /* 0x000000ffff0d7224 */ /* 0x000fe400078e0008 */
[----:B------:R-:W-:Y:S02]  /*19a00*/  IMAD.MOV.U32 R12, RZ, RZ, RZ ;  /* 0x000000ffff0c7224 */ /* 0x000fe400078e00ff */
[----:B------:R-:W-:-:S07]  /*19a10*/  IMAD.MOV.U32 R2, RZ, RZ, R14 ;  /* 0x000000ffff027224 */ /* 0x000fce00078e000e */
[----:B------:R-:W-:Y:S05]  /*19a20*/  WARPSYNC.COLLECTIVE R15, `(.L_x_2650) ;  /* 0x000000000f087348 */ /* 0x000fea0003c00000 */
[----:B------:R0:W1:Y:S02]  /*19a30*/  SHFL.IDX P6, R14, R13, R12, R11 ;  /* 0x0000000c0d0e7389 */ /* 0x00006400000c000b */
[----:B01----:R-:W-:Y:S01]  /*19a40*/  ENDCOLLECTIVE ;  /* 0x000000000000791b */ /* 0x003fe20003800000 */
.L_x_2650:
        /* <DEDUP_REMOVED lines=13> */
.L_x_2651:
[----:B------:R-:W-:Y:S01]  /*19b20*/  IMAD.MOV.U32 R2, RZ, RZ, R14 ;  /* 0x000000ffff027224 */ /* 0x000fe200078e000e */
[----:B------:R-:W-:Y:S06]  /*19b30*/  BRA `(.L_x_2652) ;  /* 0xffffffb400b47947 */ /* 0x000fec000383ffff */
.L_x_2546:
[----:B0-----:R0:W3:Y:S02]  /*19b40*/  SYNCS.PHASECHK.TRANS64.TRYWAIT P1, [R0+URZ+0x29870], R3 ;  /* 0x02987003000075a7 */ /* 0x0010e4000802017f */
[----:B---3--:R-:W-:Y:S05]  /*19b50*/  @!P1 NANOSLEEP.SYNCS 0x989680 ;  /* 0x009896800000995d */ /* 0x008fea0003900000 */
[----:B------:R-:W3:Y:S02]  /*19b60*/  @!P1 SYNCS.PHASECHK.TRANS64 P1, [R0+URZ+0x29870], R3 ;  /* 0x02987003000095a7 */ /* 0x000ee4000802007f */
[----:B---3--:R-:W-:Y:S05]  /*19b70*/  @!P1 BRA `(.L_x_2546) ;  /* 0xfffffffc00f09947 */ /* 0x008fea000383ffff */
[----:B------:R-:W-:Y:S05]  /*19b80*/  BRA `(.L_x_2653) ;  /* 0xffffffb8001c7947 */ /* 0x000fea000383ffff */
.L_x_2548:
[----:B0-----:R0:W3:Y:S02]  /*19b90*/  SYNCS.PHASECHK.TRANS64.TRYWAIT P1, [R0+URZ+0x29860], R3 ;  /* 0x02986003000075a7 */ /* 0x0010e4000802017f */
[----:B---3--:R-:W-:Y:S05]  /*19ba0*/  @!P1 NANOSLEEP.SYNCS 0x989680 ;  /* 0x009896800000995d */ /* 0x008fea0003900000 */
[----:B------:R-:W3:Y:S02]  /*19bb0*/  @!P1 SYNCS.PHASECHK.TRANS64 P1, [R0+URZ+0x29860], R3 ;  /* 0x02986003000095a7 */ /* 0x000ee4000802007f */
[----:B---3--:R-:W-:Y:S05]  /*19bc0*/  @!P1 BRA `(.L_x_2548) ;  /* 0xfffffffc00f09947 */ /* 0x008fea000383ffff */
[----:B------:R-:W-:Y:S05]  /*19bd0*/  BRA `(.L_x_2654) ;  /* 0xffffffb800287947 */ /* 0x000fea000383ffff */
.L_x_2556:
[----:B0-----:R0:W3:Y:S02]  /*19be0*/  SYNCS.PHASECHK.TRANS64.TRYWAIT P1, [R18+URZ+0x29870], R3 ;  /* 0x02987003120075a7 */ /* 0x0010e4000802017f */
[----:B---3--:R-:W-:Y:S05]  /*19bf0*/  @!P1 NANOSLEEP.SYNCS 0x989680 ;  /* 0x009896800000995d */ /* 0x008fea0003900000 */
[----:B------:R-:W3:Y:S02]  /*19c00*/  @!P1 SYNCS.PHASECHK.TRANS64 P1, [R18+URZ+0x29870], R3 ;  /* 0x02987003120095a7 */ /* 0x000ee4000802007f */
[----:B---3--:R-:W-:Y:S05]  /*19c10*/  @!P1 BRA `(.L_x_2556) ;  /* 0xfffffffc00f09947 */ /* 0x008fea000383ffff */
[----:B------:R-:W-:Y:S05]  /*19c20*/  BRA `(.L_x_2655) ;  /* 0xffffffbc00ec7947 */ /* 0x000fea000383ffff */
.L_x_2558:
[----:B0-----:R0:W3:Y:S02]  /*19c30*/  SYNCS.PHASECHK.TRANS64.TRYWAIT P1, [R18+URZ+0x29860], R3 ;  /* 0x02986003120075a7 */ /* 0x0010e4000802017f */
[----:B---3--:R-:W-:Y:S05]  /*19c40*/  @!P1 NANOSLEEP.SYNCS 0x989680 ;  /* 0x009896800000995d */ /* 0x008fea0003900000 */
[----:B------:R-:W3:Y:S02]  /*19c50*/  @!P1 SYNCS.PHASECHK.TRANS64 P1, [R18+URZ+0x29860], R3 ;  /* 0x02986003120095a7 */ /* 0x000ee4000802007f */
[----:B---3--:R-:W-:Y:S05]  /*19c60*/  @!P1 BRA `(.L_x_2558) ;  /* 0xfffffffc00f09947 */ /* 0x008fea000383ffff */
[----:B------:R-:W-:Y:S05]  /*19c70*/  BRA `(.L_x_2656) ;  /* 0xffffffbc00f47947 */ /* 0x000fea000383ffff */
.L_x_2572:
[----:B0-----:R0:W1:Y:S02]  /*19c80*/  SYNCS.PHASECHK.TRANS64.TRYWAIT P0, [R4+URZ+0x29820], R0 ;  /* 0x02982000040075a7 */ /* 0x001064000800017f */
[----:B-1----:R-:W-:Y:S05]  /*19c90*/  @!P0 NANOSLEEP.SYNCS 0x989680 ;  /* 0x009896800000895d */ /* 0x002fea0003900000 */
[----:B------:R-:W1:Y:S02]  /*19ca0*/  @!P0 SYNCS.PHASECHK.TRANS64 P0, [R4+URZ+0x29820], R0 ;  /* 0x02982000040085a7 */ /* 0x000e64000800007f */
[----:B-1----:R-:W-:Y:S05]  /*19cb0*/  @!P0 BRA `(.L_x_2572) ;  /* 0xfffffffc00f08947 */ /* 0x002fea000383ffff */
[----:B------:R-:W-:Y:S05]  /*19cc0*/  BRA `(.L_x_2657) ;  /* 0xffffffd400c47947 */ /* 0x000fea000383ffff */
.L_x_2573:
        /* <DEDUP_REMOVED lines=11> */
.L_x_2659:
[----:B------:R-:W-:Y:S05]  /*19d80*/  BSYNC B0 ;  /* 0x0000000000007941 */ /* 0x000fea0003800000 */
.L_x_2658:
[----:B------:R-:W-:Y:S05]  /*19d90*/  BRA `(.L_x_2660) ;  /* 0xffffffd400ac7947 */ /* 0x000fea000383ffff */
.L_x_2576:
[----:B------:R-:W-:Y:S01]  /*19da0*/  BSSY B1, `(.L_x_2661) ;  /* 0x0000006000017945 */ /* 0x000fe20003800000 */
[----:B------:R-:W-:-:S07]  /*19db0*/  IMAD.MOV.U32 R15, RZ, RZ, -0x1 ;  /* 0xffffffffff0f7424 */ /* 0x000fce00078e00ff */
[----:B0-----:R-:W-:Y:S05]  /*19dc0*/  WARPSYNC.COLLECTIVE R15, `(.L_x_2662) ;  /* 0x000000000f0c7348 */ /* 0x001fea0003c00000 */
[----:B------:R-:W-:Y:S02]  /*19dd0*/  ELECT P6, UR62, PT ;  /* 0x00000000003e782f */ /* 0x000fe400038c0000 */
[----:B------:R-:W-:Y:S01]  /*19de0*/  MOV R14, UR62 ;  /* 0x0000003e000e7c02 */ /* 0x000fe20008000f00 */
[----:B0-----:R-:W-:Y:S10]  /*19df0*/  ENDCOLLECTIVE ;  /* 0x000000000000791b */ /* 0x001ff40003800000 */
.L_x_2662:
[----:B------:R-:W-:Y:S05]  /*19e00*/  BSYNC B1 ;  /* 0x0000000000017941 */ /* 0x000fea0003800000 */
.L_x_2661:
[----:B------:R-:W-:Y:S05]  /*19e10*/  BRA `(.L_x_2663) ;  /* 0xffffffd400a47947 */ /* 0x000fea000383ffff */
.L_x_2578:
[----:B0-----:R0:W1:Y:S02]  /*19e20*/  SYNCS.PHASECHK.TRANS64.TRYWAIT P1, [R5+URZ+0x29840], R0 ;  /* 0x02984000050075a7 */ /* 0x001064000802017f */
[----:B-1----:R-:W-:Y:S05]  /*19e30*/  @!P1 NANOSLEEP.SYNCS 0x989680 ;  /* 0x009896800000995d */ /* 0x002fea0003900000 */
[----:B------:R-:W1:Y:S02]  /*19e40*/  @!P1 SYNCS.PHASECHK.TRANS64 P1, [R5+URZ+0x29840], R0 ;  /* 0x02984000050095a7 */ /* 0x000e64000802007f */
[----:B-1----:R-:W-:Y:S05]  /*19e50*/  @!P1 BRA `(.L_x_2578) ;  /* 0xfffffffc00f09947 */ /* 0x002fea000383ffff */
[----:B------:R-:W-:Y:S05]  /*19e60*/  BRA `(.L_x_2664) ;  /* 0xffffffd400cc7947 */ /* 0x000fea000383ffff */
.L_x_2580:
[----:B-1----:R1:W2:Y:S02]  /*19e70*/  SYNCS.PHASECHK.TRANS64.TRYWAIT P1, [R19+URZ+0x29840], R2 ;  /* 0x02984002130075a7 */ /* 0x0022a4000802017f */
[----:B--2---:R-:W-:Y:S05]  /*19e80*/  @!P1 NANOSLEEP.SYNCS 0x989680 ;  /* 0x009896800000995d */ /* 0x004fea0003900000 */
[----:B------:R-:W2:Y:S02]  /*19e90*/  @!P1 SYNCS.PHASECHK.TRANS64 P1, [R19+URZ+0x29840], R2 ;  /* 0x02984002130095a7 */ /* 0x000ea4000802007f */
[----:B--2---:R-:W-:Y:S05]  /*19ea0*/  @!P1 BRA `(.L_x_2580) ;  /* 0xfffffffc00f09947 */ /* 0x004fea000383ffff */
[----:B------:R-:W-:Y:S05]  /*19eb0*/  BRA `(.L_x_2665) ;  /* 0xffffffd400d87947 */ /* 0x000fea000383ffff */
.L_x_2582:
[----:B--2---:R2:W3:Y:S02]  /*19ec0*/  SYNCS.PHASECHK.TRANS64.TRYWAIT P1, [R5+URZ+0x29860], R0 ;  /* 0x02986000050075a7 */ /* 0x0044e4000802017f */
[----:B---3--:R-:W-:Y:S05]  /*19ed0*/  @!P1 NANOSLEEP.SYNCS 0x989680 ;  /* 0x009896800000995d */ /* 0x008fea0003900000 */
[----:B------:R-:W3:Y:S02]  /*19ee0*/  @!P1 SYNCS.PHASECHK.TRANS64 P1, [R5+URZ+0x29860], R0 ;  /* 0x02986000050095a7 */ /* 0x000ee4000802007f */
[----:B---3--:R-:W-:Y:S05]  /*19ef0*/  @!P1 BRA `(.L_x_2582) ;  /* 0xfffffffc00f09947 */ /* 0x008fea000383ffff */
[----:B------:R-:W-:Y:S05]  /*19f00*/  BRA `(.L_x_2666) ;  /* 0xffffffd400d47947 */ /* 0x000fea000383ffff */
.L_x_2584:
[----:B---3--:R3:W4:Y:S02]  /*19f10*/  SYNCS.PHASECHK.TRANS64.TRYWAIT P1, [R19+URZ+0x29860], R2 ;  /* 0x02986002130075a7 */ /* 0x008724000802017f */
[----:B----4-:R-:W-:Y:S05]  /*19f20*/  @!P1 NANOSLEEP.SYNCS 0x989680 ;  /* 0x009896800000995d */ /* 0x010fea0003900000 */
[----:B------:R-:W4:Y:S02]  /*19f30*/  @!P1 SYNCS.PHASECHK.TRANS64 P1, [R19+URZ+0x29860], R2 ;  /* 0x02986002130095a7 */ /* 0x000f24000802007f */
[----:B----4-:R-:W-:Y:S05]  /*19f40*/  @!P1 BRA `(.L_x_2584) ;  /* 0xfffffffc00f09947 */ /* 0x010fea000383ffff */
[----:B------:R-:W-:Y:S05]  /*19f50*/  BRA `(.L_x_2667) ;  /* 0xffffffd400d07947 */ /* 0x000fea000383ffff */
.L_x_2586:
[----:B----4-:R4:W0:Y:S02]  /*19f60*/  SYNCS.PHASECHK.TRANS64.TRYWAIT P1, [R5+URZ+0x29880], R0 ;  /* 0x02988000050075a7 */ /* 0x010824000802017f */
[----:B0-----:R-:W-:Y:S05]  /*19f70*/  @!P1 NANOSLEEP.SYNCS 0x989680 ;  /* 0x009896800000995d */ /* 0x001fea0003900000 */
[----:B------:R-:W0:Y:S02]  /*19f80*/  @!P1 SYNCS.PHASECHK.TRANS64 P1, [R5+URZ+0x29880], R0 ;  /* 0x02988000050095a7 */ /* 0x000e24000802007f */
[----:B0-----:R-:W-:Y:S05]  /*19f90*/  @!P1 BRA `(.L_x_2586) ;  /* 0xfffffffc00f09947 */ /* 0x001fea000383ffff */
[----:B------:R-:W-:Y:S05]  /*19fa0*/  BRA `(.L_x_2668) ;  /* 0xffffffd400cc7947 */ /* 0x000fea000383ffff */
.L_x_2669:
        /* <DEDUP_REMOVED lines=13> */
.L_x_3321:


//--------------------- .text._ZN7cutlass13device_kernelIN5flash11enable_sm90INS1_16FlashAttnFwdSm90INS1_25CollectiveMainloopFwdSm90ILi2EN4cute5tupleIJNS5_1CILi1EEES8_S8_EEENS6_IJNS7_ILi128EEENS7_ILi160EEENS7_ILi192EEEEEELi128ENS_12float_e4m3_tEfNS_4arch4Sm90ELb1ELb0ELb0ELb1ELb1ELb1ELb0ELb1ELb1ELb1ELb1ELb0EEENS1_21CollectiveEpilogueFwdINS6_IJSA_SA_SB_EEES9_NS_10bfloat16_tESG_Li256ELb1ELb1ELb1ELb1EEENS1_36VarlenDynamicPersistentTileSchedulerILi128ELi160ELi256ELi128ELb1ELb1ELb1ELb1ELb1ELb1EEEEEEEEEvNT_6ParamsE --------------------------
	.section	.text._ZN7cutlass13device_kernelIN5flash11enable_sm90INS1_16FlashAttnFwdSm90INS1_25CollectiveMainloopFwdSm90ILi2EN4cute5tupleIJNS5_1CILi1EEES8_S8_EEENS6_IJNS7_ILi128EEENS7_ILi160EEENS7_ILi192EEEEEELi128ENS_12float_e4m3_tEfNS_4arch4Sm90ELb1ELb0ELb0ELb1ELb1ELb1ELb0ELb1ELb1ELb1ELb1ELb0EEENS1_21CollectiveEpilogueFwdINS6_IJSA_SA_SB_EEES9_NS_10bfloat16_tESG_Li256ELb1ELb1ELb1ELb1EEENS1_36VarlenDynamicPersistentTileSchedulerILi128ELi160ELi256ELi128ELb1ELb1ELb1ELb1ELb1ELb1EEEEEEEEEvNT_6ParamsE,"ax",@progbits
	.align	128
.text._ZN7cutlass13device_kernelIN5flash11enable_sm90INS1_16FlashAttnFwdSm90INS1_25CollectiveMainloopFwdSm90ILi2EN4cute5tupleIJNS5_1CILi1EEES8_S8_EEENS6_IJNS7_ILi128EEENS7_ILi160EEENS7_ILi192EEEEEELi128ENS_12float_e4m3_tEfNS_4arch4Sm90ELb1ELb0ELb0ELb1ELb1ELb1ELb0ELb1ELb1ELb1ELb1ELb0EEENS1_21CollectiveEpilogueFwdINS6_IJSA_SA_SB_EEES9_NS_10bfloat16_tESG_Li256ELb1ELb1ELb1ELb1EEENS1_36VarlenDynamicPersistentTileSchedulerILi128ELi160ELi256ELi128ELb1ELb1ELb1ELb1ELb1ELb1EEEEEEEEEvNT_6ParamsE:
        .type           _ZN7cutlass13device_kernelIN5flash11enable_sm90INS1_16FlashAttnFwdSm90INS1_25CollectiveMainloopFwdSm90ILi2EN4cute5tupleIJNS5_1CILi1EEES8_S8_EEENS6_IJNS7_ILi128EEENS7_ILi160EEENS7_ILi192EEEEEELi128ENS_12float_e4m3_tEfNS_4arch4Sm90ELb1ELb0ELb0ELb1ELb1ELb1ELb0ELb1ELb1ELb1ELb1ELb0EEENS1_21CollectiveEpilogueFwdINS6_IJSA_SA_SB_EEES9_NS_10bfloat16_tESG_Li256ELb1ELb1ELb1ELb1EEENS1_36VarlenDynamicPersistentTileSchedulerILi128ELi160ELi256ELi128ELb1ELb1ELb1ELb1ELb1ELb1EEEEEEEEEvNT_6ParamsE,@function
        .size           _ZN7cutlass13device_kernelIN5flash11enable_sm90INS1_16FlashAttnFwdSm90INS1_25CollectiveMainloopFwdSm90ILi2EN4cute5tupleIJNS5_1CILi1EEES8_S8_EEENS6_IJNS7_ILi128EEENS7_ILi160EEENS7_ILi192EEEEEELi128ENS_12float_e4m3_tEfNS_4arch4Sm90ELb1ELb0ELb0ELb1ELb1ELb1ELb0ELb1ELb1ELb1ELb1ELb0EEENS1_21CollectiveEpilogueFwdINS6_IJSA_SA_SB_EEES9_NS_10bfloat16_tESG_Li256ELb1ELb1ELb1ELb1EEENS1_36VarlenDynamicPersistentTileSchedulerILi128ELi160ELi256ELi128ELb1ELb1ELb1ELb1ELb1ELb1EEEEEEEEEvNT_6ParamsE,(.L_x_3322 - _ZN7cutlass13device_kernelIN5flash11enable_sm90INS1_16FlashAttnFwdSm90INS1_25CollectiveMainloopFwdSm90ILi2EN4cute5tupleIJNS5_1CILi1EEES8_S8_EEENS6_IJNS7_ILi128EEENS7_ILi160EEENS7_ILi192EEEEEELi128ENS_12float_e4m3_tEfNS_4arch4Sm90ELb1ELb0ELb0ELb1ELb1ELb1ELb0ELb1ELb1ELb1ELb1ELb0EEENS1_21CollectiveEpilogueFwdINS6_IJSA_SA_SB_EEES9_NS_10bfloat16_tESG_Li256ELb1ELb1ELb1ELb1EEENS1_36VarlenDynamicPersistentTileSchedulerILi128ELi160ELi256ELi128ELb1ELb1ELb1ELb1ELb1ELb1EEEEEEEEEvNT_6ParamsE)
        .other          _ZN7cutlass13device_kernelIN5flash11enable_sm90INS1_16FlashAttnFwdSm90INS1_25CollectiveMainloopFwdSm90ILi2EN4cute5tupleIJNS5_1CILi1EEES8_S8_EEENS6_IJNS7_ILi128EEENS7_ILi160EEENS7_ILi192EEEEEELi128ENS_12float_e4m3_tEfNS_4arch4Sm90ELb1ELb0ELb0ELb1ELb1ELb1ELb0ELb1ELb1ELb1ELb1ELb0EEENS1_21CollectiveEpilogueFwdINS6_IJSA_SA_SB_EEES9_NS_10bfloat16_tESG_Li256ELb1ELb1ELb1ELb1EEENS1_36VarlenDynamicPersistentTileSchedulerILi128ELi160ELi256ELi128ELb1ELb1ELb1ELb1ELb1ELb1EEEEEEEEEvNT_6ParamsE,@"STO_CUDA_ENTRY STV_DEFAULT"
_ZN7cutlass13device_kernelIN5flash11enable_sm90INS1_16FlashAttnFwdSm90INS1_25CollectiveMainloopFwdSm90ILi2EN4cute5tupleIJNS5_1CILi1EEES8_S8_EEENS6_IJNS7_ILi128EEENS7_ILi160EEENS7_ILi192EEEEEELi128ENS_12float_e4m3_tEfNS_4arch4Sm90ELb1ELb0ELb0ELb1ELb1ELb1ELb0ELb1ELb1ELb1ELb1ELb0EEENS1_21CollectiveEpilogueFwdINS6_IJSA_SA_SB_EEES9_NS_10bfloat16_tESG_Li256ELb1ELb1ELb1ELb1EEENS1_36VarlenDynamicPersistentTileSchedulerILi128ELi160ELi256ELi128ELb1ELb1ELb1ELb1ELb1ELb1EEEEEEEEEvNT_6ParamsE:
        /* <DEDUP_REMOVED lines=18> */
.L_x_2671:
[----:B------:R-:W-:Y:S05]  /*0120*/  BSYNC B0 ;  /* 0x0000000000007941 */ /* 0x000fea0003800000 */
.L_x_2670:
        /* <DEDUP_REMOVED lines=41> */
.L_x_2672:
        /* <DEDUP_REMOVED lines=22> */
.L_x_2673:
        /* <DEDUP_REMOVED lines=18> */
.L_x_2674:
        /* <DEDUP_REMOVED lines=22> */
.L_x_2675:
        /* <DEDUP_REMOVED lines=23> */
.L_x_2676:
        /* <DEDUP_REMOVED lines=8> */
.L_x_2679:
        /* <DEDUP_REMOVED lines=38> */
[----:B------:R-:W-:Y:S01]  /*0bf0*/  LOP3.LUT R9, R5, 0xfffffc00, RZ, 0xc0, !PT ;  /* 0xfffffc0005097812 */ /* 0x000fe200078ec0ff */
[----:B------:R-:W-:Y:S01]  /*0c00*/  IMAD.IADD R8, R26, 0x1, -R2 ;  /* 0x000000011a087824 */ /* 0x000fe200078e0a02 */
[----:B------:R-:W-:Y:S02]  /*0c10*/  LOP3.LUT R2, R3, 0xfffffffe, RZ, 0xc0, !PT ;  /* 0xfffffffe03027812 */ /* 0x000fe400078ec0ff */
[--C-:B------:R-:W-:Y:S01]  /*0c20*/  SHF.R.S32.HI R5, RZ, 0x2, R4.reuse ;  /* 0x00000002ff057819 */ /* 0x100fe20000011404 */
[----:B------:R-:W-:Y:S01]  /*0c30*/  IMAD R8, R8, 0x40, R9 ;  /* 0x0000004008087824 */ /* 0x000fe200078e0209 */
[----:B------:R-:W-:Y:S02]  /*0c40*/  IADD3 R10, R26, -R2, RZ ;  /* 0x800000021a0a7210 */ /* 0x000fe40007ffe0ff */
[----:B------:R-:W-:-:S02]  /*0c50*/  SHF.R.S32.HI R6, RZ, 0x1f, R4 ;  /* 0x0000001fff067819 */ /* 0x000fc40000011404 */
[----:B------:R-:W-:Y:S01]  /*0c60*/  LOP3.LUT R4, R4, 0xfffffffc, RZ, 0xc0, !PT ;  /* 0xfffffffc04047812 */ /* 0x000fe200078ec0ff */
[C---:B------:R-:W-:Y:S01]  /*0c70*/  IMAD.SHL.U32 R188, R10.reuse, 0x8, RZ ;  /* 0x000000080abc7824 */ /* 0x040fe200078e00ff */
[----:B------:R-:W-:Y:S01]  /*0c80*/  LEA.HI R7, R7, R222, RZ, 0x1 ;  /* 0x000000de07077211 */ /* 0x000fe200078f08ff */
[----:B------:R-:W-:Y:S01]  /*0c90*/  IMAD.SHL.U32 R16, R10, 0x10, RZ ;  /* 0x000000100a107824 */ /* 0x000fe200078e00ff */
[----:B------:R-:W-:Y:S01]  /*0ca0*/  LEA.HI R6, R6, R5, RZ, 0x2 ;  /* 0x0000000506067211 */ /* 0x000fe200078f10ff */
[----:B------:R-:W-:Y:S01]  /*0cb0*/  IMAD.IADD R4, R26, 0x1, -R4 ;  /* 0x000000011a047824 */ /* 0x000fe200078e0a04 */
[----:B------:R-:W-:Y:S01]  /*0cc0*/  LOP3.LUT R7, R7, 0x1ffffffe, RZ, 0xc0, !PT ;  /* 0x1ffffffe07077812 */ /* 0x000fe200078ec0ff */
[----:B------:R-:W-:Y:S01]  /*0cd0*/  VIADD R202, R188, 0x20 ;  /* 0x00000020bcca7836 */ /* 0x000fe20000000000 */
[----:B------:R-:W-:Y:S01]  /*0ce0*/  LOP3.LUT R6, R6, 0xfffffffc, RZ, 0xc0, !PT ;  /* 0xfffffffc06067812 */ /* 0x000fe200078ec0ff */
[----:B------:R-:W-:Y:S01]  /*0cf0*/  VIADD R190, R16, 0x60 ;  /* 0x0000006010be7836 */ /* 0x000fe20000000000 */
[----:B------:R-:W-:Y:S01]  /*0d00*/  LEA.HI R2, R4, R4, RZ, 0x1 ;  /* 0x0000000404027211 */ /* 0x000fe200078f08ff */
[----:B------:R-:W-:Y:S01]  /*0d10*/  IMAD.IADD R7, R222, 0x1, -R7 ;  /* 0x00000001de077824 */ /* 0x000fe200078e0a07 */
[C---:B------:R-:W-:Y:S01]  /*0d20*/  IADD3 R201, R188.reuse, 0x40, RZ ;  /* 0x00000040bcc97810 */ /* 0x040fe20007ffe0ff */
[----:B------:R-:W-:Y:S01]  /*0d30*/  IMAD.IADD R9, R188, 0x1, R202 ;  /* 0x00000001bc097824 */ /* 0x000fe200078e02ca */
[----:B------:R-:W-:Y:S01]  /*0d40*/  SHF.R.S32.HI R198, RZ, 0x1, R3 ;  /* 0x00000001ffc67819 */ /* 0x000fe20000011403 */
[----:B------:R-:W-:Y:S01]  /*0d50*/  IMAD.IADD R6, R5, 0x1, -R6 ;  /* 0x0000000105067824 */ /* 0x000fe200078e0a06 */
[----:B------:R-:W-:Y:S01]  /*0d60*/  LOP3.LUT R5, R2, 0x1ffffffe, RZ, 0xc0, !PT ;  /* 0x1ffffffe02057812 */ /* 0x000fe200078ec0ff */
[----:B------:R-:W-:Y:S01]  /*0d70*/  IMAD R8, R7, 0x8, R8 ;  /* 0x0000000807087824 */ /* 0x000fe200078e0208 */
[----:B------:R-:W-:Y:S01]  /*0d80*/  SHF.R.S32.HI R2, RZ, 0x1f, R9 ;  /* 0x0000001fff027819 */ /* 0x000fe20000011409 */
[----:B------:R-:W-:Y:S01]  /*0d90*/  IMAD.IADD R7, R188, 0x1, R201 ;  /* 0x00000001bc077824 */ /* 0x000fe200078e02c9 */
[----:B------:R-:W-:Y:S01]  /*0da0*/  LOP3.LUT P0, RZ, R6, 0x2, RZ, 0xc0, !PT ;  /* 0x0000000206ff7812 */ /* 0x000fe2000780c0ff */
[----:B------:R-:W-:Y:S01]  /*0db0*/  IMAD.IADD R219, R4, 0x1, -R5 ;  /* 0x0000000104db7824 */ /* 0x000fe200078e0a05 */
[-C--:B------:R-:W-:Y:S01]  /*0dc0*/  LEA.HI R11, R2, R9.reuse, RZ, 0x4 ;  /* 0x00000009020b7211 */ /* 0x080fe200078f20ff */
[----:B------:R-:W-:Y:S01]  /*0dd0*/  VIADD R21, R198, 0x80 ;  /* 0x00000080c6157836 */ /* 0x000fe20000000000 */
[----:B------:R-:W-:Y:S01]  /*0de0*/  LEA.HI R19, R2, R9, RZ, 0x6 ;  /* 0x0000000902137211 */ /* 0x000fe200078f30ff */
[----:B------:R0:W-:Y:S01]  /*0df0*/  STL [R1+0x54], R8 ;  /* 0x0000540801007387 */ /* 0x0001e20000100800 */
[----:B------:R-:W-:Y:S01]  /*0e00*/  SHF.R.S32.HI R4, RZ, 0x1f, R7 ;  /* 0x0000001fff047819 */ /* 0x000fe20000011407 */
[----:B------:R-:W-:Y:S01]  /*0e10*/  IMAD.SHL.U32 R208, R6, 0x80, RZ ;  /* 0x0000008006d07824 */ /* 0x000fe200078e00ff */
[----:B------:R-:W-:Y:S01]  /*0e20*/  LEA.HI R2, R0, R26, RZ, 0x7 ;  /* 0x0000001a00027211 */ /* 0x000fe200078f38ff */
[----:B------:R-:W-:Y:S01]  /*0e30*/  IMAD.SHL.U32 R19, R19, 0x80, RZ ;  /* 0x0000008013137824 */ /* 0x000fe200078e00ff */
[----:B------:R-:W-:Y:S01]  /*0e40*/  SHF.R.S32.HI R5, RZ, 0x1f, R3 ;  /* 0x0000001fff057819 */ /* 0x000fe20000011403 */
[----:B------:R-:W-:Y:S01]  /*0e50*/  VIADD R195, R16, 0x80 ;  /* 0x0000008010c37836 */ /* 0x000fe20000000000 */
[-C--:B------:R-:W-:Y:S01]  /*0e60*/  LEA.HI R193, R4, R7.reuse, RZ, 0x4 ;  /* 0x0000000704c17211 */ /* 0x080fe200078f20ff */
[----:B------:R-:W-:Y:S01]  /*0e70*/  VIADD R196, R16, 0xa0 ;  /* 0x000000a010c47836 */ /* 0x000fe20000000000 */
[----:B------:R-:W-:Y:S01]  /*0e80*/  LEA.HI R20, R4, R7, RZ, 0x6 ;  /* 0x0000000704147211 */ /* 0x000fe200078f30ff */
[----:B------:R-:W-:Y:S01]  /*0e90*/  VIADD R203, R188, 0x30 ;  /* 0x00000030bccb7836 */ /* 0x000fe20000000000 */
[----:B------:R-:W-:Y:S01]  /*0ea0*/  LOP3.LUT R4, R2, 0xffffff80, RZ, 0xc0, !PT ;  /* 0xffffff8002047812 */ /* 0x000fe200078ec0ff */
[----:B------:R-:W-:Y:S01]  /*0eb0*/  VIADD R204, R188, 0x50 ;  /* 0x00000050bccc7836 */ /* 0x000fe20000000000 */
[----:B------:R-:W-:Y:S01]  /*0ec0*/  LEA.HI R5, R5, R198, RZ, 0x3 ;  /* 0x000000c605057211 */ /* 0x000fe200078f18ff */
[----:B------:R-:W-:Y:S01]  /*0ed0*/  IMAD.SHL.U32 R20, R20, 0x80, RZ ;  /* 0x0000008014147824 */ /* 0x000fe200078e00ff */
[----:B------:R-:W-:Y:S01]  /*0ee0*/  LEA.HI R12, R21, R21, RZ, 0x1 ;  /* 0x00000015150c7211 */ /* 0x000fe200078f08ff */
[----:B------:R-:W-:Y:S01]  /*0ef0*/  IMAD.IADD R24, R26, 0x1, -R4 ;  /* 0x000000011a187824 */ /* 0x000fe200078e0a04 */
[----:B------:R-:W-:-:S02]  /*0f00*/  LOP3.LUT R5, R5, 0xfffffff8, RZ, 0xc0, !PT ;  /* 0xfffffff805057812 */ /* 0x000fc400078ec0ff */
[----:B------:R-:W-:Y:S02]  /*0f10*/  SHF.R.S32.HI R4, RZ, 0x1f, R21 ;  /* 0x0000001fff047819 */ /* 0x000fe40000011415 */
[----:B0-----:R-:W-:Y:S02]  /*0f20*/  IADD3 R8, R198, -R5, RZ ;  /* 0x80000005c6087210 */ /* 0x001fe40007ffe0ff */
[----:B------:R-:W-:Y:S02]  /*0f30*/  LEA.HI R5, R4, R21, RZ, 0x3 ;  /* 0x0000001504057211 */ /* 0x000fe400078f18ff */
[----:B------:R-:W-:Y:S01]  /*0f40*/  SHF.R.S32.HI R7, RZ, 0x1f, R24 ;  /* 0x0000001fff077819 */ /* 0x000fe20000011418 */
[----:B------:R0:W-:Y:S01]  /*0f50*/  STL [R1+0x50], R8 ;  /* 0x0000500801007387 */ /* 0x0001e20000100800 */
[----:B------:R-:W-:Y:S01]  /*0f60*/  LOP3.LUT R9, R12, 0x3fffffe, RZ, 0xc0, !PT ;  /* 0x03fffffe0c097812 */ /* 0x000fe200078ec0ff */
[----:B------:R-:W-:Y:S01]  /*0f70*/  IMAD.SHL.U32 R10, R5, 0x40, RZ ;  /* 0x00000040050a7824 */ /* 0x000fe200078e00ff */
[----:B------:R-:W-:Y:S01]  /*0f80*/  LEA.HI R3, R3, R198, RZ, 0x1 ;  /* 0x000000c603037211 */ /* 0x000fe200078f08ff */
[----:B------:R-:W-:Y:S01]  /*0f90*/  IMAD.SHL.U32 R4, R8, 0x80, RZ ;  /* 0x0000008008047824 */ /* 0x000fe200078e00ff */
[----:B------:R-:W-:Y:S01]  /*0fa0*/  LOP3.LUT R208, R208, 0x180, RZ, 0xc0, !PT ;  /* 0x00000180d0d07812 */ /* 0x000fe200078ec0ff */
[----:B------:R-:W-:Y:S01]  /*0fb0*/  IMAD.IADD R212, R21, 0x1, -R9 ;  /* 0x0000000115d47824 */ /* 0x000fe200078e0a09 */
[----:B------:R-:W-:-:S02]  /*0fc0*/  LOP3.LUT R17, R10, 0xfffffe00, RZ, 0xc0, !PT ;  /* 0xfffffe000a117812 */ /* 0x000fc400078ec0ff */
[----:B------:R-:W-:Y:S02]  /*0fd0*/  SHF.R.S32.HI R21, RZ, 0x7, R2 ;  /* 0x00000007ff157819 */ /* 0x000fe40000011402 */
[----:B0-----:R-:W-:Y:S01]  /*0fe0*/  LEA.HI R8, R7, R24, RZ, 0x2 ;  /* 0x0000001807087211 */ /* 0x001fe200078f10ff */
[----:B------:R-:W-:Y:S01]  /*0ff0*/  IMAD R212, R212, 0x40, R17 ;  /* 0x00000040d4d47824 */ /* 0x000fe200078e0211 */
[----:B------:R-:W-:Y:S02]  /*1000*/  LOP3.LUT R3, R3, 0x3fffffe, RZ, 0xc0, !PT ;  /* 0x03fffffe03037812 */ /* 0x000fe400078ec0ff */
[--C-:B------:R-:W-:Y:S02]  /*1010*/  SHF.R.S32.HI R9, RZ, 0x2, R8.reuse ;  /* 0x00000002ff097819 */ /* 0x100fe40000011408 */
[----:B------:R-:W-:Y:S01]  /*1020*/  SHF.R.S32.HI R10, RZ, 0x1f, R8 ;  /* 0x0000001fff0a7819 */ /* 0x000fe20000011408 */
[----:B------:R-:W-:Y:S01]  /*1030*/  IMAD.IADD R3, R198, 0x1, -R3 ;  /* 0x00000001c6037824 */ /* 0x000fe200078e0a03 */
[----:B------:R-:W-:-:S02]  /*1040*/  LEA.HI R2, R2, R21, RZ, 0x1 ;  /* 0x0000001502027211 */ /* 0x000fc400078f08ff */
[----:B------:R-:W-:Y:S01]  /*1050*/  LEA.HI R10, R10, R9, RZ, 0x3 ;  /* 0x000000090a0a7211 */ /* 0x000fe200078f18ff */
[----:B------:R-:W-:Y:S01]  /*1060*/  IMAD R3, R222, 0x8, R3 ;  /* 0x00000008de037824 */ /* 0x000fe200078e0203 */
[----:B------:R-:W-:Y:S02]  /*1070*/  LEA.HI R7, R7, R24, RZ, 0x5 ;  /* 0x0000001807077211 */ /* 0x000fe400078f28ff */
[----:B------:R-:W-:Y:S01]  /*1080*/  LOP3.LUT R10, R10, 0xfffffff8, RZ, 0xc0, !PT ;  /* 0xfffffff80a0a7812 */ /* 0x000fe200078ec0ff */
[----:B------:R-:W-:Y:S01]  /*1090*/  IMAD.SHL.U32 R210, R3, 0x40, RZ ;  /* 0x0000004003d27824 */ /* 0x000fe200078e00ff */
[----:B------:R-:W-:Y:S02]  /*10a0*/  LOP3.LUT R5, R4, 0x380, RZ, 0xc0, !PT ;  /* 0x0000038004057812 */ /* 0x000fe400078ec0ff */
[----:B------:R-:W-:Y:S01]  /*10b0*/  LOP3.LUT R2, R2, 0x3fffffe, RZ, 0xc0, !PT ;  /* 0x03fffffe02027812 */ /* 0x000fe200078ec0ff */
[----:B------:R-:W-:Y:S01]  /*10c0*/  IMAD.IADD R10, R9, 0x1, -R10 ;  /* 0x00000001090a7824 */ /* 0x000fe200078e0a0a */
[----:B------:R-:W-:-:S02]  /*10d0*/  SHF.R.S32.HI R7, RZ, 0x5, R7 ;  /* 0x00000005ff077819 */ /* 0x000fc40000011407 */
[----:B------:R-:W-:Y:S02]  /*10e0*/  LOP3.LUT R8, R8, 0x7ffffffc, RZ, 0xc0, !PT ;  /* 0x7ffffffc08087812 */ /* 0x000fe400078ec0ff */
[----:B------:R-:W-:Y:S01]  /*10f0*/  SHF.R.U32.HI R4, RZ, 0x3, R5 ;  /* 0x00000003ff047819 */ /* 0x000fe20000011605 */
[----:B------:R-:W-:Y:S01]  /*1100*/  IMAD R7, R7, 0x10, R10 ;  /* 0x0000001007077824 */ /* 0x000fe200078e020a */
[----:B------:R-:W-:Y:S01]  /*1110*/  LOP3.LUT R5, R5, 0x10, R16, 0xf8, !PT ;  /* 0x0000001005057812 */ /* 0x000fe200078ef810 */
[----:B------:R-:W-:Y:S01]  /*1120*/  IMAD.IADD R8, R24, 0x1, -R8 ;  /* 0x0000000118087824 */ /* 0x000fe200078e0a08 */
[----:B------:R-:W-:Y:S02]  /*1130*/  IADD3 R2, R21, -R2, RZ ;  /* 0x8000000215027210 */ /* 0x000fe40007ffe0ff */
[----:B------:R-:W-:Y:S01]  /*1140*/  SHF.R.U32.HI R209, RZ, 0x3, R208 ;  /* 0x00000003ffd17819 */ /* 0x000fe200000116d0 */
[----:B------:R-:W-:Y:S01]  /*1150*/  IMAD.SHL.U32 R216, R8, 0x2, RZ ;  /* 0x0000000208d87824 */ /* 0x000fe200078e00ff */
[----:B------:R-:W-:Y:S01]  /*1160*/  LOP3.LUT R6, R208, 0x30, R193, 0xf8, !PT ;  /* 0x00000030d0067812 */ /* 0x000fe200078ef8c1 */
[----:B------:R-:W-:Y:S01]  /*1170*/  IMAD R10, R2, 0x40, R7 ;  /* 0x00000040020a7824 */ /* 0x000fe200078e0207 */
[----:B------:R-:W-:Y:S01]  /*1180*/  LOP3.LUT R5, R5, R4, RZ, 0x3c, !PT ;  /* 0x0000000405057212 */ /* 0x000fe200078e3cff */
[----:B------:R-:W-:Y:S01]  /*1190*/  VIADD R24, R216, 0x50 ;  /* 0x00000050d8187836 */ /* 0x000fe20000000000 */
[----:B------:R-:W-:Y:S01]  /*11a0*/  LOP3.LUT R4, R208, 0x30, R11, 0xf8, !PT ;  /* 0x00000030d0047812 */ /* 0x000fe200078ef80b */
[----:B------:R-:W-:Y:S01]  /*11b0*/  IMAD.MOV.U32 R7, RZ, RZ, R15 ;  /* 0x000000ffff077224 */ /* 0x000fe200078e000f */
[----:B------:R-:W-:Y:S01]  /*11c0*/  LEA.HI R0, R0, R26, RZ, 0x3 ;  /* 0x0000001a00007211 */ /* 0x000fe200078f18ff */
[----:B------:R-:W-:Y:S01]  /*11d0*/  STL [R1+0x4c], R10 ;  /* 0x00004c0a01007387 */ /* 0x000fe20000100800 */
[----:B------:R-:W-:Y:S01]  /*11e0*/  LOP3.LUT R3, R20, 0xffffe000, RZ, 0xc0, !PT ;  /* 0xffffe00014037812 */ /* 0x000fe200078ec0ff */
[----:B------:R-:W-:Y:S01]  /*11f0*/  VIADD R20, R216, 0x58 ;  /* 0x00000058d8147836 */ /* 0x000fe20000000000 */
[-C--:B------:R-:W-:Y:S01]  /*1200*/  LOP3.LUT R6, R6, R209.reuse, RZ, 0x3c, !PT ;  /* 0x000000d106067212 */ /* 0x080fe200078e3cff */
[----:B------:R-:W-:Y:S01]  /*1210*/  VIADD R15, R216, 0x60 ;  /* 0x00000060d80f7836 */ /* 0x000fe20000000000 */
[----:B------:R-:W-:Y:S01]  /*1220*/  LOP3.LUT R2, R208, 0x30, R16, 0xf8, !PT ;  /* 0x00000030d0027812 */ /* 0x000fe200078ef810 */
[----:B------:R-:W-:Y:S01]  /*1230*/  VIADD R229, R216, 0x8 ;  /* 0x00000008d8e57836 */ /* 0x000fe20000000000 */
[----:B------:R-:W-:Y:S01]  /*1240*/  LOP3.LUT R19, R19, 0xffffe000, RZ, 0xc0, !PT ;  /* 0xffffe00013137812 */ /* 0x000fe200078ec0ff */
[----:B------:R-:W-:Y:S01]  /*1250*/  IMAD R219, R219, 0x8, R10 ;  /* 0x00000008dbdb7824 */ /* 0x000fe200078e020a */
[----:B------:R-:W-:-:S02]  /*1260*/  LOP3.LUT R4, R4, R209, RZ, 0x3c, !PT ;  /* 0x000000d104047212 */ /* 0x000fc400078e3cff */
[----:B------:R-:W-:Y:S02]  /*1270*/  LOP3.LUT R223, R0, 0xfffffff8, RZ, 0xc0, !PT ;  /* 0xfffffff800df7812 */ /* 0x000fe400078ec0ff */
[----:B------:R-:W-:Y:S01]  /*1280*/  IADD3 R25, R6, R210, R3 ;  /* 0x000000d206197210 */ /* 0x000fe20007ffe003 */
[----:B------:R-:W-:Y:S01]  /*1290*/  IMAD.MOV.U32 R6, RZ, RZ, R14 ;  /* 0x000000ffff067224 */ /* 0x000fe200078e000e */
[----:B------:R-:W-:Y:S01]  /*12a0*/  SHF.R.S32.HI R0, RZ, 0x3, R0 ;  /* 0x00000003ff007819 */ /* 0x000fe20000011400 */
[----:B------:R-:W-:Y:S01]  /*12b0*/  VIADD R14, R216, 0x68 ;  /* 0x00000068d80e7836 */ /* 0x000fe20000000000 */
[----:B------:R-:W-:Y:S01]  /*12c0*/  SHF.R.S32.HI R192, RZ, 0x4, R11 ;  /* 0x00000004ffc07819 */ /* 0x000fe2000001140b */
[----:B------:R-:W-:Y:S01]  /*12d0*/  IMAD.MOV.U32 R3, RZ, RZ, 0x20 ;  /* 0x00000020ff037424 */ /* 0x000fe200078e00ff */
[----:B------:R-:W-:Y:S01]  /*12e0*/  LOP3.LUT R0, R208, 0x10, R16, 0xf8, !PT ;  /* 0x00000010d0007812 */ /* 0x000fe200078ef810 */
[----:B------:R-:W-:Y:S01]  /*12f0*/  IMAD.IADD R223, R26, 0x1, -R223 ;  /* 0x000000011adf7824 */ /* 0x000fe200078e0adf */
[----:B------:R-:W-:-:S02]  /*1300*/  LOP3.LUT R11, R2, R209, RZ, 0x3c, !PT ;  /* 0x000000d1020b7212 */ /* 0x000fc400078e3cff */
[-C--:B------:R-:W-:Y:S01]  /*1310*/  IADD3 R21, R4, R210.reuse, R19 ;  /* 0x000000d204157210 */ /* 0x080fe20007ffe013 */
[----:B------:R-:W-:Y:S01]  /*1320*/  VIADD R4, R216, 0x78 ;  /* 0x00000078d8047836 */ /* 0x000fe20000000000 */
[----:B------:R-:W-:Y:S01]  /*1330*/  LEA R222, R222, R5, 0xa ;  /* 0x00000005dede7211 */ /* 0x000fe200078e50ff */
[----:B------:R-:W-:Y:S01]  /*1340*/  IMAD.MOV.U32 R5, RZ, RZ, R13 ;  /* 0x000000ffff057224 */ /* 0x000fe200078e000d */
[----:B------:R-:W-:Y:S01]  /*1350*/  LOP3.LUT R9, R0, R209, RZ, 0x3c, !PT ;  /* 0x000000d100097212 */ /* 0x000fe200078e3cff */
[----:B------:R-:W-:Y:S01]  /*1360*/  VIADD R13, R216, 0x70 ;  /* 0x00000070d80d7836 */ /* 0x000fe20000000000 */
[C---:B------:R-:W-:Y:S01]  /*1370*/  IADD3 R2, R18.reuse, R210, R11 ;  /* 0x000000d212027210 */ /* 0x040fe20007ffe00b */
[----:B------:R-:W-:Y:S01]  /*1380*/  IMAD.MOV.U32 R19, RZ, RZ, RZ ;  /* 0x000000ffff137224 */ /* 0x000fe200078e00ff */
[----:B------:R-:W-:Y:S02]  /*1390*/  SHF.R.S32.HI R0, RZ, 0x1f, R24 ;  /* 0x0000001fff007819 */ /* 0x000fe40000011418 */
[----:B------:R-:W-:Y:S01]  /*13a0*/  SHF.R.S32.HI R0, RZ, 0x1f, R14 ;  /* 0x0000001fff007819 */ /* 0x000fe2000001140e */
[----:B------:R-:W-:Y:S01]  /*13b0*/  IMAD.IADD R0, R18, 0x1, R21 ;  /* 0x0000000112007824 */ /* 0x000fe200078e0215 */
[----:B------:R-:W-:Y:S01]  /*13c0*/  SEL R3, R3, 0xffffffe0, !P0 ;  /* 0xffffffe003037807 */ /* 0x000fe20004000000 */
[----:B------:R0:W-:Y:S01]  /*13d0*/  STL [R1+0x48], R2 ;  /* 0x0000480201007387 */ /* 0x0001e20000100800 */
[----:B------:R-:W-:-:S02]  /*13e0*/  IADD3 R218, R210, R9, RZ ;  /* 0x00000009d2da7210 */ /* 0x000fc40007ffe0ff */
[----:B------:R-:W-:Y:S01]  /*13f0*/  SHF.R.S32.HI R12, RZ, 0x1, R12 ;  /* 0x00000001ff0c7819 */ /* 0x000fe2000001140c */
[----:B------:R1:W-:Y:S01]  /*1400*/  STL [R1+0x44], R0 ;  /* 0x0000440001007387 */ /* 0x0003e20000100800 */
[----:B------:R-:W-:Y:S01]  /*1410*/  SHF.R.S32.HI R17, RZ, 0x1f, R16 ;  /* 0x0000001fff117819 */ /* 0x000fe20000011410 */
[C---:B------:R-:W-:Y:S01]  /*1420*/  IMAD.IADD R221, R3.reuse, 0x1, R218 ;  /* 0x0000000103dd7824 */ /* 0x040fe200078e02da */
[----:B------:R-:W-:Y:S01]  /*1430*/  IADD3 R200, R188, 0x10, RZ ;  /* 0x00000010bcc87810 */ /* 0x000fe20007ffe0ff */
[----:B------:R-:W-:Y:S01]  /*1440*/  IMAD.SHL.U32 R12, R12, 0x80, RZ ;  /* 0x000000800c0c7824 */ /* 0x000fe200078e00ff */
[----:B------:R-:W-:Y:S02]  /*1450*/  SHF.R.S32.HI R197, RZ, 0x1f, R190 ;  /* 0x0000001fffc57819 */ /* 0x000fe400000114be */
[----:B0-----:R-:W-:Y:S02]  /*1460*/  SHF.R.S32.HI R2, RZ, 0x1f, R20 ;  /* 0x0000001fff027819 */ /* 0x001fe40000011414 */
[----:B------:R-:W-:Y:S01]  /*1470*/  SHF.R.S32.HI R2, RZ, 0x1f, R13 ;  /* 0x0000001fff027819 */ /* 0x000fe2000001140d */
[----:B------:R-:W-:Y:S01]  /*1480*/  IMAD.IADD R2, R18, 0x1, R25 ;  /* 0x0000000112027824 */ /* 0x000fe200078e0219 */
[----:B-1----:R-:W-:-:S02]  /*1490*/  IADD3 R0, R3, UR39, R218 ;  /* 0x0000002703007c10 */ /* 0x002fc4000fffe0da */
[----:B------:R-:W-:Y:S02]  /*14a0*/  SHF.R.S32.HI R206, RZ, 0x1f, R195 ;  /* 0x0000001fffce7819 */ /* 0x000fe400000114c3 */
[----:B------:R0:W-:Y:S01]  /*14b0*/  STL [R1+0x40], R2 ;  /* 0x0000400201007387 */ /* 0x0001e20000100800 */
[----:B------:R-:W-:Y:S02]  /*14c0*/  SHF.R.S32.HI R205, RZ, 0x1f, R196 ;  /* 0x0000001fffcd7819 */ /* 0x000fe400000114c4 */
[----:B------:R-:W-:Y:S01]  /*14d0*/  LOP3.LUT R211, R12, 0x180, RZ, 0xc0, !PT ;  /* 0x000001800cd37812 */ /* 0x000fe200078ec0ff */
[----:B------:R0:W-:Y:S01]  /*14e0*/  STL [R1+0x18], R0 ;  /* 0x0000180001007387 */ /* 0x0001e20000100800 */
[----:B------:R-:W-:Y:S02]  /*14f0*/  SHF.R.S32.HI R193, RZ, 0x4, R193 ;  /* 0x00000004ffc17819 */ /* 0x000fe400000114c1 */
[----:B------:R-:W-:Y:S02]  /*1500*/  IADD3 R228, R216, 0x48, RZ ;  /* 0x00000048d8e47810 */ /* 0x000fe40007ffe0ff */
[----:B------:R-:W-:-:S02]  /*1510*/  SHF.R.S32.HI R8, RZ, 0x1f, R15 ;  /* 0x0000001fff087819 */ /* 0x000fc4000001140f */
[----:B------:R-:W-:-:S07]  /*1520*/  SHF.R.S32.HI R4, RZ, 0x1f, R4 ;  /* 0x0000001fff047819 */ /* 0x000fce0000011404 */
.L_x_2905:
[----:B012---:R-:W0:Y:S02]  /*1530*/  LDC.64 R2, c[0x0][0xc88] ;  /* 0x00032200ff027b82 */ /* 0x007e240000000a00 */
        /* <DEDUP_REMOVED lines=8> */
[----:B------:R-:W-:-:S02]  /*15c0*/  ISETP.NE.U32.AND P0, PT, RZ, UR6, PT ;  /* 0x00000006ff007c0c */ /* 0x000fc4000bf05070 */
[----:B------:R-:W-:Y:S02]  /*15d0*/  ISETP.NE.AND.EX P1, PT, RZ, UR5, PT, P1 ;  /* 0x00000005ff007c0c */ /* 0x000fe4000bf25310 */
[----:B------:R-:W-:Y:S02]  /*15e0*/  ISETP.NE.AND.EX P0, PT, RZ, UR7, PT, P0 ;  /* 0x00000007ff007c0c */ /* 0x000fe4000bf05300 */
[----:B-----5:R-:W-:Y:S02]  /*15f0*/  MOV R26, RZ ;  /* 0x000000ff001a7202 */ /* 0x020fe40000000f00 */
[----:B--2---:R-:W-:Y:S01]  /*1600*/  SHF.R.S32.HI R227, RZ, 0x1f, R220 ;  /* 0x0000001fffe37819 */ /* 0x004fe200000114dc */
[----:B------:R-:W-:-:S06]  /*1610*/  IMAD.SHL.U32 R225, R220, 0x4, RZ ;  /* 0x00000004dce17824 */ /* 0x000fcc00078e00ff */
[C---:B------:R-:W-:Y:S02]  /*1620*/  @P1 LEA R8, P2, R220.reuse, UR4, 0x2 ;  /* 0x00000004dc081c11 */ /* 0x040fe4000f8410ff */
[C-C-:B------:R-:W-:Y:S02]  /*1630*/  SHF.L.U64.HI R226, R220.reuse, 0x2, R227.reuse ;  /* 0x00000002dce27819 */ /* 0x140fe400000102e3 */
[----:B------:R-:W-:Y:S02]  /*1640*/  @P1 LEA.HI.X R9, R220, UR5, R227, 0x2, P2 ;  /* 0x00000005dc091c11 */ /* 0x000fe400090f14e3 */
[----:B------:R-:W-:Y:S01]  /*1650*/  ISETP.NE.U32.AND P2, PT, RZ, UR8, PT ;  /* 0x00000008ff007c0c */ /* 0x000fe2000bf45070 */
[----:B------:R-:W-:Y:S01]  /*1660*/  ULDC UR4, c[0x0][0x288] ;  /* 0x0000a20000047ab9 */ /* 0x000fe20000000800 */
[----:B------:R-:W-:Y:S01]  /*1670*/  IADD3 R12, P3, R225, UR6, RZ ;  /* 0x00000006e10c7c10 */ /* 0x000fe2000ff7e0ff */
[----:B------:R0:W5:Y:S01]  /*1680*/  @P1 LDG.E R4, desc[UR50][R8.64] ;  /* 0x0000003208041981 */ /* 0x000162000c1e1900 */
[----:B------:R-:W-:Y:S01]  /*1690*/  ISETP.NE.AND.EX P2, PT, RZ, UR9, PT, P2 ;  /* 0x00000009ff007c0c */ /* 0x000fe2000bf45320 */
[----:B------:R-:W-:Y:S01]  /*16a0*/  IMAD.U32 R215, RZ, RZ, UR4 ;  /* 0x00000004ffd77e24 */ /* 0x000fe2000f8e00ff */
[----:B------:R-:W-:Y:S01]  /*16b0*/  IADD3.X R13, R226, UR7, RZ, P3, !PT ;  /* 0x00000007e20d7c10 */ /* 0x000fe20009ffe4ff */
[----:B------:R-:W-:-:S04]  /*16c0*/  ULDC.64 UR4, c[0x0][0x418] ;  /* 0x0001060000047ab9 */ /* 0x000fc80000000a00 */
[----:B------:R0:W5:Y:S06]  /*16d0*/  @P0 LDG.E R26, desc[UR50][R12.64] ;  /* 0x000000320c1a0981 */ /* 0x00016c000c1e1900 */
        /* <DEDUP_REMOVED lines=12> */
[----:B0--34-:R-:W-:Y:S06]  /*17a0*/  @P2 BRA `(.L_x_2681) ;  /* 0x0000000000242947 */ /* 0x019fec0003800000 */
        /* <DEDUP_REMOVED lines=9> */
.L_x_2681:
[----:B------:R-:W-:Y:S01]  /*1840*/  ULDC.64 UR4, c[0x0][0xa20] ;  /* 0x0002880000047ab9 */ /* 0x000fe20000000a00 */
[C---:B------:R-:W-:Y:S02]  /*1850*/  LOP3.LUT R3, R6.reuse, 0xff000000, RZ, 0xc0, !PT ;  /* 0xff00000006037812 */ /* 0x040fe400078ec0ff */
        /* <DEDUP_REMOVED lines=11> */
.L_x_2682:
[----:B------:R-:W-:Y:S05]  /*1910*/  @!P0 BRA `(.L_x_2683) ;  /* 0x00000000000c8947 */ /* 0x000fea0003800000 */
[----:B------:R-:W2:Y:S04]  /*1920*/  LDG.E R0, desc[UR50][R12.64] ;  /* 0x000000320c007981 */ /* 0x000ea8000c1e1900 */
[----:B------:R-:W2:Y:S02]  /*1930*/  LDG.E R25, desc[UR50][R12.64+0x4] ;  /* 0x000004320c197981 */ /* 0x000ea4000c1e1900 */
[----:B--2---:R-:W-:-:S07]  /*1940*/  IMAD.IADD R25, R25, 0x1, -R0 ;  /* 0x0000000119197824 */ /* 0x004fce00078e0a00 */
.L_x_2683:
[----:B------:R-:W-:Y:S01]  /*1950*/  ULDC.64 UR4, c[0x0][0xa10] ;  /* 0x0002840000047ab9 */ /* 0x000fe20000000a00 */
[----:B------:R-:W1:Y:S01]  /*1960*/  LDC R10, c[0x0][0x448] ;  /* 0x00011200ff0a7b82 */ /* 0x000e620000000800 */
[----:B------:R-:W-:-:S04]  /*1970*/  ISETP.NE.U32.AND P0, PT, RZ, UR4, PT ;  /* 0x00000004ff007c0c */ /* 0x000fc8000bf05070 */
[----:B------:R-:W-:Y:S01]  /*1980*/  ISETP.NE.AND.EX P0, PT, RZ, UR5, PT, P0 ;  /* 0x00000005ff007c0c */ /* 0x000fe2000bf05300 */
[----:B------:R-:W-:-:S12]  /*1990*/  ULDC.64 UR4, c[0x0][0xa30] ;  /* 0x00028c0000047ab9 */ /* 0x000fd80000000a00 */
[----:B0-----:R-:W0:Y:S02]  /*19a0*/  @P0 LDC.64 R6, c[0x0][0xa10] ;  /* 0x00028400ff060b82 */ /* 0x001e240000000a00 */
[----:B0-----:R-:W-:-:S05]  /*19b0*/  @P0 IMAD.WIDE R6, R220, 0x4, R6 ;  /* 0x00000004dc060825 */ /* 0x001fca00078e0206 */
[----:B------:R-:W2:Y:S04]  /*19c0*/  @P0 LDG.E R0, desc[UR50][R6.64] ;  /* 0x0000003206000981 */ /* 0x000ea8000c1e1900 */
[----:B------:R0:W2:Y:S01]  /*19d0*/  @P0 LDG.E R3, desc[UR50][R6.64+0x4] ;  /* 0x0000043206030981 */ /* 0x0000a2000c1e1900 */
[----:B------:R-:W-:Y:S01]  /*19e0*/  ISETP.NE.U32.AND P1, PT, RZ, UR4, PT ;  /* 0x00000004ff007c0c */ /* 0x000fe2000bf25070 */
[----:B-----5:R-:W-:-:S03]  /*19f0*/  IMAD.MOV.U32 R135, RZ, RZ, R25 ;  /* 0x000000ffff877224 */ /* 0x020fc600078e0019 */
[----:B------:R-:W-:-:S13]  /*1a00*/  ISETP.NE.AND.EX P1, PT, RZ, UR5, PT, P1 ;  /* 0x00000005ff007c0c */ /* 0x000fda000bf25310 */
[----:B------:R-:W-:-:S04]  /*1a10*/  @P1 IADD3 R8, P2, R225, UR4, RZ ;  /* 0x00000004e1081c10 */ /* 0x000fc8000ff5e0ff */
[----:B------:R-:W-:-:S05]  /*1a20*/  @P1 IADD3.X R9, R226, UR5, RZ, P2, !PT ;  /* 0x00000005e2091c10 */ /* 0x000fca00097fe4ff */
[----:B------:R3:W5:Y:S01]  /*1a30*/  @P1 LDG.E R135, desc[UR50][R8.64] ;  /* 0x0000003208871981 */ /* 0x000762000c1e1900 */
[----:B-1----:R-:W-:Y:S01]  /*1a40*/  ISETP.NE.AND P1, PT, R10, 0x1, PT ;  /* 0x000000010a00780c */ /* 0x002fe20003f25270 */
[----:B------:R-:W-:Y:S01]  /*1a50*/  IMAD.IADD R11, R25, 0x1, -R4 ;  /* 0x00000001190b7824 */ /* 0x000fe200078e0a04 */
[----:B------:R-:W-:Y:S01]  /*1a60*/  SHF.L.U32 R214, R5, 0x7, RZ ;  /* 0x0000000705d67819 */ /* 0x000fe200000006ff */
[----:B------:R-:W-:Y:S01]  /*1a70*/  BSSY B0, `(.L_x_2684) ;  /* 0x0000035000007945 */ /* 0x000fe20003800000 */
[----:B------:R-:W-:Y:S02]  /*1a80*/  LOP3.LUT R13, R224, 0xff, RZ, 0xc0, !PT ;  /* 0x000000ffe00d7812 */ /* 0x000fe400078ec0ff */
[----:B------:R-:W-:Y:S01]  /*1a90*/  SHF.R.U32.HI R224, RZ, 0x10, R224 ;  /* 0x00000010ffe07819 */ /* 0x000fe200000116e0 */
[----:B------:R-:W-:Y:S02]  /*1aa0*/  VIADD R5, R214, 0x7f ;  /* 0x0000007fd6057836 */ /* 0x000fe40000000000 */
[----:B------:R1:W-:Y:S04]  /*1ab0*/  STL [R1], R13 ;  /* 0x0000000d01007387 */ /* 0x0003e80000100800 */
[----:B------:R-:W4:Y:S08]  /*1ac0*/  @P1 LDC R10, c[0x0][0x44c] ;  /* 0x00011300ff0a1b82 */ /* 0x000f300000000800 */
[----:B0-----:R-:W0:Y:S01]  /*1ad0*/  @P1 LDC R7, c[0x0][0x450] ;  /* 0x00011400ff071b82 */ /* 0x001e220000000800 */
[----:B--2---:R-:W-:-:S02]  /*1ae0*/  @P0 IMAD.IADD R2, R3, 0x1, -R0 ;  /* 0x0000000103020824 */ /* 0x004fc400078e0a00 */
[----:B----4-:R-:W-:-:S04]  /*1af0*/  @P1 IMAD.HI.U32 R0, R5, R10, RZ ;  /* 0x0000000a05001227 */ /* 0x010fc800078e00ff */
[----:B------:R-:W-:Y:S01]  /*1b00*/  IMAD.IADD R217, R11, 0x1, R2 ;  /* 0x000000010bd97824 */ /* 0x000fe200078e0202 */
[----:B0-----:R-:W-:-:S03]  /*1b10*/  @P1 SHF.R.U32.HI R5, RZ, R7, R0 ;  /* 0x00000007ff051219 */ /* 0x001fc60000011600 */
[C---:B------:R-:W-:Y:S01]  /*1b20*/  VIADD R0, R217.reuse, 0x9f ;  /* 0x0000009fd9007836 */ /* 0x040fe20000000000 */
[----:B------:R-:W-:-:S03]  /*1b30*/  IADD3 R4, R217, 0xa0, -R215 ;  /* 0x000000a0d9047810 */ /* 0x000fc60007ffe8d7 */
[----:B------:R-:W-:-:S04]  /*1b40*/  IMAD.HI R0, R0, 0x66666667, RZ ;  /* 0x6666666700007827 */ /* 0x000fc800078e02ff */
[----:B------:R-:W-:Y:S01]  /*1b50*/  IMAD.IADD R5, R4, 0x1, R5 ;  /* 0x0000000104057824 */ /* 0x000fe200078e0205 */
[----:B------:R-:W-:-:S03]  /*1b60*/  SHF.R.U32.HI R3, RZ, 0x1f, R0 ;  /* 0x0000001fff037819 */ /* 0x000fc60000011600 */
[----:B------:R-:W-:Y:S01]  /*1b70*/  IMAD.HI R5, R5, 0x66666667, RZ ;  /* 0x6666666705057827 */ /* 0x000fe200078e02ff */
[----:B------:R-:W-:Y:S02]  /*1b80*/  LEA.HI.SX32 R156, R0, R3, 0x1a ;  /* 0x00000003009c7211 */ /* 0x000fe400078fd2ff */
[----:B------:R-:W-:Y:S02]  /*1b90*/  MOV R0, RZ ;  /* 0x000000ff00007202 */ /* 0x000fe40000000f00 */
[----:B------:R-:W-:-:S04]  /*1ba0*/  SHF.R.U32.HI R4, RZ, 0x1f, R5 ;  /* 0x0000001fff047819 */ /* 0x000fc80000011605 */
[----:B------:R-:W-:-:S04]  /*1bb0*/  LEA.HI.SX32 R5, R5, R4, 0x1a ;  /* 0x0000000405057211 */ /* 0x000fc800078fd2ff */
[----:B---3--:R-:W-:-:S04]  /*1bc0*/  VIMNMX R9, R156, R5, PT ;  /* 0x000000059c097248 */ /* 0x008fc80003fe0100 */
[----:B------:R-:W-:-:S13]  /*1bd0*/  ISETP.GE.AND P0, PT, R9, 0x1, PT ;  /* 0x000000010900780c */ /* 0x000fda0003f06270 */
[----:B-1----:R-:W-:Y:S05]  /*1be0*/  @!P0 BRA `(.L_x_2685) ;  /* 0x0000000000748947 */ /* 0x002fea0003800000 */
[----:B------:R-:W-:Y:S01]  /*1bf0*/  ISETP.NE.AND P0, PT, R224, RZ, PT ;  /* 0x000000ffe000720c */ /* 0x000fe20003f05270 */
[----:B------:R-:W-:-:S03]  /*1c00*/  ULDC UR4, c[0x0][0x9f0] ;  /* 0x00027c0000047ab9 */ /* 0x000fc60000000800 */
[----:B------:R-:W-:-:S04]  /*1c10*/  SEL R10, R224, UR4, P0 ;  /* 0x00000004e00a7c07 */ /* 0x000fc80008000000 */
[-C--:B------:R-:W-:Y:S02]  /*1c20*/  IABS R6, R10.reuse ;  /* 0x0000000a00067213 */ /* 0x080fe40000000000 */
        /* <DEDUP_REMOVED lines=22> */
[----:B------:R-:W-:-:S04]  /*1d90*/  IMAD.MOV.U32 R0, RZ, RZ, R5 ;  /* 0x000000ffff007224 */ /* 0x000fc800078e0005 */
[----:B------:R-:W-:Y:S01]  /*1da0*/  @!P2 IMAD.MOV R0, RZ, RZ, -R0 ;  /* 0x000000ffff00a224 */ /* 0x000fe200078e0a00 */
[----:B------:R-:W-:-:S07]  /*1db0*/  @!P1 LOP3.LUT R0, RZ, R10, RZ, 0x33, !PT ;  /* 0x0000000aff009212 */ /* 0x000fce00078e33ff */
.L_x_2685:
[----:B------:R-:W-:Y:S05]  /*1dc0*/  BSYNC B0 ;  /* 0x0000000000007941 */ /* 0x000fea0003800000 */
.L_x_2684:
        /* <DEDUP_REMOVED lines=26> */
[----:B------:R-:W-:Y:S01]  /*1f70*/  MOV R5, UR5 ;  /* 0x0000000500057c02 */ /* 0x000fe20008000f00 */
[----:B------:R-:W-:Y:S01]  /*1f80*/  ULDC.64 UR4, c[0x4][0xd0] ;  /* 0x0100340000047ab9 */ /* 0x000fe20000000a00 */
[----:B------:R-:W-:Y:S01]  /*1f90*/  IMAD.U32 R10, RZ, RZ, UR6 ;  /* 0x00000006ff0a7e24 */ /* 0x000fe2000f8e00ff */
[----:B------:R-:W-:Y:S01]  /*1fa0*/  MOV R13, RZ ;  /* 0x000000ff000d7202 */ /* 0x000fe20000000f00 */
[----:B------:R-:W-:Y:S02]  /*1fb0*/  IMAD.U32 R6, RZ, RZ, UR4 ;  /* 0x00000004ff067e24 */ /* 0x000fe4000f8e00ff */
[----:B------:R-:W-:-:S02]  /*1fc0*/  IMAD.U32 R7, RZ, RZ, UR5 ;  /* 0x00000005ff077e24 */ /* 0x000fc4000f8e00ff */
[----:B------:R-:W-:Y:S02]  /*1fd0*/  IMAD.U32 R11, RZ, RZ, UR7 ;  /* 0x00000007ff0b7e24 */ /* 0x000fe4000f8e00ff */
[----:B------:R-:W-:Y:S02]  /*1fe0*/  IMAD.MOV.U32 R8, RZ, RZ, 0x70 ;  /* 0x00000070ff087424 */ /* 0x000fe400078e00ff */
[----:B0-----:R-:W-:-:S07]  /*1ff0*/  IMAD.MOV.U32 R12, RZ, RZ, 0x1 ;  /* 0x00000001ff0c7424 */ /* 0x001fce00078e00ff */
[----:B------:R-:W-:-:S07]  /*2000*/  LEPC R20, `(.L_x_2688) ;  /* 0x000000001014794e */ /* 0x000fce0000000000 */
[----:B-1---5:R-:W-:Y:S05]  /*2010*/  CALL.ABS.NOINC R14 ;  /* 0x000000000e007343 */ /* 0x022fea0003c00000 */
.L_x_2688:
[----:B------:R-:W-:Y:S05]  /*2020*/  BSYNC B6 ;  /* 0x0000000000067941 */ /* 0x000fea0003800000 */
.L_x_2687:
        /* <DEDUP_REMOVED lines=19> */
[----:B-1---5:R-:W-:Y:S05]  /*2160*/  CALL.ABS.NOINC R14 ;  /* 0x000000000e007343 */ /* 0x022fea0003c00000 */
.L_x_2690:
[----:B------:R-:W-:Y:S05]  /*2170*/  BSYNC B6 ;  /* 0x0000000000067941 */ /* 0x000fea0003800000 */
.L_x_2689:
[----:B------:R-:W-:Y:S01]  /*2180*/  ULDC.64 UR4, c[0x0][0x9f8] ;  /* 0x00027e0000047ab9 */ /* 0x000fe20000000a00 */
[----:B------:R-:W2:Y:S01]  /*2190*/  LDL R28, [R1+0x50] ;  /* 0x00005000011c7983 */ /* 0x000ea20000100800 */
[----:B------:R-:W-:Y:S01]  /*21a0*/  ISETP.NE.U32.AND P0, PT, RZ, UR4, PT ;  /* 0x00000004ff007c0c */ /* 0x000fe2000bf05070 */
[----:B------:R-:W-:Y:S01]  /*21b0*/  IMAD.MOV.U32 R0, RZ, RZ, R220 ;  /* 0x000000ffff007224 */ /* 0x000fe200078e00dc */
[----:B------:R-:W0:Y:S01]  /*21c0*/  LDC R15, c[0x0][0x3f4] ;  /* 0x0000fd00ff0f7b82 */ /* 0x000e220000000800 */
[----:B------:R-:W1:Y:S01]  /*21d0*/  S2R R27, SR_TID.X ;  /* 0x00000000001b7919 */ /* 0x000e620000002100 */
[----:B------:R-:W-:Y:S01]  /*21e0*/  ISETP.NE.AND.EX P0, PT, RZ, UR5, PT, P0 ;  /* 0x00000005ff007c0c */ /* 0x000fe2000bf05300 */
[C---:B------:R-:W-:Y:S02]  /*21f0*/  VIADD R3, R16.reuse, 0x20 ;  /* 0x0000002010037836 */ /* 0x040fe40000000000 */
[----:B------:R-:W-:-:S03]  /*2200*/  VIADD R4, R16, 0x40 ;  /* 0x0000004010047836 */ /* 0x000fc60000000000 */
[----:B------:R-:W3:Y:S07]  /*2210*/  LDC.64 R104, c[0x0][0x3f8] ;  /* 0x0000fe00ff687b82 */ /* 0x000eee0000000a00 */
[----:B------:R-:W-:Y:S01]  /*2220*/  @P0 IADD3 R6, P1, R225, UR4, RZ ;  /* 0x00000004e1060c10 */ /* 0x000fe2000ff3e0ff */
[----:B------:R-:W-:Y:S01]  /*2230*/  ULDC UR4, c[0x0][0x320] ;  /* 0x0000c80000047ab9 */ /* 0x000fe20000000800 */
[----:B------:R-:W4:Y:S02]  /*2240*/  LDC.64 R98, c[0x0][0x408] ;  /* 0x00010200ff627b82 */ /* 0x000f240000000a00 */
[----:B------:R-:W-:-:S05]  /*2250*/  @P0 IADD3.X R7, R226, UR5, RZ, P1, !PT ;  /* 0x00000005e2070c10 */ /* 0x000fca0008ffe4ff */
[----:B------:R0:W2:Y:S01]  /*2260*/  @P0 LDG.E R0, desc[UR50][R6.64] ;  /* 0x0000003206000981 */ /* 0x0000a2000c1e1900 */
[----:B------:R-:W-:Y:S01]  /*2270*/  ISETP.GE.AND P2, PT, R16, UR4, PT ;  /* 0x0000000410007c0c */ /* 0x000fe2000bf46270 */
[----:B------:R-:W-:Y:S01]  /*2280*/  IMAD.MOV.U32 R122, RZ, RZ, 0x20 ;  /* 0x00000020ff7a7424 */ /* 0x000fe200078e00ff */
[----:B------:R-:W-:Y:S01]  /*2290*/  ISETP.GE.AND P3, PT, R3, UR4, PT ;  /* 0x0000000403007c0c */ /* 0x000fe2000bf66270 */
[----:B------:R-:W-:Y:S01]  /*22a0*/  IMAD.MOV.U32 R123, RZ, RZ, 0x40 ;  /* 0x00000040ff7b7424 */ /* 0x000fe200078e00ff */
[----:B------:R-:W-:Y:S01]  /*22b0*/  ISETP.GE.AND P0, PT, R4, UR4, PT ;  /* 0x0000000404007c0c */ /* 0x000fe2000bf06270 */
[----:B------:R-:W-:Y:S01]  /*22c0*/  IMAD.IADD R125, R26, 0x1, R25 ;  /* 0x000000011a7d7824 */ /* 0x000fe200078e0219 */
[----:B------:R-:W-:Y:S01]  /*22d0*/  ISETP.GE.AND P1, PT, R190, UR4, PT ;  /* 0x00000004be007c0c */ /* 0x000fe2000bf26270 */
[-C--:B---3--:R-:W-:Y:S01]  /*22e0*/  IMAD.WIDE.U32 R106, R198, R104.reuse, R16 ;  /* 0x00000068c66a7225 */ /* 0x088fe200078e0010 */
[----:B-1----:R-:W-:Y:S02]  /*22f0*/  SHF.R.U32.HI R20, RZ, 0x7, R27 ;  /* 0x00000007ff147819 */ /* 0x002fe4000001161b */
[----:B------:R-:W-:Y:S01]  /*2300*/  SHF.R.S32.HI R11, RZ, 0x1f, R198 ;  /* 0x0000001fff0b7819 */ /* 0x000fe200000114c6 */
[----:B------:R-:W-:Y:S01]  /*2310*/  VIADD R27, R27, 0xffffff80 ;  /* 0xffffff801b1b7836 */ /* 0x000fe20000000000 */
[C---:B------:R-:W-:Y:S01]  /*2320*/  ISETP.NE.AND P6, PT, R20.reuse, 0x1, PT ;  /* 0x000000011400780c */ /* 0x040fe20003fc5270 */
[----:B------:R-:W-:Y:S01]  /*2330*/  VIADD R150, R20, 0x8 ;  /* 0x0000000814967836 */ /* 0x000fe20000000000 */
[--C-:B------:R-:W-:Y:S01]  /*2340*/  SHF.R.S32.HI R189, RZ, 0x1f, R188.reuse ;  /* 0x0000001fffbd7819 */ /* 0x100fe200000114bc */
[----:B------:R-:W-:Y:S01]  /*2350*/  IMAD R9, R11, R104, RZ ;  /* 0x000000680b097224 */ /* 0x000fe200078e02ff */
[----:B------:R-:W-:Y:S01]  /*2360*/  LEA.HI R14, R27, R27, RZ, 0x1 ;  /* 0x0000001b1b0e7211 */ /* 0x000fe200078f08ff */
[-C--:B----4-:R-:W-:Y:S01]  /*2370*/  IMAD R11, R11, R98.reuse, RZ ;  /* 0x000000620b0b7224 */ /* 0x090fe200078e02ff */
[----:B------:R-:W-:Y:S01]  /*2380*/  LOP3.LUT R22, R22, 0xfffffffe, RZ, 0xc0, !PT ;  /* 0xfffffffe16167812 */ /* 0x000fe200078ec0ff */
[----:B------:R-:W-:Y:S01]  /*2390*/  IMAD R13, R198, R105, R9 ;  /* 0x00000069c60d7224 */ /* 0x000fe200078e0209 */
[----:B------:R-:W-:Y:S01]  /*23a0*/  LOP3.LUT R14, R14, 0xfffffffe, RZ, 0xc0, !PT ;  /* 0xfffffffe0e0e7812 */ /* 0x000fe200078ec0ff */
[----:B------:R-:W-:-:S03]  /*23b0*/  IMAD.WIDE.U32 R102, R198, R98, R188 ;  /* 0x00000062c6667225 */ /* 0x000fc600078e00bc */
[----:B------:R-:W-:Y:S01]  /*23c0*/  IADD3 R14, R27, -R14, RZ ;  /* 0x8000000e1b0e7210 */ /* 0x000fe20007ffe0ff */
[----:B------:R-:W-:Y:S05]  /*23d0*/  @!P6 WARPSYNC.ALL ;  /* 0x000000000000e948 */ /* 0x000fea0003800000 */
[----:B------:R-:W-:Y:S01]  /*23e0*/  ULDC UR4, c[0x0][0x2f4] ;  /* 0x0000bd0000047ab9 */ /* 0x000fe20000000800 */
[C---:B------:R-:W-:Y:S01]  /*23f0*/  IMAD R11, R198.reuse, R99, R11 ;  /* 0x00000063c60b7224 */ /* 0x040fe200078e020b */
[----:B------:R-:W-:Y:S01]  /*2400*/  ISETP.GE.AND P5, PT, R3, UR4, PT ;  /* 0x0000000403007c0c */ /* 0x000fe2000bfa6270 */
[----:B------:R-:W-:Y:S01]  /*2410*/  IMAD.WIDE.U32 R100, R198, R98, R16 ;  /* 0x00000062c6647225 */ /* 0x000fe200078e0010 */
[----:B------:R-:W-:-:S02]  /*2420*/  ISETP.GE.AND P4, PT, R16, UR4, PT ;  /* 0x0000000410007c0c */ /* 0x000fc4000bf86270 */
[----:B0-----:R-:W-:Y:S01]  /*2430*/  SEL R6, RZ, 0xffffffff, P5 ;  /* 0xffffffffff067807 */ /* 0x001fe20002800000 */
[----:B------:R-:W-:Y:S01]  /*2440*/  IMAD.IADD R103, R103, 0x1, R11 ;  /* 0x0000000167677824 */ /* 0x000fe200078e020b */
[----:B------:R-:W-:Y:S01]  /*2450*/  SEL R5, RZ, 0x1, P4 ;  /* 0x00000001ff057807 */ /* 0x000fe20002000000 */
[----:B------:R-:W-:Y:S01]  /*2460*/  IMAD.IADD R101, R11, 0x1, R101 ;  /* 0x000000010b657824 */ /* 0x000fe200078e0265 */
[----:B------:R-:W-:Y:S01]  /*2470*/  SHF.L.U32 R6, R6, 0x1, RZ ;  /* 0x0000000106067819 */ /* 0x000fe200000006ff */
[----:B------:R-:W-:Y:S01]  /*2480*/  IMAD.WIDE.U32 R108, R198, R104, R188 ;  /* 0x00000068c66c7225 */ /* 0x000fe200078e00bc */
[----:B------:R-:W-:Y:S02]  /*2490*/  ISETP.GE.AND P4, PT, R190, UR4, PT ;  /* 0x00000004be007c0c */ /* 0x000fe4000bf86270 */
[----:B------:R-:W-:Y:S01]  /*24a0*/  LOP3.LUT R7, R6, 0x2, R5, 0xe2, !PT ;  /* 0x0000000206077812 */ /* 0x000fe200078ee205 */
[----:B------:R-:W-:Y:S01]  /*24b0*/  IMAD.IADD R109, R109, 0x1, R13 ;  /* 0x000000016d6d7824 */ /* 0x000fe200078e020d */
[----:B------:R-:W-:Y:S01]  /*24c0*/  SEL R6, RZ, 0xffffffff, P3 ;  /* 0xffffffffff067807 */ /* 0x000fe20001800000 */
[----:B------:R-:W-:Y:S01]  /*24d0*/  IMAD.IADD R107, R13, 0x1, R107 ;  /* 0x000000010d6b7824 */ /* 0x000fe200078e026b */
[----:B------:R-:W-:Y:S01]  /*24e0*/  ISETP.GE.AND P3, PT, R4, UR4, PT ;  /* 0x0000000404007c0c */ /* 0x000fe2000bf66270 */
[----:B-----5:R-:W-:Y:S01]  /*24f0*/  IMAD.WIDE.U32 R102, R135, R98, R102 ;  /* 0x0000006287667225 */ /* 0x020fe200078e0066 */
[----:B------:R-:W-:-:S02]  /*2500*/  SEL R8, RZ, 0x8, P4 ;  /* 0x00000008ff087807 */ /* 0x000fc40002000000 */
[----:B------:R-:W-:Y:S01]  /*2510*/  SEL R5, RZ, 0x1, P2 ;  /* 0x00000001ff057807 */ /* 0x000fe20001000000 */
[----:B------:R-:W-:Y:S01]  /*2520*/  IMAD.SHL.U32 R10, R6, 0x2, RZ ;  /* 0x00000002060a7824 */ /* 0x000fe200078e00ff */
[----:B------:R-:W-:Y:S01]  /*2530*/  SEL R6, RZ, 0x4, P3 ;  /* 0x00000004ff067807 */ /* 0x000fe20001800000 */
[----:B------:R-:W-:Y:S01]  /*2540*/  IMAD.WIDE.U32 R100, R135, R98, R100 ;  /* 0x0000006287647225 */ /* 0x000fe200078e0064 */
[----:B------:R-:W-:Y:S02]  /*2550*/  ISETP.GE.AND P3, PT, R3, R15, PT ;  /* 0x0000000f0300720c */ /* 0x000fe40003f66270 */
[----:B------:R-:W-:Y:S01]  /*2560*/  LOP3.LUT R8, R8, R7, R6, 0xfe, !PT ;  /* 0x0000000708087212 */ /* 0x000fe200078efe06 */
[CC--:B------:R-:W-:Y:S01]  /*2570*/  IMAD.WIDE.U32 R108, R135.reuse, R104.reuse, R108 ;  /* 0x00000068876c7225 */ /* 0x0c0fe200078e006c */
[----:B------:R-:W-:Y:S02]  /*2580*/  LOP3.LUT R5, R10, 0x2, R5, 0xe2, !PT ;  /* 0x000000020a057812 */ /* 0x000fe400078ee205 */
[----:B------:R-:W-:Y:S01]  /*2590*/  SEL R6, RZ, 0x4, P0 ;  /* 0x00000004ff067807 */ /* 0x000fe20000000000 */
[----:B------:R-:W-:Y:S01]  /*25a0*/  IMAD.WIDE.U32 R106, R135, R104, R106 ;  /* 0x00000068876a7225 */ /* 0x000fe200078e006a */
[----:B------:R-:W-:-:S02]  /*25b0*/  SEL R7, RZ, 0x8, P1 ;  /* 0x00000008ff077807 */ /* 0x000fc40000800000 */
[----:B------:R-:W-:Y:S01]  /*25c0*/  ISETP.GE.AND P0, PT, R16, R15, PT ;  /* 0x0000000f1000720c */ /* 0x000fe20003f06270 */
[----:B------:R-:W-:Y:S01]  /*25d0*/  IMAD R127, R99, 0xa0, RZ ;  /* 0x000000a0637f7824 */ /* 0x000fe200078e02ff */
[----:B------:R-:W-:Y:S01]  /*25e0*/  LOP3.LUT R21, R7, R5, R6, 0xfe, !PT ;  /* 0x0000000507157212 */ /* 0x000fe200078efe06 */
[----:B------:R-:W-:Y:S01]  /*25f0*/  IMAD.SHL.U32 R97, R98, 0x80, RZ ;  /* 0x0000008062617824 */ /* 0x000fe200078e00ff */
[----:B------:R-:W-:Y:S01]  /*2600*/  SEL R6, R15, RZ, P3 ;  /* 0x000000ff0f067207 */ /* 0x000fe20001800000 */
[----:B------:R-:W-:Y:S01]  /*2610*/  IMAD R113, R14, 0x80, R198 ;  /* 0x000000800e717824 */ /* 0x000fe200078e02c6 */
[----:B------:R-:W-:Y:S01]  /*2620*/  @!P6 BAR.SYNC.DEFER_BLOCKING 0x9, 0x100 ;  /* 0x024400000000eb1d */ /* 0x000fe20000010000 */
[----:B------:R-:W-:Y:S01]  /*2630*/  ISETP.GE.AND P2, PT, R195, UR4, PT ;  /* 0x00000004c3007c0c */ /* 0x000fe2000bf46270 */
[C---:B------:R-:W-:Y:S01]  /*2640*/  IMAD.SHL.U32 R118, R15.reuse, 0x2, RZ ;  /* 0x000000020f767824 */ /* 0x040fe200078e00ff */
[----:B------:R-:W-:Y:S01]  /*2650*/  SEL R5, R15, RZ, P0 ;  /* 0x000000ff0f057207 */ /* 0x000fe20000000000 */
[----:B------:R-:W-:Y:S01]  /*2660*/  IMAD.IADD R7, R3, 0x1, R6 ;  /* 0x0000000103077824 */ /* 0x000fe200078e0206 */
[----:B------:R-:W-:-:S02]  /*2670*/  SEL R9, RZ, 0x10, P2 ;  /* 0x00000010ff097807 */ /* 0x000fc40001000000 */
[----:B------:R-:W-:Y:S02]  /*2680*/  IADD3 R5, R16, R5, RZ ;  /* 0x0000000510057210 */ /* 0x000fe40007ffe0ff */
[----:B------:R-:W-:Y:S02]  /*2690*/  LOP3.LUT R32, R8, R9, RZ, 0xfc, !PT ;  /* 0x0000000908207212 */ /* 0x000fe400078efcff */
[----:B------:R-:W-:Y:S02]  /*26a0*/  ISETP.GE.AND P5, PT, R4, R15, PT ;  /* 0x0000000f0400720c */ /* 0x000fe40003fa6270 */
[----:B------:R-:W-:Y:S02]  /*26b0*/  SHF.R.S32.HI R8, RZ, 0x1f, R7 ;  /* 0x0000001fff087819 */ /* 0x000fe40000011407 */
[----:B------:R-:W-:Y:S02]  /*26c0*/  SHF.R.S32.HI R6, RZ, 0x1f, R5 ;  /* 0x0000001fff067819 */ /* 0x000fe40000011405 */
[----:B------:R-:W-:-:S02]  /*26d0*/  SEL R9, R15, RZ, P5 ;  /* 0x000000ff0f097207 */ /* 0x000fc40002800000 */
[----:B------:R-:W-:Y:S02]  /*26e0*/  LEA.HI R30, R8, R7, RZ, 0x4 ;  /* 0x00000007081e7211 */ /* 0x000fe400078f20ff */
[----:B------:R-:W-:Y:S01]  /*26f0*/  LEA.HI R29, R6, R5, RZ, 0x4 ;  /* 0x00000005061d7211 */ /* 0x000fe200078f20ff */
[----:B------:R-:W-:Y:S01]  /*2700*/  IMAD.IADD R12, R4, 0x1, R9 ;  /* 0x00000001040c7824 */ /* 0x000fe200078e0209 */
[----:B------:R-:W-:Y:S02]  /*2710*/  LEA.HI R8, R8, R7, RZ, 0x6 ;  /* 0x0000000708087211 */ /* 0x000fe400078f30ff */
[----:B------:R-:W-:Y:S02]  /*2720*/  LEA.HI R6, R6, R5, RZ, 0x6 ;  /* 0x0000000506067211 */ /* 0x000fe400078f30ff */
[----:B------:R-:W-:Y:S02]  /*2730*/  SHF.R.S32.HI R9, RZ, 0x6, R8 ;  /* 0x00000006ff097819 */ /* 0x000fe40000011408 */
[----:B------:R-:W-:-:S02]  /*2740*/  SHF.R.U32.HI R5, RZ, 0x3, R211 ;  /* 0x00000003ff057819 */ /* 0x000fc400000116d3 */
[----:B------:R-:W-:Y:S01]  /*2750*/  SHF.R.S32.HI R7, RZ, 0x6, R6 ;  /* 0x00000006ff077819 */ /* 0x000fe20000011406 */
[C---:B------:R-:W-:Y:S01]  /*2760*/  IMAD R133, R9.reuse, 0x2800, R210 ;  /* 0x0000280009857824 */ /* 0x040fe200078e02d2 */
[----:B------:R-:W-:Y:S01]  /*2770*/  LOP3.LUT R8, R208, 0x30, R30, 0xf8, !PT ;  /* 0x00000030d0087812 */ /* 0x000fe200078ef81e */
[--C-:B------:R-:W-:Y:S01]  /*2780*/  IMAD R130, R9, 0x2800, R212.reuse ;  /* 0x0000280009827824 */ /* 0x100fe200078e02d4 */
[--C-:B------:R-:W-:Y:S01]  /*2790*/  LOP3.LUT R10, R211, 0x30, R29.reuse, 0xf8, !PT ;  /* 0x00000030d30a7812 */ /* 0x100fe200078ef81d */
[C---:B------:R-:W-:Y:S01]  /*27a0*/  IMAD R132, R7.reuse, 0x2800, R212 ;  /* 0x0000280007847824 */ /* 0x040fe200078e02d4 */
[----:B------:R-:W-:Y:S01]  /*27b0*/  LOP3.LUT R8, R8, R209, RZ, 0x3c, !PT ;  /* 0x000000d108087212 */ /* 0x000fe200078e3cff */
[----:B------:R-:W-:Y:S01]  /*27c0*/  IMAD R134, R7, 0x2800, R210 ;  /* 0x0000280007867824 */ /* 0x000fe200078e02d2 */
[----:B------:R-:W-:Y:S02]  /*27d0*/  LOP3.LUT R11, R10, R5, RZ, 0x3c, !PT ;  /* 0x000000050a0b7212 */ /* 0x000fe400078e3cff */
[----:B------:R-:W-:Y:S01]  /*27e0*/  LOP3.LUT R6, R208, 0x30, R29, 0xf8, !PT ;  /* 0x00000030d0067812 */ /* 0x000fe200078ef81d */
[----:B------:R-:W-:Y:S01]  /*27f0*/  IMAD.IADD R133, R133, 0x1, R8 ;  /* 0x0000000185857824 */ /* 0x000fe200078e0208 */
[----:B------:R-:W-:Y:S01]  /*2800*/  SHF.R.S32.HI R13, RZ, 0x1f, R12 ;  /* 0x0000001fff0d7819 */ /* 0x000fe2000001140c */
[----:B------:R-:W-:Y:S01]  /*2810*/  IMAD.IADD R132, R132, 0x1, R11 ;  /* 0x0000000184847824 */ /* 0x000fe200078e020b */
[----:B------:R-:W-:-:S02]  /*2820*/  SHF.R.S32.HI R11, RZ, 0x1f, R135 ;  /* 0x0000001fff0b7819 */ /* 0x000fc40000011487 */
[----:B------:R-:W-:Y:S02]  /*2830*/  LOP3.LUT R8, R211, 0x30, R30, 0xf8, !PT ;  /* 0x00000030d3087812 */ /* 0x000fe400078ef81e */
[----:B------:R-:W-:Y:S02]  /*2840*/  LOP3.LUT R7, R6, R209, RZ, 0x3c, !PT ;  /* 0x000000d106077212 */ /* 0x000fe400078e3cff */
[----:B------:R-:W-:Y:S02]  /*2850*/  LEA.HI R31, R13, R12, RZ, 0x4 ;  /* 0x0000000c0d1f7211 */ /* 0x000fe400078f20ff */
[----:B------:R-:W-:Y:S01]  /*2860*/  LOP3.LUT R9, R8, R5, RZ, 0x3c, !PT ;  /* 0x0000000508097212 */ /* 0x000fe200078e3cff */
[----:B------:R-:W-:Y:S01]  /*2870*/  IMAD R8, R11, R104, RZ ;  /* 0x000000680b087224 */ /* 0x000fe200078e02ff */
[----:B------:R-:W-:Y:S01]  /*2880*/  LEA.HI R12, R13, R12, RZ, 0x6 ;  /* 0x0000000c0d0c7211 */ /* 0x000fe200078f30ff */
[----:B------:R-:W-:Y:S01]  /*2890*/  IMAD.IADD R134, R134, 0x1, R7 ;  /* 0x0000000186867824 */ /* 0x000fe200078e0207 */
[----:B------:R-:W-:Y:S01]  /*28a0*/  LOP3.LUT R6, R208, 0x30, R31, 0xf8, !PT ;  /* 0x00000030d0067812 */ /* 0x000fe200078ef81f */
[----:B------:R-:W-:Y:S01]  /*28b0*/  IMAD R13, R135, R105, R8 ;  /* 0x00000069870d7224 */ /* 0x000fe200078e0208 */
[----:B------:R-:W-:Y:S01]  /*28c0*/  SHF.R.S32.HI R7, RZ, 0x6, R12 ;  /* 0x00000006ff077819 */ /* 0x000fe2000001140c */
[----:B------:R-:W-:Y:S01]  /*28d0*/  IMAD R8, R11, R98, RZ ;  /* 0x000000620b087224 */ /* 0x000fe200078e02ff */
[----:B------:R-:W-:Y:S01]  /*28e0*/  LOP3.LUT R6, R6, R209, RZ, 0x3c, !PT ;  /* 0x000000d106067212 */ /* 0x000fe200078e3cff */
[----:B------:R-:W-:Y:S01]  /*28f0*/  IMAD.IADD R130, R130, 0x1, R9 ;  /* 0x0000000182827824 */ /* 0x000fe200078e0209 */
[----:B------:R-:W-:Y:S01]  /*2900*/  LOP3.LUT R10, R211, 0x30, R31, 0xf8, !PT ;  /* 0x00000030d30a7812 */ /* 0x000fe200078ef81f */
[----:B------:R-:W-:Y:S01]  /*2910*/  IMAD R131, R7, 0x2800, R210 ;  /* 0x0000280007837824 */ /* 0x000fe200078e02d2 */
[----:B------:R-:W-:Y:S01]  /*2920*/  SHF.R.S32.HI R116, RZ, 0x4, R29 ;  /* 0x00000004ff747819 */ /* 0x000fe2000001141d */
[----:B------:R-:W-:Y:S01]  /*2930*/  IMAD R11, R135, R99, R8 ;  /* 0x00000063870b7224 */ /* 0x000fe200078e0208 */
[----:B------:R-:W-:Y:S01]  /*2940*/  LOP3.LUT R10, R10, R5, RZ, 0x3c, !PT ;  /* 0x000000050a0a7212 */ /* 0x000fe200078e3cff */
[----:B------:R-:W-:Y:S01]  /*2950*/  IMAD R129, R7, 0x2800, R212 ;  /* 0x0000280007817824 */ /* 0x000fe200078e02d4 */
[----:B------:R-:W-:Y:S01]  /*2960*/  IADD3 R131, R131, R6, RZ ;  /* 0x0000000683837210 */ /* 0x000fe20007ffe0ff */
[----:B------:R-:W-:Y:S01]  /*2970*/  IMAD.IADD R27, R103, 0x1, R11 ;  /* 0x00000001671b7824 */ /* 0x000fe200078e020b */
[----:B------:R-:W-:Y:S01]  /*2980*/  SHF.L.U64.HI R6, R104, 0x7, R105 ;  /* 0x0000000768067819 */ /* 0x000fe20000010269 */
[----:B------:R-:W-:Y:S01]  /*2990*/  IMAD R9, R105, 0xa0, RZ ;  /* 0x000000a069097824 */ /* 0x000fe200078e02ff */
[----:B------:R-:W-:Y:S01]  /*29a0*/  SHF.L.U64.HI R8, R98, 0x7, R99 ;  /* 0x0000000762087819 */ /* 0x000fe20000010263 */
[C---:B------:R-:W-:Y:S01]  /*29b0*/  IMAD.SHL.U32 R7, R104.reuse, 0x80, RZ ;  /* 0x0000008068077824 */ /* 0x040fe200078e00ff */
[----:B------:R-:W-:Y:S01]  /*29c0*/  SHF.R.S32.HI R115, RZ, 0x4, R30 ;  /* 0x00000004ff737819 */ /* 0x000fe2000001141e */
[----:B------:R-:W-:Y:S01]  /*29d0*/  IMAD.WIDE.U32 R104, R104, 0xa0, RZ ;  /* 0x000000a068687825 */ /* 0x000fe200078e00ff */
[----:B------:R-:W-:-:S02]  /*29e0*/  SHF.R.S32.HI R114, RZ, 0x4, R31 ;  /* 0x00000004ff727819 */ /* 0x000fc4000001141f */
[----:B------:R-:W-:Y:S01]  /*29f0*/  LOP3.LUT R29, R29, 0xfffffff0, RZ, 0xc0, !PT ;  /* 0xfffffff01d1d7812 */ /* 0x000fe200078ec0ff */
[----:B------:R-:W-:Y:S01]  /*2a00*/  IMAD.WIDE.U32 R98, R98, 0xa0, RZ ;  /* 0x000000a062627825 */ /* 0x000fe200078e00ff */
[----:B------:R-:W-:Y:S02]  /*2a10*/  LOP3.LUT R30, R30, 0xfffffff0, RZ, 0xc0, !PT ;  /* 0xfffffff01e1e7812 */ /* 0x000fe400078ec0ff */
[----:B------:R-:W-:Y:S01]  /*2a20*/  LOP3.LUT R31, R31, 0xfffffff0, RZ, 0xc0, !PT ;  /* 0xfffffff01f1f7812 */ /* 0x000fe200078ec0ff */
[----:B------:R-:W-:Y:S01]  /*2a30*/  IMAD.IADD R129, R129, 0x1, R10 ;  /* 0x0000000181817824 */ /* 0x000fe200078e020a */
[----:B------:R-:W-:Y:S01]  /*2a40*/  LOP3.LUT R10, R21, 0x2, RZ, 0xc0, !PT ;  /* 0x00000002150a7812 */ /* 0x000fe200078ec0ff */
[----:B------:R-:W-:Y:S01]  /*2a50*/  IMAD.IADD R126, R105, 0x1, R9 ;  /* 0x00000001697e7824 */ /* 0x000fe200078e0209 */
[----:B------:R-:W-:Y:S01]  /*2a60*/  LOP3.LUT R9, R21, 0x1, RZ, 0xc0, !PT ;  /* 0x0000000115097812 */ /* 0x000fe200078ec0ff */
[----:B------:R-:W-:Y:S01]  /*2a70*/  IMAD.IADD R127, R99, 0x1, R127 ;  /* 0x00000001637f7824 */ /* 0x000fe200078e027f */
[----:B------:R-:W-:Y:S01]  /*2a80*/  LOP3.LUT R20, R21, 0x4, RZ, 0xc0, !PT ;  /* 0x0000000415147812 */ /* 0x000fe200078ec0ff */
[----:B------:R-:W-:Y:S01]  /*2a90*/  IMAD.IADD R26, R13, 0x1, R107 ;  /* 0x000000010d1a7824 */ /* 0x000fe200078e026b */
[----:B------:R-:W-:-:S02]  /*2aa0*/  @P5 LOP3.LUT R22, R22, 0x1, RZ, 0xfc, !PT ;  /* 0x0000000116165812 */ /* 0x000fc400078efcff */
[----:B------:R-:W-:Y:S02]  /*2ab0*/  LOP3.LUT R21, R21, 0x8, RZ, 0xc0, !PT ;  /* 0x0000000815157812 */ /* 0x000fe400078ec0ff */
[----:B------:R-:W-:Y:S02]  /*2ac0*/  IADD3 R25, R109, R13, RZ ;  /* 0x0000000d6d197210 */ /* 0x000fe40007ffe0ff */
[----:B------:R-:W-:Y:S02]  /*2ad0*/  SHF.R.S32.HI R112, RZ, 0x1f, R29 ;  /* 0x0000001fff707819 */ /* 0x000fe4000001141d */
[----:B------:R-:W-:Y:S02]  /*2ae0*/  SHF.R.S32.HI R111, RZ, 0x1f, R30 ;  /* 0x0000001fff6f7819 */ /* 0x000fe4000001141e */
[----:B------:R-:W-:Y:S02]  /*2af0*/  SHF.R.S32.HI R110, RZ, 0x1f, R31 ;  /* 0x0000001fff6e7819 */ /* 0x000fe4000001141f */
[----:B--2---:R-:W-:Y:S01]  /*2b00*/  R2P PR, R28, 0x6 ;  /* 0x000000061c007804 */ /* 0x004fe20000000000 */
[----:B------:R-:W-:-:S04]  /*2b10*/  IMAD.IADD R28, R11, 0x1, R101 ;  /* 0x000000010b1c7824 */ /* 0x000fc800078e0265 */
[----:B------:R-:W-:Y:S02]  /*2b20*/  SEL R122, R122, 0xffffffe0, !P1 ;  /* 0xffffffe07a7a7807 */ /* 0x000fe40004800000 */
[----:B------:R-:W-:Y:S02]  /*2b30*/  ISETP.GE.AND P1, PT, R196, UR4, PT ;  /* 0x00000004c4007c0c */ /* 0x000fe4000bf26270 */
[----:B------:R-:W-:Y:S02]  /*2b40*/  SEL R123, R123, 0xffffffc0, !P2 ;  /* 0xffffffc07b7b7807 */ /* 0x000fe40005000000 */
[----:B------:R-:W-:-:S03]  /*2b50*/  SEL R11, RZ, 0x20, P1 ;  /* 0x00000020ff0b7807 */ /* 0x000fc60000800000 */
[----:B------:R-:W-:Y:S01]  /*2b60*/  IMAD.IADD R128, R123, 0x1, R122 ;  /* 0x000000017b807824 */ /* 0x000fe200078e027a */
[C---:B------:R-:W-:Y:S02]  /*2b70*/  LOP3.LUT R11, R32.reuse, R11, RZ, 0xfc, !PT ;  /* 0x0000000b200b7212 */ /* 0x040fe400078efcff */
[----:B------:R-:W-:Y:S02]  /*2b80*/  LOP3.LUT R32, R32, 0x1, RZ, 0xc0, !PT ;  /* 0x0000000120207812 */ /* 0x000fe400078ec0ff */
[C---:B------:R-:W-:Y:S02]  /*2b90*/  LOP3.LUT R33, R11.reuse, 0x2, RZ, 0xc0, !PT ;  /* 0x000000020b217812 */ /* 0x040fe400078ec0ff */
[C---:B------:R-:W-:Y:S02]  /*2ba0*/  LOP3.LUT R34, R11.reuse, 0x4, RZ, 0xc0, !PT ;  /* 0x000000040b227812 */ /* 0x040fe400078ec0ff */
[C---:B------:R-:W-:Y:S02]  /*2bb0*/  LOP3.LUT R35, R11.reuse, 0x8, RZ, 0xc0, !PT ;  /* 0x000000080b237812 */ /* 0x040fe400078ec0ff */
[----:B------:R-:W-:-:S02]  /*2bc0*/  LOP3.LUT R36, R11, 0x10, RZ, 0xc0, !PT ;  /* 0x000000100b247812 */ /* 0x000fc400078ec0ff */
[----:B------:R-:W-:Y:S02]  /*2bd0*/  SHF.R.S32.HI R124, RZ, 0x1f, R0 ;  /* 0x0000001fff7c7819 */ /* 0x000fe40000011400 */
[----:B------:R-:W-:-:S07]  /*2be0*/  LOP3.LUT R37, R11, 0x20, RZ, 0xc0, !PT ;  /* 0x000000200b257812 */ /* 0x000fce00078ec0ff */
.L_x_2796:
[----:B0-----:R-:W0:Y:S01]  /*2bf0*/  LDC R40, c[0x0][0x430] ;  /* 0x00010c00ff287b82 */ /* 0x001e220000000800 */
[----:B------:R-:W-:-:S04]  /*2c00*/  VIADD R24, R24, 0xffffffff ;  /* 0xffffffff18187836 */ /* 0x000fc80000000000 */
[----:B----4-:R-:W-:-:S03]  /*2c10*/  IMAD R11, R24, 0xa0, R113 ;  /* 0x000000a0180b7824 */ /* 0x010fc600078e0271 */
[----:B-1----:R-:W1:Y:S01]  /*2c20*/  LDC R117, c[0x0][0x3f4] ;  /* 0x0000fd00ff757b82 */ /* 0x002e620000000800 */
        /* <DEDUP_REMOVED lines=13> */
[----:B------:R-:W-:Y:S01]  /*2d00*/  @!P1 IMAD R41, R0, R15, R38 ;  /* 0x0000000f00299224 */ /* 0x000fe200078e0226 */
[----:B------:R-:W-:-:S05]  /*2d10*/  @!P1 MOV R38, R11 ;  /* 0x0000000b00269202 */ /* 0x000fca0000000f00 */
[----:B------:R-:W-:-:S04]  /*2d20*/  @!P1 IMAD.WIDE.U32 R14, R0, R14, R38 ;  /* 0x0000000e000e9225 */ /* 0x000fc800078e0026 */
[----:B------:R-:W-:Y:S01]  /*2d30*/  @!P1 IMAD.IADD R15, R15, 0x1, R41 ;  /* 0x000000010f0f9824 */ /* 0x000fe200078e0229 */
[----:B--2---:R-:W-:Y:S01]  /*2d40*/  @!P1 LEA R12, P2, R14, R12, 0x2 ;  /* 0x0000000c0e0c9211 */ /* 0x004fe200078410ff */
[----:B------:R-:W-:-:S03]  /*2d50*/  IMAD.MOV.U32 R38, RZ, RZ, RZ ;  /* 0x000000ffff267224 */ /* 0x000fc600078e00ff */
[----:B------:R-:W-:Y:S02]  /*2d60*/  @!P1 LEA.HI.X R13, R14, R13, R15, 0x2, P2 ;  /* 0x0000000d0e0d9211 */ /* 0x000fe400010f140f */
[----:B------:R-:W-:-:S03]  /*2d70*/  ISETP.GT.AND P2, PT, R24, R119, PT ;  /* 0x000000771800720c */ /* 0x000fc60003f44270 */
[----:B------:R0:W5:Y:S01]  /*2d80*/  @!P1 LDG.E R38, desc[UR50][R12.64] ;  /* 0x000000320c269981 */ /* 0x000162000c1e1900 */
[----:B-1----:R-:W-:Y:S01]  /*2d90*/  ISETP.GE.AND P1, PT, R117, 0x1, PT ;  /* 0x000000017500780c */ /* 0x002fe20003f26270 */
[----:B------:R-:W-:Y:S01]  /*2da0*/  IMAD.MOV R39, RZ, RZ, -R11 ;  /* 0x000000ffff277224 */ /* 0x000fe200078e0a0b */
[----:B------:R-:W-:Y:S01]  /*2db0*/  LOP3.LUT R22, R22, 0xfffffffd, RZ, 0xc0, !PT ;  /* 0xfffffffd16167812 */ /* 0x000fe200078ec0ff */
[C---:B------:R-:W-:Y:S01]  /*2dc0*/  IMAD R41, R19.reuse, 0x7800, R218 ;  /* 0x0000780013297824 */ /* 0x040fe200078e02da */
[----:B------:R-:W-:Y:S05]  /*2dd0*/  YIELD ;  /* 0x0000000000007946 */ /* 0x000fea0003800000 */
[----:B------:R-:W-:Y:S01]  /*2de0*/  IMAD R11, R19, 0x7800, R221 ;  /* 0x00007800130b7824 */ /* 0x000fe200078e02dd */
[----:B------:R-:W-:Y:S01]  /*2df0*/  BSSY B0, `(.L_x_2691) ;  /* 0x0000cee000007945 */ /* 0x000fe20003800000 */
[----:B------:R-:W-:Y:S01]  /*2e00*/  IMAD R39, R40, R39, R43 ;  /* 0x0000002728277224 */ /* 0x000fe200078e022b */
[----:B------:R-:W-:Y:S01]  /*2e10*/  @P2 LOP3.LUT R22, R22, 0x2, RZ, 0xfc, !PT ;  /* 0x0000000216162812 */ /* 0x000fe200078efcff */
[----:B------:R-:W-:-:S02]  /*2e20*/  IMAD.IADD R41, R18, 0x1, R41 ;  /* 0x0000000112297824 */ /* 0x000fc400078e0229 */
[----:B------:R-:W-:Y:S01]  /*2e30*/  IMAD.IADD R40, R18, 0x1, R11 ;  /* 0x0000000112287824 */ /* 0x000fe200078e020b */
[----:B0-----:R-:W-:Y:S06]  /*2e40*/  @!P1 BRA `(.L_x_2692) ;  /* 0x000000c400e49947 */ /* 0x001fec0003800000 */
[----:B------:R-:W-:Y:S01]  /*2e50*/  SHF.R.S32.HI R92, RZ, 0x1f, R39 ;  /* 0x0000001fff5c7819 */ /* 0x000fe20000011427 */
[----:B------:R-:W-:Y:S01]  /*2e60*/  ULDC.64 UR4, c[0x0][0x300] ;  /* 0x0000c00000047ab9 */ /* 0x000fe20000000a00 */
[----:B-----5:R-:W-:Y:S01]  /*2e70*/  SHF.R.S32.HI R93, RZ, 0x1f, R38 ;  /* 0x0000001fff5d7819 */ /* 0x020fe20000011426 */
[----:B------:R-:W-:Y:S01]  /*2e80*/  IMAD.WIDE.U32 R12, R39, UR4, RZ ;  /* 0x00000004270c7c25 */ /* 0x000fe2000f8e00ff */
[----:B------:R-:W-:-:S03]  /*2e90*/  ULDC.64 UR6, c[0x0][0x2e8] ;  /* 0x0000ba0000067ab9 */ /* 0x000fc60000000a00 */
        /* <DEDUP_REMOVED lines=12> */
[----:B------:R-:W-:Y:S01]  /*2f60*/  IMAD R43, R11, R104, R14 ;  /* 0x000000680b2b7224 */ /* 0x000fe200078e020e */
[----:B------:R-:W-:Y:S01]  /*2f70*/  IADD3 R13, R13, R15, RZ ;  /* 0x0000000f0d0d7210 */ /* 0x000fe20007ffe0ff */
[----:B------:R-:W-:Y:S02]  /*2f80*/  IMAD R15, R127, R24, RZ ;  /* 0x000000187f0f7224 */ /* 0x000fe400078e02ff */
[C---:B------:R-:W-:Y:S01]  /*2f90*/  IMAD.WIDE.U32 R12, R191.reuse, UR4, R12 ;  /* 0x00000004bf0c7c25 */ /* 0x040fe2000f8e000c */
[----:B------:R-:W-:Y:S02]  /*2fa0*/  ULDC.U8 UR4, c[0x0][0x410] ;  /* 0x0001040000047ab9 */ /* 0x000fe40000000000 */
[----:B------:R-:W-:Y:S01]  /*2fb0*/  ISETP.NE.AND P1, PT, RZ, UR4, PT ;  /* 0x00000004ff007c0c */ /* 0x000fe2000bf25270 */
[----:B------:R-:W-:Y:S01]  /*2fc0*/  IMAD R120, R191, UR5, R13 ;  /* 0x00000005bf787c24 */ /* 0x000fe2000f8e020d */
[----:B------:R-:W-:Y:S01]  /*2fd0*/  IADD3 R121, P2, R12, UR6, RZ ;  /* 0x000000060c797c10 */ /* 0x000fe2000ff5e0ff */
[----:B------:R-:W-:-:S02]  /*2fe0*/  IMAD R45, R11, R98, R15 ;  /* 0x000000620b2d7224 */ /* 0x000fc400078e020f */
[----:B------:R-:W-:Y:S01]  /*2ff0*/  IMAD.WIDE.U32 R14, R104, R24, RZ ;  /* 0x00000018680e7225 */ /* 0x000fe200078e00ff */
[----:B------:R-:W-:-:S03]  /*3000*/  IADD3.X R120, R120, UR7, RZ, P2, !PT ;  /* 0x0000000778787c10 */ /* 0x000fc600097fe4ff */
        /* <DEDUP_REMOVED lines=56> */
.L_x_2695:
[----:B------:R-:W-:Y:S05]  /*3390*/  BSYNC B1 ;  /* 0x0000000000017941 */ /* 0x000fea0003800000 */
.L_x_2694:
[----:B0-----:R-:W-:Y:S01]  /*33a0*/  VIADD R44, R198, 0x80 ;  /* 0x00000080c62c7836 */ /* 0x001fe20000000000 */
        /* <DEDUP_REMOVED lines=11> */
[----:B------:R-:W-:Y:S01]  /*3460*/  CS2R R60, SRZ ;  /* 0x00000000003c7805 */ /* 0x000fe2000001ff00 */
[----:B-----5:R-:W-:Y:S01]  /*3470*/  IMAD.MOV.U32 R144, RZ, RZ, R66 ;  /* 0x000000ffff907224 */ /* 0x020fe200078e0042 */
[----:B------:R-:W-:Y:S01]  /*3480*/  CS2R R64, SRZ ;  /* 0x0000000000407805 */ /* 0x000fe2000001ff00 */
[----:B------:R-:W-:Y:S01]  /*3490*/  IMAD.MOV.U32 R147, RZ, RZ, R70 ;  /* 0x000000ffff937224 */ /* 0x000fe200078e0046 */
[----:B------:R-:W-:Y:S06]  /*34a0*/  @P4 BRA `(.L_x_2697) ;  /* 0x0000000000a04947 */ /* 0x000fec0003800000 */
        /* <DEDUP_REMOVED lines=40> */
.L_x_2697:
[----:B------:R-:W-:Y:S05]  /*3730*/  BSYNC B1 ;  /* 0x0000000000017941 */ /* 0x000fea0003800000 */
.L_x_2696:
        /* <DEDUP_REMOVED lines=9> */
[----:B------:R-:W-:Y:S02]  /*37d0*/  IMAD.MOV.U32 R151, RZ, RZ, R72 ;  /* 0x000000ffff977224 */ /* 0x000fe400078e0048 */
        /* <DEDUP_REMOVED lines=13> */
[----:B------:R-:W-:Y:S01]  /*38b0*/  IMAD.MOV.U32 R146, RZ, RZ, R64 ;  /* 0x000000ffff927224 */ /* 0x000fe200078e0040 */
[----:B------:R-:W-:Y:S06]  /*38c0*/  @!P1 BRA `(.L_x_2698) ;  /* 0x0000000000049947 */ /* 0x000fec0003800000 */
[----:B------:R-:W-:Y:S01]  /*38d0*/  BPT.TRAP 0x1 ;  /* 0x000000040000795c */ /* 0x000fe20000300000 */
.L_x_2698:
[----:B------:R-:W-:Y:S01]  /*38e0*/  LEA R95, R19, R18, 0x3 ;  /* 0x00000012135f7211 */ /* 0x000fe200078e18ff */
[----:B------:R-:W-:Y:S01]  /*38f0*/  BSSY B1, `(.L_x_2699) ;  /* 0x0000004000017945 */ /* 0x000fe20003800000 */
[----:B------:R-:W-:-:S04]  /*3900*/  SHF.L.U32 R96, R199, 0x1f, RZ ;  /* 0x0000001fc7607819 */ /* 0x000fc800000006ff */
[----:B------:R-:W1:Y:S02]  /*3910*/  SYNCS.PHASECHK.TRANS64.TRYWAIT P5, [R95+URZ+0x29890], R96 ;  /* 0x029890605f0075a7 */ /* 0x000e6400080a017f */
[----:B-1----:R-:W-:Y:S05]  /*3920*/  @!P5 BRA `(.L_x_2700) ;  /* 0x000002c8004cd947 */ /* 0x002fea0003800000 */
.L_x_3050:
[----:B------:R-:W-:Y:S05]  /*3930*/  BSYNC B1 ;  /* 0x0000000000017941 */ /* 0x000fea0003800000 */
.L_x_2699:
[----:B------:R-:W-:-:S03]  /*3940*/  UMOV UR4, 0xffffffff ;  /* 0xffffffff00047882 */ /* 0x000fc60000000000 */
[----:B------:R-:W-:Y:S05]  /*3950*/  BRA.DIV UR4, `(.L_x_2701) ;  /* 0x000002ca04547947 */ /* 0x000fea000b800000 */
[----:B------:R2:W3:Y:S04]  /*3960*/  SHFL.IDX PT, R149, R120, RZ, 0x1e1f ;  /* 0x001e1fff78957589 */ /* 0x0004e800000e0000 */
[----:B------:R2:W4:Y:S02]  /*3970*/  SHFL.IDX PT, R11, R121, RZ, 0x1e1f ;  /* 0x001e1fff790b7589 */ /* 0x00052400000e0000 */
.L_x_3054:
        /* <DEDUP_REMOVED lines=22> */
[--C-:B------:R-:W-:Y:S01]  /*3ae0*/  HADD2.F32 R89, -RZ, R161.reuse.H1_H1 ;  /* 0x300000a1ff597230 */ /* 0x100fe20000004100 */
[----:B------:R-:W-:Y:S01]  /*3af0*/  LOP3.LUT R163, R163, 0xff00, R162, 0xf8, !PT ;  /* 0x0000ff00a3a37812 */ /* 0x000fe200078ef8a2 */
[----:B------:R-:W-:Y:S01]  /*3b00*/  HADD2.F32 R165, -RZ, R88.H0_H0 ;  /* 0x20000058ffa57230 */ /* 0x000fe20000004100 */
[----:B------:R-:W-:Y:S01]  /*3b10*/  F2FP.F16.E4M3.UNPACK_B R162, R159.H1 ;  /* 0x0000009fffa2723e */ /* 0x000fe200030006ff */
[----:B------:R-:W-:Y:S01]  /*3b20*/  HADD2.F32 R161, -RZ, R161.H0_H0 ;  /* 0x200000a1ffa17230 */ /* 0x000fe20000004100 */
[----:B------:R-:W-:-:S02]  /*3b30*/  F2FP.F16.E4M3.UNPACK_B R160, R160 ;  /* 0x000000a0ffa0723e */ /* 0x000fc400020006ff */
[-C--:B------:R-:W-:Y:S01]  /*3b40*/  FMUL.FTZ R166, R89, R165.reuse ;  /* 0x000000a559a67220 */ /* 0x080fe20000410000 */
[--C-:B------:R-:W-:Y:S02]  /*3b50*/  HADD2.F32 R164, -RZ, R162.reuse.H0_H0 ;  /* 0x200000a2ffa47230 */ /* 0x100fe40000004100 */
[----:B------:R-:W-:Y:S01]  /*3b60*/  FMUL.FTZ R165, R161, R165 ;  /* 0x000000a5a1a57220 */ /* 0x000fe20000410000 */
[----:B------:R-:W-:Y:S01]  /*3b70*/  HADD2.F32 R162, -RZ, R162.H1_H1 ;  /* 0x300000a2ffa27230 */ /* 0x000fe20000004100 */
[----:B------:R-:W-:Y:S02]  /*3b80*/  F2FP.F16.E4M3.UNPACK_B R159, R159 ;  /* 0x0000009fff9f723e */ /* 0x000fe400020006ff */
[-C--:B------:R-:W-:Y:S01]  /*3b90*/  FFMA.FTZ R89, R89, R164.reuse, R165 ;  /* 0x000000a459597223 */ /* 0x080fe200000100a5 */
        /* <DEDUP_REMOVED lines=9> */
[----:B------:R-:W-:Y:S02]  /*3c30*/  IMAD.U32 R13, R86, 0x10000, RZ ;  /* 0x00010000560d7824 */ /* 0x000fe400078e00ff */
[----:B------:R-:W-:Y:S01]  /*3c40*/  IMAD.MOV.U32 R86, RZ, RZ, R15 ;  /* 0x000000ffff567224 */ /* 0x000fe200078e000f */
        /* <DEDUP_REMOVED lines=15> */
[-C--:B------:R-:W-:Y:S02]  /*3d40*/  F2FP.F16.E4M3.UNPACK_B R88, R14.reuse ;  /* 0x0000000eff58723e */ /* 0x080fe400020006ff */
        /* <DEDUP_REMOVED lines=10> */
[C---:B------:R-:W-:Y:S01]  /*3df0*/  FFMA.FTZ R165, R86.reuse, R15, -R165 ;  /* 0x0000000f56a57223 */ /* 0x040fe200000108a5 */
        /* <DEDUP_REMOVED lines=25> */
[----:B------:R-:W-:Y:S01]  /*3f90*/  FMUL.FTZ R161, R15, R164 ;  /* 0x000000a40fa17220 */ /* 0x000fe20000410000 */
        /* <DEDUP_REMOVED lines=9> */
[-C--:B------:R-:W-:Y:S02]  /*4030*/  FMUL.FTZ R87, R12, R160.reuse ;  /* 0x000000a00c577220 */ /* 0x080fe40000410000 */
[C---:B------:R-:W-:Y:S02]  /*4040*/  FMUL.FTZ R160, R15.reuse, R160 ;  /* 0x000000a00fa07220 */ /* 0x040fe40000410000 */
[-C--:B------:R-:W-:Y:S01]  /*4050*/  FFMA.FTZ R87, R15, R159.reuse, -R87 ;  /* 0x0000009f0f577223 */ /* 0x080fe20000010857 */
[----:B------:R-:W-:Y:S01]  /*4060*/  F2FP.SATFINITE.E4M3.F32.PACK_AB_MERGE_C R15, R166, R168, R165 ;  /* 0x000000a8a60f723e */ /* 0x000fe200048070a5 */
[----:B------:R-:W-:-:S05]  /*4070*/  FFMA.FTZ R160, R12, R159, R160 ;  /* 0x0000009f0ca07223 */ /* 0x000fca00000100a0 */
[----:B------:R-:W-:-:S07]  /*4080*/  F2FP.SATFINITE.E4M3.F32.PACK_AB_MERGE_C R12, R160, R87, R161 ;  /* 0x00000057a00c723e */ /* 0x000fce00048070a1 */
.L_x_2707:
[----:B------:R-:W-:Y:S05]  /*4090*/  BSYNC B3 ;  /* 0x0000000000037941 */ /* 0x000fea0003800000 */
.L_x_2706:
[----:B----4-:R-:W-:-:S04]  /*40a0*/  IADD3 R86, P2, R16, R11, RZ ;  /* 0x0000000b10567210 */ /* 0x010fc80007f5e0ff */
[----:B---3--:R-:W-:-:S05]  /*40b0*/  IADD3.X R87, R149, R17, RZ, P2, !PT ;  /* 0x0000001195577210 */ /* 0x008fca00017fe4ff */
[----:B0-----:R0:W-:Y:S04]  /*40c0*/  ST.E.128 desc[UR50][R86.64], R12 ;  /* 0x0000000c56007985 */ /* 0x0011e8000c101d32 */
.L_x_2705:
[----:B------:R-:W-:Y:S05]  /*40d0*/  BSYNC B2 ;  /* 0x0000000000027941 */ /* 0x000fea0003800000 */
.L_x_2704:
        /* <DEDUP_REMOVED lines=12> */
[----:B------:R-:W-:Y:S02]  /*41a0*/  LOP3.LUT R88, R85, 0xff0000ff, RZ, 0xc0, !PT ;  /* 0xff0000ff55587812 */ /* 0x000fe400078ec0ff */
[----:B------:R-:W-:Y:S01]  /*41b0*/  LOP3.LUT R83, R84, 0xff00, R83, 0xf8, !PT ;  /* 0x0000ff0054537812 */ /* 0x000fe200078ef853 */
[----:B------:R-:W-:Y:S01]  /*41c0*/  IMAD.U32 R84, R87, 0x10000, RZ ;  /* 0x0001000057547824 */ /* 0x000fe200078e00ff */
[----:B------:R-:W-:Y:S01]  /*41d0*/  SHF.R.U32.HI R82, RZ, 0x10, R85 ;  /* 0x00000010ff527819 */ /* 0x000fe20000011655 */
[----:B------:R-:W-:Y:S01]  /*41e0*/  IMAD.SHL.U32 R85, R86, 0x100, RZ ;  /* 0x0000010056557824 */ /* 0x000fe200078e00ff */
[----:B0-----:R-:W-:-:S02]  /*41f0*/  F2FP.F16.E4M3.UNPACK_B R89, R13 ;  /* 0x0000000dff59723e */ /* 0x001fc400020006ff */
[----:B------:R-:W-:Y:S02]  /*4200*/  LOP3.LUT R83, R83, 0xff0000, R84, 0xf8, !PT ;  /* 0x00ff000053537812 */ /* 0x000fe400078ef854 */
[-C--:B------:R-:W-:Y:S02]  /*4210*/  F2FP.F16.E4M3.UNPACK_B R84, R157.reuse.H1 ;  /* 0x0000009dff54723e */ /* 0x080fe400030006ff */
[----:B------:R-:W-:Y:S01]  /*4220*/  LOP3.LUT R88, R88, 0xff00, R85, 0xf8, !PT ;  /* 0x0000ff0058587812 */ /* 0x000fe200078ef855 */
[--C-:B------:R-:W-:Y:S01]  /*4230*/  HADD2.F32 R85, -RZ, R89.reuse.H1_H1 ;  /* 0x30000059ff557230 */ /* 0x100fe20000004100 */
[-C--:B------:R-:W-:Y:S01]  /*4240*/  F2FP.F16.E4M3.UNPACK_B R87, R158.reuse.H1 ;  /* 0x0000009eff57723e */ /* 0x080fe200030006ff */
        /* <DEDUP_REMOVED lines=8> */
[-C--:B------:R-:W-:Y:S01]  /*42d0*/  FFMA.FTZ R86, R89, R160.reuse, -R86 ;  /* 0x000000a059567223 */ /* 0x080fe20000010856 */
[----:B------:R-:W-:Y:S02]  /*42e0*/  F2FP.F16.E4M3.UNPACK_B R89, R13.H1 ;  /* 0x0000000dff59723e */ /* 0x000fe400030006ff */
[----:B------:R-:W-:Y:S01]  /*42f0*/  FFMA.FTZ R85, R85, R160, R162 ;  /* 0x000000a055557223 */ /* 0x000fe200000100a2 */
[----:B------:R-:W-:Y:S02]  /*4300*/  HADD2.F32 R160, -RZ, R87.H1_H1 ;  /* 0x30000057ffa07230 */ /* 0x000fe40000004100 */
[----:B------:R-:W-:-:S02]  /*4310*/  HADD2.F32 R13, -RZ, R89.H1_H1 ;  /* 0x30000059ff0d7230 */ /* 0x000fc40000004100 */
[----:B------:R-:W-:-:S03]  /*4320*/  HADD2.F32 R89, -RZ, R89.H0_H0 ;  /* 0x20000059ff597230 */ /* 0x000fc60000004100 */
[-C--:B------:R-:W-:Y:S02]  /*4330*/  FMUL.FTZ R162, R13, R84.reuse ;  /* 0x000000540da27220 */ /* 0x080fe40000410000 */
        /* <DEDUP_REMOVED lines=9> */
[----:B------:R-:W-:Y:S01]  /*43d0*/  F2FP.F16.E4M3.UNPACK_B R88, R13.H1 ;  /* 0x0000000dff58723e */ /* 0x000fe200030006ff */
[----:B------:R-:W-:Y:S01]  /*43e0*/  HADD2.F32 R15, -RZ, R15.H1_H1 ;  /* 0x3000000fff0f7230 */ /* 0x000fe20000004100 */
[----:B------:R-:W-:Y:S01]  /*43f0*/  F2FP.F16.E4M3.UNPACK_B R82, R82.H1 ;  /* 0x00000052ff52723e */ /* 0x000fe200030006ff */
[----:B------:R-:W-:Y:S01]  /*4400*/  HADD2.F32 R89, -RZ, R160.H1_H1 ;  /* 0x300000a0ff597230 */ /* 0x000fe20000004100 */
[----:B------:R-:W-:Y:S01]  /*4410*/  F2FP.SATFINITE.E4M3.F32.PACK_AB_MERGE_C R84, R87, R84, RZ ;  /* 0x000000545754723e */ /* 0x000fe200048070ff */
[----:B------:R-:W-:Y:S01]  /*4420*/  HADD2.F32 R161, -RZ, R88.H0_H0 ;  /* 0x20000058ffa17230 */ /* 0x000fe20000004100 */
[----:B------:R-:W-:Y:S01]  /*4430*/  F2FP.F16.E4M3.UNPACK_B R87, R14 ;  /* 0x0000000eff57723e */ /* 0x000fe200020006ff */
[----:B------:R-:W-:Y:S01]  /*4440*/  HADD2.F32 R160, -RZ, R160.H0_H0 ;  /* 0x200000a0ffa07230 */ /* 0x000fe20000004100 */
[----:B------:R-:W-:Y:S01]  /*4450*/  F2FP.F16.E4M3.UNPACK_B R83, R83 ;  /* 0x00000053ff53723e */ /* 0x000fe200020006ff */
[----:B------:R-:W-:-:S02]  /*4460*/  HADD2.F32 R88, -RZ, R88.H1_H1 ;  /* 0x30000058ff587230 */ /* 0x000fc40000004100 */
[----:B------:R-:W-:Y:S01]  /*4470*/  FMUL.FTZ R162, R89, R161 ;  /* 0x000000a159a27220 */ /* 0x000fe20000410000 */
[----:B------:R-:W-:Y:S01]  /*4480*/  F2FP.SATFINITE.E4M3.F32.PACK_AB_MERGE_C R85, R85, R86, R84 ;  /* 0x000000565555723e */ /* 0x000fe20004807054 */
[--C-:B------:R-:W-:Y:S02]  /*4490*/  HADD2.F32 R86, -RZ, R83.reuse.H0_H0 ;  /* 0x20000053ff567230 */ /* 0x100fe40000004100 */
[C---:B------:R-:W-:Y:S01]  /*44a0*/  FFMA.FTZ R162, R160.reuse, R159, -R162 ;  /* 0x0000009fa0a27223 */ /* 0x040fe200000108a2 */
[----:B------:R-:W-:Y:S01]  /*44b0*/  FMUL.FTZ R160, R160, R161 ;  /* 0x000000a1a0a07220 */ /* 0x000fe20000410000 */
[----:B------:R-:W-:Y:S01]  /*44c0*/  F2FP.F16.E4M3.UNPACK_B R14, R14.H1 ;  /* 0x0000000eff0e723e */ /* 0x000fe200030006ff */
[----:B------:R-:W-:Y:S02]  /*44d0*/  HADD2.F32 R83, -RZ, R83.H1_H1 ;  /* 0x30000053ff537230 */ /* 0x000fe40000004100 */
[----:B------:R-:W-:Y:S01]  /*44e0*/  FFMA.FTZ R160, R89, R159, R160 ;  /* 0x0000009f59a07223 */ /* 0x000fe200000100a0 */
[----:B------:R-:W-:-:S02]  /*44f0*/  HADD2.F32 R89, -RZ, R82.H1_H1 ;  /* 0x30000052ff597230 */ /* 0x000fc40000004100 */
[----:B------:R-:W-:-:S03]  /*4500*/  HADD2.F32 R82, -RZ, R82.H0_H0 ;  /* 0x20000052ff527230 */ /* 0x000fc60000004100 */
[----:B------:R-:W-:-:S04]  /*4510*/  FMUL.FTZ R159, R89, R88 ;  /* 0x00000058599f7220 */ /* 0x000fc80000410000 */
[C---:B------:R-:W-:Y:S01]  /*4520*/  FFMA.FTZ R159, R82.reuse, R15, -R159 ;  /* 0x0000000f529f7223 */ /* 0x040fe2000001089f */
[----:B------:R-:W-:-:S04]  /*4530*/  FMUL.FTZ R82, R82, R88 ;  /* 0x0000005852527220 */ /* 0x000fc80000410000 */
[----:B------:R-:W-:Y:S01]  /*4540*/  FFMA.FTZ R82, R89, R15, R82 ;  /* 0x0000000f59527223 */ /* 0x000fe20000010052 */
[----:B------:R-:W-:Y:S01]  /*4550*/  F2FP.F16.E4M3.UNPACK_B R15, R13 ;  /* 0x0000000dff0f723e */ /* 0x000fe200020006ff */
[--C-:B------:R-:W-:Y:S02]  /*4560*/  HADD2.F32 R13, -RZ, R87.reuse.H1_H1 ;  /* 0x30000057ff0d7230 */ /* 0x100fe40000004100 */
[----:B------:R-:W-:Y:S01]  /*4570*/  HADD2.F32 R87, -RZ, R87.H0_H0 ;  /* 0x20000057ff577230 */ /* 0x000fe20000004100 */
[----:B------:R-:W-:Y:S01]  /*4580*/  F2FP.SATFINITE.E4M3.F32.PACK_AB_MERGE_C R159, R82, R159, RZ ;  /* 0x0000009f529f723e */ /* 0x000fe200048070ff */
[----:B------:R-:W-:-:S05]  /*4590*/  HADD2.F32 R88, -RZ, R15.H0_H0 ;  /* 0x2000000fff587230 */ /* 0x000fca0000004100 */
[-C--:B------:R-:W-:Y:S01]  /*45a0*/  FMUL.FTZ R84, R13, R88.reuse ;  /* 0x000000580d547220 */ /* 0x080fe20000410000 */
[----:B------:R-:W-:-:S03]  /*45b0*/  FMUL.FTZ R88, R87, R88 ;  /* 0x0000005857587220 */ /* 0x000fc60000410000 */
[-C--:B------:R-:W-:Y:S01]  /*45c0*/  FFMA.FTZ R84, R87, R86.reuse, -R84 ;  /* 0x0000005657547223 */ /* 0x080fe20000010854 */
[----:B------:R-:W-:Y:S01]  /*45d0*/  FFMA.FTZ R13, R13, R86, R88 ;  /* 0x000000560d0d7223 */ /* 0x000fe20000010058 */
[----:B------:R-:W-:Y:S02]  /*45e0*/  HADD2.F32 R86, -RZ, R15.H1_H1 ;  /* 0x3000000fff567230 */ /* 0x000fe40000004100 */
[--C-:B------:R-:W-:Y:S02]  /*45f0*/  HADD2.F32 R15, -RZ, R14.reuse.H1_H1 ;  /* 0x3000000eff0f7230 */ /* 0x100fe40000004100 */
[----:B------:R-:W-:Y:S02]  /*4600*/  HADD2.F32 R14, -RZ, R14.H0_H0 ;  /* 0x2000000eff0e7230 */ /* 0x000fe40000004100 */
[--C-:B------:R-:W-:Y:S02]  /*4610*/  HADD2.F32 R88, -RZ, R157.reuse.H1_H1 ;  /* 0x3000009dff587230 */ /* 0x100fe40000004100 */
[----:B------:R-:W-:Y:S01]  /*4620*/  FMUL.FTZ R87, R15, R86 ;  /* 0x000000560f577220 */ /* 0x000fe20000410000 */
[----:B------:R-:W-:-:S02]  /*4630*/  HADD2.F32 R157, -RZ, R157.H0_H0 ;  /* 0x2000009dff9d7230 */ /* 0x000fc40000004100 */
[C---:B------:R-:W-:Y:S01]  /*4640*/  FMUL.FTZ R86, R14.reuse, R86 ;  /* 0x000000560e567220 */ /* 0x040fe20000410000 */
[-C--:B------:R-:W-:Y:S01]  /*4650*/  FFMA.FTZ R14, R14, R83.reuse, -R87 ;  /* 0x000000530e0e7223 */ /* 0x080fe20000010857 */
[----:B------:R-:W-:Y:S02]  /*4660*/  F2FP.F16.E4M3.UNPACK_B R87, R12.H1 ;  /* 0x0000000cff57723e */ /* 0x000fe400030006ff */
[----:B------:R-:W-:Y:S01]  /*4670*/  FFMA.FTZ R15, R15, R83, R86 ;  /* 0x000000530f0f7223 */ /* 0x000fe20000010056 */
[----:B------:R-:W-:Y:S02]  /*4680*/  HADD2.F32 R86, -RZ, R158.H1_H1 ;  /* 0x3000009eff567230 */ /* 0x000fe40000004100 */
[--C-:B------:R-:W-:Y:S02]  /*4690*/  HADD2.F32 R83, -RZ, R87.reuse.H1_H1 ;  /* 0x30000057ff537230 */ /* 0x100fe40000004100 */
[----:B------:R-:W-:Y:S01]  /*46a0*/  F2FP.SATFINITE.E4M3.F32.PACK_AB_MERGE_C R14, R15, R14, RZ ;  /* 0x0000000e0f0e723e */ /* 0x000fe200048070ff */
[----:B------:R-:W-:Y:S01]  /*46b0*/  HADD2.F32 R87, -RZ, R87.H0_H0 ;  /* 0x20000057ff577230 */ /* 0x000fe20000004100 */
[----:B------:R-:W-:Y:S01]  /*46c0*/  F2FP.SATFINITE.E4M3.F32.PACK_AB_MERGE_C R15, R160, R162, R159 ;  /* 0x000000a2a00f723e */ /* 0x000fe2000480709f */
[----:B------:R-:W-:Y:S01]  /*46d0*/  FMUL.FTZ R164, R83, R88 ;  /* 0x0000005853a47220 */ /* 0x000fe20000410000 */
[----:B------:R-:W-:-:S02]  /*46e0*/  F2FP.SATFINITE.E4M3.F32.PACK_AB_MERGE_C R14, R13, R84, R14 ;  /* 0x000000540d0e723e */ /* 0x000fc4000480700e */
[C---:B------:R-:W-:Y:S01]  /*46f0*/  FMUL.FTZ R88, R87.reuse, R88 ;  /* 0x0000005857587220 */ /* 0x040fe20000410000 */
[----:B------:R-:W-:Y:S02]  /*4700*/  IMAD.MOV.U32 R13, RZ, RZ, R85 ;  /* 0x000000ffff0d7224 */ /* 0x000fe400078e0055 */
[-C--:B------:R-:W-:Y:S01]  /*4710*/  FFMA.FTZ R87, R87, R86.reuse, -R164 ;  /* 0x0000005657577223 */ /* 0x080fe200000108a4 */
[----:B------:R-:W-:Y:S01]  /*4720*/  FFMA.FTZ R88, R83, R86, R88 ;  /* 0x0000005653587223 */ /* 0x000fe20000010058 */
[----:B------:R-:W-:Y:S01]  /*4730*/  F2FP.F16.E4M3.UNPACK_B R86, R12 ;  /* 0x0000000cff56723e */ /* 0x000fe200020006ff */
[----:B------:R-:W-:-:S03]  /*4740*/  HADD2.F32 R83, -RZ, R158.H0_H0 ;  /* 0x2000009eff537230 */ /* 0x000fc60000004100 */
        /* <DEDUP_REMOVED lines=8> */
.L_x_2711:
[----:B------:R-:W-:Y:S05]  /*47d0*/  BSYNC B3 ;  /* 0x0000000000037941 */ /* 0x000fea0003800000 */
.L_x_2710:
[----:B------:R-:W-:-:S04]  /*47e0*/  SHF.L.U32 R84, R192, 0x4, RZ ;  /* 0x00000004c0547819 */ /* 0x000fc800000006ff */
[----:B----4-:R-:W-:-:S04]  /*47f0*/  IADD3 R82, P2, R11, R84, RZ ;  /* 0x000000540b527210 */ /* 0x010fc80007f5e0ff */
[----:B---3--:R-:W-:-:S05]  /*4800*/  LEA.HI.X.SX32 R83, R84, R149, 0x1, P2 ;  /* 0x0000009554537211 */ /* 0x008fca00010f0eff */
[----:B0-----:R0:W-:Y:S04]  /*4810*/  ST.E.128 desc[UR50][R82.64], R12 ;  /* 0x0000000c52007985 */ /* 0x0011e8000c101d32 */
.L_x_2709:
[----:B------:R-:W-:Y:S05]  /*4820*/  BSYNC B2 ;  /* 0x0000000000027941 */ /* 0x000fea0003800000 */
.L_x_2708:
        /* <DEDUP_REMOVED lines=10> */
[----:B---3--:R-:W-:Y:S01]  /*48d0*/  IMAD.MOV.U32 R80, RZ, RZ, R13 ;  /* 0x000000ffff507224 */ /* 0x008fe200078e000d */
[-C--:B------:R-:W-:Y:S02]  /*48e0*/  F2FP.F16.E4M3.UNPACK_B R84, R155.reuse.H1 ;  /* 0x0000009bff54723e */ /* 0x080fe400030006ff */
[----:B------:R-:W-:Y:S02]  /*48f0*/  F2FP.F16.E4M3.UNPACK_B R13, R154.H1 ;  /* 0x0000009aff0d723e */ /* 0x000fe400030006ff */
[----:B------:R-:W-:Y:S01]  /*4900*/  F2FP.F16.E4M3.UNPACK_B R78, R80 ;  /* 0x00000050ff4e723e */ /* 0x000fe200020006ff */
[----:B------:R-:W-:Y:S01]  /*4910*/  HADD2.F32 R85, -RZ, R84.H0_H0 ;  /* 0x20000054ff557230 */ /* 0x000fe20000004100 */
[----:B------:R-:W-:Y:S01]  /*4920*/  F2FP.F16.E4M3.UNPACK_B R88, R155 ;  /* 0x0000009bff58723e */ /* 0x000fe200020006ff */
[----:B------:R-:W-:Y:S02]  /*4930*/  HADD2.F32 R87, -RZ, R13.H0_H0 ;  /* 0x2000000dff577230 */ /* 0x000fe40000004100 */
[----:B------:R-:W-:-:S02]  /*4940*/  HADD2.F32 R86, -RZ, R78.H1_H1 ;  /* 0x3000004eff567230 */ /* 0x000fc40000004100 */
[----:B------:R-:W-:Y:S02]  /*4950*/  HADD2.F32 R78, -RZ, R78.H0_H0 ;  /* 0x2000004eff4e7230 */ /* 0x000fe40000004100 */
[----:B------:R-:W-:Y:S02]  /*4960*/  HADD2.F32 R84, -RZ, R84.H1_H1 ;  /* 0x30000054ff547230 */ /* 0x000fe40000004100 */
[-C--:B------:R-:W-:Y:S01]  /*4970*/  FMUL.FTZ R89, R86, R85.reuse ;  /* 0x0000005556597220 */ /* 0x080fe20000410000 */
[----:B------:R-:W-:Y:S02]  /*4980*/  HADD2.F32 R13, -RZ, R13.H1_H1 ;  /* 0x3000000dff0d7230 */ /* 0x000fe40000004100 */
[C---:B------:R-:W-:Y:S01]  /*4990*/  FMUL.FTZ R157, R78.reuse, R85 ;  /* 0x000000554e9d7220 */ /* 0x040fe20000410000 */
[----:B------:R-:W-:-:S03]  /*49a0*/  FFMA.FTZ R85, R78, R87, -R89 ;  /* 0x000000574e557223 */ /* 0x000fc60000010859 */
[----:B------:R-:W-:Y:S01]  /*49b0*/  FFMA.FTZ R78, R86, R87, R157 ;  /* 0x00000057564e7223 */ /* 0x000fe2000001009d */
[----:B------:R-:W-:Y:S01]  /*49c0*/  F2FP.F16.E4M3.UNPACK_B R86, R80.H1 ;  /* 0x00000050ff56723e */ /* 0x000fe200030006ff */
[----:B------:R-:W-:-:S04]  /*49d0*/  IMAD.MOV.U32 R80, RZ, RZ, R12 ;  /* 0x000000ffff507224 */ /* 0x000fc800078e000c */
[--C-:B------:R-:W-:Y:S01]  /*49e0*/  HADD2.F32 R87, -RZ, R86.reuse.H1_H1 ;  /* 0x30000056ff577230 */ /* 0x100fe20000004100 */
[-C--:B------:R-:W-:Y:S01]  /*49f0*/  F2FP.F16.E4M3.UNPACK_B R12, R80.reuse.H1 ;  /* 0x00000050ff0c723e */ /* 0x080fe200030006ff */
[----:B------:R-:W-:Y:S01]  /*4a00*/  HADD2.F32 R86, -RZ, R86.H0_H0 ;  /* 0x20000056ff567230 */ /* 0x000fe20000004100 */
[----:B------:R-:W-:Y:S02]  /*4a10*/  F2FP.F16.E4M3.UNPACK_B R80, R80 ;  /* 0x00000050ff50723e */ /* 0x000fe400020006ff */
[CC--:B------:R-:W-:Y:S02]  /*4a20*/  FMUL.FTZ R89, R87.reuse, R84.reuse ;  /* 0x0000005457597220 */ /* 0x0c0fe40000410000 */
[C---:B------:R-:W-:Y:S02]  /*4a30*/  FMUL.FTZ R84, R86.reuse, R84 ;  /* 0x0000005456547220 */ /* 0x040fe40000410000 */
[-C--:B------:R-:W-:Y:S02]  /*4a40*/  FFMA.FTZ R86, R86, R13.reuse, -R89 ;  /* 0x0000000d56567223 */ /* 0x080fe40000010859 */
[----:B------:R-:W-:Y:S01]  /*4a50*/  FFMA.FTZ R87, R87, R13, R84 ;  /* 0x0000000d57577223 */ /* 0x000fe20000010054 */
[----:B------:R-:W-:Y:S01]  /*4a60*/  F2FP.F16.E4M3.UNPACK_B R84, R154 ;  /* 0x0000009aff54723e */ /* 0x000fe200020006ff */
[----:B------:R-:W-:-:S02]  /*4a70*/  HADD2.F32 R154, -RZ, R88.H1_H1 ;  /* 0x30000058ff9a7230 */ /* 0x000fc40000004100 */
[--C-:B------:R-:W-:Y:S01]  /*4a80*/  HADD2.F32 R13, -RZ, R12.reuse.H1_H1 ;  /* 0x3000000cff0d7230 */ /* 0x100fe20000004100 */
[----:B------:R-:W-:Y:S01]  /*4a90*/  F2FP.SATFINITE.E4M3.F32.PACK_AB_MERGE_C R86, R87, R86, RZ ;  /* 0x000000565756723e */ /* 0x000fe200048070ff */
[----:B------:R-:W-:Y:S02]  /*4aa0*/  HADD2.F32 R12, -RZ, R12.H0_H0 ;  /* 0x2000000cff0c7230 */ /* 0x000fe40000004100 */
[----:B------:R-:W-:Y:S02]  /*4ab0*/  HADD2.F32 R89, -RZ, R84.H1_H1 ;  /* 0x30000054ff597230 */ /* 0x000fe40000004100 */
[-C--:B------:R-:W-:Y:S01]  /*4ac0*/  FMUL.FTZ R155, R13, R154.reuse ;  /* 0x0000009a0d9b7220 */ /* 0x080fe20000410000 */
[----:B------:R-:W-:Y:S02]  /*4ad0*/  HADD2.F32 R87, -RZ, R88.H0_H0 ;  /* 0x20000058ff577230 */ /* 0x000fe40000004100 */
[----:B------:R-:W-:Y:S01]  /*4ae0*/  FMUL.FTZ R154, R12, R154 ;  /* 0x0000009a0c9a7220 */ /* 0x000fe20000410000 */
[----:B------:R-:W-:-:S02]  /*4af0*/  HADD2.F32 R88, -RZ, R80.H1_H1 ;  /* 0x30000050ff587230 */ /* 0x000fc40000004100 */
[-C--:B------:R-:W-:Y:S01]  /*4b00*/  FFMA.FTZ R12, R12, R89.reuse, -R155 ;  /* 0x000000590c0c7223 */ /* 0x080fe2000001089b */
[----:B------:R-:W-:Y:S02]  /*4b10*/  HADD2.F32 R80, -RZ, R80.H0_H0 ;  /* 0x20000050ff507230 */ /* 0x000fe40000004100 */
[----:B------:R-:W-:Y:S01]  /*4b20*/  FFMA.FTZ R13, R13, R89, R154 ;  /* 0x000000590d0d7223 */ /* 0x000fe2000001009a */
[----:B------:R-:W-:Y:S02]  /*4b30*/  HADD2.F32 R89, -RZ, R84.H0_H0 ;  /* 0x20000054ff597230 */ /* 0x000fe40000004100 */
[----:B------:R-:W-:Y:S01]  /*4b40*/  FMUL.FTZ R155, R88, R87 ;  /* 0x00000057589b7220 */ /* 0x000fe20000410000 */
[----:B------:R-:W-:Y:S01]  /*4b50*/  F2FP.SATFINITE.E4M3.F32.PACK_AB_MERGE_C R78, R78, R85, R86 ;  /* 0x000000554e4e723e */ /* 0x000fe20004807056 */
[C---:B------:R-:W-:Y:S01]  /*4b60*/  FMUL.FTZ R157, R80.reuse, R87 ;  /* 0x00000057509d7220 */ /* 0x040fe20000410000 */
[----:B------:R-:W-:Y:S01]  /*4b70*/  SHF.R.U32.HI R85, RZ, 0x8, R81 ;  /* 0x00000008ff557819 */ /* 0x000fe20000011651 */
[-C--:B------:R-:W-:Y:S01]  /*4b80*/  FFMA.FTZ R87, R80, R89.reuse, -R155 ;  /* 0x0000005950577223 */ /* 0x080fe2000001089b */
[----:B------:R-:W-:Y:S01]  /*4b90*/  LOP3.LUT R86, R81, 0xff0000ff, RZ, 0xc0, !PT ;  /* 0xff0000ff51567812 */ /* 0x000fe200078ec0ff */
[----:B------:R-:W-:Y:S01]  /*4ba0*/  FFMA.FTZ R80, R88, R89, R157 ;  /* 0x0000005958507223 */ /* 0x000fe2000001009d */
[----:B------:R-:W-:Y:S01]  /*4bb0*/  SHF.R.U32.HI R88, RZ, 0x10, R81 ;  /* 0x00000010ff587819 */ /* 0x000fe20000011651 */
[----:B------:R-:W-:Y:S01]  /*4bc0*/  IMAD.SHL.U32 R81, R85, 0x100, RZ ;  /* 0x0000010055517824 */ /* 0x000fe200078e00ff */
[----:B------:R-:W-:-:S02]  /*4bd0*/  SHF.R.U32.HI R89, RZ, 0x8, R79 ;  /* 0x00000008ff597819 */ /* 0x000fc4000001164f */
[----:B------:R-:W-:Y:S02]  /*4be0*/  SHF.R.U32.HI R154, RZ, 0x10, R79 ;  /* 0x00000010ff9a7819 */ /* 0x000fe4000001164f */
[----:B------:R-:W-:Y:S02]  /*4bf0*/  LOP3.LUT R81, R86, 0xff00, R81, 0xf8, !PT ;  /* 0x0000ff0056517812 */ /* 0x000fe400078ef851 */
[----:B------:R-:W-:Y:S01]  /*4c00*/  LOP3.LUT R84, R79, 0xff0000ff, RZ, 0xc0, !PT ;  /* 0xff0000ff4f547812 */ /* 0x000fe200078ec0ff */
[----:B------:R-:W-:Y:S01]  /*4c10*/  IMAD.SHL.U32 R79, R89, 0x100, RZ ;  /* 0x00000100594f7824 */ /* 0x000fe200078e00ff */
[----:B------:R-:W-:Y:S01]  /*4c20*/  SHF.L.U32 R86, R88, 0x10, RZ ;  /* 0x0000001058567819 */ /* 0x000fe200000006ff */
[----:B------:R-:W-:Y:S01]  /*4c30*/  IMAD.U32 R85, R154, 0x10000, RZ ;  /* 0x000100009a557824 */ /* 0x000fe200078e00ff */
[----:B------:R-:W-:Y:S01]  /*4c40*/  F2FP.SATFINITE.E4M3.F32.PACK_AB_MERGE_C R12, R13, R12, RZ ;  /* 0x0000000c0d0c723e */ /* 0x000fe200048070ff */
[----:B------:R-:W-:Y:S01]  /*4c50*/  IMAD.MOV.U32 R13, RZ, RZ, R78 ;  /* 0x000000ffff0d7224 */ /* 0x000fe200078e004e */
[----:B------:R-:W-:Y:S01]  /*4c60*/  LOP3.LUT R86, R81, 0xff0000, R86, 0xf8, !PT ;  /* 0x00ff000051567812 */ /* 0x000fe200078ef856 */
[----:B------:R-:W-:Y:S01]  /*4c70*/  IMAD.MOV.U32 R81, RZ, RZ, R15 ;  /* 0x000000ffff517224 */ /* 0x000fe200078e000f */
[----:B------:R-:W-:-:S02]  /*4c80*/  LOP3.LUT R84, R84, 0xff00, R79, 0xf8, !PT ;  /* 0x0000ff0054547812 */ /* 0x000fc400078ef84f */
[----:B------:R-:W-:Y:S02]  /*4c90*/  F2FP.F16.E4M3.UNPACK_B R88, R86.H1 ;  /* 0x00000056ff58723e */ /* 0x000fe400030006ff */
[----:B------:R-:W-:Y:S02]  /*4ca0*/  LOP3.LUT R85, R84, 0xff0000, R85, 0xf8, !PT ;  /* 0x00ff000054557812 */ /* 0x000fe400078ef855 */
[----:B------:R-:W-:Y:S01]  /*4cb0*/  F2FP.F16.E4M3.UNPACK_B R15, R81 ;  /* 0x00000051ff0f723e */ /* 0x000fe200020006ff */
[----:B------:R-:W-:Y:S01]  /*4cc0*/  HADD2.F32 R84, -RZ, R88.H0_H0 ;  /* 0x20000058ff547230 */ /* 0x000fe20000004100 */
[-C--:B------:R-:W-:Y:S02]  /*4cd0*/  F2FP.F16.E4M3.UNPACK_B R79, R85.reuse.H1 ;  /* 0x00000055ff4f723e */ /* 0x080fe400030006ff */
[----:B------:R-:W-:Y:S01]  /*4ce0*/  F2FP.F16.E4M3.UNPACK_B R85, R85 ;  /* 0x00000055ff55723e */ /* 0x000fe200020006ff */
[--C-:B------:R-:W-:Y:S01]  /*4cf0*/  HADD2.F32 R89, -RZ, R15.reuse.H1_H1 ;  /* 0x3000000fff597230 */ /* 0x100fe20000004100 */
[----:B------:R-:W-:Y:S01]  /*4d00*/  F2FP.SATFINITE.E4M3.F32.PACK_AB_MERGE_C R12, R80, R87, R12 ;  /* 0x00000057500c723e */ /* 0x000fe2000480700c */
[----:B------:R-:W-:-:S02]  /*4d10*/  HADD2.F32 R15, -RZ, R15.H0_H0 ;  /* 0x2000000fff0f7230 */ /* 0x000fc40000004100 */
[--C-:B------:R-:W-:Y:S02]  /*4d20*/  HADD2.F32 R154, -RZ, R79.reuse.H0_H0 ;  /* 0x2000004fff9a7230 */ /* 0x100fe40000004100 */
[-C--:B------:R-:W-:Y:S01]  /*4d30*/  FMUL.FTZ R158, R89, R84.reuse ;  /* 0x00000054599e7220 */ /* 0x080fe20000410000 */
[----:B------:R-:W-:Y:S02]  /*4d40*/  HADD2.F32 R79, -RZ, R79.H1_H1 ;  /* 0x3000004fff4f7230 */ /* 0x000fe40000004100 */
[C---:B------:R-:W-:Y:S01]  /*4d50*/  FMUL.FTZ R160, R15.reuse, R84 ;  /* 0x000000540fa07220 */ /* 0x040fe20000410000 */
[----:B------:R-:W-:-:S03]  /*4d60*/  FFMA.FTZ R84, R15, R154, -R158 ;  /* 0x0000009a0f547223 */ /* 0x000fc6000001089e */
[----:B------:R-:W-:Y:S01]  /*4d70*/  FFMA.FTZ R15, R89, R154, R160 ;  /* 0x0000009a590f7223 */ /* 0x000fe200000100a0 */
[----:B------:R-:W-:Y:S01]  /*4d80*/  F2FP.F16.E4M3.UNPACK_B R89, R81.H1 ;  /* 0x00000051ff59723e */ /* 0x000fe200030006ff */
[----:B------:R-:W-:Y:S02]  /*4d90*/  IMAD.MOV.U32 R81, RZ, RZ, R14 ;  /* 0x000000ffff517224 */ /* 0x000fe400078e000e */
[----:B------:R-:W-:Y:S02]  /*4da0*/  HADD2.F32 R14, -RZ, R88.H1_H1 ;  /* 0x30000058ff0e7230 */ /* 0x000fe40000004100 */
[--C-:B------:R-:W-:Y:S02]  /*4db0*/  HADD2.F32 R88, -RZ, R89.reuse.H1_H1 ;  /* 0x30000059ff587230 */ /* 0x100fe40000004100 */
[----:B------:R-:W-:-:S03]  /*4dc0*/  HADD2.F32 R89, -RZ, R89.H0_H0 ;  /* 0x20000059ff597230 */ /* 0x000fc60000004100 */
[CC--:B------:R-:W-:Y:S02]  /*4dd0*/  FMUL.FTZ R154, R88.reuse, R14.reuse ;  /* 0x0000000e589a7220 */ /* 0x0c0fe40000410000 */
[C---:B------:R-:W-:Y:S02]  /*4de0*/  FMUL.FTZ R155, R89.reuse, R14 ;  /* 0x0000000e599b7220 */ /* 0x040fe40000410000 */
[-C--:B------:R-:W-:Y:S01]  /*4df0*/  FFMA.FTZ R14, R89, R79.reuse, -R154 ;  /* 0x0000004f590e7223 */ /* 0x080fe2000001089a */
[--C-:B------:R-:W-:Y:S02]  /*4e00*/  HADD2.F32 R154, -RZ, R85.reuse.H1_H1 ;  /* 0x30000055ff9a7230 */ /* 0x100fe40000004100 */
[----:B------:R-:W-:Y:S01]  /*4e10*/  FFMA.FTZ R79, R88, R79, R155 ;  /* 0x0000004f584f7223 */ /* 0x000fe2000001009b */
[----:B------:R-:W-:Y:S01]  /*4e20*/  F2FP.F16.E4M3.UNPACK_B R88, R86 ;  /* 0x00000056ff58723e */ /* 0x000fe200020006ff */
[----:B------:R-:W-:Y:S01]  /*4e30*/  HADD2.F32 R85, -RZ, R85.H0_H0 ;  /* 0x20000055ff557230 */ /* 0x000fe20000004100 */
[----:B------:R-:W-:-:S02]  /*4e40*/  F2FP.F16.E4M3.UNPACK_B R86, R81.H1 ;  /* 0x00000051ff56723e */ /* 0x000fc400030006ff */
[----:B------:R-:W-:Y:S01]  /*4e50*/  F2FP.F16.E4M3.UNPACK_B R81, R81 ;  /* 0x00000051ff51723e */ /* 0x000fe200020006ff */
[----:B------:R-:W-:Y:S01]  /*4e60*/  HADD2.F32 R155, -RZ, R88.H1_H1 ;  /* 0x30000058ff9b7230 */ /* 0x000fe20000004100 */
[----:B------:R-:W-:Y:S01]  /*4e70*/  F2FP.SATFINITE.E4M3.F32.PACK_AB_MERGE_C R79, R79, R14, RZ ;  /* 0x0000000e4f4f723e */ /* 0x000fe200048070ff */
[--C-:B------:R-:W-:Y:S02]  /*4e80*/  HADD2.F32 R89, -RZ, R86.reuse.H1_H1 ;  /* 0x30000056ff597230 */ /* 0x100fe40000004100 */
[----:B------:R-:W-:Y:S01]  /*4e90*/  HADD2.F32 R86, -RZ, R86.H0_H0 ;  /* 0x20000056ff567230 */ /* 0x000fe20000004100 */
[----:B------:R-:W-:Y:S02]  /*4ea0*/  F2FP.SATFINITE.E4M3.F32.PACK_AB_MERGE_C R15, R15, R84, R79 ;  /* 0x000000540f0f723e */ /* 0x000fe4000480704f */
[-C--:B------:R-:W-:Y:S02]  /*4eb0*/  FMUL.FTZ R157, R89, R155.reuse ;  /* 0x0000009b599d7220 */ /* 0x080fe40000410000 */
[----:B------:R-:W-:-:S02]  /*4ec0*/  FMUL.FTZ R158, R86, R155 ;  /* 0x0000009b569e7220 */ /* 0x000fc40000410000 */
[-C--:B------:R-:W-:Y:S02]  /*4ed0*/  FFMA.FTZ R86, R86, R154.reuse, -R157 ;  /* 0x0000009a56567223 */ /* 0x080fe4000001089d */
[----:B------:R-:W-:Y:S01]  /*4ee0*/  FFMA.FTZ R89, R89, R154, R158 ;  /* 0x0000009a59597223 */ /* 0x000fe2000001009e */
[----:B------:R-:W-:Y:S02]  /*4ef0*/  HADD2.F32 R154, -RZ, R88.H0_H0 ;  /* 0x20000058ff9a7230 */ /* 0x000fe40000004100 */
[--C-:B------:R-:W-:Y:S02]  /*4f00*/  HADD2.F32 R88, -RZ, R81.reuse.H1_H1 ;  /* 0x30000051ff587230 */ /* 0x100fe40000004100 */
[----:B------:R-:W-:Y:S01]  /*4f10*/  HADD2.F32 R81, -RZ, R81.H0_H0 ;  /* 0x20000051ff517230 */ /* 0x000fe20000004100 */
[----:B------:R-:W-:Y:S02]  /*4f20*/  F2FP.SATFINITE.E4M3.F32.PACK_AB_MERGE_C R86, R89, R86, RZ ;  /* 0x000000565956723e */ /* 0x000fe400048070ff */
[----:B------:R-:W-:-:S02]  /*4f30*/  FMUL.FTZ R158, R88, R154 ;  /* 0x0000009a589e7220 */ /* 0x000fc40000410000 */
[C---:B------:R-:W-:Y:S02]  /*4f40*/  FMUL.FTZ R155, R81.reuse, R154 ;  /* 0x0000009a519b7220 */ /* 0x040fe40000410000 */
[-C--:B------:R-:W-:Y:S02]  /*4f50*/  FFMA.FTZ R158, R81, R85.reuse, -R158 ;  /* 0x00000055519e7223 */ /* 0x080fe4000001089e */
[----:B------:R-:W-:-:S05]  /*4f60*/  FFMA.FTZ R155, R88, R85, R155 ;  /* 0x00000055589b7223 */ /* 0x000fca000001009b */
[----:B------:R-:W-:-:S07]  /*4f70*/  F2FP.SATFINITE.E4M3.F32.PACK_AB_MERGE_C R14, R155, R158, R86 ;  /* 0x0000009e9b0e723e */ /* 0x000fce0004807056 */
.L_x_2715:
[----:B------:R-:W-:Y:S05]  /*4f80*/  BSYNC B3 ;  /* 0x0000000000037941 */ /* 0x000fea0003800000 */
.L_x_2714:
[----:B---3--:R0:W-:Y:S02]  /*4f90*/  ST.E.128 desc[UR50][R82.64], R12 ;  /* 0x0000000c52007985 */ /* 0x0081e4000c101d32 */
.L_x_2713:
[----:B------:R-:W-:Y:S05]  /*4fa0*/  BSYNC B2 ;  /* 0x0000000000027941 */ /* 0x000fea0003800000 */
.L_x_2712:
        /* <DEDUP_REMOVED lines=12> */
[----:B------:R-:W-:Y:S01]  /*5070*/  F2FP.F16.E4M3.UNPACK_B R13, R76 ;  /* 0x0000004cff0d723e */ /* 0x000fe200020006ff */
[----:B------:R-:W-:Y:S02]  /*5080*/  HADD2.F32 R83, -RZ, R82.H0_H0 ;  /* 0x20000052ff537230 */ /* 0x000fe40000004100 */
[----:B------:R-:W-:Y:S02]  /*5090*/  HADD2.F32 R80, -RZ, R81.H0_H0 ;  /* 0x20000051ff507230 */ /* 0x000fe40000004100 */
[----:B------:R-:W-:-:S02]  /*50a0*/  HADD2.F32 R74, -RZ, R13.H1_H1 ;  /* 0x3000000dff4a7230 */ /* 0x000fc40000004100 */
[----:B------:R-:W-:Y:S02]  /*50b0*/  HADD2.F32 R13, -RZ, R13.H0_H0 ;  /* 0x2000000dff0d7230 */ /* 0x000fe40000004100 */
[----:B------:R-:W-:Y:S02]  /*50c0*/  HADD2.F32 R81, -RZ, R81.H1_H1 ;  /* 0x30000051ff517230 */ /* 0x000fe40000004100 */
[-C--:B------:R-:W-:Y:S01]  /*50d0*/  FMUL.FTZ R84, R74, R83.reuse ;  /* 0x000000534a547220 */ /* 0x080fe20000410000 */
[----:B------:R-:W-:-:S03]  /*50e0*/  FMUL.FTZ R83, R13, R83 ;  /* 0x000000530d537220 */ /* 0x000fc60000410000 */
[-C--:B------:R-:W-:Y:S01]  /*50f0*/  FFMA.FTZ R13, R13, R80.reuse, -R84 ;  /* 0x000000500d0d7223 */ /* 0x080fe20000010854 */
[----:B------:R-:W-:Y:S01]  /*5100*/  F2FP.F16.E4M3.UNPACK_B R84, R153 ;  /* 0x00000099ff54723e */ /* 0x000fe200020006ff */
[----:B------:R-:W-:Y:S01]  /*5110*/  FFMA.FTZ R74, R74, R80, R83 ;  /* 0x000000504a4a7223 */ /* 0x000fe20000010053 */
[----:B------:R-:W-:Y:S01]  /*5120*/  F2FP.F16.E4M3.UNPACK_B R80, R76.H1 ;  /* 0x0000004cff50723e */ /* 0x000fe200030006ff */
[----:B------:R-:W-:Y:S02]  /*5130*/  IMAD.MOV.U32 R76, RZ, RZ, R12 ;  /* 0x000000ffff4c7224 */ /* 0x000fe400078e000c */
[----:B------:R-:W-:Y:S01]  /*5140*/  HADD2.F32 R83, -RZ, R82.H1_H1 ;  /* 0x30000052ff537230 */ /* 0x000fe20000004100 */
[----:B------:R-:W-:Y:S01]  /*5150*/  F2FP.F16.E4M3.UNPACK_B R82, R152 ;  /* 0x00000098ff52723e */ /* 0x000fe200020006ff */
[--C-:B------:R-:W-:Y:S02]  /*5160*/  HADD2.F32 R12, -RZ, R80.reuse.H1_H1 ;  /* 0x30000050ff0c7230 */ /* 0x100fe40000004100 */
[----:B------:R-:W-:-:S03]  /*5170*/  HADD2.F32 R80, -RZ, R80.H0_H0 ;  /* 0x20000050ff507230 */ /* 0x000fc60000004100 */
[-C--:B------:R-:W-:Y:S02]  /*5180*/  FMUL.FTZ R85, R12, R83.reuse ;  /* 0x000000530c557220 */ /* 0x080fe40000410000 */
[C---:B------:R-:W-:Y:S02]  /*5190*/  FMUL.FTZ R83, R80.reuse, R83 ;  /* 0x0000005350537220 */ /* 0x040fe40000410000 */
[-C--:B------:R-:W-:Y:S01]  /*51a0*/  FFMA.FTZ R80, R80, R81.reuse, -R85 ;  /* 0x0000005150507223 */ /* 0x080fe20000010855 */
[----:B------:R-:W-:Y:S02]  /*51b0*/  HADD2.F32 R85, -RZ, R84.H1_H1 ;  /* 0x30000054ff557230 */ /* 0x000fe40000004100 */
[----:B------:R-:W-:Y:S01]  /*51c0*/  FFMA.FTZ R89, R12, R81, R83 ;  /* 0x000000510c597223 */ /* 0x000fe20000010053 */
[-C--:B------:R-:W-:Y:S01]  /*51d0*/  F2FP.F16.E4M3.UNPACK_B R12, R76.reuse.H1 ;  /* 0x0000004cff0c723e */ /* 0x080fe200030006ff */
[----:B------:R-:W-:Y:S01]  /*51e0*/  HADD2.F32 R83, -RZ, R82.H1_H1 ;  /* 0x30000052ff537230 */ /* 0x000fe20000004100 */
[----:B------:R-:W-:Y:S01]  /*51f0*/  F2FP.F16.E4M3.UNPACK_B R76, R76 ;  /* 0x0000004cff4c723e */ /* 0x000fe200020006ff */
[----:B------:R-:W-:Y:S01]  /*5200*/  HADD2.F32 R84, -RZ, R84.H0_H0 ;  /* 0x20000054ff547230 */ /* 0x000fe20000004100 */
[----:B------:R-:W-:Y:S01]  /*5210*/  F2FP.SATFINITE.E4M3.F32.PACK_AB_MERGE_C R80, R89, R80, RZ ;  /* 0x000000505950723e */ /* 0x000fe200048070ff */
[----:B------:R-:W-:-:S02]  /*5220*/  HADD2.F32 R81, -RZ, R12.H1_H1 ;  /* 0x3000000cff517230 */ /* 0x000fc40000004100 */
[----:B------:R-:W-:Y:S01]  /*5230*/  HADD2.F32 R12, -RZ, R12.H0_H0 ;  /* 0x2000000cff0c7230 */ /* 0x000fe20000004100 */
[----:B------:R-:W-:Y:S01]  /*5240*/  F2FP.SATFINITE.E4M3.F32.PACK_AB_MERGE_C R13, R74, R13, R80 ;  /* 0x0000000d4a0d723e */ /* 0x000fe20004807050 */
[----:B------:R-:W-:Y:S02]  /*5250*/  HADD2.F32 R82, -RZ, R82.H0_H0 ;  /* 0x20000052ff527230 */ /* 0x000fe40000004100 */
[-C--:B------:R-:W-:Y:S01]  /*5260*/  FMUL.FTZ R87, R81, R85.reuse ;  /* 0x0000005551577220 */ /* 0x080fe20000410000 */
[----:B------:R-:W-:Y:S01]  /*5270*/  SHF.R.U32.HI R74, RZ, 0x8, R77 ;  /* 0x00000008ff4a7819 */ /* 0x000fe2000001164d */
[C---:B------:R-:W-:Y:S01]  /*5280*/  FMUL.FTZ R86, R12.reuse, R85 ;  /* 0x000000550c567220 */ /* 0x040fe20000410000 */
[----:B------:R-:W-:Y:S01]  /*5290*/  LOP3.LUT R80, R77, 0xff0000ff, RZ, 0xc0, !PT ;  /* 0xff0000ff4d507812 */ /* 0x000fe200078ec0ff */
[-C--:B------:R-:W-:Y:S02]  /*52a0*/  FFMA.FTZ R12, R12, R83.reuse, -R87 ;  /* 0x000000530c0c7223 */ /* 0x080fe40000010857 */
[----:B------:R-:W-:Y:S01]  /*52b0*/  FFMA.FTZ R81, R81, R83, R86 ;  /* 0x0000005351517223 */ /* 0x000fe20000010056 */
[----:B------:R-:W-:-:S02]  /*52c0*/  HADD2.F32 R83, -RZ, R76.H1_H1 ;  /* 0x3000004cff537230 */ /* 0x000fc40000004100 */
[----:B------:R-:W-:Y:S02]  /*52d0*/  HADD2.F32 R76, -RZ, R76.H0_H0 ;  /* 0x2000004cff4c7230 */ /* 0x000fe40000004100 */
[----:B------:R-:W-:Y:S01]  /*52e0*/  F2FP.SATFINITE.E4M3.F32.PACK_AB_MERGE_C R12, R81, R12, RZ ;  /* 0x0000000c510c723e */ /* 0x000fe200048070ff */
[CC--:B------:R-:W-:Y:S02]  /*52f0*/  FMUL.FTZ R85, R83.reuse, R84.reuse ;  /* 0x0000005453557220 */ /* 0x0c0fe40000410000 */
[C---:B------:R-:W-:Y:S02]  /*5300*/  FMUL.FTZ R84, R76.reuse, R84 ;  /* 0x000000544c547220 */ /* 0x040fe40000410000 */
[-C--:B------:R-:W-:Y:S01]  /*5310*/  FFMA.FTZ R76, R76, R82.reuse, -R85 ;  /* 0x000000524c4c7223 */ /* 0x080fe20000010855 */
[----:B------:R-:W-:Y:S01]  /*5320*/  SHF.R.U32.HI R85, RZ, 0x8, R75 ;  /* 0x00000008ff557819 */ /* 0x000fe2000001164b */
[----:B------:R-:W-:Y:S01]  /*5330*/  FFMA.FTZ R83, R83, R82, R84 ;  /* 0x0000005253537223 */ /* 0x000fe20000010054 */
[----:B------:R-:W-:-:S02]  /*5340*/  SHF.R.U32.HI R82, RZ, 0x10, R77 ;  /* 0x00000010ff527819 */ /* 0x000fc4000001164d */
[----:B------:R-:W-:Y:S02]  /*5350*/  SHF.L.U32 R77, R74, 0x8, RZ ;  /* 0x000000084a4d7819 */ /* 0x000fe400000006ff */
[----:B------:R-:W-:Y:S02]  /*5360*/  LOP3.LUT R74, R75, 0xff0000ff, RZ, 0xc0, !PT ;  /* 0xff0000ff4b4a7812 */ /* 0x000fe400078ec0ff */
[----:B------:R-:W-:Y:S01]  /*5370*/  LOP3.LUT R77, R80, 0xff00, R77, 0xf8, !PT ;  /* 0x0000ff00504d7812 */ /* 0x000fe200078ef84d */
[----:B------:R-:W-:Y:S01]  /*5380*/  IMAD.U32 R80, R82, 0x10000, RZ ;  /* 0x0001000052507824 */ /* 0x000fe200078e00ff */
[----:B------:R-:W-:Y:S01]  /*5390*/  SHF.R.U32.HI R84, RZ, 0x10, R75 ;  /* 0x00000010ff547819 */ /* 0x000fe2000001164b */
[----:B------:R-:W-:Y:S01]  /*53a0*/  IMAD.SHL.U32 R75, R85, 0x100, RZ ;  /* 0x00000100554b7824 */ /* 0x000fe200078e00ff */
[----:B------:R-:W-:Y:S02]  /*53b0*/  F2FP.SATFINITE.E4M3.F32.PACK_AB_MERGE_C R12, R83, R76, R12 ;  /* 0x0000004c530c723e */ /* 0x000fe4000480700c */
[----:B------:R-:W-:Y:S01]  /*53c0*/  LOP3.LUT R77, R77, 0xff0000, R80, 0xf8, !PT ;  /* 0x00ff00004d4d7812 */ /* 0x000fe200078ef850 */
[----:B------:R-:W-:Y:S01]  /*53d0*/  IMAD.MOV.U32 R80, RZ, RZ, R15 ;  /* 0x000000ffff507224 */ /* 0x000fe200078e000f */
[----:B------:R-:W-:Y:S01]  /*53e0*/  LOP3.LUT R75, R74, 0xff00, R75, 0xf8, !PT ;  /* 0x0000ff004a4b7812 */ /* 0x000fe200078ef84b */
[----:B------:R-:W-:Y:S01]  /*53f0*/  IMAD.U32 R74, R84, 0x10000, RZ ;  /* 0x00010000544a7824 */ /* 0x000fe200078e00ff */
[----:B------:R-:W-:-:S02]  /*5400*/  F2FP.F16.E4M3.UNPACK_B R85, R77.H1 ;  /* 0x0000004dff55723e */ /* 0x000fc400030006ff */
        /* <DEDUP_REMOVED lines=19> */
[-C--:B------:R-:W-:Y:S01]  /*5540*/  FFMA.FTZ R14, R82, R84.reuse, -R87 ;  /* 0x00000054520e7223 */ /* 0x080fe20000010857 */
[----:B------:R-:W-:Y:S01]  /*5550*/  F2FP.F16.E4M3.UNPACK_B R82, R75 ;  /* 0x0000004bff52723e */ /* 0x000fe200020006ff */
[----:B------:R-:W-:Y:S01]  /*5560*/  FFMA.FTZ R85, R85, R84, R86 ;  /* 0x0000005455557223 */ /* 0x000fe20000010056 */
[----:B------:R-:W-:Y:S02]  /*5570*/  F2FP.F16.E4M3.UNPACK_B R86, R77 ;  /* 0x0000004dff56723e */ /* 0x000fe400020006ff */
[-C--:B------:R-:W-:Y:S01]  /*5580*/  F2FP.F16.E4M3.UNPACK_B R77, R80.reuse.H1 ;  /* 0x00000050ff4d723e */ /* 0x080fe200030006ff */
[----:B------:R-:W-:Y:S01]  /*5590*/  HADD2.F32 R84, -RZ, R82.H1_H1 ;  /* 0x30000052ff547230 */ /* 0x000fe20000004100 */
[----:B------:R-:W-:Y:S01]  /*55a0*/  F2FP.F16.E4M3.UNPACK_B R80, R80 ;  /* 0x00000050ff50723e */ /* 0x000fe200020006ff */
[----:B------:R-:W-:Y:S01]  /*55b0*/  HADD2.F32 R88, -RZ, R86.H1_H1 ;  /* 0x30000056ff587230 */ /* 0x000fe20000004100 */
[----:B------:R-:W-:Y:S01]  /*55c0*/  F2FP.SATFINITE.E4M3.F32.PACK_AB_MERGE_C R85, R85, R14, RZ ;  /* 0x0000000e5555723e */ /* 0x000fe200048070ff */
[----:B------:R-:W-:-:S02]  /*55d0*/  HADD2.F32 R75, -RZ, R77.H1_H1 ;  /* 0x3000004dff4b7230 */ /* 0x000fc40000004100 */
[----:B------:R-:W-:Y:S01]  /*55e0*/  HADD2.F32 R77, -RZ, R77.H0_H0 ;  /* 0x2000004dff4d7230 */ /* 0x000fe20000004100 */
[----:B------:R-:W-:Y:S01]  /*55f0*/  F2FP.SATFINITE.E4M3.F32.PACK_AB_MERGE_C R15, R74, R15, R85 ;  /* 0x0000000f4a0f723e */ /* 0x000fe20004807055 */
[----:B------:R-:W-:Y:S02]  /*5600*/  HADD2.F32 R86, -RZ, R86.H0_H0 ;  /* 0x20000056ff567230 */ /* 0x000fe40000004100 */
[-C--:B------:R-:W-:Y:S01]  /*5610*/  FMUL.FTZ R152, R75, R88.reuse ;  /* 0x000000584b987220 */ /* 0x080fe20000410000 */
[----:B------:R-:W-:Y:S02]  /*5620*/  HADD2.F32 R82, -RZ, R82.H0_H0 ;  /* 0x20000052ff527230 */ /* 0x000fe40000004100 */
[C---:B------:R-:W-:Y:S01]  /*5630*/  FMUL.FTZ R88, R77.reuse, R88 ;  /* 0x000000584d587220 */ /* 0x040fe20000410000 */
[----:B------:R-:W-:-:S03]  /*5640*/  FFMA.FTZ R152, R77, R84, -R152 ;  /* 0x000000544d987223 */ /* 0x000fc60000010898 */
[----:B------:R-:W-:Y:S01]  /*5650*/  FFMA.FTZ R87, R75, R84, R88 ;  /* 0x000000544b577223 */ /* 0x000fe20000010058 */
[--C-:B------:R-:W-:Y:S02]  /*5660*/  HADD2.F32 R75, -RZ, R80.reuse.H1_H1 ;  /* 0x30000050ff4b7230 */ /* 0x100fe40000004100 */
[----:B------:R-:W-:Y:S02]  /*5670*/  HADD2.F32 R80, -RZ, R80.H0_H0 ;  /* 0x20000050ff507230 */ /* 0x000fe40000004100 */
[----:B------:R-:W-:Y:S01]  /*5680*/  F2FP.SATFINITE.E4M3.F32.PACK_AB_MERGE_C R87, R87, R152, RZ ;  /* 0x000000985757723e */ /* 0x000fe200048070ff */
[-C--:B------:R-:W-:Y:S02]  /*5690*/  FMUL.FTZ R77, R75, R86.reuse ;  /* 0x000000564b4d7220 */ /* 0x080fe40000410000 */
[C---:B------:R-:W-:Y:S02]  /*56a0*/  FMUL.FTZ R86, R80.reuse, R86 ;  /* 0x0000005650567220 */ /* 0x040fe40000410000 */
[----:B------:R-:W-:-:S02]  /*56b0*/  FFMA.FTZ R77, R80, R82, -R77 ;  /* 0x00000052504d7223 */ /* 0x000fc4000001084d */
[----:B------:R-:W-:-:S05]  /*56c0*/  FFMA.FTZ R86, R75, R82, R86 ;  /* 0x000000524b567223 */ /* 0x000fca0000010056 */
[----:B------:R-:W-:-:S07]  /*56d0*/  F2FP.SATFINITE.E4M3.F32.PACK_AB_MERGE_C R14, R86, R77, R87 ;  /* 0x0000004d560e723e */ /* 0x000fce0004807057 */
.L_x_2719:
[----:B------:R-:W-:Y:S05]  /*56e0*/  BSYNC B3 ;  /* 0x0000000000037941 */ /* 0x000fea0003800000 */
.L_x_2718:
[----:B0-----:R0:W-:Y:S02]  /*56f0*/  ST.E.128 desc[UR50][R78.64], R12 ;  /* 0x0000000c4e007985 */ /* 0x0011e4000c101d32 */
.L_x_2717:
[----:B------:R-:W-:Y:S05]  /*5700*/  BSYNC B2 ;  /* 0x0000000000027941 */ /* 0x000fea0003800000 */
.L_x_2716:
        /* <DEDUP_REMOVED lines=13> */
[----:B------:R-:W-:Y:S01]  /*57e0*/  HADD2.F32 R77, -RZ, R79.H0_H0 ;  /* 0x2000004fff4d7230 */ /* 0x000fe20000004100 */
[--C-:B------:R-:W-:Y:S01]  /*57f0*/  SHF.R.U32.HI R72, RZ, 0x10, R71.reuse ;  /* 0x00000010ff487819 */ /* 0x100fe20000011647 */
[--C-:B------:R-:W-:Y:S01]  /*5800*/  HADD2.F32 R70, -RZ, R13.reuse.H0_H0 ;  /* 0x2000000dff467230 */ /* 0x100fe20000004100 */
[----:B------:R-:W-:Y:S01]  /*5810*/  SHF.R.U32.HI R85, RZ, 0x8, R71 ;  /* 0x00000008ff557819 */ /* 0x000fe20000011647 */
[----:B------:R-:W-:Y:S01]  /*5820*/  HADD2.F32 R13, -RZ, R13.H1_H1 ;  /* 0x3000000dff0d7230 */ /* 0x000fe20000004100 */
[----:B------:R-:W-:Y:S01]  /*5830*/  LOP3.LUT R81, R71, 0xff0000ff, RZ, 0xc0, !PT ;  /* 0xff0000ff47517812 */ /* 0x000fe200078ec0ff */
[----:B------:R-:W-:-:S02]  /*5840*/  HADD2.F32 R71, -RZ, R78.H0_H0 ;  /* 0x2000004eff477230 */ /* 0x000fc40000004100 */
[CC--:B------:R-:W-:Y:S01]  /*5850*/  FMUL.FTZ R80, R70.reuse, R77.reuse ;  /* 0x0000004d46507220 */ /* 0x0c0fe20000410000 */
[----:B------:R-:W-:Y:S02]  /*5860*/  HADD2.F32 R82, -RZ, R79.H1_H1 ;  /* 0x3000004fff527230 */ /* 0x000fe40000004100 */
[C---:B------:R-:W-:Y:S01]  /*5870*/  FMUL.FTZ R83, R13.reuse, R77 ;  /* 0x0000004d0d537220 */ /* 0x040fe20000410000 */
[--C-:B------:R-:W-:Y:S01]  /*5880*/  SHF.R.U32.HI R77, RZ, 0x10, R73.reuse ;  /* 0x00000010ff4d7819 */ /* 0x100fe20000011649 */
[-C--:B------:R-:W-:Y:S01]  /*5890*/  FFMA.FTZ R13, R13, R71.reuse, R80 ;  /* 0x000000470d0d7223 */ /* 0x080fe20000010050 */
[----:B------:R-:W-:Y:S01]  /*58a0*/  SHF.R.U32.HI R84, RZ, 0x8, R73 ;  /* 0x00000008ff547819 */ /* 0x000fe20000011649 */
[----:B------:R-:W-:Y:S01]  /*58b0*/  FFMA.FTZ R70, R70, R71, -R83 ;  /* 0x0000004746467223 */ /* 0x000fe20000010853 */
[----:B------:R-:W-:Y:S01]  /*58c0*/  F2FP.F16.E4M3.UNPACK_B R71, R76.H1 ;  /* 0x0000004cff47723e */ /* 0x000fe200030006ff */
[----:B------:R-:W-:Y:S01]  /*58d0*/  HADD2.F32 R80, -RZ, R78.H1_H1 ;  /* 0x3000004eff507230 */ /* 0x000fe20000004100 */
[----:B------:R-:W-:Y:S01]  /*58e0*/  LOP3.LUT R76, R73, 0xff0000ff, RZ, 0xc0, !PT ;  /* 0xff0000ff494c7812 */ /* 0x000fe200078ec0ff */
[----:B------:R-:W-:Y:S01]  /*58f0*/  IMAD.MOV.U32 R73, RZ, RZ, R12 ;  /* 0x000000ffff497224 */ /* 0x000fe200078e000c */
[----:B------:R-:W-:Y:S01]  /*5900*/  F2FP.F16.E4M3.UNPACK_B R151, R151 ;  /* 0x00000097ff97723e */ /* 0x000fe200020006ff */
[----:B------:R-:W-:Y:S01]  /*5910*/  HADD2.F32 R79, -RZ, R71.H1_H1 ;  /* 0x30000047ff4f7230 */ /* 0x000fe20000004100 */
[----:B------:R-:W-:Y:S01]  /*5920*/  F2FP.F16.E4M3.UNPACK_B R147, R147 ;  /* 0x00000093ff93723e */ /* 0x000fe200020006ff */
[----:B------:R-:W-:-:S02]  /*5930*/  IMAD.SHL.U32 R12, R85, 0x100, RZ ;  /* 0x00000100550c7824 */ /* 0x000fc400078e00ff */
[----:B------:R-:W-:Y:S02]  /*5940*/  HADD2.F32 R71, -RZ, R71.H0_H0 ;  /* 0x20000047ff477230 */ /* 0x000fe40000004100 */
[----:B------:R-:W-:Y:S01]  /*5950*/  FMUL.FTZ R78, R79, R82 ;  /* 0x000000524f4e7220 */ /* 0x000fe20000410000 */
[----:B------:R-:W-:Y:S01]  /*5960*/  IMAD.U32 R72, R72, 0x10000, RZ ;  /* 0x0001000048487824 */ /* 0x000fe200078e00ff */
[----:B------:R-:W-:Y:S01]  /*5970*/  LOP3.LUT R83, R81, 0xff00, R12, 0xf8, !PT ;  /* 0x0000ff0051537812 */ /* 0x000fe200078ef80c */
[----:B------:R-:W-:Y:S02]  /*5980*/  IMAD.SHL.U32 R81, R84, 0x100, RZ ;  /* 0x0000010054517824 */ /* 0x000fe400078e00ff */
[C---:B------:R-:W-:Y:S01]  /*5990*/  FFMA.FTZ R12, R71.reuse, R80, -R78 ;  /* 0x00000050470c7223 */ /* 0x040fe2000001084e */
[----:B------:R-:W-:Y:S01]  /*59a0*/  FMUL.FTZ R82, R71, R82 ;  /* 0x0000005247527220 */ /* 0x000fe20000410000 */
[----:B------:R-:W-:Y:S01]  /*59b0*/  F2FP.F16.E4M3.UNPACK_B R78, R73.H1 ;  /* 0x00000049ff4e723e */ /* 0x000fe200030006ff */
[----:B------:R-:W-:Y:S01]  /*59c0*/  IMAD.U32 R77, R77, 0x10000, RZ ;  /* 0x000100004d4d7824 */ /* 0x000fe200078e00ff */
[----:B------:R-:W-:Y:S01]  /*59d0*/  LOP3.LUT R84, R76, 0xff00, R81, 0xf8, !PT ;  /* 0x0000ff004c547812 */ /* 0x000fe200078ef851 */
[----:B------:R-:W-:Y:S01]  /*59e0*/  FFMA.FTZ R71, R79, R80, R82 ;  /* 0x000000504f477223 */ /* 0x000fe20000010052 */
[----:B------:R-:W-:Y:S01]  /*59f0*/  HADD2.F32 R82, -RZ, R151.H1_H1 ;  /* 0x30000097ff527230 */ /* 0x000fe20000004100 */
[----:B------:R-:W-:Y:S01]  /*5a00*/  LOP3.LUT R76, R83, 0xff0000, R72, 0xf8, !PT ;  /* 0x00ff0000534c7812 */ /* 0x000fe200078ef848 */
[----:B------:R-:W-:-:S02]  /*5a10*/  HADD2.F32 R79, -RZ, R78.H0_H0 ;  /* 0x2000004eff4f7230 */ /* 0x000fc40000004100 */
[----:B------:R-:W-:Y:S01]  /*5a20*/  HADD2.F32 R80, -RZ, R78.H1_H1 ;  /* 0x3000004eff507230 */ /* 0x000fe20000004100 */
[----:B------:R-:W-:Y:S01]  /*5a30*/  F2FP.F16.E4M3.UNPACK_B R78, R73 ;  /* 0x00000049ff4e723e */ /* 0x000fe200020006ff */
[----:B------:R-:W-:Y:S02]  /*5a40*/  HADD2.F32 R81, -RZ, R147.H1_H1 ;  /* 0x30000093ff517230 */ /* 0x000fe40000004100 */
[-C--:B------:R-:W-:Y:S01]  /*5a50*/  FMUL.FTZ R85, R79, R82.reuse ;  /* 0x000000524f557220 */ /* 0x080fe20000410000 */
[----:B------:R-:W-:Y:S02]  /*5a60*/  HADD2.F32 R151, -RZ, R151.H0_H0 ;  /* 0x20000097ff977230 */ /* 0x000fe40000004100 */
[C---:B------:R-:W-:Y:S01]  /*5a70*/  FMUL.FTZ R86, R80.reuse, R82 ;  /* 0x0000005250567220 */ /* 0x040fe20000410000 */
[----:B------:R-:W-:Y:S02]  /*5a80*/  HADD2.F32 R147, -RZ, R147.H0_H0 ;  /* 0x20000093ff937230 */ /* 0x000fe40000004100 */
[----:B------:R-:W-:Y:S01]  /*5a90*/  FFMA.FTZ R73, R80, R81, R85 ;  /* 0x0000005150497223 */ /* 0x000fe20000010055 */
[----:B------:R-:W-:-:S02]  /*5aa0*/  HADD2.F32 R80, -RZ, R78.H1_H1 ;  /* 0x3000004eff507230 */ /* 0x000fc40000004100 */
[----:B------:R-:W-:Y:S01]  /*5ab0*/  FFMA.FTZ R72, R79, R81, -R86 ;  /* 0x000000514f487223 */ /* 0x000fe20000010856 */
[----:B------:R-:W-:Y:S01]  /*5ac0*/  HADD2.F32 R78, -RZ, R78.H0_H0 ;  /* 0x2000004eff4e7230 */ /* 0x000fe20000004100 */
[----:B------:R-:W-:Y:S01]  /*5ad0*/  LOP3.LUT R79, R84, 0xff0000, R77, 0xf8, !PT ;  /* 0x00ff0000544f7812 */ /* 0x000fe200078ef84d */
[----:B------:R-:W-:Y:S02]  /*5ae0*/  IMAD.MOV.U32 R81, RZ, RZ, R15 ;  /* 0x000000ffff517224 */ /* 0x000fe400078e000f */
[-C--:B------:R-:W-:Y:S01]  /*5af0*/  FMUL.FTZ R15, R80, R151.reuse ;  /* 0x00000097500f7220 */ /* 0x080fe20000410000 */
[----:B------:R-:W-:Y:S01]  /*5b00*/  F2FP.F16.E4M3.UNPACK_B R84, R76.H1 ;  /* 0x0000004cff54723e */ /* 0x000fe200030006ff */
[C---:B------:R-:W-:Y:S01]  /*5b10*/  FMUL.FTZ R151, R78.reuse, R151 ;  /* 0x000000974e977220 */ /* 0x040fe20000410000 */
[----:B------:R-:W-:Y:S01]  /*5b20*/  F2FP.F16.E4M3.UNPACK_B R85, R79.H1 ;  /* 0x0000004fff55723e */ /* 0x000fe200030006ff */
[----:B------:R-:W-:Y:S01]  /*5b30*/  FFMA.FTZ R15, R78, R147, -R15 ;  /* 0x000000934e0f7223 */ /* 0x000fe2000001080f */
[----:B------:R-:W-:Y:S01]  /*5b40*/  F2FP.F16.E4M3.UNPACK_B R77, R81 ;  /* 0x00000051ff4d723e */ /* 0x000fe200020006ff */
[----:B------:R-:W-:Y:S01]  /*5b50*/  FFMA.FTZ R78, R80, R147, R151 ;  /* 0x00000093504e7223 */ /* 0x000fe20000010097 */
[----:B------:R-:W-:Y:S01]  /*5b60*/  HADD2.F32 R83, -RZ, R84.H0_H0 ;  /* 0x20000054ff537230 */ /* 0x000fe20000004100 */
[----:B------:R-:W-:Y:S01]  /*5b70*/  F2FP.SATFINITE.E4M3.F32.PACK_AB_MERGE_C R71, R71, R12, RZ ;  /* 0x0000000c4747723e */ /* 0x000fe200048070ff */
[----:B------:R-:W-:Y:S01]  /*5b80*/  HADD2.F32 R82, -RZ, R85.H0_H0 ;  /* 0x20000055ff527230 */ /* 0x000fe20000004100 */
[----:B------:R-:W-:Y:S01]  /*5b90*/  F2FP.SATFINITE.E4M3.F32.PACK_AB_MERGE_C R72, R73, R72, RZ ;  /* 0x000000484948723e */ /* 0x000fe200048070ff */
[--C-:B------:R-:W-:Y:S01]  /*5ba0*/  HADD2.F32 R80, -RZ, R77.reuse.H1_H1 ;  /* 0x3000004dff507230 */ /* 0x100fe20000004100 */
[----:B------:R-:W-:Y:S01]  /*5bb0*/  F2FP.SATFINITE.E4M3.F32.PACK_AB_MERGE_C R13, R13, R70, R71 ;  /* 0x000000460d0d723e */ /* 0x000fe20004807047 */
[----:B------:R-:W-:Y:S01]  /*5bc0*/  HADD2.F32 R77, -RZ, R77.H0_H0 ;  /* 0x2000004dff4d7230 */ /* 0x000fe20000004100 */
[----:B------:R-:W-:Y:S01]  /*5bd0*/  F2FP.SATFINITE.E4M3.F32.PACK_AB_MERGE_C R15, R78, R15, R72 ;  /* 0x0000000f4e0f723e */ /* 0x000fe20004807048 */
[----:B------:R-:W-:-:S02]  /*5be0*/  HADD2.F32 R85, -RZ, R85.H1_H1 ;  /* 0x30000055ff557230 */ /* 0x000fc40000004100 */
[CC--:B------:R-:W-:Y:S01]  /*5bf0*/  FMUL.FTZ R86, R80.reuse, R82.reuse ;  /* 0x0000005250567220 */ /* 0x0c0fe20000410000 */
[----:B------:R-:W-:Y:S02]  /*5c00*/  HADD2.F32 R84, -RZ, R84.H1_H1 ;  /* 0x30000054ff547230 */ /* 0x000fe40000004100 */
[C---:B------:R-:W-:Y:S01]  /*5c10*/  FMUL.FTZ R87, R77.reuse, R82 ;  /* 0x000000524d577220 */ /* 0x040fe20000410000 */
[----:B------:R-:W-:Y:S01]  /*5c20*/  F2FP.F16.E4M3.UNPACK_B R82, R81.H1 ;  /* 0x00000051ff52723e */ /* 0x000fe200030006ff */
[-C--:B------:R-:W-:Y:S01]  /*5c30*/  FFMA.FTZ R77, R77, R83.reuse, -R86 ;  /* 0x000000534d4d7223 */ /* 0x080fe20000010856 */
[----:B------:R-:W-:Y:S01]  /*5c40*/  MOV R81, R14 ;  /* 0x0000000e00517202 */ /* 0x000fe20000000f00 */
[----:B------:R-:W-:Y:S02]  /*5c50*/  FFMA.FTZ R80, R80, R83, R87 ;  /* 0x0000005350507223 */ /* 0x000fe40000010057 */
[--C-:B------:R-:W-:Y:S02]  /*5c60*/  HADD2.F32 R83, -RZ, R82.reuse.H1_H1 ;  /* 0x30000052ff537230 */ /* 0x100fe40000004100 */
[----:B------:R-:W-:-:S03]  /*5c70*/  HADD2.F32 R82, -RZ, R82.H0_H0 ;  /* 0x20000052ff527230 */ /* 0x000fc60000004100 */
[CC--:B------:R-:W-:Y:S02]  /*5c80*/  FMUL.FTZ R87, R83.reuse, R85.reuse ;  /* 0x0000005553577220 */ /* 0x0c0fe40000410000 */
[C---:B------:R-:W-:Y:S01]  /*5c90*/  FMUL.FTZ R86, R82.reuse, R85 ;  /* 0x0000005552567220 */ /* 0x040fe20000410000 */
[----:B------:R-:W-:Y:S01]  /*5ca0*/  F2FP.F16.E4M3.UNPACK_B R85, R79 ;  /* 0x0000004fff55723e */ /* 0x000fe200020006ff */
[-C--:B------:R-:W-:Y:S01]  /*5cb0*/  FFMA.FTZ R14, R82, R84.reuse, -R87 ;  /* 0x00000054520e7223 */ /* 0x080fe20000010857 */
[-C--:B------:R-:W-:Y:S01]  /*5cc0*/  F2FP.F16.E4M3.UNPACK_B R82, R81.reuse.H1 ;  /* 0x00000051ff52723e */ /* 0x080fe200030006ff */
[----:B------:R-:W-:Y:S01]  /*5cd0*/  FFMA.FTZ R79, R83, R84, R86 ;  /* 0x00000054534f7223 */ /* 0x000fe20000010056 */
[----:B------:R-:W-:Y:S01]  /*5ce0*/  F2FP.F16.E4M3.UNPACK_B R84, R76 ;  /* 0x0000004cff54723e */ /* 0x000fe200020006ff */
[----:B------:R-:W-:Y:S01]  /*5cf0*/  HADD2.F32 R86, -RZ, R85.H1_H1 ;  /* 0x30000055ff567230 */ /* 0x000fe20000004100 */
[----:B------:R-:W-:Y:S01]  /*5d00*/  F2FP.F16.E4M3.UNPACK_B R81, R81 ;  /* 0x00000051ff51723e */ /* 0x000fe200020006ff */
[--C-:B------:R-:W-:Y:S01]  /*5d10*/  HADD2.F32 R83, -RZ, R82.reuse.H1_H1 ;  /* 0x30000052ff537230 */ /* 0x100fe20000004100 */
[----:B------:R-:W-:Y:S01]  /*5d20*/  F2FP.SATFINITE.E4M3.F32.PACK_AB_MERGE_C R79, R79, R14, RZ ;  /* 0x0000000e4f4f723e */ /* 0x000fe200048070ff */
[----:B------:R-:W-:-:S02]  /*5d30*/  HADD2.F32 R82, -RZ, R82.H0_H0 ;  /* 0x20000052ff527230 */ /* 0x000fc40000004100 */
[--C-:B------:R-:W-:Y:S02]  /*5d40*/  HADD2.F32 R76, -RZ, R84.reuse.H1_H1 ;  /* 0x30000054ff4c7230 */ /* 0x100fe40000004100 */
[CC--:B------:R-:W-:Y:S01]  /*5d50*/  FMUL.FTZ R87, R83.reuse, R86.reuse ;  /* 0x0000005653577220 */ /* 0x0c0fe20000410000 */
[----:B------:R-:W-:Y:S02]  /*5d60*/  HADD2.F32 R85, -RZ, R85.H0_H0 ;  /* 0x20000055ff557230 */ /* 0x000fe40000004100 */
[C---:B------:R-:W-:Y:S01]  /*5d70*/  FMUL.FTZ R86, R82.reuse, R86 ;  /* 0x0000005652567220 */ /* 0x040fe20000410000 */
[----:B------:R-:W-:Y:S02]  /*5d80*/  HADD2.F32 R84, -RZ, R84.H0_H0 ;  /* 0x20000054ff547230 */ /* 0x000fe40000004100 */
[-C--:B------:R-:W-:Y:S01]  /*5d90*/  FFMA.FTZ R87, R82, R76.reuse, -R87 ;  /* 0x0000004c52577223 */ /* 0x080fe20000010857 */
[----:B------:R-:W-:Y:S01]  /*5da0*/  F2FP.SATFINITE.E4M3.F32.PACK_AB_MERGE_C R77, R80, R77, R79 ;  /* 0x0000004d504d723e */ /* 0x000fe2000480704f */
[----:B------:R-:W-:Y:S01]  /*5db0*/  FFMA.FTZ R86, R83, R76, R86 ;  /* 0x0000004c53567223 */ /* 0x000fe20000010056 */
[----:B------:R-:W-:-:S02]  /*5dc0*/  HADD2.F32 R76, -RZ, R81.H1_H1 ;  /* 0x30000051ff4c7230 */ /* 0x000fc40000004100 */
[----:B------:R-:W-:Y:S02]  /*5dd0*/  HADD2.F32 R81, -RZ, R81.H0_H0 ;  /* 0x20000051ff517230 */ /* 0x000fe40000004100 */
[----:B------:R-:W-:Y:S01]  /*5de0*/  F2FP.SATFINITE.E4M3.F32.PACK_AB_MERGE_C R86, R86, R87, RZ ;  /* 0x000000575656723e */ /* 0x000fe200048070ff */
[CC--:B------:R-:W-:Y:S02]  /*5df0*/  FMUL.FTZ R12, R76.reuse, R85.reuse ;  /* 0x000000554c0c7220 */ /* 0x0c0fe40000410000 */
[C---:B------:R-:W-:Y:S02]  /*5e00*/  FMUL.FTZ R85, R81.reuse, R85 ;  /* 0x0000005551557220 */ /* 0x040fe40000410000 */
[-C--:B------:R-:W-:Y:S02]  /*5e10*/  FFMA.FTZ R12, R81, R84.reuse, -R12 ;  /* 0x00000054510c7223 */ /* 0x080fe4000001080c */
[----:B------:R-:W-:-:S05]  /*5e20*/  FFMA.FTZ R85, R76, R84, R85 ;  /* 0x000000544c557223 */ /* 0x000fca0000010055 */
[----:B------:R-:W-:Y:S01]  /*5e30*/  F2FP.SATFINITE.E4M3.F32.PACK_AB_MERGE_C R14, R85, R12, R86 ;  /* 0x0000000c550e723e */ /* 0x000fe20004807056 */
[----:B------:R-:W-:Y:S02]  /*5e40*/  IMAD.MOV.U32 R12, RZ, RZ, R15 ;  /* 0x000000ffff0c7224 */ /* 0x000fe400078e000f */
[----:B------:R-:W-:-:S07]  /*5e50*/  IMAD.MOV.U32 R15, RZ, RZ, R77 ;  /* 0x000000ffff0f7224 */ /* 0x000fce00078e004d */
.L_x_2723:
[----:B------:R-:W-:Y:S05]  /*5e60*/  BSYNC B3 ;  /* 0x0000000000037941 */ /* 0x000fea0003800000 */
.L_x_2722:
[----:B0-----:R0:W-:Y:S02]  /*5e70*/  ST.E.128 desc[UR50][R74.64], R12 ;  /* 0x0000000c4a007985 */ /* 0x0011e4000c101d32 */
.L_x_2721:
[----:B------:R-:W-:Y:S05]  /*5e80*/  BSYNC B2 ;  /* 0x0000000000027941 */ /* 0x000fea0003800000 */
.L_x_2720:
        /* <DEDUP_REMOVED lines=17> */
[----:B------:R-:W-:-:S02]  /*5fa0*/  LOP3.LUT R13, R66, 0xff00, R69, 0xf8, !PT ;  /* 0x0000ff00420d7812 */ /* 0x000fc400078ef845 */
[----:B------:R-:W-:Y:S01]  /*5fb0*/  LOP3.LUT R68, R68, 0xff00, R73, 0xf8, !PT ;  /* 0x0000ff0044447812 */ /* 0x000fe200078ef849 */
[----:B------:R-:W-:Y:S01]  /*5fc0*/  IMAD.U32 R66, R74, 0x10000, RZ ;  /* 0x000100004a427824 */ /* 0x000fe200078e00ff */
[----:B------:R-:W-:Y:S01]  /*5fd0*/  MOV R67, R12 ;  /* 0x0000000c00437202 */ /* 0x000fe20000000f00 */
[----:B------:R-:W-:Y:S01]  /*5fe0*/  IMAD.U32 R73, R72, 0x10000, RZ ;  /* 0x0001000048497824 */ /* 0x000fe200078e00ff */
        /* <DEDUP_REMOVED lines=34> */
[----:B------:R-:W-:Y:S02]  /*6210*/  HADD2.F32 R148, -RZ, R148.H0_H0 ;  /* 0x20000094ff947230 */ /* 0x000fe40000004100 */
[--C-:B------:R-:W-:Y:S02]  /*6220*/  HADD2.F32 R67, -RZ, R144.reuse.H1_H1 ;  /* 0x30000090ff437230 */ /* 0x100fe40000004100 */
[----:B------:R-:W-:Y:S02]  /*6230*/  HADD2.F32 R144, -RZ, R144.H0_H0 ;  /* 0x20000090ff907230 */ /* 0x000fe40000004100 */
[-C--:B------:R-:W-:Y:S01]  /*6240*/  FMUL.FTZ R75, R69, R148.reuse ;  /* 0x00000094454b7220 */ /* 0x080fe20000410000 */
[----:B------:R-:W-:Y:S01]  /*6250*/  FMUL.FTZ R148, R68, R148 ;  /* 0x0000009444947220 */ /* 0x000fe20000410000 */
[-C--:B------:R-:W-:Y:S01]  /*6260*/  FFMA.FTZ R73, R73, R67.reuse, R74 ;  /* 0x0000004349497223 */ /* 0x080fe2000001004a */
[----:B------:R-:W-:Y:S01]  /*6270*/  FFMA.FTZ R72, R72, R67, -R77 ;  /* 0x0000004348487223 */ /* 0x000fe2000001084d */
[----:B------:R-:W-:Y:S01]  /*6280*/  F2FP.F16.E4M3.UNPACK_B R74, R15.H1 ;  /* 0x0000000fff4a723e */ /* 0x000fe200030006ff */
[-C--:B------:R-:W-:Y:S01]  /*6290*/  FFMA.FTZ R67, R68, R144.reuse, -R75 ;  /* 0x0000009044437223 */ /* 0x080fe2000001084b */
[----:B------:R-:W-:Y:S01]  /*62a0*/  FFMA.FTZ R68, R69, R144, R148 ;  /* 0x0000009045447223 */ /* 0x000fe20000010094 */
[----:B------:R-:W-:Y:S01]  /*62b0*/  F2FP.SATFINITE.E4M3.F32.PACK_AB_MERGE_C R69, R79, R76, RZ ;  /* 0x0000004c4f45723e */ /* 0x000fe200048070ff */
[----:B------:R-:W-:Y:S01]  /*62c0*/  HADD2.F32 R82, -RZ, R80.H1_H1 ;  /* 0x30000050ff527230 */ /* 0x000fe20000004100 */
[----:B------:R-:W-:Y:S01]  /*62d0*/  F2FP.SATFINITE.E4M3.F32.PACK_AB_MERGE_C R72, R73, R72, RZ ;  /* 0x000000484948723e */ /* 0x000fe200048070ff */
[--C-:B------:R-:W-:Y:S01]  /*62e0*/  HADD2.F32 R75, -RZ, R74.reuse.H0_H0 ;  /* 0x2000004aff4b7230 */ /* 0x100fe20000004100 */
        /* <DEDUP_REMOVED lines=42> */
.L_x_2725:
[----:B------:R-:W-:Y:S05]  /*6590*/  BSYNC B2 ;  /* 0x0000000000027941 */ /* 0x000fea0003800000 */
.L_x_2724:
[----:B0-----:R0:W-:Y:S02]  /*65a0*/  ST.E.128 desc[UR50][R70.64], R12 ;  /* 0x0000000c46007985 */ /* 0x0011e4000c101d32 */
.L_x_2703:
[----:B------:R-:W-:Y:S05]  /*65b0*/  BSYNC B1 ;  /* 0x0000000000017941 */ /* 0x000fea0003800000 */
.L_x_2702:
[----:B------:R-:W-:-:S03]  /*65c0*/  UMOV UR4, 0xffffffff ;  /* 0xffffffff00047882 */ /* 0x000fc60000000000 */
[----:B------:R-:W-:Y:S05]  /*65d0*/  BRA.DIV UR4, `(.L_x_2726) ;  /* 0x0000029e04807947 */ /* 0x000fea000b800000 */
[----:B--2---:R-:W2:Y:S04]  /*65e0*/  SHFL.IDX PT, R120, R120, 0x1, 0x1e1f ;  /* 0x003e1f0078787f89 */ /* 0x004ea800000e0000 */
[----:B------:R-:W0:Y:S02]  /*65f0*/  SHFL.IDX PT, R121, R121, 0x1, 0x1e1f ;  /* 0x003e1f0079797f89 */ /* 0x000e2400000e0000 */
.L_x_3058:
[----:B------:R-:W-:Y:S05]  /*6600*/  @P4 BRA `(.L_x_2727) ;  /* 0x0000009400b04947 */ /* 0x000fea0003800000 */
[----:B------:R-:W-:Y:S01]  /*6610*/  ISETP.NE.AND P2, PT, R32, RZ, PT ;  /* 0x000000ff2000720c */ /* 0x000fe20003f45270 */
[----:B------:R-:W-:-:S12]  /*6620*/  BSSY B1, `(.L_x_2728) ;  /* 0x0000072000017945 */ /* 0x000fd80003800000 */
[----:B------:R-:W-:Y:S05]  /*6630*/  @!P2 BRA `(.L_x_2729) ;  /* 0x0000000400c0a947 */ /* 0x000fea0003800000 */
[----:B0-----:R0:W0:Y:S01]  /*6640*/  LDS.128 R12, [R41+0x1c400] ;  /* 0x01c40000290c7984 */ /* 0x0010220000000c00 */
[----:B------:R-:W-:Y:S01]  /*6650*/  IADD3 R66, P2, R16, R121, RZ ;  /* 0x0000007910427210 */ /* 0x000fe20007f5e0ff */
[----:B------:R-:W-:Y:S04]  /*6660*/  BSSY B2, `(.L_x_2730) ;  /* 0x000006c000027945 */ /* 0x000fe80003800000 */
[----:B--2---:R-:W-:Y:S01]  /*6670*/  IMAD.X R67, R120, 0x1, R17, P2 ;  /* 0x0000000178437824 */ /* 0x004fe200010e0611 */
[----:B------:R-:W-:-:S13]  /*6680*/  ISETP.GE.AND P2, PT, R188, R117, PT ;  /* 0x00000075bc00720c */ /* 0x000fda0003f46270 */
[----:B------:R-:W-:Y:S05]  /*6690*/  @P2 BRA `(.L_x_2731) ;  /* 0x0000000400a02947 */ /* 0x000fea0003800000 */
[----:B------:R-:W-:Y:S02]  /*66a0*/  SHF.R.U32.HI R69, RZ, 0x8, R65 ;  /* 0x00000008ff457819 */ /* 0x000fe40000011641 */
[--C-:B----4-:R-:W-:Y:S02]  /*66b0*/  SHF.R.U32.HI R11, RZ, 0x8, R63.reuse ;  /* 0x00000008ff0b7819 */ /* 0x110fe4000001163f */
[----:B------:R-:W-:Y:S01]  /*66c0*/  SHF.R.U32.HI R70, RZ, 0x10, R63 ;  /* 0x00000010ff467819 */ /* 0x000fe2000001163f */
[----:B------:R-:W-:Y:S01]  /*66d0*/  IMAD.SHL.U32 R69, R69, 0x100, RZ ;  /* 0x0000010045457824 */ /* 0x000fe200078e00ff */
[----:B------:R-:W-:Y:S02]  /*66e0*/  LOP3.LUT R64, R65, 0xff0000ff, RZ, 0xc0, !PT ;  /* 0xff0000ff41407812 */ /* 0x000fe400078ec0ff */
[----:B------:R-:W-:Y:S01]  /*66f0*/  SHF.R.U32.HI R68, RZ, 0x10, R65 ;  /* 0x00000010ff447819 */ /* 0x000fe20000011641 */
[----:B------:R-:W-:Y:S01]  /*6700*/  IMAD.SHL.U32 R65, R11, 0x100, RZ ;  /* 0x000001000b417824 */ /* 0x000fe200078e00ff */
[----:B------:R-:W-:Y:S01]  /*6710*/  LOP3.LUT R62, R63, 0xff0000ff, RZ, 0xc0, !PT ;  /* 0xff0000ff3f3e7812 */ /* 0x000fe200078ec0ff */
[----:B0-----:R-:W-:Y:S01]  /*6720*/  IMAD.MOV.U32 R11, RZ, RZ, R13 ;  /* 0x000000ffff0b7224 */ /* 0x001fe200078e000d */
[----:B------:R-:W-:Y:S01]  /*6730*/  MOV R63, R12 ;  /* 0x0000000c003f7202 */ /* 0x000fe20000000f00 */
[----:B------:R-:W-:Y:S01]  /*6740*/  IMAD.U32 R13, R70, 0x10000, RZ ;  /* 0x00010000460d7824 */ /* 0x000fe200078e00ff */
[----:B------:R-:W-:Y:S01]  /*6750*/  LOP3.LUT R64, R64, 0xff00, R69, 0xf8, !PT ;  /* 0x0000ff0040407812 */ /* 0x000fe200078ef845 */
[----:B------:R-:W-:Y:S01]  /*6760*/  IMAD.U32 R69, R68, 0x10000, RZ ;  /* 0x0001000044457824 */ /* 0x000fe200078e00ff */
[----:B------:R-:W-:-:S02]  /*6770*/  LOP3.LUT R12, R62, 0xff00, R65, 0xf8, !PT ;  /* 0x0000ff003e0c7812 */ /* 0x000fc400078ef841 */
        /* <DEDUP_REMOVED lines=48> */
[----:B------:R-:W-:Y:S01]  /*6a80*/  F2FP.F16.E4M3.UNPACK_B R73, R12.H1 ;  /* 0x0000000cff49723e */ /* 0x000fe200030006ff */
[----:B------:R-:W-:Y:S01]  /*6a90*/  HADD2.F32 R70, -RZ, R70.H1_H1 ;  /* 0x30000046ff467230 */ /* 0x000fe20000004100 */
[----:B------:R-:W-:Y:S01]  /*6aa0*/  F2FP.F16.E4M3.UNPACK_B R69, R14.H1 ;  /* 0x0000000eff45723e */ /* 0x000fe200030006ff */
[----:B------:R-:W-:Y:S01]  /*6ab0*/  HADD2.F32 R76, -RZ, R76.H0_H0 ;  /* 0x2000004cff4c7230 */ /* 0x000fe20000004100 */
[----:B------:R-:W-:Y:S01]  /*6ac0*/  F2FP.F16.E4M3.UNPACK_B R75, R13 ;  /* 0x0000000dff4b723e */ /* 0x000fe200020006ff */
[----:B------:R-:W-:Y:S01]  /*6ad0*/  HADD2.F32 R74, -RZ, R73.H1_H1 ;  /* 0x30000049ff4a7230 */ /* 0x000fe20000004100 */
[----:B------:R-:W-:Y:S01]  /*6ae0*/  F2FP.F16.E4M3.UNPACK_B R72, R12 ;  /* 0x0000000cff48723e */ /* 0x000fe200020006ff */
[----:B------:R-:W-:-:S02]  /*6af0*/  HADD2.F32 R13, -RZ, R69.H1_H1 ;  /* 0x30000045ff0d7230 */ /* 0x000fc40000004100 */
[CC--:B------:R-:W-:Y:S01]  /*6b00*/  FMUL.FTZ R12, R70.reuse, R77.reuse ;  /* 0x0000004d460c7220 */ /* 0x0c0fe20000410000 */
        /* <DEDUP_REMOVED lines=15> */
[----:B------:R-:W-:Y:S01]  /*6c00*/  HADD2.F32 R15, -RZ, R15.H1_H1 ;  /* 0x3000000fff0f7230 */ /* 0x000fe20000004100 */
[----:B------:R-:W-:Y:S01]  /*6c10*/  F2FP.SATFINITE.E4M3.F32.PACK_AB_MERGE_C R77, R77, R80, RZ ;  /* 0x000000504d4d723e */ /* 0x000fe200048070ff */
[----:B------:R-:W-:Y:S02]  /*6c20*/  HADD2.F32 R14, -RZ, R14.H1_H1 ;  /* 0x3000000eff0e7230 */ /* 0x000fe40000004100 */
[----:B------:R-:W-:Y:S02]  /*6c30*/  HADD2.F32 R75, -RZ, R75.H0_H0 ;  /* 0x2000004bff4b7230 */ /* 0x000fe40000004100 */
[----:B------:R-:W-:Y:S02]  /*6c40*/  HADD2.F32 R69, -RZ, R72.H0_H0 ;  /* 0x20000048ff457230 */ /* 0x000fe40000004100 */
[----:B------:R-:W-:Y:S01]  /*6c50*/  FMUL.FTZ R72, R15, R76 ;  /* 0x0000004c0f487220 */ /* 0x000fe20000410000 */
[----:B------:R-:W-:-:S02]  /*6c60*/  HADD2.F32 R70, -RZ, R73.H0_H0 ;  /* 0x20000049ff467230 */ /* 0x000fc40000004100 */
[-C--:B------:R-:W-:Y:S01]  /*6c70*/  FMUL.FTZ R71, R14, R75.reuse ;  /* 0x0000004b0e477220 */ /* 0x080fe20000410000 */
[C---:B------:R-:W-:Y:S01]  /*6c80*/  FMUL.FTZ R76, R13.reuse, R76 ;  /* 0x0000004c0d4c7220 */ /* 0x040fe20000410000 */
[C---:B------:R-:W-:Y:S01]  /*6c90*/  FMUL.FTZ R75, R12.reuse, R75 ;  /* 0x0000004b0c4b7220 */ /* 0x040fe20000410000 */
[-C--:B------:R-:W-:Y:S02]  /*6ca0*/  FFMA.FTZ R72, R13, R70.reuse, -R72 ;  /* 0x000000460d487223 */ /* 0x080fe40000010848 */
[----:B------:R-:W-:Y:S01]  /*6cb0*/  FFMA.FTZ R15, R15, R70, R76 ;  /* 0x000000460f0f7223 */ /* 0x000fe2000001004c */
[-C--:B------:R-:W-:Y:S01]  /*6cc0*/  FFMA.FTZ R71, R12, R69.reuse, -R71 ;  /* 0x000000450c477223 */ /* 0x080fe20000010847 */
[----:B------:R-:W-:Y:S01]  /*6cd0*/  FFMA.FTZ R14, R14, R69, R75 ;  /* 0x000000450e0e7223 */ /* 0x000fe2000001004b */
[----:B------:R-:W-:Y:S02]  /*6ce0*/  F2FP.SATFINITE.E4M3.F32.PACK_AB_MERGE_C R13, R62, R11, R65 ;  /* 0x0000000b3e0d723e */ /* 0x000fe40004807041 */
[----:B------:R-:W-:-:S02]  /*6cf0*/  F2FP.SATFINITE.E4M3.F32.PACK_AB_MERGE_C R12, R64, R63, R68 ;  /* 0x0000003f400c723e */ /* 0x000fc40004807044 */
[----:B------:R-:W-:Y:S02]  /*6d00*/  F2FP.SATFINITE.E4M3.F32.PACK_AB_MERGE_C R14, R14, R71, R77 ;  /* 0x000000470e0e723e */ /* 0x000fe4000480704d */
[----:B------:R-:W-:-:S07]  /*6d10*/  F2FP.SATFINITE.E4M3.F32.PACK_AB_MERGE_C R15, R15, R72, R74 ;  /* 0x000000480f0f723e */ /* 0x000fce000480704a */
.L_x_2731:
[----:B------:R-:W-:Y:S05]  /*6d20*/  BSYNC B2 ;  /* 0x0000000000027941 */ /* 0x000fea0003800000 */
.L_x_2730:
[----:B0-----:R0:W-:Y:S02]  /*6d30*/  ST.E.128 desc[UR50][R66.64], R12 ;  /* 0x0000000c42007985 */ /* 0x0011e4000c101d32 */
.L_x_2729:
[----:B------:R-:W-:Y:S05]  /*6d40*/  BSYNC B1 ;  /* 0x0000000000017941 */ /* 0x000fea0003800000 */
.L_x_2728:
[----:B------:R-:W-:Y:S01]  /*6d50*/  ISETP.NE.AND P2, PT, R33, RZ, PT ;  /* 0x000000ff2100720c */ /* 0x000fe20003f45270 */
[----:B------:R-:W-:-:S12]  /*6d60*/  BSSY B1, `(.L_x_2732) ;  /* 0x0000073000017945 */ /* 0x000fd80003800000 */
[----:B------:R-:W-:Y:S05]  /*6d70*/  @!P2 BRA `(.L_x_2733) ;  /* 0x0000000400c4a947 */ /* 0x000fea0003800000 */
[----:B0-----:R0:W0:Y:S01]  /*6d80*/  LDS.128 R12, [R40+0x1c400] ;  /* 0x01c40000280c7984 */ /* 0x0010220000000c00 */
[----:B----4-:R-:W-:Y:S01]  /*6d90*/  IMAD.SHL.U32 R11, R192, 0x10, RZ ;  /* 0x00000010c00b7824 */ /* 0x010fe200078e00ff */
[----:B------:R-:W-:Y:S04]  /*6da0*/  BSSY B2, `(.L_x_2734) ;  /* 0x000006d000027945 */ /* 0x000fe80003800000 */
[----:B------:R-:W-:-:S04]  /*6db0*/  IADD3 R62, P2, R11, R121, RZ ;  /* 0x000000790b3e7210 */ /* 0x000fc80007f5e0ff */
[----:B--2---:R-:W-:Y:S02]  /*6dc0*/  LEA.HI.X.SX32 R63, R11, R120, 0x1, P2 ;  /* 0x000000780b3f7211 */ /* 0x004fe400010f0eff */
[----:B------:R-:W-:-:S13]  /*6dd0*/  ISETP.GE.AND P2, PT, R200, R117, PT ;  /* 0x00000075c800720c */ /* 0x000fda0003f46270 */
[----:B------:R-:W-:Y:S05]  /*6de0*/  @P2 BRA `(.L_x_2735) ;  /* 0x0000000400a02947 */ /* 0x000fea0003800000 */
[----:B------:R-:W-:Y:S01]  /*6df0*/  SHF.R.U32.HI R58, RZ, 0x8, R59 ;  /* 0x00000008ff3a7819 */ /* 0x000fe2000001163b */
[----:B0-----:R-:W-:Y:S01]  /*6e00*/  IMAD.MOV.U32 R11, RZ, RZ, R13 ;  /* 0x000000ffff0b7224 */ /* 0x001fe200078e000d */
        /* <DEDUP_REMOVED lines=39> */
[----:B------:R-:W-:-:S02]  /*7080*/  HADD2.F32 R64, -RZ, R60.H0_H0 ;  /* 0x2000003cff407230 */ /* 0x000fc40000004100 */
[----:B------:R-:W-:Y:S02]  /*7090*/  HADD2.F32 R65, -RZ, R60.H1_H1 ;  /* 0x3000003cff417230 */ /* 0x000fe40000004100 */
        /* <DEDUP_REMOVED lines=19> */
[-C--:B------:R-:W-:Y:S01]  /*71d0*/  F2FP.F16.E4M3.UNPACK_B R68, R13.reuse.H1 ;  /* 0x0000000dff44723e */ /* 0x080fe200030006ff */
[--C-:B------:R-:W-:Y:S01]  /*71e0*/  HADD2.F32 R72, -RZ, R71.reuse.H1_H1 ;  /* 0x30000047ff487230 */ /* 0x100fe20000004100 */
[----:B------:R-:W-:Y:S01]  /*71f0*/  F2FP.F16.E4M3.UNPACK_B R64, R14.H1 ;  /* 0x0000000eff40723e */ /* 0x000fe200030006ff */
[----:B------:R-:W-:Y:S01]  /*7200*/  HADD2.F32 R71, -RZ, R71.H0_H0 ;  /* 0x20000047ff477230 */ /* 0x000fe20000004100 */
        /* <DEDUP_REMOVED lines=22> */
[----:B------:R-:W-:Y:S02]  /*7370*/  HADD2.F32 R14, -RZ, R14.H1_H1 ;  /* 0x3000000eff0e7230 */ /* 0x000fe40000004100 */
[----:B------:R-:W-:Y:S01]  /*7380*/  FMUL.FTZ R65, R13, R70 ;  /* 0x000000460d417220 */ /* 0x000fe20000410000 */
[----:B------:R-:W-:-:S02]  /*7390*/  HADD2.F32 R68, -RZ, R68.H0_H0 ;  /* 0x20000044ff447230 */ /* 0x000fc40000004100 */
[C---:B------:R-:W-:Y:S01]  /*73a0*/  FMUL.FTZ R69, R15.reuse, R71 ;  /* 0x000000470f457220 */ /* 0x040fe20000410000 */
[----:B------:R-:W-:Y:S02]  /*73b0*/  HADD2.F32 R67, -RZ, R67.H0_H0 ;  /* 0x20000043ff437230 */ /* 0x000fe40000004100 */
[----:B------:R-:W-:Y:S01]  /*73c0*/  FMUL.FTZ R64, R14, R70 ;  /* 0x000000460e407220 */ /* 0x000fe20000410000 */
[----:B------:R-:W-:Y:S01]  /*73d0*/  F2FP.SATFINITE.E4M3.F32.PACK_AB_MERGE_C R66, R66, R75, RZ ;  /* 0x0000004b4242723e */ /* 0x000fe200048070ff */
        /* <DEDUP_REMOVED lines=9> */
.L_x_2735:
[----:B------:R-:W-:Y:S05]  /*7470*/  BSYNC B2 ;  /* 0x0000000000027941 */ /* 0x000fea0003800000 */
.L_x_2734:
[----:B0-----:R0:W-:Y:S02]  /*7480*/  ST.E.128 desc[UR50][R62.64], R12 ;  /* 0x0000000c3e007985 */ /* 0x0011e4000c101d32 */
.L_x_2733:
[----:B------:R-:W-:Y:S05]  /*7490*/  BSYNC B1 ;  /* 0x0000000000017941 */ /* 0x000fea0003800000 */
.L_x_2732:
        /* <DEDUP_REMOVED lines=10> */
[----:B------:R-:W-:Y:S02]  /*7540*/  SHF.R.U32.HI R54, RZ, 0x8, R55 ;  /* 0x00000008ff367819 */ /* 0x000fe40000011637 */
[----:B------:R-:W-:Y:S02]  /*7550*/  SHF.R.U32.HI R11, RZ, 0x8, R57 ;  /* 0x00000008ff0b7819 */ /* 0x000fe40000011639 */
[----:B------:R-:W-:Y:S02]  /*7560*/  LOP3.LUT R56, R55, 0xff0000ff, RZ, 0xc0, !PT ;  /* 0xff0000ff37387812 */ /* 0x000fe400078ec0ff */
[----:B------:R-:W-:Y:S01]  /*7570*/  SHF.R.U32.HI R62, RZ, 0x10, R55 ;  /* 0x00000010ff3e7819 */ /* 0x000fe20000011637 */
[----:B------:R-:W-:Y:S01]  /*7580*/  IMAD.SHL.U32 R55, R54, 0x100, RZ ;  /* 0x0000010036377824 */ /* 0x000fe200078e00ff */
[----:B------:R-:W-:Y:S02]  /*7590*/  LOP3.LUT R60, R57, 0xff0000ff, RZ, 0xc0, !PT ;  /* 0xff0000ff393c7812 */ /* 0x000fe400078ec0ff */
[----:B------:R-:W-:Y:S01]  /*75a0*/  SHF.R.U32.HI R61, RZ, 0x10, R57 ;  /* 0x00000010ff3d7819 */ /* 0x000fe20000011639 */
[----:B------:R-:W-:Y:S01]  /*75b0*/  IMAD.SHL.U32 R57, R11, 0x100, RZ ;  /* 0x000001000b397824 */ /* 0x000fe200078e00ff */
[----:B0-----:R-:W-:Y:S01]  /*75c0*/  MOV R54, R12 ;  /* 0x0000000c00367202 */ /* 0x001fe20000000f00 */
[----:B------:R-:W-:Y:S01]  /*75d0*/  IMAD.MOV.U32 R11, RZ, RZ, R13 ;  /* 0x000000ffff0b7224 */ /* 0x000fe200078e000d */
[----:B------:R-:W-:Y:S01]  /*75e0*/  LOP3.LUT R13, R56, 0xff00, R55, 0xf8, !PT ;  /* 0x0000ff00380d7812 */ /* 0x000fe200078ef837 */
[----:B------:R-:W-:Y:S01]  /*75f0*/  IMAD.U32 R55, R61, 0x10000, RZ ;  /* 0x000100003d377824 */ /* 0x000fe200078e00ff */
[----:B------:R-:W-:Y:S01]  /*7600*/  LOP3.LUT R60, R60, 0xff00, R57, 0xf8, !PT ;  /* 0x0000ff003c3c7812 */ /* 0x000fe200078ef839 */
[----:B------:R-:W-:Y:S01]  /*7610*/  IMAD.U32 R56, R62, 0x10000, RZ ;  /* 0x000100003e387824 */ /* 0x000fe200078e00ff */
[----:B------:R-:W-:-:S02]  /*7620*/  F2FP.F16.E4M3.UNPACK_B R57, R141.H1 ;  /* 0x0000008dff39723e */ /* 0x000fc400030006ff */
[-C--:B------:R-:W-:Y:S02]  /*7630*/  F2FP.F16.E4M3.UNPACK_B R12, R11.reuse ;  /* 0x0000000bff0c723e */ /* 0x080fe400020006ff */
[----:B------:R-:W-:Y:S01]  /*7640*/  LOP3.LUT R64, R60, 0xff0000, R55, 0xf8, !PT ;  /* 0x00ff00003c407812 */ /* 0x000fe200078ef837 */
[--C-:B------:R-:W-:Y:S01]  /*7650*/  HADD2.F32 R62, -RZ, R57.reuse.H0_H0 ;  /* 0x20000039ff3e7230 */ /* 0x100fe20000004100 */
[----:B------:R-:W-:Y:S01]  /*7660*/  F2FP.F16.E4M3.UNPACK_B R60, R140.H1 ;  /* 0x0000008cff3c723e */ /* 0x000fe200030006ff */
[--C-:B------:R-:W-:Y:S01]  /*7670*/  HADD2.F32 R55, -RZ, R12.reuse.H1_H1 ;  /* 0x3000000cff377230 */ /* 0x100fe20000004100 */
[----:B------:R-:W-:Y:S01]  /*7680*/  F2FP.F16.E4M3.UNPACK_B R11, R11.H1 ;  /* 0x0000000bff0b723e */ /* 0x000fe200030006ff */
[----:B------:R-:W-:Y:S01]  /*7690*/  HADD2.F32 R12, -RZ, R12.H0_H0 ;  /* 0x2000000cff0c7230 */ /* 0x000fe20000004100 */
[----:B------:R-:W-:Y:S01]  /*76a0*/  LOP3.LUT R13, R13, 0xff0000, R56, 0xf8, !PT ;  /* 0x00ff00000d0d7812 */ /* 0x000fe200078ef838 */
[----:B------:R-:W-:Y:S02]  /*76b0*/  HADD2.F32 R61, -RZ, R60.H0_H0 ;  /* 0x2000003cff3d7230 */ /* 0x000fe40000004100 */
[----:B------:R-:W-:Y:S01]  /*76c0*/  FMUL.FTZ R65, R55, R62 ;  /* 0x0000003e37417220 */ /* 0x000fe20000410000 */
[----:B------:R-:W-:-:S02]  /*76d0*/  HADD2.F32 R63, -RZ, R57.H1_H1 ;  /* 0x30000039ff3f7230 */ /* 0x000fc40000004100 */
[C---:B------:R-:W-:Y:S01]  /*76e0*/  FMUL.FTZ R62, R12.reuse, R62 ;  /* 0x0000003e0c3e7220 */ /* 0x040fe20000410000 */
[--C-:B------:R-:W-:Y:S01]  /*76f0*/  HADD2.F32 R57, -RZ, R11.reuse.H1_H1 ;  /* 0x3000000bff397230 */ /* 0x100fe20000004100 */
[----:B------:R-:W-:Y:S01]  /*7700*/  F2FP.F16.E4M3.UNPACK_B R141, R141 ;  /* 0x0000008dff8d723e */ /* 0x000fe200020006ff */
[----:B------:R-:W-:Y:S02]  /*7710*/  HADD2.F32 R56, -RZ, R11.H0_H0 ;  /* 0x2000000bff387230 */ /* 0x000fe40000004100 */
[-C--:B------:R-:W-:Y:S01]  /*7720*/  FFMA.FTZ R11, R12, R61.reuse, -R65 ;  /* 0x0000003d0c0b7223 */ /* 0x080fe20000010841 */
[----:B------:R-:W-:Y:S01]  /*7730*/  FFMA.FTZ R12, R55, R61, R62 ;  /* 0x0000003d370c7223 */ /* 0x000fe2000001003e */
[----:B------:R-:W-:Y:S01]  /*7740*/  HADD2.F32 R60, -RZ, R60.H1_H1 ;  /* 0x3000003cff3c7230 */ /* 0x000fe20000004100 */
[-C--:B------:R-:W-:Y:S01]  /*7750*/  F2FP.F16.E4M3.UNPACK_B R55, R54.reuse.H1 ;  /* 0x00000036ff37723e */ /* 0x080fe200030006ff */
[-C--:B------:R-:W-:Y:S01]  /*7760*/  FMUL.FTZ R65, R57, R63.reuse ;  /* 0x0000003f39417220 */ /* 0x080fe20000410000 */
[----:B------:R-:W-:Y:S01]  /*7770*/  FMUL.FTZ R66, R56, R63 ;  /* 0x0000003f38427220 */ /* 0x000fe20000410000 */
[----:B------:R-:W-:Y:S01]  /*7780*/  F2FP.F16.E4M3.UNPACK_B R54, R54 ;  /* 0x00000036ff36723e */ /* 0x000fe200020006ff */
[----:B------:R-:W-:-:S02]  /*7790*/  HADD2.F32 R61, -RZ, R141.H1_H1 ;  /* 0x3000008dff3d7230 */ /* 0x000fc40000004100 */
[-C--:B------:R-:W-:Y:S01]  /*77a0*/  FFMA.FTZ R65, R56, R60.reuse, -R65 ;  /* 0x0000003c38417223 */ /* 0x080fe20000010841 */
[----:B------:R-:W-:Y:S01]  /*77b0*/  FFMA.FTZ R68, R57, R60, R66 ;  /* 0x0000003c39447223 */ /* 0x000fe20000010042 */
[----:B------:R-:W-:Y:S01]  /*77c0*/  F2FP.F16.E4M3.UNPACK_B R140, R140 ;  /* 0x0000008cff8c723e */ /* 0x000fe200020006ff */
[----:B------:R-:W-:Y:S02]  /*77d0*/  HADD2.F32 R141, -RZ, R141.H0_H0 ;  /* 0x2000008dff8d7230 */ /* 0x000fe40000004100 */
[--C-:B------:R-:W-:Y:S01]  /*77e0*/  HADD2.F32 R57, -RZ, R55.reuse.H0_H0 ;  /* 0x20000037ff397230 */ /* 0x100fe20000004100 */
[----:B------:R-:W-:Y:S01]  /*77f0*/  F2FP.SATFINITE.E4M3.F32.PACK_AB_MERGE_C R72, R68, R65, RZ ;  /* 0x000000414448723e */ /* 0x000fe200048070ff */
[----:B------:R-:W-:Y:S01]  /*7800*/  HADD2.F32 R60, -RZ, R55.H1_H1 ;  /* 0x30000037ff3c7230 */ /* 0x000fe20000004100 */
[-C--:B------:R-:W-:Y:S01]  /*7810*/  F2FP.F16.E4M3.UNPACK_B R65, R64.reuse.H1 ;  /* 0x00000040ff41723e */ /* 0x080fe200030006ff */
[--C-:B------:R-:W-:Y:S01]  /*7820*/  HADD2.F32 R56, -RZ, R54.reuse.H1_H1 ;  /* 0x30000036ff387230 */ /* 0x100fe20000004100 */
[----:B------:R-:W-:Y:S01]  /*7830*/  F2FP.F16.E4M3.UNPACK_B R64, R64 ;  /* 0x00000040ff40723e */ /* 0x000fe200020006ff */
[----:B------:R-:W-:-:S02]  /*7840*/  HADD2.F32 R55, -RZ, R54.H0_H0 ;  /* 0x20000036ff377230 */ /* 0x000fc40000004100 */
[----:B------:R-:W-:Y:S01]  /*7850*/  FMUL.FTZ R66, R60, R61 ;  /* 0x0000003d3c427220 */ /* 0x000fe20000410000 */
[--C-:B------:R-:W-:Y:S02]  /*7860*/  HADD2.F32 R54, -RZ, R140.reuse.H1_H1 ;  /* 0x3000008cff367230 */ /* 0x100fe40000004100 */
[CC--:B------:R-:W-:Y:S01]  /*7870*/  FMUL.FTZ R62, R56.reuse, R141.reuse ;  /* 0x0000008d383e7220 */ /* 0x0c0fe20000410000 */
[----:B------:R-:W-:Y:S02]  /*7880*/  HADD2.F32 R140, -RZ, R140.H0_H0 ;  /* 0x2000008cff8c7230 */ /* 0x000fe40000004100 */
[----:B------:R-:W-:Y:S01]  /*7890*/  FMUL.FTZ R141, R55, R141 ;  /* 0x0000008d378d7220 */ /* 0x000fe20000410000 */
[C---:B------:R-:W-:Y:S01]  /*78a0*/  FMUL.FTZ R61, R57.reuse, R61 ;  /* 0x0000003d393d7220 */ /* 0x040fe20000410000 */
[----:B------:R-:W-:Y:S01]  /*78b0*/  FFMA.FTZ R66, R57, R54, -R66 ;  /* 0x0000003639427223 */ /* 0x000fe20000010842 */
[----:B------:R-:W-:Y:S02]  /*78c0*/  HADD2.F32 R67, -RZ, R65.H1_H1 ;  /* 0x30000041ff437230 */ /* 0x000fe40000004100 */
[----:B------:R-:W-:Y:S01]  /*78d0*/  FFMA.FTZ R141, R56, R140, R141 ;  /* 0x0000008c388d7223 */ /* 0x000fe2000001008d */
[----:B------:R-:W-:Y:S01]  /*78e0*/  F2FP.F16.E4M3.UNPACK_B R56, R15.H1 ;  /* 0x0000000fff38723e */ /* 0x000fe200030006ff */
[----:B------:R-:W-:Y:S01]  /*78f0*/  FFMA.FTZ R61, R60, R54, R61 ;  /* 0x000000363c3d7223 */ /* 0x000fe2000001003d */
[----:B------:R-:W-:Y:S01]  /*7900*/  FFMA.FTZ R54, R55, R140, -R62 ;  /* 0x0000008c37367223 */ /* 0x000fe2000001083e */
[----:B------:R-:W-:-:S02]  /*7910*/  F2FP.F16.E4M3.UNPACK_B R62, R13.H1 ;  /* 0x0000000dff3e723e */ /* 0x000fc400030006ff */
[----:B------:R-:W-:Y:S01]  /*7920*/  F2FP.F16.E4M3.UNPACK_B R55, R14.H1 ;  /* 0x0000000eff37723e */ /* 0x000fe200030006ff */
[--C-:B------:R-:W-:Y:S01]  /*7930*/  HADD2.F32 R60, -RZ, R56.reuse.H1_H1 ;  /* 0x30000038ff3c7230 */ /* 0x100fe20000004100 */
[----:B------:R-:W-:Y:S01]  /*7940*/  F2FP.SATFINITE.E4M3.F32.PACK_AB_MERGE_C R71, R61, R66, RZ ;  /* 0x000000423d47723e */ /* 0x000fe200048070ff */
[----:B------:R-:W-:Y:S01]  /*7950*/  HADD2.F32 R57, -RZ, R56.H0_H0 ;  /* 0x20000038ff397230 */ /* 0x000fe20000004100 */
[----:B------:R-:W-:Y:S01]  /*7960*/  F2FP.F16.E4M3.UNPACK_B R61, R13 ;  /* 0x0000000dff3d723e */ /* 0x000fe200020006ff */
[----:B------:R-:W-:Y:S02]  /*7970*/  HADD2.F32 R63, -RZ, R62.H1_H1 ;  /* 0x3000003eff3f7230 */ /* 0x000fe40000004100 */
[-C--:B------:R-:W-:Y:S01]  /*7980*/  FMUL.FTZ R68, R60, R67.reuse ;  /* 0x000000433c447220 */ /* 0x080fe20000410000 */
[----:B------:R-:W-:Y:S02]  /*7990*/  HADD2.F32 R56, -RZ, R55.H1_H1 ;  /* 0x30000037ff387230 */ /* 0x000fe40000004100 */
[----:B------:R-:W-:Y:S01]  /*79a0*/  FMUL.FTZ R69, R57, R67 ;  /* 0x0000004339457220 */ /* 0x000fe20000410000 */
[----:B------:R-:W-:-:S02]  /*79b0*/  HADD2.F32 R66, -RZ, R64.H1_H1 ;  /* 0x30000040ff427230 */ /* 0x000fc40000004100 */
[----:B------:R-:W-:Y:S01]  /*79c0*/  FFMA.FTZ R67, R57, R63, -R68 ;  /* 0x0000003f39437223 */ /* 0x000fe20000010844 */
[----:B------:R-:W-:Y:S01]  /*79d0*/  HADD2.F32 R55, -RZ, R55.H0_H0 ;  /* 0x20000037ff377230 */ /* 0x000fe20000004100 */
[----:B------:R-:W-:Y:S01]  /*79e0*/  F2FP.F16.E4M3.UNPACK_B R15, R15 ;  /* 0x0000000fff0f723e */ /* 0x000fe200020006ff */
[----:B------:R-:W-:Y:S02]  /*79f0*/  HADD2.F32 R13, -RZ, R61.H1_H1 ;  /* 0x3000003dff0d7230 */ /* 0x000fe40000004100 */
[----:B------:R-:W-:Y:S01]  /*7a00*/  FMUL.FTZ R68, R56, R66 ;  /* 0x0000004238447220 */ /* 0x000fe20000410000 */
[----:B------:R-:W-:Y:S01]  /*7a10*/  F2FP.F16.E4M3.UNPACK_B R14, R14 ;  /* 0x0000000eff0e723e */ /* 0x000fe200020006ff */
[C---:B------:R-:W-:Y:S01]  /*7a20*/  FMUL.FTZ R57, R55.reuse, R66 ;  /* 0x0000004237397220 */ /* 0x040fe20000410000 */
[----:B------:R-:W-:Y:S01]  /*7a30*/  FFMA.FTZ R70, R60, R63, R69 ;  /* 0x0000003f3c467223 */ /* 0x000fe20000010045 */
[----:B------:R-:W-:Y:S01]  /*7a40*/  FFMA.FTZ R68, R55, R13, -R68 ;  /* 0x0000000d37447223 */ /* 0x000fe20000010844 */
[----:B------:R-:W-:-:S02]  /*7a50*/  HADD2.F32 R55, -RZ, R15.H0_H0 ;  /* 0x2000000fff377230 */ /* 0x000fc40000004100 */
[----:B------:R-:W-:Y:S01]  /*7a60*/  FFMA.FTZ R63, R56, R13, R57 ;  /* 0x0000000d383f7223 */ /* 0x000fe20000010039 */
[----:B------:R-:W-:Y:S01]  /*7a70*/  HADD2.F32 R15, -RZ, R15.H1_H1 ;  /* 0x3000000fff0f7230 */ /* 0x000fe20000004100 */
[----:B------:R-:W-:Y:S01]  /*7a80*/  F2FP.SATFINITE.E4M3.F32.PACK_AB_MERGE_C R67, R70, R67, RZ ;  /* 0x000000434643723e */ /* 0x000fe200048070ff */
[----:B------:R-:W-:Y:S02]  /*7a90*/  HADD2.F32 R56, -RZ, R65.H0_H0 ;  /* 0x20000041ff387230 */ /* 0x000fe40000004100 */
[--C-:B------:R-:W-:Y:S01]  /*7aa0*/  HADD2.F32 R13, -RZ, R14.reuse.H0_H0 ;  /* 0x2000000eff0d7230 */ /* 0x100fe20000004100 */
[----:B------:R-:W-:Y:S01]  /*7ab0*/  F2FP.SATFINITE.E4M3.F32.PACK_AB_MERGE_C R63, R63, R68, RZ ;  /* 0x000000443f3f723e */ /* 0x000fe200048070ff */
[----:B------:R-:W-:Y:S02]  /*7ac0*/  HADD2.F32 R14, -RZ, R14.H1_H1 ;  /* 0x3000000eff0e7230 */ /* 0x000fe40000004100 */
[----:B------:R-:W-:Y:S01]  /*7ad0*/  FMUL.FTZ R60, R15, R56 ;  /* 0x000000380f3c7220 */ /* 0x000fe20000410000 */
[----:B------:R-:W-:-:S02]  /*7ae0*/  HADD2.F32 R64, -RZ, R64.H0_H0 ;  /* 0x20000040ff407230 */ /* 0x000fc40000004100 */
[----:B------:R-:W-:Y:S01]  /*7af0*/  FMUL.FTZ R66, R55, R56 ;  /* 0x0000003837427220 */ /* 0x000fe20000410000 */
[----:B------:R-:W-:Y:S02]  /*7b00*/  HADD2.F32 R62, -RZ, R62.H0_H0 ;  /* 0x2000003eff3e7230 */ /* 0x000fe40000004100 */
        /* <DEDUP_REMOVED lines=11> */
.L_x_2739:
[----:B------:R-:W-:Y:S05]  /*7bc0*/  BSYNC B2 ;  /* 0x0000000000027941 */ /* 0x000fea0003800000 */
.L_x_2738:
[----:B0-----:R0:W-:Y:S02]  /*7bd0*/  ST.E.128 desc[UR50][R58.64], R12 ;  /* 0x0000000c3a007985 */ /* 0x0011e4000c101d32 */
.L_x_2737:
[----:B------:R-:W-:Y:S05]  /*7be0*/  BSYNC B1 ;  /* 0x0000000000017941 */ /* 0x000fea0003800000 */
.L_x_2736:
        /* <DEDUP_REMOVED lines=9> */
[----:B----4-:R-:W-:Y:S02]  /*7c80*/  SHF.R.U32.HI R11, RZ, 0x8, R51 ;  /* 0x00000008ff0b7819 */ /* 0x010fe40000011633 */
[--C-:B------:R-:W-:Y:S02]  /*7c90*/  SHF.R.U32.HI R50, RZ, 0x8, R53.reuse ;  /* 0x00000008ff327819 */ /* 0x100fe40000011635 */
[----:B------:R-:W-:Y:S01]  /*7ca0*/  LOP3.LUT R52, R51, 0xff0000ff, RZ, 0xc0, !PT ;  /* 0xff0000ff33347812 */ /* 0x000fe200078ec0ff */
[----:B------:R-:W-:Y:S01]  /*7cb0*/  IMAD.SHL.U32 R11, R11, 0x100, RZ ;  /* 0x000001000b0b7824 */ /* 0x000fe200078e00ff */
[----:B------:R-:W-:Y:S02]  /*7cc0*/  SHF.R.U32.HI R58, RZ, 0x10, R53 ;  /* 0x00000010ff3a7819 */ /* 0x000fe40000011635 */
[----:B------:R-:W-:Y:S01]  /*7cd0*/  LOP3.LUT R56, R53, 0xff0000ff, RZ, 0xc0, !PT ;  /* 0xff0000ff35387812 */ /* 0x000fe200078ec0ff */
[----:B------:R-:W-:Y:S01]  /*7ce0*/  IMAD.SHL.U32 R53, R50, 0x100, RZ ;  /* 0x0000010032357824 */ /* 0x000fe200078e00ff */
[----:B------:R-:W-:Y:S01]  /*7cf0*/  SHF.R.U32.HI R59, RZ, 0x10, R51 ;  /* 0x00000010ff3b7819 */ /* 0x000fe20000011633 */
[----:B0-----:R-:W-:Y:S01]  /*7d00*/  IMAD.MOV.U32 R50, RZ, RZ, R12 ;  /* 0x000000ffff327224 */ /* 0x001fe200078e000c */
[----:B------:R-:W-:Y:S01]  /*7d10*/  LOP3.LUT R51, R52, 0xff00, R11, 0xf8, !PT ;  /* 0x0000ff0034337812 */ /* 0x000fe200078ef80b */
[----:B------:R-:W-:Y:S01]  /*7d20*/  IMAD.U32 R52, R58, 0x10000, RZ ;  /* 0x000100003a347824 */ /* 0x000fe200078e00ff */
[----:B------:R-:W-:-:S02]  /*7d30*/  LOP3.LUT R57, R56, 0xff00, R53, 0xf8, !PT ;  /* 0x0000ff0038397812 */ /* 0x000fc400078ef835 */
[----:B------:R-:W-:Y:S02]  /*7d40*/  SHF.L.U32 R12, R59, 0x10, RZ ;  /* 0x000000103b0c7819 */ /* 0x000fe400000006ff */
        /* <DEDUP_REMOVED lines=90> */
.L_x_2743:
[----:B------:R-:W-:Y:S05]  /*82f0*/  BSYNC B2 ;  /* 0x0000000000027941 */ /* 0x000fea0003800000 */
.L_x_2742:
[----:B0-----:R0:W-:Y:S02]  /*8300*/  ST.E.128 desc[UR50][R54.64], R12 ;  /* 0x0000000c36007985 */ /* 0x0011e4000c101d32 */
.L_x_2741:
[----:B------:R-:W-:Y:S05]  /*8310*/  BSYNC B1 ;  /* 0x0000000000017941 */ /* 0x000fea0003800000 */
.L_x_2740:
        /* <DEDUP_REMOVED lines=9> */
[----:B------:R-:W-:Y:S01]  /*83b0*/  SHF.R.U32.HI R48, RZ, 0x8, R49 ;  /* 0x00000008ff307819 */ /* 0x000fe20000011631 */
[----:B0-----:R-:W-:Y:S01]  /*83c0*/  IMAD.MOV.U32 R41, RZ, RZ, R12 ;  /* 0x000000ffff297224 */ /* 0x001fe200078e000c */
[--C-:B------:R-:W-:Y:S02]  /*83d0*/  SHF.R.U32.HI R46, RZ, 0x8, R47.reuse ;  /* 0x00000008ff2e7819 */ /* 0x100fe4000001162f */
[----:B----4-:R-:W-:Y:S01]  /*83e0*/  LOP3.LUT R11, R47, 0xff0000ff, RZ, 0xc0, !PT ;  /* 0xff0000ff2f0b7812 */ /* 0x010fe200078ec0ff */
[----:B------:R-:W-:Y:S01]  /*83f0*/  IMAD.SHL.U32 R48, R48, 0x100, RZ ;  /* 0x0000010030307824 */ /* 0x000fe200078e00ff */
[----:B------:R-:W-:Y:S01]  /*8400*/  SHF.R.U32.HI R52, RZ, 0x10, R47 ;  /* 0x00000010ff347819 */ /* 0x000fe2000001162f */
[----:B------:R-:W-:Y:S01]  /*8410*/  IMAD.SHL.U32 R46, R46, 0x100, RZ ;  /* 0x000001002e2e7824 */ /* 0x000fe200078e00ff */
[----:B------:R-:W-:Y:S02]  /*8420*/  LOP3.LUT R47, R49, 0xff0000ff, RZ, 0xc0, !PT ;  /* 0xff0000ff312f7812 */ /* 0x000fe400078ec0ff */
[----:B------:R-:W-:-:S02]  /*8430*/  SHF.R.U32.HI R53, RZ, 0x10, R49 ;  /* 0x00000010ff357819 */ /* 0x000fc40000011631 */
[----:B------:R-:W-:Y:S01]  /*8440*/  LOP3.LUT R12, R47, 0xff00, R48, 0xf8, !PT ;  /* 0x0000ff002f0c7812 */ /* 0x000fe200078ef830 */
[----:B------:R-:W-:Y:S01]  /*8450*/  IMAD.U32 R47, R52, 0x10000, RZ ;  /* 0x00010000342f7824 */ /* 0x000fe200078e00ff */
[----:B------:R-:W-:Y:S02]  /*8460*/  LOP3.LUT R46, R11, 0xff00, R46, 0xf8, !PT ;  /* 0x0000ff000b2e7812 */ /* 0x000fe400078ef82e */
[----:B------:R-:W-:Y:S02]  /*8470*/  SHF.L.U32 R53, R53, 0x10, RZ ;  /* 0x0000001035357819 */ /* 0x000fe400000006ff */
        /* <DEDUP_REMOVED lines=90> */
.L_x_2747:
[----:B------:R-:W-:Y:S05]  /*8a20*/  BSYNC B2 ;  /* 0x0000000000027941 */ /* 0x000fea0003800000 */
.L_x_2746:
[----:B0-----:R0:W-:Y:S02]  /*8a30*/  ST.E.128 desc[UR50][R50.64], R12 ;  /* 0x0000000c32007985 */ /* 0x0011e4000c101d32 */
.L_x_2745:
[----:B------:R-:W-:Y:S05]  /*8a40*/  BSYNC B1 ;  /* 0x0000000000017941 */ /* 0x000fea0003800000 */
.L_x_2744:
[----:B------:R-:W-:-:S13]  /*8a50*/  ISETP.NE.AND P2, PT, R37, RZ, PT ;  /* 0x000000ff2500720c */ /* 0x000fda0003f45270 */
        /* <DEDUP_REMOVED lines=11> */
[----:B0-----:R-:W-:Y:S01]  /*8b10*/  LOP3.LUT R40, R43, 0xff0000ff, RZ, 0xc0, !PT ;  /* 0xff0000ff2b287812 */ /* 0x001fe200078ec0ff */
        /* <DEDUP_REMOVED lines=27> */
[C---:B------:R-:W-:Y:S01]  /*8cd0*/  FMUL.FTZ R48, R13.reuse, R48 ;  /* 0x000000300d307220 */ /* 0x040fe20000410000 */
[----:B------:R-:W-:Y:S01]  /*8ce0*/  F2FP.F16.E4M3.UNPACK_B R90, R90 ;  /* 0x0000005aff5a723e */ /* 0x000fe200020006ff */
[----:B------:R-:W-:Y:S01]  /*8cf0*/  FFMA.FTZ R53, R13, R42, -R50 ;  /* 0x0000002a0d357223 */ /* 0x000fe20000010832 */
[----:B------:R-:W-:Y:S01]  /*8d00*/  F2FP.F16.E4M3.UNPACK_B R13, R12.H1 ;  /* 0x0000000cff0d723e */ /* 0x000fe200030006ff */
        /* <DEDUP_REMOVED lines=10> */
[----:B------:R-:W-:-:S02]  /*8db0*/  HADD2.F32 R91, -RZ, R91.H0_H0 ;  /* 0x2000005bff5b7230 */ /* 0x000fc40000004100 */
[----:B------:R-:W-:Y:S02]  /*8dc0*/  HADD2.F32 R12, -RZ, R12.H1_H1 ;  /* 0x3000000cff0c7230 */ /* 0x000fe40000004100 */
        /* <DEDUP_REMOVED lines=38> */
[----:B------:R-:W-:Y:S01]  /*9030*/  HADD2.F32 R40, -RZ, R45.H0_H0 ;  /* 0x2000002dff287230 */ /* 0x000fe20000004100 */
[----:B------:R-:W-:Y:S01]  /*9040*/  F2FP.SATFINITE.E4M3.F32.PACK_AB_MERGE_C R48, R48, R53, RZ ;  /* 0x000000353030723e */ /* 0x000fe200048070ff */
[----:B------:R-:W-:-:S02]  /*9050*/  HADD2.F32 R14, -RZ, R14.H1_H1 ;  /* 0x3000000eff0e7230 */ /* 0x000fc40000004100 */
[----:B------:R-:W-:Y:S02]  /*9060*/  HADD2.F32 R41, -RZ, R44.H0_H0 ;  /* 0x2000002cff297230 */ /* 0x000fe40000004100 */
[-C--:B------:R-:W-:Y:S01]  /*9070*/  FMUL.FTZ R44, R15, R40.reuse ;  /* 0x000000280f2c7220 */ /* 0x080fe20000410000 */
[C---:B------:R-:W-:Y:S01]  /*9080*/  FMUL.FTZ R40, R13.reuse, R40 ;  /* 0x000000280d287220 */ /* 0x040fe20000410000 */
[-C--:B------:R-:W-:Y:S01]  /*9090*/  FMUL.FTZ R43, R14, R49.reuse ;  /* 0x000000310e2b7220 */ /* 0x080fe20000410000 */
[C---:B------:R-:W-:Y:S01]  /*90a0*/  FMUL.FTZ R49, R12.reuse, R49 ;  /* 0x000000310c317220 */ /* 0x040fe20000410000 */
        /* <DEDUP_REMOVED lines=8> */
.L_x_2749:
[----:B------:R-:W-:Y:S05]  /*9130*/  BSYNC B1 ;  /* 0x0000000000017941 */ /* 0x000fea0003800000 */
.L_x_2748:
[----:B0-----:R0:W-:Y:S01]  /*9140*/  ST.E.128 desc[UR50][R46.64], R12 ;  /* 0x0000000c2e007985 */ /* 0x0011e2000c101d32 */
[----:B------:R-:W-:Y:S05]  /*9150*/  BRA `(.L_x_2727) ;  /* 0x0000006800dc7947 */ /* 0x000fea0003800000 */
.L_x_2693:
        /* <DEDUP_REMOVED lines=43> */
.L_x_2751:
[----:B------:R-:W-:Y:S05]  /*9410*/  BSYNC B1 ;  /* 0x0000000000017941 */ /* 0x000fea0003800000 */
.L_x_2750:
        /* <DEDUP_REMOVED lines=13> */
[----:B-----5:R-:W-:Y:S01]  /*94f0*/  MOV R162, R40 ;  /* 0x0000002800a27202 */ /* 0x020fe20000000f00 */
[----:B------:R-:W-:Y:S01]  /*9500*/  IMAD.MOV.U32 R161, RZ, RZ, R42 ;  /* 0x000000ffffa17224 */ /* 0x000fe200078e002a */
[----:B------:R-:W-:Y:S01]  /*9510*/  CS2R R86, SRZ ;  /* 0x0000000000567805 */ /* 0x000fe2000001ff00 */
[----:B------:R-:W-:Y:S06]  /*9520*/  @P4 BRA `(.L_x_2753) ;  /* 0x00000000007c4947 */ /* 0x000fec0003800000 */
        /* <DEDUP_REMOVED lines=31> */
.L_x_2753:
[----:B------:R-:W-:Y:S05]  /*9720*/  BSYNC B1 ;  /* 0x0000000000017941 */ /* 0x000fea0003800000 */
.L_x_2752:
[----:B------:R-:W-:Y:S01]  /*9730*/  UISETP.NE.AND UP0, UPT, UR48, 0x3, UPT ;  /* 0x000000033000788c */ /* 0x000fe2000bf05270 */
[----:B------:R-:W-:Y:S01]  /*9740*/  IMAD.MOV.U32 R157, RZ, RZ, R44 ;  /* 0x000000ffff9d7224 */ /* 0x000fe200078e002c */
[----:B------:R-:W-:Y:S01]  /*9750*/  MOV R164, R54 ;  /* 0x0000003600a47202 */ /* 0x000fe20000000f00 */
[----:B------:R-:W-:Y:S01]  /*9760*/  IMAD.MOV.U32 R158, RZ, RZ, R46 ;  /* 0x000000ffff9e7224 */ /* 0x000fe200078e002e */
[----:B-----5:R-:W-:Y:S01]  /*9770*/  MOV R141, R68 ;  /* 0x00000044008d7202 */ /* 0x020fe20000000f00 */
[----:B------:R-:W-:Y:S01]  /*9780*/  IMAD.MOV.U32 R152, RZ, RZ, R48 ;  /* 0x000000ffff987224 */ /* 0x000fe200078e0030 */
[----:B------:R-:W-:Y:S01]  /*9790*/  PLOP3.LUT P1, PT, PT, PT, UP0, 0x80, 0x0 ;  /* 0x000000000000781c */ /* 0x000fe20003f2f008 */
[----:B------:R-:W-:Y:S01]  /*97a0*/  IMAD.MOV.U32 R153, RZ, RZ, R50 ;  /* 0x000000ffff997224 */ /* 0x000fe200078e0032 */
[----:B------:R-:W-:Y:S01]  /*97b0*/  MOV R144, R82 ;  /* 0x0000005200907202 */ /* 0x000fe20000000f00 */
        /* <DEDUP_REMOVED lines=17> */
.L_x_2754:
[----:B------:R-:W-:Y:S01]  /*98d0*/  IMAD R95, R19, 0x8, R18 ;  /* 0x00000008135f7824 */ /* 0x000fe200078e0212 */
[----:B------:R-:W-:Y:S01]  /*98e0*/  SHF.L.U32 R96, R199, 0x1f, RZ ;  /* 0x0000001fc7607819 */ /* 0x000fe200000006ff */
[----:B------:R-:W1:Y:S01]  /*98f0*/  LDC R136, c[0x0][0x2f4] ;  /* 0x0000bd00ff887b82 */ /* 0x000e620000000800 */
[----:B------:R-:W-:Y:S02]  /*9900*/  BSSY B1, `(.L_x_2755) ;  /* 0x0000003000017945 */ /* 0x000fe40003800000 */
[----:B------:R-:W2:Y:S02]  /*9910*/  SYNCS.PHASECHK.TRANS64.TRYWAIT P5, [R95+URZ+0x29890], R96 ;  /* 0x029890605f0075a7 */ /* 0x000ea400080a017f */
[----:B--2---:R-:W-:Y:S05]  /*9920*/  @!P5 BRA `(.L_x_2756) ;  /* 0x0000026800f8d947 */ /* 0x004fea0003800000 */
.L_x_3059:
[----:B------:R-:W-:Y:S05]  /*9930*/  BSYNC B1 ;  /* 0x0000000000017941 */ /* 0x000fea0003800000 */
.L_x_2755:
[----:B------:R-:W-:Y:S01]  /*9940*/  UMOV UR4, 0xffffffff ;  /* 0xffffffff00047882 */ /* 0x000fe20000000000 */
[----:B-1----:R-:W-:Y:S02]  /*9950*/  IMAD.IADD R145, R136, 0x1, -R118 ;  /* 0x0000000188917824 */ /* 0x002fe400078e0a76 */
[----:B------:R-:W-:Y:S05]  /*9960*/  BRA.DIV UR4, `(.L_x_2757) ;  /* 0x0000026a04fc7947 */ /* 0x000fea000b800000 */
[----:B------:R1:W3:Y:S04]  /*9970*/  SHFL.IDX PT, R151, R120, RZ, 0x1e1f ;  /* 0x001e1fff78977589 */ /* 0x0002e800000e0000 */
[----:B------:R1:W4:Y:S02]  /*9980*/  SHFL.IDX PT, R11, R121, RZ, 0x1e1f ;  /* 0x001e1fff790b7589 */ /* 0x00032400000e0000 */
.L_x_3063:
        /* <DEDUP_REMOVED lines=11> */
[----:B------:R-:W-:Y:S01]  /*9a40*/  SHF.R.S32.HI R12, RZ, 0x1f, R13 ;  /* 0x0000001fff0c7819 */ /* 0x000fe2000001140d */
[----:B------:R-:W-:-:S03]  /*9a50*/  IMAD.SHL.U32 R165, R13, 0x10, RZ ;  /* 0x000000100da57824 */ /* 0x000fc600078e00ff */
[----:B------:R-:W-:-:S04]  /*9a60*/  LEA.HI R12, R12, R13, RZ, 0x2 ;  /* 0x0000000d0c0c7211 */ /* 0x000fc800078f10ff */
[----:B------:R-:W-:Y:S02]  /*9a70*/  SHF.R.S32.HI R13, RZ, 0x2, R12 ;  /* 0x00000002ff0d7819 */ /* 0x000fe4000001140c */
[----:B------:R-:W-:-:S03]  /*9a80*/  LOP3.LUT R12, R208, 0x30, R165, 0xf8, !PT ;  /* 0x00000030d00c7812 */ /* 0x000fc600078ef8a5 */
[----:B------:R-:W-:Y:S01]  /*9a90*/  IMAD R13, R13, 0x2800, R210 ;  /* 0x000028000d0d7824 */ /* 0x000fe200078e02d2 */
[----:B------:R-:W-:-:S05]  /*9aa0*/  LOP3.LUT R12, R12, R209, RZ, 0x3c, !PT ;  /* 0x000000d10c0c7212 */ /* 0x000fca00078e3cff */
[----:B------:R-:W-:Y:S02]  /*9ab0*/  IMAD.IADD R12, R13, 0x1, R12 ;  /* 0x000000010d0c7824 */ /* 0x000fe400078e020c */
[C---:B------:R-:W-:Y:S02]  /*9ac0*/  IMAD R13, R19.reuse, 0x7800, R134 ;  /* 0x00007800130d7824 */ /* 0x040fe400078e0286 */
[----:B------:R-:W-:-:S03]  /*9ad0*/  IMAD R15, R19, 0x7800, R12 ;  /* 0x00007800130f7824 */ /* 0x000fc600078e020c */
[C---:B------:R-:W-:Y:S01]  /*9ae0*/  IADD3 R13, R18.reuse, R13, RZ ;  /* 0x0000000d120d7210 */ /* 0x040fe20007ffe0ff */
[----:B------:R-:W-:-:S05]  /*9af0*/  IMAD.IADD R88, R18, 0x1, R15 ;  /* 0x0000000112587824 */ /* 0x000fca00078e020f */
[----:B------:R-:W0:Y:S04]  /*9b00*/  LDS.128 R12, [R13+0x1a400] ;  /* 0x01a400000d0c7984 */ /* 0x000e280000000c00 */
[----:B------:R-:W0:Y:S01]  /*9b10*/  LDS.128 R88, [R88+0x1a400] ;  /* 0x01a4000058587984 */ /* 0x000e220000000c00 */
[----:B------:R-:W-:Y:S05]  /*9b20*/  @P2 BRA `(.L_x_2763) ;  /* 0x0000000c00542947 */ /* 0x000fea0003800000 */
[----:B------:R-:W-:Y:S02]  /*9b30*/  SHF.R.U32.HI R42, RZ, 0x8, R53 ;  /* 0x00000008ff2a7819 */ /* 0x000fe40000011635 */
[--C-:B------:R-:W-:Y:S02]  /*9b40*/  SHF.R.U32.HI R40, RZ, 0x10, R55.reuse ;  /* 0x00000010ff287819 */ /* 0x100fe40000011637 */
[----:B------:R-:W-:Y:S01]  /*9b50*/  SHF.R.U32.HI R166, RZ, 0x8, R55 ;  /* 0x00000008ffa67819 */ /* 0x000fe20000011637 */
[----:B------:R-:W-:Y:S01]  /*9b60*/  IMAD.SHL.U32 R170, R42, 0x100, RZ ;  /* 0x000001002aaa7824 */ /* 0x000fe200078e00ff */
        /* <DEDUP_REMOVED lines=9> */
[--C-:B------:R-:W-:Y:S01]  /*9c00*/  SHF.R.U32.HI R41, RZ, 0x10, R43.reuse ;  /* 0x00000010ff297819 */ /* 0x100fe2000001162b */
[----:B------:R-:W-:Y:S01]  /*9c10*/  IMAD.U32 R167, R167, 0x10000, RZ ;  /* 0x00010000a7a77824 */ /* 0x000fe200078e00ff */
[----:B------:R-:W-:Y:S02]  /*9c20*/  SHF.R.U32.HI R42, RZ, 0x8, R43 ;  /* 0x00000008ff2a7819 */ /* 0x000fe4000001162b */
[----:B------:R-:W-:Y:S01]  /*9c30*/  LOP3.LUT R53, R43, 0xff0000ff, RZ, 0xc0, !PT ;  /* 0xff0000ff2b357812 */ /* 0x000fe200078ec0ff */
[----:B------:R-:W-:Y:S01]  /*9c40*/  IMAD.SHL.U32 R43, R55, 0x100, RZ ;  /* 0x00000100372b7824 */ /* 0x000fe200078e00ff */
[----:B------:R-:W-:Y:S01]  /*9c50*/  LOP3.LUT R54, R54, 0xff00, R170, 0xf8, !PT ;  /* 0x0000ff0036367812 */ /* 0x000fe200078ef8aa */
[----:B------:R-:W-:Y:S01]  /*9c60*/  IMAD.U32 R41, R41, 0x10000, RZ ;  /* 0x0001000029297824 */ /* 0x000fe200078e00ff */
[----:B------:R-:W-:-:S02]  /*9c70*/  LOP3.LUT R55, R168, 0xff00, R166, 0xf8, !PT ;  /* 0x0000ff00a8377812 */ /* 0x000fc400078ef8a6 */
[----:B------:R-:W-:Y:S02]  /*9c80*/  LOP3.LUT R43, R169, 0xff00, R43, 0xf8, !PT ;  /* 0x0000ff00a92b7812 */ /* 0x000fe400078ef82b */
[----:B------:R-:W-:Y:S02]  /*9c90*/  LOP3.LUT R168, R54, 0xff0000, R52, 0xf8, !PT ;  /* 0x00ff000036a87812 */ /* 0x000fe400078ef834 */
[----:B------:R-:W-:Y:S02]  /*9ca0*/  LOP3.LUT R54, R43, 0xff0000, R167, 0xf8, !PT ;  /* 0x00ff00002b367812 */ /* 0x000fe400078ef8a7 */
[----:B0-----:R-:W-:Y:S02]  /*9cb0*/  F2FP.F16.E4M3.UNPACK_B R166, R89 ;  /* 0x00000059ffa6723e */ /* 0x001fe400020006ff */
[----:B------:R-:W-:Y:S02]  /*9cc0*/  F2FP.F16.E4M3.UNPACK_B R169, R54 ;  /* 0x00000036ffa9723e */ /* 0x000fe400020006ff */
[----:B------:R-:W-:Y:S01]  /*9cd0*/  F2FP.F16.E4M3.UNPACK_B R43, R13 ;  /* 0x0000000dff2b723e */ /* 0x000fe200020006ff */
[----:B------:R-:W-:Y:S01]  /*9ce0*/  HADD2.F32 R52, -RZ, R166.H0_H0 ;  /* 0x200000a6ff347230 */ /* 0x000fe20000004100 */
[-C--:B------:R-:W-:Y:S01]  /*9cf0*/  F2FP.F16.E4M3.UNPACK_B R170, R168.reuse ;  /* 0x000000a8ffaa723e */ /* 0x080fe200020006ff */
        /* <DEDUP_REMOVED lines=15> */
[-C--:B------:R-:W-:Y:S01]  /*9df0*/  FMUL.FTZ R166, R171, R169.reuse ;  /* 0x000000a9aba67220 */ /* 0x080fe20000410000 */
        /* <DEDUP_REMOVED lines=22> */
[----:B------:R-:W-:Y:S01]  /*9f60*/  FMUL.FTZ R168, R89, R169 ;  /* 0x000000a959a87220 */ /* 0x000fe20000410000 */
        /* <DEDUP_REMOVED lines=63> */
[----:B------:R-:W-:Y:S01]  /*a360*/  FMUL.FTZ R172, R167, R172 ;  /* 0x000000aca7ac7220 */ /* 0x000fe20000410000 */
[----:B------:R-:W-:Y:S01]  /*a370*/  F2FP.SATFINITE.E4M3.F32.PACK_AB_MERGE_C R170, R41, R170, RZ ;  /* 0x000000aa29aa723e */ /* 0x000fe200048070ff */
[-C--:B------:R-:W-:Y:S02]  /*a380*/  FFMA.FTZ R169, R167, R168.reuse, -R169 ;  /* 0x000000a8a7a97223 */ /* 0x080fe400000108a9 */
        /* <DEDUP_REMOVED lines=22> */
[-C--:B------:R-:W-:Y:S01]  /*a4f0*/  FFMA.FTZ R54, R12, R163.reuse, -R54 ;  /* 0x000000a30c367223 */ /* 0x080fe20000010836 */
[----:B------:R-:W-:Y:S01]  /*a500*/  F2FP.F16.E4M3.UNPACK_B R90, R90 ;  /* 0x0000005aff5a723e */ /* 0x000fe200020006ff */
[----:B------:R-:W-:Y:S01]  /*a510*/  FFMA.FTZ R12, R88, R163, R162 ;  /* 0x000000a3580c7223 */ /* 0x000fe200000100a2 */
[----:B------:R-:W-:Y:S01]  /*a520*/  HADD2.F32 R88, -RZ, R55.H0_H0 ;  /* 0x20000037ff587230 */ /* 0x000fe20000004100 */
[----:B------:R-:W-:Y:S01]  /*a530*/  F2FP.F16.E4M3.UNPACK_B R164, R164 ;  /* 0x000000a4ffa4723e */ /* 0x000fe200020006ff */
[----:B------:R-:W-:Y:S01]  /*a540*/  HADD2.F32 R163, -RZ, R89.H0_H0 ;  /* 0x20000059ffa37230 */ /* 0x000fe20000004100 */
[----:B------:R-:W-:Y:S01]  /*a550*/  F2FP.SATFINITE.E4M3.F32.PACK_AB_MERGE_C R167, R54, R167, R53 ;  /* 0x000000a736a7723e */ /* 0x000fe20004807035 */
[----:B------:R-:W-:Y:S01]  /*a560*/  IMAD.MOV.U32 R53, RZ, RZ, R14 ;  /* 0x000000ffff357224 */ /* 0x000fe200078e000e */
[-C--:B------:R-:W-:Y:S01]  /*a570*/  F2FP.F16.E4M3.UNPACK_B R14, R161.reuse.H1 ;  /* 0x000000a1ff0e723e */ /* 0x080fe200030006ff */
[----:B------:R-:W-:Y:S01]  /*a580*/  HADD2.F32 R55, -RZ, R55.H1_H1 ;  /* 0x30000037ff377230 */ /* 0x000fe20000004100 */
[----:B------:R-:W-:Y:S01]  /*a590*/  F2FP.F16.E4M3.UNPACK_B R161, R161 ;  /* 0x000000a1ffa1723e */ /* 0x000fe200020006ff */
[----:B------:R-:W-:Y:S01]  /*a5a0*/  HADD2.F32 R89, -RZ, R89.H1_H1 ;  /* 0x30000059ff597230 */ /* 0x000fe20000004100 */
[-C--:B------:R-:W-:Y:S01]  /*a5b0*/  F2FP.F16.E4M3.UNPACK_B R54, R53.reuse.H1 ;  /* 0x00000035ff36723e */ /* 0x080fe200030006ff */
[--C-:B------:R-:W-:Y:S01]  /*a5c0*/  HADD2.F32 R173, -RZ, R14.reuse.H0_H0 ;  /* 0x2000000effad7230 */ /* 0x100fe20000004100 */
[----:B------:R-:W-:Y:S01]  /*a5d0*/  F2FP.F16.E4M3.UNPACK_B R53, R53 ;  /* 0x00000035ff35723e */ /* 0x000fe200020006ff */
[----:B------:R-:W-:Y:S01]  /*a5e0*/  HADD2.F32 R14, -RZ, R14.H1_H1 ;  /* 0x3000000eff0e7230 */ /* 0x000fe20000004100 */
[----:B------:R-:W-:Y:S01]  /*a5f0*/  F2FP.SATFINITE.E4M3.F32.PACK_AB_MERGE_C R40, R40, R172, RZ ;  /* 0x000000ac2828723e */ /* 0x000fe200048070ff */
[----:B------:R-:W-:-:S02]  /*a600*/  HADD2.F32 R162, -RZ, R54.H0_H0 ;  /* 0x20000036ffa27230 */ /* 0x000fc40000004100 */
[-C--:B------:R-:W-:Y:S01]  /*a610*/  FMUL.FTZ R169, R88, R173.reuse ;  /* 0x000000ad58a97220 */ /* 0x080fe20000410000 */
[----:B------:R-:W-:Y:S01]  /*a620*/  HADD2.F32 R54, -RZ, R54.H1_H1 ;  /* 0x30000036ff367230 */ /* 0x000fe20000004100 */
[----:B------:R-:W-:Y:S01]  /*a630*/  F2FP.SATFINITE.E4M3.F32.PACK_AB_MERGE_C R40, R12, R168, R40 ;  /* 0x000000a80c28723e */ /* 0x000fe20004807028 */
[----:B------:R-:W-:Y:S02]  /*a640*/  IMAD.MOV.U32 R12, RZ, RZ, R167 ;  /* 0x000000ffff0c7224 */ /* 0x000fe400078e00a7 */
[C---:B------:R-:W-:Y:S01]  /*a650*/  FMUL.FTZ R173, R162.reuse, R173 ;  /* 0x000000ada2ad7220 */ /* 0x040fe20000410000 */
[----:B------:R-:W-:-:S03]  /*a660*/  FFMA.FTZ R169, R162, R163, -R169 ;  /* 0x000000a3a2a97223 */ /* 0x000fc600000108a9 */
[----:B------:R-:W-:Y:S01]  /*a670*/  FFMA.FTZ R173, R88, R163, R173 ;  /* 0x000000a358ad7223 */ /* 0x000fe200000100ad */
[CC--:B------:R-:W-:Y:S01]  /*a680*/  FMUL.FTZ R88, R55.reuse, R14.reuse ;  /* 0x0000000e37587220 */ /* 0x0c0fe20000410000 */
[C---:B------:R-:W-:Y:S01]  /*a690*/  FMUL.FTZ R14, R54.reuse, R14 ;  /* 0x0000000e360e7220 */ /* 0x040fe20000410000 */
[----:B------:R-:W-:Y:S02]  /*a6a0*/  HADD2.F32 R163, -RZ, R161.H0_H0 ;  /* 0x200000a1ffa37230 */ /* 0x000fe40000004100 */
[-C--:B------:R-:W-:Y:S01]  /*a6b0*/  FFMA.FTZ R54, R54, R89.reuse, -R88 ;  /* 0x0000005936367223 */ /* 0x080fe20000010858 */
[----:B------:R-:W-:Y:S01]  /*a6c0*/  FFMA.FTZ R14, R55, R89, R14 ;  /* 0x00000059370e7223 */ /* 0x000fe2000001000e */
[----:B------:R-:W-:Y:S02]  /*a6d0*/  HADD2.F32 R55, -RZ, R90.H0_H0 ;  /* 0x2000005aff377230 */ /* 0x000fe40000004100 */
        /* <DEDUP_REMOVED lines=12> */
[----:B------:R-:W-:Y:S01]  /*a7a0*/  F2FP.SATFINITE.E4M3.F32.PACK_AB_MERGE_C R14, R14, R173, RZ ;  /* 0x000000ad0e0e723e */ /* 0x000fe200048070ff */
[----:B------:R-:W-:Y:S01]  /*a7b0*/  FMUL.FTZ R161, R53, R161 ;  /* 0x000000a135a17220 */ /* 0x000fe20000410000 */
[----:B------:R-:W-:Y:S01]  /*a7c0*/  F2FP.SATFINITE.E4M3.F32.PACK_AB_MERGE_C R89, R43, R52, R13 ;  /* 0x000000342b59723e */ /* 0x000fe2000480700d */
[----:B------:R-:W-:Y:S01]  /*a7d0*/  FFMA.FTZ R55, R53, R164, -R55 ;  /* 0x000000a435377223 */ /* 0x000fe20000010837 */
[----:B------:R-:W-:Y:S01]  /*a7e0*/  MOV R13, R166 ;  /* 0x000000a6000d7202 */ /* 0x000fe20000000f00 */
[----:B------:R-:W-:Y:S01]  /*a7f0*/  FFMA.FTZ R161, R90, R164, R161 ;  /* 0x000000a45aa17223 */ /* 0x000fe200000100a1 */
[----:B------:R-:W-:Y:S02]  /*a800*/  IMAD.MOV.U32 R88, RZ, RZ, R40 ;  /* 0x000000ffff587224 */ /* 0x000fe400078e0028 */
[----:B------:R-:W-:Y:S02]  /*a810*/  F2FP.SATFINITE.E4M3.F32.PACK_AB_MERGE_C R54, R55, R162, R54 ;  /* 0x000000a23736723e */ /* 0x000fe40004807036 */
[----:B------:R-:W-:-:S02]  /*a820*/  F2FP.SATFINITE.E4M3.F32.PACK_AB_MERGE_C R161, R161, R163, R14 ;  /* 0x000000a3a1a1723e */ /* 0x000fc4000480700e */
[----:B------:R-:W-:Y:S01]  /*a830*/  F2FP.SATFINITE.E4M3.F32.PACK_AB_MERGE_C R55, R42, R174, R91 ;  /* 0x000000ae2a37723e */ /* 0x000fe2000480705b */
[----:B------:R-:W-:Y:S01]  /*a840*/  IMAD.MOV.U32 R14, RZ, RZ, R54 ;  /* 0x000000ffff0e7224 */ /* 0x000fe200078e0036 */
[----:B------:R-:W-:Y:S01]  /*a850*/  F2FP.SATFINITE.E4M3.F32.PACK_AB_MERGE_C R91, R15, R171, R170 ;  /* 0x000000ab0f5b723e */ /* 0x000fe200048070aa */
[----:B------:R-:W-:Y:S02]  /*a860*/  IMAD.MOV.U32 R90, RZ, RZ, R161 ;  /* 0x000000ffff5a7224 */ /* 0x000fe400078e00a1 */
[----:B------:R-:W-:-:S07]  /*a870*/  IMAD.MOV.U32 R15, RZ, RZ, R55 ;  /* 0x000000ffff0f7224 */ /* 0x000fce00078e0037 */
.L_x_2763:
[----:B------:R-:W-:Y:S05]  /*a880*/  BSYNC B3 ;  /* 0x0000000000037941 */ /* 0x000fea0003800000 */
.L_x_2762:
[----:B----4-:R-:W-:-:S05]  /*a890*/  IADD3 R40, P2, R29, R11, RZ ;  /* 0x0000000b1d287210 */ /* 0x010fca0007f5e0ff */
[----:B---3--:R-:W-:Y:S01]  /*a8a0*/  IMAD.X R41, R151, 0x1, R112, P2 ;  /* 0x0000000197297824 */ /* 0x008fe200010e0670 */
[----:B------:R-:W-:-:S04]  /*a8b0*/  ISETP.GE.AND P2, PT, R165, R136, PT ;  /* 0x00000088a500720c */ /* 0x000fc80003f46270 */
[----:B0-----:R0:W-:Y:S09]  /*a8c0*/  ST.E.128 desc[UR50][R40.64], R12 ;  /* 0x0000000c28007985 */ /* 0x0011f2000c101d32 */
[----:B------:R-:W-:-:S04]  /*a8d0*/  @!P2 IADD3 R42, P5, R11, R165, RZ ;  /* 0x000000a50b2aa210 */ /* 0x000fc80007fbe0ff */
[----:B------:R-:W-:-:S05]  /*a8e0*/  @!P2 LEA.HI.X.SX32 R43, R165, R151, 0x1, P5 ;  /* 0x00000097a52ba211 */ /* 0x000fca00028f0eff */
[----:B------:R0:W-:Y:S04]  /*a8f0*/  @!P2 ST.E.128 desc[UR50][R42.64], R88 ;  /* 0x000000582a00a985 */ /* 0x0001e8000c101d32 */
.L_x_2761:
[----:B------:R-:W-:Y:S05]  /*a900*/  BSYNC B2 ;  /* 0x0000000000027941 */ /* 0x000fea0003800000 */
.L_x_2760:
        /* <DEDUP_REMOVED lines=22> */
[----:B------:R-:W0:Y:S01]  /*aa70*/  LDS.128 R40, [R40+0x1a400] ;  /* 0x01a4000028287984 */ /* 0x000e220000000c00 */
[----:B------:R-:W-:Y:S05]  /*aa80*/  @P2 BRA `(.L_x_2767) ;  /* 0x0000000c00482947 */ /* 0x000fea0003800000 */
[----:B------:R-:W-:Y:S02]  /*aa90*/  SHF.R.U32.HI R54, RZ, 0x8, R57 ;  /* 0x00000008ff367819 */ /* 0x000fe40000011639 */
[----:B------:R-:W-:Y:S02]  /*aaa0*/  SHF.R.U32.HI R58, RZ, 0x8, R45 ;  /* 0x00000008ff3a7819 */ /* 0x000fe4000001162d */
[----:B------:R-:W-:Y:S02]  /*aab0*/  SHF.R.U32.HI R55, RZ, 0x8, R59 ;  /* 0x00000008ff377819 */ /* 0x000fe4000001163b */
[----:B------:R-:W-:Y:S01]  /*aac0*/  SHF.R.U32.HI R53, RZ, 0x10, R57 ;  /* 0x00000010ff357819 */ /* 0x000fe20000011639 */
[----:B------:R-:W-:Y:S01]  /*aad0*/  IMAD.SHL.U32 R58, R58, 0x100, RZ ;  /* 0x000001003a3a7824 */ /* 0x000fe200078e00ff */
[----:B------:R-:W-:Y:S01]  /*aae0*/  LOP3.LUT R88, R59, 0xff0000ff, RZ, 0xc0, !PT ;  /* 0xff0000ff3b587812 */ /* 0x000fe200078ec0ff */
[----:B------:R-:W-:Y:S01]  /*aaf0*/  IMAD.SHL.U32 R55, R55, 0x100, RZ ;  /* 0x0000010037377824 */ /* 0x000fe200078e00ff */
[----:B------:R-:W-:Y:S01]  /*ab00*/  SHF.R.U32.HI R44, RZ, 0x10, R59 ;  /* 0x00000010ff2c7819 */ /* 0x000fe2000001163b */
[----:B------:R-:W-:Y:S01]  /*ab10*/  IMAD.SHL.U32 R59, R54, 0x100, RZ ;  /* 0x00000100363b7824 */ /* 0x000fe200078e00ff */
[----:B------:R-:W-:Y:S01]  /*ab20*/  LOP3.LUT R46, R57, 0xff0000ff, RZ, 0xc0, !PT ;  /* 0xff0000ff392e7812 */ /* 0x000fe200078ec0ff */
[----:B------:R-:W-:Y:S01]  /*ab30*/  IMAD.U32 R53, R53, 0x10000, RZ ;  /* 0x0001000035357824 */ /* 0x000fe200078e00ff */
[----:B------:R-:W-:-:S02]  /*ab40*/  LOP3.LUT R57, R45, 0xff0000ff, RZ, 0xc0, !PT ;  /* 0xff0000ff2d397812 */ /* 0x000fc400078ec0ff */
[----:B------:R-:W-:Y:S02]  /*ab50*/  SHF.R.U32.HI R45, RZ, 0x10, R45 ;  /* 0x00000010ff2d7819 */ /* 0x000fe4000001162d */
[----:B------:R-:W-:Y:S02]  /*ab60*/  LOP3.LUT R46, R46, 0xff00, R59, 0xf8, !PT ;  /* 0x0000ff002e2e7812 */ /* 0x000fe400078ef83b */
[----:B------:R-:W-:Y:S02]  /*ab70*/  LOP3.LUT R57, R57, 0xff00, R58, 0xf8, !PT ;  /* 0x0000ff0039397812 */ /* 0x000fe400078ef83a */
[----:B------:R-:W-:Y:S02]  /*ab80*/  SHF.L.U32 R58, R45, 0x10, RZ ;  /* 0x000000102d3a7819 */ /* 0x000fe400000006ff */
        /* <DEDUP_REMOVED lines=31> */
[----:B------:R-:W-:-:S02]  /*ad80*/  HADD2.F32 R13, -RZ, R41.H0_H0 ;  /* 0x20000029ff0d7230 */ /* 0x000fc40000004100 */
[----:B------:R-:W-:Y:S02]  /*ad90*/  HADD2.F32 R91, -RZ, R59.H0_H0 ;  /* 0x2000003bff5b7230 */ /* 0x000fe40000004100 */
[----:B------:R-:W-:Y:S02]  /*ada0*/  HADD2.F32 R53, -RZ, R89.H0_H0 ;  /* 0x20000059ff357230 */ /* 0x000fe40000004100 */
[----:B------:R-:W-:Y:S02]  /*adb0*/  HADD2.F32 R41, -RZ, R41.H1_H1 ;  /* 0x30000029ff297230 */ /* 0x000fe40000004100 */
[-C--:B------:R-:W-:Y:S01]  /*adc0*/  FMUL.FTZ R161, R13, R91.reuse ;  /* 0x0000005b0da17220 */ /* 0x080fe20000410000 */
[----:B------:R-:W-:Y:S02]  /*add0*/  HADD2.F32 R59, -RZ, R59.H1_H1 ;  /* 0x3000003bff3b7230 */ /* 0x000fe40000004100 */
[----:B------:R-:W-:Y:S01]  /*ade0*/  FMUL.FTZ R91, R53, R91 ;  /* 0x0000005b355b7220 */ /* 0x000fe20000410000 */
[----:B------:R-:W-:-:S02]  /*adf0*/  HADD2.F32 R89, -RZ, R89.H1_H1 ;  /* 0x30000059ff597230 */ /* 0x000fc40000004100 */
[-C--:B------:R-:W-:Y:S01]  /*ae00*/  FFMA.FTZ R53, R53, R90.reuse, -R161 ;  /* 0x0000005a35357223 */ /* 0x080fe200000108a1 */
[----:B------:R-:W-:Y:S02]  /*ae10*/  HADD2.F32 R55, -RZ, R55.H1_H1 ;  /* 0x30000037ff377230 */ /* 0x000fe40000004100 */
[----:B------:R-:W-:Y:S01]  /*ae20*/  FFMA.FTZ R13, R13, R90, R91 ;  /* 0x0000005a0d0d7223 */ /* 0x000fe2000001005b */
[-C--:B------:R-:W-:Y:S01]  /*ae30*/  FMUL.FTZ R90, R41, R59.reuse ;  /* 0x0000003b295a7220 */ /* 0x080fe20000410000 */
[----:B------:R-:W-:Y:S01]  /*ae40*/  FMUL.FTZ R91, R89, R59 ;  /* 0x0000003b595b7220 */ /* 0x000fe20000410000 */
[----:B------:R-:W-:Y:S02]  /*ae50*/  IMAD.U32 R47, R47, 0x10000, RZ ;  /* 0x000100002f2f7824 */ /* 0x000fe400078e00ff */
[-C--:B------:R-:W-:Y:S01]  /*ae60*/  FFMA.FTZ R59, R89, R55.reuse, -R90 ;  /* 0x00000037593b7223 */ /* 0x080fe2000001085a */
[----:B------:R-:W-:Y:S01]  /*ae70*/  FFMA.FTZ R55, R41, R55, R91 ;  /* 0x0000003729377223 */ /* 0x000fe2000001005b */
[----:B------:R-:W-:-:S03]  /*ae80*/  IMAD.SHL.U32 R41, R54, 0x100, RZ ;  /* 0x0000010036297824 */ /* 0x000fc600078e00ff */
[----:B------:R-:W-:Y:S02]  /*ae90*/  F2FP.SATFINITE.E4M3.F32.PACK_AB_MERGE_C R53, R59, R53, RZ ;  /* 0x000000353b35723e */ /* 0x000fe400048070ff */
[----:B------:R-:W-:Y:S01]  /*aea0*/  LOP3.LUT R56, R56, 0xff00, R41, 0xf8, !PT ;  /* 0x0000ff0038387812 */ /* 0x000fe200078ef829 */
[----:B------:R-:W-:Y:S01]  /*aeb0*/  IMAD.U32 R41, R44, 0x10000, RZ ;  /* 0x000100002c297824 */ /* 0x000fe200078e00ff */
[-C--:B------:R-:W-:Y:S02]  /*aec0*/  F2FP.F16.E4M3.UNPACK_B R44, R43.reuse ;  /* 0x0000002bff2c723e */ /* 0x080fe400020006ff */
[----:B------:R-:W-:Y:S02]  /*aed0*/  F2FP.F16.E4M3.UNPACK_B R43, R43.H1 ;  /* 0x0000002bff2b723e */ /* 0x000fe400030006ff */
[----:B------:R-:W-:Y:S01]  /*aee0*/  LOP3.LUT R54, R88, 0xff0000, R41, 0xf8, !PT ;  /* 0x00ff000058367812 */ /* 0x000fe200078ef829 */
[----:B------:R-:W-:Y:S01]  /*aef0*/  HADD2.F32 R90, -RZ, R44.H0_H0 ;  /* 0x2000002cff5a7230 */ /* 0x000fe20000004100 */
[----:B------:R-:W-:Y:S01]  /*af00*/  LOP3.LUT R41, R56, 0xff0000, R47, 0xf8, !PT ;  /* 0x00ff000038297812 */ /* 0x000fe200078ef82f */
[----:B------:R-:W-:Y:S01]  /*af10*/  IMAD.MOV.U32 R56, RZ, RZ, R15 ;  /* 0x000000ffff387224 */ /* 0x000fe200078e000f */
[----:B------:R-:W-:-:S02]  /*af20*/  F2FP.F16.E4M3.UNPACK_B R89, R54 ;  /* 0x00000036ff59723e */ /* 0x000fc400020006ff */
[-C--:B------:R-:W-:Y:S02]  /*af30*/  F2FP.F16.E4M3.UNPACK_B R88, R41.reuse ;  /* 0x00000029ff58723e */ /* 0x080fe400020006ff */
[----:B------:R-:W-:Y:S01]  /*af40*/  F2FP.F16.E4M3.UNPACK_B R15, R56 ;  /* 0x00000038ff0f723e */ /* 0x000fe200020006ff */
[----:B------:R-:W-:Y:S01]  /*af50*/  HADD2.F32 R91, -RZ, R89.H0_H0 ;  /* 0x20000059ff5b7230 */ /* 0x000fe20000004100 */
[----:B------:R-:W-:Y:S01]  /*af60*/  F2FP.F16.E4M3.UNPACK_B R41, R41.H1 ;  /* 0x00000029ff29723e */ /* 0x000fe200030006ff */
[--C-:B------:R-:W-:Y:S01]  /*af70*/  HADD2.F32 R47, -RZ, R88.reuse.H0_H0 ;  /* 0x20000058ff2f7230 */ /* 0x100fe20000004100 */
[----:B------:R-:W-:Y:S01]  /*af80*/  F2FP.F16.E4M3.UNPACK_B R54, R54.H1 ;  /* 0x00000036ff36723e */ /* 0x000fe200030006ff */
[--C-:B------:R-:W-:Y:S01]  /*af90*/  HADD2.F32 R161, -RZ, R15.reuse.H0_H0 ;  /* 0x2000000fffa17230 */ /* 0x100fe20000004100 */
[----:B------:R-:W-:Y:S01]  /*afa0*/  F2FP.SATFINITE.E4M3.F32.PACK_AB_MERGE_C R57, R57, R58, R53 ;  /* 0x0000003a3939723e */ /* 0x000fe20004807035 */
[----:B------:R-:W-:Y:S02]  /*afb0*/  HADD2.F32 R88, -RZ, R88.H1_H1 ;  /* 0x30000058ff587230 */ /* 0x000fe40000004100 */
[----:B------:R-:W-:Y:S01]  /*afc0*/  FMUL.FTZ R162, R90, R47 ;  /* 0x0000002f5aa27220 */ /* 0x000fe20000410000 */
[----:B------:R-:W-:-:S02]  /*afd0*/  HADD2.F32 R15, -RZ, R15.H1_H1 ;  /* 0x3000000fff0f7230 */ /* 0x000fc40000004100 */
[C---:B------:R-:W-:Y:S01]  /*afe0*/  FMUL.FTZ R47, R161.reuse, R47 ;  /* 0x0000002fa12f7220 */ /* 0x040fe20000410000 */
[----:B------:R-:W-:Y:S02]  /*aff0*/  HADD2.F32 R89, -RZ, R89.H1_H1 ;  /* 0x30000059ff597230 */ /* 0x000fe40000004100 */
[-C--:B------:R-:W-:Y:S01]  /*b000*/  FFMA.FTZ R162, R161, R91.reuse, -R162 ;  /* 0x0000005ba1a27223 */ /* 0x080fe200000108a2 */
[----:B------:R-:W-:Y:S01]  /*b010*/  F2FP.F16.E4M3.UNPACK_B R53, R40.H1 ;  /* 0x00000028ff35723e */ /* 0x000fe200030006ff */
[----:B------:R-:W-:Y:S01]  /*b020*/  FFMA.FTZ R90, R90, R91, R47 ;  /* 0x0000005b5a5a7223 */ /* 0x000fe2000001002f */
[----:B------:R-:W-:Y:S01]  /*b030*/  HADD2.F32 R47, -RZ, R44.H1_H1 ;  /* 0x3000002cff2f7230 */ /* 0x000fe20000004100 */
[----:B------:R-:W-:Y:S01]  /*b040*/  F2FP.SATFINITE.E4M3.F32.PACK_AB_MERGE_C R13, R55, R13, RZ ;  /* 0x0000000d370d723e */ /* 0x000fe200048070ff */
[--C-:B------:R-:W-:Y:S01]  /*b050*/  HADD2.F32 R91, -RZ, R41.reuse.H0_H0 ;  /* 0x20000029ff5b7230 */ /* 0x100fe20000004100 */
[----:B------:R-:W-:Y:S01]  /*b060*/  F2FP.F16.E4M3.UNPACK_B R55, R159.H1 ;  /* 0x0000009fff37723e */ /* 0x000fe200030006ff */
[----:B------:R-:W-:-:S02]  /*b070*/  HADD2.F32 R41, -RZ, R41.H1_H1 ;  /* 0x30000029ff297230 */ /* 0x000fc40000004100 */
[----:B------:R-:W-:Y:S01]  /*b080*/  FMUL.FTZ R44, R47, R88 ;  /* 0x000000582f2c7220 */ /* 0x000fe20000410000 */
[----:B------:R-:W-:Y:S01]  /*b090*/  F2FP.F16.E4M3.UNPACK_B R40, R40 ;  /* 0x00000028ff28723e */ /* 0x000fe200020006ff */
[----:B------:R-:W-:Y:S02]  /*b0a0*/  HADD2.F32 R59, -RZ, R55.H0_H0 ;  /* 0x20000037ff3b7230 */ /* 0x000fe40000004100 */
[C---:B------:R-:W-:Y:S01]  /*b0b0*/  FFMA.FTZ R44, R15.reuse, R89, -R44 ;  /* 0x000000590f2c7223 */ /* 0x040fe2000001082c */
        /* <DEDUP_REMOVED lines=11> */
[----:B------:R-:W-:Y:S02]  /*b170*/  HADD2.F32 R55, -RZ, R55.H1_H1 ;  /* 0x30000037ff377230 */ /* 0x000fe40000004100 */
[C---:B------:R-:W-:Y:S01]  /*b180*/  FFMA.FTZ R161, R89.reuse, R88, -R161 ;  /* 0x0000005859a17223 */ /* 0x040fe200000108a1 */
[----:B------:R-:W-:-:S04]  /*b190*/  FMUL.FTZ R89, R89, R91 ;  /* 0x0000005b59597220 */ /* 0x000fc80000410000 */
        /* <DEDUP_REMOVED lines=19> */
[-C--:B------:R-:W-:Y:S01]  /*b2d0*/  FFMA.FTZ R88, R58, R59.reuse, -R88 ;  /* 0x0000003b3a587223 */ /* 0x080fe20000010858 */
        /* <DEDUP_REMOVED lines=24> */
[----:B------:R-:W-:Y:S01]  /*b460*/  FFMA.FTZ R53, R12, R159, -R53 ;  /* 0x0000009f0c357223 */ /* 0x000fe20000010835 */
[----:B------:R-:W-:Y:S01]  /*b470*/  F2FP.SATFINITE.E4M3.F32.PACK_AB_MERGE_C R41, R41, R91, RZ ;  /* 0x0000005b2929723e */ /* 0x000fe200048070ff */
[----:B------:R-:W-:Y:S01]  /*b480*/  FFMA.FTZ R12, R40, R159, R157 ;  /* 0x0000009f280c7223 */ /* 0x000fe2000001009d */
[----:B------:R-:W-:Y:S01]  /*b490*/  IMAD.MOV.U32 R40, RZ, RZ, R14 ;  /* 0x000000ffff287224 */ /* 0x000fe200078e000e */
[----:B------:R-:W-:Y:S01]  /*b4a0*/  F2FP.F16.E4M3.UNPACK_B R14, R158.H1 ;  /* 0x0000009eff0e723e */ /* 0x000fe200030006ff */
[----:B------:R-:W-:Y:S01]  /*b4b0*/  HADD2.F32 R157, -RZ, R55.H0_H0 ;  /* 0x20000037ff9d7230 */ /* 0x000fe20000004100 */
[----:B------:R-:W-:Y:S01]  /*b4c0*/  F2FP.SATFINITE.E4M3.F32.PACK_AB_MERGE_C R58, R53, R58, R47 ;  /* 0x0000003a353a723e */ /* 0x000fe2000480702f */
[----:B------:R-:W-:Y:S01]  /*b4d0*/  IMAD.MOV.U32 R15, RZ, RZ, R43 ;  /* 0x000000ffff0f7224 */ /* 0x000fe200078e002b */
        /* <DEDUP_REMOVED lines=15> */
[-C--:B------:R-:W-:Y:S01]  /*b5d0*/  FMUL.FTZ R88, R53, R14.reuse ;  /* 0x0000000e35587220 */ /* 0x080fe20000410000 */
[----:B------:R-:W-:Y:S01]  /*b5e0*/  FFMA.FTZ R161, R54, R157, R161 ;  /* 0x0000009d36a17223 */ /* 0x000fe200000100a1 */
[----:B------:R-:W-:Y:S02]  /*b5f0*/  HADD2.F32 R54, -RZ, R55.H1_H1 ;  /* 0x30000037ff367230 */ /* 0x000fe40000004100 */
[----:B------:R-:W-:Y:S01]  /*b600*/  FMUL.FTZ R14, R47, R14 ;  /* 0x0000000e2f0e7220 */ /* 0x000fe20000410000 */
[----:B------:R-:W-:-:S02]  /*b610*/  HADD2.F32 R157, -RZ, R158.H0_H0 ;  /* 0x2000009eff9d7230 */ /* 0x000fc40000004100 */
[----:B------:R-:W-:Y:S02]  /*b620*/  HADD2.F32 R55, -RZ, R40.H0_H0 ;  /* 0x20000028ff377230 */ /* 0x000fe40000004100 */
[-C--:B------:R-:W-:Y:S01]  /*b630*/  FFMA.FTZ R14, R53, R54.reuse, R14 ;  /* 0x00000036350e7223 */ /* 0x080fe2000001000e */
[----:B------:R-:W-:Y:S02]  /*b640*/  HADD2.F32 R53, -RZ, R42.H0_H0 ;  /* 0x2000002aff357230 */ /* 0x000fe40000004100 */
[----:B------:R-:W-:Y:S01]  /*b650*/  FFMA.FTZ R47, R47, R54, -R88 ;  /* 0x000000362f2f7223 */ /* 0x000fe20000010858 */
[----:B------:R-:W-:Y:S02]  /*b660*/  HADD2.F32 R54, -RZ, R160.H0_H0 ;  /* 0x200000a0ff367230 */ /* 0x000fe40000004100 */
[----:B------:R-:W-:Y:S02]  /*b670*/  HADD2.F32 R158, -RZ, R158.H1_H1 ;  /* 0x3000009eff9e7230 */ /* 0x000fe40000004100 */
[-C--:B------:R-:W-:Y:S01]  /*b680*/  FMUL.FTZ R88, R53, R157.reuse ;  /* 0x0000009d35587220 */ /* 0x080fe20000410000 */
[----:B------:R-:W-:Y:S01]  /*b690*/  FMUL.FTZ R157, R55, R157 ;  /* 0x0000009d379d7220 */ /* 0x000fe20000410000 */
[----:B------:R-:W-:Y:S01]  /*b6a0*/  HADD2.F32 R160, -RZ, R160.H1_H1 ;  /* 0x300000a0ffa07230 */ /* 0x000fe20000004100 */
[----:B------:R-:W-:Y:S01]  /*b6b0*/  F2FP.SATFINITE.E4M3.F32.PACK_AB_MERGE_C R47, R47, R159, RZ ;  /* 0x0000009f2f2f723e */ /* 0x000fe200048070ff */
[-C--:B------:R-:W-:Y:S01]  /*b6c0*/  FFMA.FTZ R88, R55, R54.reuse, -R88 ;  /* 0x0000003637587223 */ /* 0x080fe20000010858 */
[----:B------:R-:W-:Y:S01]  /*b6d0*/  FFMA.FTZ R157, R53, R54, R157 ;  /* 0x00000036359d7223 */ /* 0x000fe2000001009d */
[----:B------:R-:W-:Y:S01]  /*b6e0*/  HADD2.F32 R53, -RZ, R42.H1_H1 ;  /* 0x3000002aff357230 */ /* 0x000fe20000004100 */
[----:B------:R-:W-:Y:S01]  /*b6f0*/  F2FP.SATFINITE.E4M3.F32.PACK_AB_MERGE_C R161, R14, R161, RZ ;  /* 0x000000a10ea1723e */ /* 0x000fe200048070ff */
[----:B------:R-:W-:-:S03]  /*b700*/  HADD2.F32 R55, -RZ, R40.H1_H1 ;  /* 0x30000028ff377230 */ /* 0x000fc60000004100 */
[-C--:B------:R-:W-:Y:S02]  /*b710*/  FMUL.FTZ R40, R53, R158.reuse ;  /* 0x0000009e35287220 */ /* 0x080fe40000410000 */
[C---:B------:R-:W-:Y:S02]  /*b720*/  FMUL.FTZ R158, R55.reuse, R158 ;  /* 0x0000009e379e7220 */ /* 0x040fe40000410000 */
[-C--:B------:R-:W-:Y:S01]  /*b730*/  FFMA.FTZ R55, R55, R160.reuse, -R40 ;  /* 0x000000a037377223 */ /* 0x080fe20000010828 */
[----:B------:R-:W-:Y:S01]  /*b740*/  F2FP.SATFINITE.E4M3.F32.PACK_AB_MERGE_C R40, R12, R59, R41 ;  /* 0x0000003b0c28723e */ /* 0x000fe20004807029 */
[----:B------:R-:W-:Y:S01]  /*b750*/  FFMA.FTZ R160, R53, R160, R158 ;  /* 0x000000a035a07223 */ /* 0x000fe2000001009e */
[----:B------:R-:W-:Y:S01]  /*b760*/  F2FP.SATFINITE.E4M3.F32.PACK_AB_MERGE_C R41, R45, R46, R13 ;  /* 0x0000002e2d29723e */ /* 0x000fe2000480700d */
[----:B------:R-:W-:Y:S01]  /*b770*/  IMAD.MOV.U32 R12, RZ, RZ, R58 ;  /* 0x000000ffff0c7224 */ /* 0x000fe200078e003a */
[----:B------:R-:W-:Y:S02]  /*b780*/  F2FP.SATFINITE.E4M3.F32.PACK_AB_MERGE_C R14, R55, R88, R47 ;  /* 0x00000058370e723e */ /* 0x000fe4000480702f */
[----:B------:R-:W-:-:S02]  /*b790*/  F2FP.SATFINITE.E4M3.F32.PACK_AB_MERGE_C R42, R160, R157, R161 ;  /* 0x0000009da02a723e */ /* 0x000fc400048070a1 */
[----:B------:R-:W-:-:S07]  /*b7a0*/  MOV R13, R57 ;  /* 0x00000039000d7202 */ /* 0x000fce0000000f00 */
.L_x_2767:
[----:B------:R-:W-:Y:S05]  /*b7b0*/  BSYNC B3 ;  /* 0x0000000000037941 */ /* 0x000fea0003800000 */
.L_x_2766:
[----:B----4-:R-:W-:-:S05]  /*b7c0*/  IADD3 R44, P2, R30, R11, RZ ;  /* 0x0000000b1e2c7210 */ /* 0x010fca0007f5e0ff */
[----:B---3--:R-:W-:Y:S01]  /*b7d0*/  IMAD.X R45, R151, 0x1, R111, P2 ;  /* 0x00000001972d7824 */ /* 0x008fe200010e066f */
[----:B------:R-:W-:-:S04]  /*b7e0*/  ISETP.GE.AND P2, PT, R52, R136, PT ;  /* 0x000000883400720c */ /* 0x000fc80003f46270 */
[----:B0-----:R0:W-:Y:S09]  /*b7f0*/  ST.E.128 desc[UR50][R44.64], R12 ;  /* 0x0000000c2c007985 */ /* 0x0011f2000c101d32 */
[----:B------:R-:W-:-:S04]  /*b800*/  @!P2 IADD3 R46, P5, R11, R52, RZ ;  /* 0x000000340b2ea210 */ /* 0x000fc80007fbe0ff */
[----:B------:R-:W-:-:S05]  /*b810*/  @!P2 LEA.HI.X.SX32 R47, R52, R151, 0x1, P5 ;  /* 0x00000097342fa211 */ /* 0x000fca00028f0eff */
[----:B------:R0:W-:Y:S04]  /*b820*/  @!P2 ST.E.128 desc[UR50][R46.64], R40 ;  /* 0x000000282e00a985 */ /* 0x0001e8000c101d32 */
.L_x_2765:
[----:B------:R-:W-:Y:S05]  /*b830*/  BSYNC B2 ;  /* 0x0000000000027941 */ /* 0x000fea0003800000 */
.L_x_2764:
[----:B------:R-:W-:-:S13]  /*b840*/  ISETP.NE.AND P2, PT, R34, RZ, PT ;  /* 0x000000ff2200720c */ /* 0x000fda0003f45270 */
[----:B------:R-:W-:Y:S05]  /*b850*/  @!P2 BRA `(.L_x_2759) ;  /* 0x0000000c00d0a947 */ /* 0x000fea0003800000 */
[----:B------:R-:W-:Y:S01]  /*b860*/  LOP3.LUT P5, RZ, R22, 0x1, RZ, 0xc0, !PT ;  /* 0x0000000116ff7812 */ /* 0x000fe200078ac0ff */
[----:B------:R-:W-:Y:S01]  /*b870*/  BSSY B2, `(.L_x_2768) ;  /* 0x00000ed000027945 */ /* 0x000fe20003800000 */
[----:B0---4-:R-:W-:Y:S02]  /*b880*/  IADD3 R44, P2, R31, R11, RZ ;  /* 0x0000000b1f2c7210 */ /* 0x011fe40007f5e0ff */
[----:B------:R-:W-:-:S03]  /*b890*/  SEL R12, R118, R145, !P5 ;  /* 0x00000091760c7207 */ /* 0x000fc60006800000 */
[----:B---3--:R-:W-:Y:S01]  /*b8a0*/  IMAD.X R45, R151, 0x1, R110, P2 ;  /* 0x00000001972d7824 */ /* 0x008fe200010e066e */
[----:B------:R-:W-:Y:S02]  /*b8b0*/  SHF.R.S32.HI R13, RZ, 0x1f, R12 ;  /* 0x0000001fff0d7819 */ /* 0x000fe4000001140c */
[----:B------:R-:W-:Y:S02]  /*b8c0*/  ISETP.GE.AND P2, PT, R4, R117, PT ;  /* 0x000000750400720c */ /* 0x000fe40003f46270 */
        /* <DEDUP_REMOVED lines=15> */
[----:B------:R-:W3:Y:S01]  /*b9c0*/  LDS.128 R40, [R40+0x1a400] ;  /* 0x01a4000028287984 */ /* 0x000ee20000000c00 */
[----:B------:R-:W-:Y:S05]  /*b9d0*/  @P2 BRA `(.L_x_2769) ;  /* 0x0000000c00582947 */ /* 0x000fea0003800000 */
[--C-:B------:R-:W-:Y:S01]  /*b9e0*/  SHF.R.U32.HI R48, RZ, 0x10, R61.reuse ;  /* 0x00000010ff307819 */ /* 0x100fe2000001163d */
[----:B---3--:R-:W-:Y:S01]  /*b9f0*/  IMAD.MOV.U32 R62, RZ, RZ, R40 ;  /* 0x000000ffff3e7224 */ /* 0x008fe200078e0028 */
[----:B------:R-:W-:Y:S02]  /*ba00*/  SHF.R.U32.HI R46, RZ, 0x8, R61 ;  /* 0x00000008ff2e7819 */ /* 0x000fe4000001163d */
[----:B------:R-:W-:Y:S01]  /*ba10*/  LOP3.LUT R53, R61, 0xff0000ff, RZ, 0xc0, !PT ;  /* 0xff0000ff3d357812 */ /* 0x000fe200078ec0ff */
[----:B0-----:R-:W-:Y:S01]  /*ba20*/  IMAD.MOV.U32 R61, RZ, RZ, R12 ;  /* 0x000000ffff3d7224 */ /* 0x001fe200078e000c */
[--C-:B------:R-:W-:Y:S01]  /*ba30*/  SHF.R.U32.HI R50, RZ, 0x10, R63.reuse ;  /* 0x00000010ff327819 */ /* 0x100fe2000001163f */
[----:B------:R-:W-:Y:S01]  /*ba40*/  IMAD.SHL.U32 R46, R46, 0x100, RZ ;  /* 0x000001002e2e7824 */ /* 0x000fe200078e00ff */
[----:B------:R-:W-:Y:S01]  /*ba50*/  SHF.R.U32.HI R52, RZ, 0x8, R63 ;  /* 0x00000008ff347819 */ /* 0x000fe2000001163f */
[----:B------:R-:W-:Y:S01]  /*ba60*/  IMAD.U32 R48, R48, 0x10000, RZ ;  /* 0x0001000030307824 */ /* 0x000fe200078e00ff */
[----:B------:R-:W-:-:S02]  /*ba70*/  LOP3.LUT R55, R63, 0xff0000ff, RZ, 0xc0, !PT ;  /* 0xff0000ff3f377812 */ /* 0x000fc400078ec0ff */
[----:B------:R-:W-:Y:S02]  /*ba80*/  F2FP.F16.E4M3.UNPACK_B R63, R62.H1 ;  /* 0x0000003eff3f723e */ /* 0x000fe400030006ff */
[----:B------:R-:W-:Y:S02]  /*ba90*/  F2FP.F16.E4M3.UNPACK_B R88, R152.H1 ;  /* 0x00000098ff58723e */ /* 0x000fe400030006ff */
[----:B------:R-:W-:Y:S01]  /*baa0*/  F2FP.F16.E4M3.UNPACK_B R59, R61.H1 ;  /* 0x0000003dff3b723e */ /* 0x000fe200030006ff */
[----:B------:R-:W-:Y:S01]  /*bab0*/  HADD2.F32 R40, -RZ, R63.H0_H0 ;  /* 0x2000003fff287230 */ /* 0x000fe20000004100 */
[--C-:B------:R-:W-:Y:S01]  /*bac0*/  SHF.R.U32.HI R54, RZ, 0x10, R49.reuse ;  /* 0x00000010ff367819 */ /* 0x100fe20000011631 */
[--C-:B------:R-:W-:Y:S01]  /*bad0*/  HADD2.F32 R90, -RZ, R88.reuse.H1_H1 ;  /* 0x30000058ff5a7230 */ /* 0x100fe20000004100 */
[----:B------:R-:W-:Y:S01]  /*bae0*/  SHF.R.U32.HI R56, RZ, 0x8, R49 ;  /* 0x00000008ff387819 */ /* 0x000fe20000011631 */
[----:B------:R-:W-:Y:S01]  /*baf0*/  HADD2.F32 R12, -RZ, R59.H0_H0 ;  /* 0x2000003bff0c7230 */ /* 0x000fe20000004100 */
[----:B------:R-:W-:Y:S01]  /*bb00*/  LOP3.LUT R58, R49, 0xff0000ff, RZ, 0xc0, !PT ;  /* 0xff0000ff313a7812 */ /* 0x000fe200078ec0ff */
[----:B------:R-:W-:Y:S01]  /*bb10*/  HADD2.F32 R63, -RZ, R63.H1_H1 ;  /* 0x3000003fff3f7230 */ /* 0x000fe20000004100 */
[--C-:B------:R-:W-:Y:S01]  /*bb20*/  SHF.R.U32.HI R49, RZ, 0x10, R51.reuse ;  /* 0x00000010ff317819 */ /* 0x100fe20000011633 */
[----:B------:R-:W-:Y:S01]  /*bb30*/  HADD2.F32 R59, -RZ, R59.H1_H1 ;  /* 0x3000003bff3b7230 */ /* 0x000fe20000004100 */
[----:B------:R-:W-:Y:S01]  /*bb40*/  SHF.R.U32.HI R57, RZ, 0x8, R51 ;  /* 0x00000008ff397819 */ /* 0x000fe20000011633 */
[----:B------:R-:W-:Y:S01]  /*bb50*/  HADD2.F32 R91, -RZ, R88.H0_H0 ;  /* 0x20000058ff5b7230 */ /* 0x000fe20000004100 */
[----:B------:R-:W-:Y:S01]  /*bb60*/  LOP3.LUT R60, R51, 0xff0000ff, RZ, 0xc0, !PT ;  /* 0xff0000ff333c7812 */ /* 0x000fe200078ec0ff */
[----:B------:R-:W-:Y:S01]  /*bb70*/  FMUL.FTZ R158, R63, R90 ;  /* 0x0000005a3f9e7220 */ /* 0x000fe20000410000 */
[----:B------:R-:W-:Y:S01]  /*bb80*/  F2FP.F16.E4M3.UNPACK_B R51, R154.H1 ;  /* 0x0000009aff33723e */ /* 0x000fe200030006ff */
[----:B------:R-:W-:Y:S01]  /*bb90*/  FMUL.FTZ R90, R59, R90 ;  /* 0x0000005a3b5a7220 */ /* 0x000fe20000410000 */
[-C--:B------:R-:W-:Y:S01]  /*bba0*/  FMUL.FTZ R157, R40, R91.reuse ;  /* 0x0000005b289d7220 */ /* 0x080fe20000410000 */
[----:B------:R-:W-:Y:S01]  /*bbb0*/  FMUL.FTZ R91, R12, R91 ;  /* 0x0000005b0c5b7220 */ /* 0x000fe20000410000 */
[----:B------:R-:W-:Y:S01]  /*bbc0*/  F2FP.F16.E4M3.UNPACK_B R152, R152 ;  /* 0x00000098ff98723e */ /* 0x000fe200020006ff */
[--C-:B------:R-:W-:Y:S01]  /*bbd0*/  HADD2.F32 R88, -RZ, R51.reuse.H1_H1 ;  /* 0x30000033ff587230 */ /* 0x100fe20000004100 */
[----:B------:R-:W-:Y:S01]  /*bbe0*/  F2FP.F16.E4M3.UNPACK_B R61, R61 ;  /* 0x0000003dff3d723e */ /* 0x000fe200020006ff */
[----:B------:R-:W-:Y:S01]  /*bbf0*/  HADD2.F32 R89, -RZ, R51.H0_H0 ;  /* 0x20000033ff597230 */ /* 0x000fe20000004100 */
[----:B------:R-:W-:Y:S01]  /*bc00*/  F2FP.F16.E4M3.UNPACK_B R154, R154 ;  /* 0x0000009aff9a723e */ /* 0x000fe200020006ff */
[----:B------:R-:W-:-:S02]  /*bc10*/  IMAD.SHL.U32 R57, R57, 0x100, RZ ;  /* 0x0000010039397824 */ /* 0x000fc400078e00ff */
[----:B------:R-:W-:Y:S01]  /*bc20*/  FFMA.FTZ R51, R63, R88, R90 ;  /* 0x000000583f337223 */ /* 0x000fe2000001005a */
[----:B------:R-:W-:Y:S01]  /*bc30*/  F2FP.F16.E4M3.UNPACK_B R63, R62 ;  /* 0x0000003eff3f723e */ /* 0x000fe200020006ff */
[-C--:B------:R-:W-:Y:S01]  /*bc40*/  FFMA.FTZ R40, R40, R89.reuse, R91 ;  /* 0x0000005928287223 */ /* 0x080fe2000001005b */
[----:B------:R-:W-:Y:S01]  /*bc50*/  FFMA.FTZ R59, R59, R88, -R158 ;  /* 0x000000583b3b7223 */ /* 0x000fe2000001089e */
[----:B------:R-:W-:Y:S02]  /*bc60*/  HADD2.F32 R91, -RZ, R152.H0_H0 ;  /* 0x20000098ff5b7230 */ /* 0x000fe40000004100 */
[----:B------:R-:W-:Y:S01]  /*bc70*/  FFMA.FTZ R12, R12, R89, -R157 ;  /* 0x000000590c0c7223 */ /* 0x000fe2000001089d */
[----:B------:R-:W-:Y:S01]  /*bc80*/  HADD2.F32 R62, -RZ, R63.H0_H0 ;  /* 0x2000003fff3e7230 */ /* 0x000fe20000004100 */
[----:B------:R-:W-:Y:S01]  /*bc90*/  SHF.L.U32 R52, R52, 0x8, RZ ;  /* 0x0000000834347819 */ /* 0x000fe200000006ff */
[----:B------:R-:W-:Y:S01]  /*bca0*/  HADD2.F32 R88, -RZ, R61.H0_H0 ;  /* 0x2000003dff587230 */ /* 0x000fe20000004100 */
[----:B------:R-:W-:Y:S01]  /*bcb0*/  LOP3.LUT R53, R53, 0xff00, R46, 0xf8, !PT ;  /* 0x0000ff0035357812 */ /* 0x000fe200078ef82e */
        /* <DEDUP_REMOVED lines=9> */
[----:B------:R-:W-:Y:S01]  /*bd50*/  LOP3.LUT R55, R55, 0xff00, R52, 0xf8, !PT ;  /* 0x0000ff0037377812 */ /* 0x000fe200078ef834 */
[----:B------:R-:W-:Y:S01]  /*bd60*/  IMAD.U32 R52, R54, 0x10000, RZ ;  /* 0x0001000036347824 */ /* 0x000fe200078e00ff */
[----:B------:R-:W-:Y:S01]  /*bd70*/  LOP3.LUT R48, R53, 0xff0000, R48, 0xf8, !PT ;  /* 0x00ff000035307812 */ /* 0x000fe200078ef830 */
[----:B------:R-:W-:-:S02]  /*bd80*/  IMAD.U32 R46, R50, 0x10000, RZ ;  /* 0x00010000322e7824 */ /* 0x000fc400078e00ff */
[-C--:B------:R-:W-:Y:S01]  /*bd90*/  FMUL.FTZ R90, R89, R152.reuse ;  /* 0x00000098595a7220 */ /* 0x080fe20000410000 */
[----:B------:R-:W-:Y:S01]  /*bda0*/  FMUL.FTZ R152, R61, R152 ;  /* 0x000000983d987220 */ /* 0x000fe20000410000 */
[----:B------:R-:W-:Y:S01]  /*bdb0*/  F2FP.SATFINITE.E4M3.F32.PACK_AB_MERGE_C R40, R51, R40, RZ ;  /* 0x000000283328723e */ /* 0x000fe200048070ff */
[----:B------:R-:W-:Y:S02]  /*bdc0*/  IMAD.U32 R49, R49, 0x10000, RZ ;  /* 0x0001000031317824 */ /* 0x000fe400078e00ff */
[-C--:B------:R-:W-:Y:S01]  /*bdd0*/  FFMA.FTZ R63, R61, R154.reuse, -R90 ;  /* 0x0000009a3d3f7223 */ /* 0x080fe2000001085a */
[----:B------:R-:W-:Y:S01]  /*bde0*/  FFMA.FTZ R61, R89, R154, R152 ;  /* 0x0000009a593d7223 */ /* 0x000fe20000010098 */
[----:B------:R-:W-:Y:S01]  /*bdf0*/  IMAD.MOV.U32 R89, RZ, RZ, R42 ;  /* 0x000000ffff597224 */ /* 0x000fe200078e002a */
[----:B------:R-:W-:Y:S01]  /*be00*/  F2FP.F16.E4M3.UNPACK_B R154, R155.H1 ;  /* 0x0000009bff9a723e */ /* 0x000fe200030006ff */
[----:B------:R-:W-:Y:S01]  /*be10*/  IMAD.MOV.U32 R42, RZ, RZ, R14 ;  /* 0x000000ffff2a7224 */ /* 0x000fe200078e000e */
[----:B------:R-:W-:-:S02]  /*be20*/  F2FP.F16.E4M3.UNPACK_B R14, R153.H1 ;  /* 0x00000099ff0e723e */ /* 0x000fc400030006ff */
[----:B------:R-:W-:Y:S01]  /*be30*/  F2FP.F16.E4M3.UNPACK_B R91, R89.H1 ;  /* 0x00000059ff5b723e */ /* 0x000fe200030006ff */
[----:B------:R-:W-:Y:S01]  /*be40*/  HADD2.F32 R158, -RZ, R154.H0_H0 ;  /* 0x2000009aff9e7230 */ /* 0x000fe20000004100 */
[-C--:B------:R-:W-:Y:S01]  /*be50*/  F2FP.F16.E4M3.UNPACK_B R90, R42.reuse.H1 ;  /* 0x0000002aff5a723e */ /* 0x080fe200030006ff */
[----:B------:R-:W-:Y:S01]  /*be60*/  HADD2.F32 R160, -RZ, R14.H0_H0 ;  /* 0x2000000effa07230 */ /* 0x000fe20000004100 */
[----:B------:R-:W-:Y:S01]  /*be70*/  F2FP.F16.E4M3.UNPACK_B R153, R153 ;  /* 0x00000099ff99723e */ /* 0x000fe200020006ff */
[--C-:B------:R-:W-:Y:S01]  /*be80*/  HADD2.F32 R152, -RZ, R91.reuse.H0_H0 ;  /* 0x2000005bff987230 */ /* 0x100fe20000004100 */
[----:B------:R-:W-:Y:S01]  /*be90*/  F2FP.F16.E4M3.UNPACK_B R89, R89 ;  /* 0x00000059ff59723e */ /* 0x000fe200020006ff */
[----:B------:R-:W-:Y:S01]  /*bea0*/  HADD2.F32 R157, -RZ, R90.H0_H0 ;  /* 0x2000005aff9d7230 */ /* 0x000fe20000004100 */
[----:B------:R-:W-:Y:S01]  /*beb0*/  F2FP.F16.E4M3.UNPACK_B R42, R42 ;  /* 0x0000002aff2a723e */ /* 0x000fe200020006ff */
[----:B------:R-:W-:Y:S02]  /*bec0*/  HADD2.F32 R14, -RZ, R14.H1_H1 ;  /* 0x3000000eff0e7230 */ /* 0x000fe40000004100 */
[----:B------:R-:W-:Y:S01]  /*bed0*/  FMUL.FTZ R159, R152, R160 ;  /* 0x000000a0989f7220 */ /* 0x000fe20000410000 */
[----:B------:R-:W-:-:S02]  /*bee0*/  HADD2.F32 R91, -RZ, R91.H1_H1 ;  /* 0x3000005bff5b7230 */ /* 0x000fc40000004100 */
[C---:B------:R-:W-:Y:S01]  /*bef0*/  FMUL.FTZ R160, R157.reuse, R160 ;  /* 0x000000a09da07220 */ /* 0x040fe20000410000 */
[----:B------:R-:W-:Y:S02]  /*bf00*/  HADD2.F32 R154, -RZ, R154.H1_H1 ;  /* 0x3000009aff9a7230 */ /* 0x000fe40000004100 */
[----:B------:R-:W-:Y:S01]  /*bf10*/  FFMA.FTZ R159, R157, R158, -R159 ;  /* 0x0000009e9d9f7223 */ /* 0x000fe2000001089f */
[----:B------:R-:W-:Y:S02]  /*bf20*/  HADD2.F32 R157, -RZ, R90.H1_H1 ;  /* 0x3000005aff9d7230 */ /* 0x000fe40000004100 */
[----:B------:R-:W-:Y:S01]  /*bf30*/  FMUL.FTZ R90, R91, R14 ;  /* 0x0000000e5b5a7220 */ /* 0x000fe20000410000 */
[----:B------:R-:W-:Y:S01]  /*bf40*/  FFMA.FTZ R160, R152, R158, R160 ;  /* 0x0000009e98a07223 */ /* 0x000fe200000100a0 */
[----:B------:R-:W-:Y:S01]  /*bf50*/  F2FP.F16.E4M3.UNPACK_B R155, R155 ;  /* 0x0000009bff9b723e */ /* 0x000fe200020006ff */
[----:B------:R-:W-:Y:S02]  /*bf60*/  HADD2.F32 R158, -RZ, R153.H0_H0 ;  /* 0x20000099ff9e7230 */ /* 0x000fe40000004100 */
[C---:B------:R-:W-:Y:S01]  /*bf70*/  FMUL.FTZ R14, R157.reuse, R14 ;  /* 0x0000000e9d0e7220 */ /* 0x040fe20000410000 */
[----:B------:R-:W-:Y:S01]  /*bf80*/  FFMA.FTZ R90, R157, R154, -R90 ;  /* 0x0000009a9d5a7223 */ /* 0x000fe2000001085a */
[----:B------:R-:W-:Y:S01]  /*bf90*/  F2FP.F16.E4M3.UNPACK_B R51, R41 ;  /* 0x00000029ff33723e */ /* 0x000fe200020006ff */
[----:B------:R-:W-:-:S02]  /*bfa0*/  HADD2.F32 R152, -RZ, R155.H0_H0 ;  /* 0x2000009bff987230 */ /* 0x000fc40000004100 */
[----:B------:R-:W-:Y:S01]  /*bfb0*/  FFMA.FTZ R14, R91, R154, R14 ;  /* 0x0000009a5b0e7223 */ /* 0x000fe2000001000e */
[----:B------:R-:W-:Y:S01]  /*bfc0*/  HADD2.F32 R91, -RZ, R89.H0_H0 ;  /* 0x20000059ff5b7230 */ /* 0x000fe20000004100 */
[----:B------:R-:W-:Y:S01]  /*bfd0*/  F2FP.F16.E4M3.UNPACK_B R54, R13 ;  /* 0x0000000dff36723e */ /* 0x000fe200020006ff */
[----:B------:R-:W-:Y:S01]  /*bfe0*/  HADD2.F32 R154, -RZ, R42.H0_H0 ;  /* 0x2000002aff9a7230 */ /* 0x000fe20000004100 */
[----:B------:R-:W-:Y:S01]  /*bff0*/  LOP3.LUT R60, R60, 0xff00, R57, 0xf8, !PT ;  /* 0x0000ff003c3c7812 */ /* 0x000fe200078ef839 */
[----:B------:R-:W-:Y:S02]  /*c000*/  HADD2.F32 R153, -RZ, R153.H1_H1 ;  /* 0x30000099ff997230 */ /* 0x000fe40000004100 */
[----:B------:R-:W-:Y:S01]  /*c010*/  FMUL.FTZ R157, R91, R158 ;  /* 0x0000009e5b9d7220 */ /* 0x000fe20000410000 */
[----:B------:R-:W-:Y:S01]  /*c020*/  F2FP.F16.E4M3.UNPACK_B R57, R48 ;  /* 0x00000030ff39723e */ /* 0x000fe200020006ff */
[----:B------:R-:W-:Y:S01]  /*c030*/  FMUL.FTZ R158, R154, R158 ;  /* 0x0000009e9a9e7220 */ /* 0x000fe20000410000 */
[----:B------:R-:W-:Y:S01]  /*c040*/  LOP3.LUT R46, R55, 0xff0000, R46, 0xf8, !PT ;  /* 0x00ff0000372e7812 */ /* 0x000fe200078ef82e */
[--C-:B------:R-:W-:Y:S01]  /*c050*/  HADD2.F32 R55, -RZ, R54.reuse.H0_H0 ;  /* 0x20000036ff377230 */ /* 0x100fe20000004100 */
[----:B------:R-:W-:Y:S01]  /*c060*/  F2FP.SATFINITE.E4M3.F32.PACK_AB_MERGE_C R160, R14, R160, RZ ;  /* 0x000000a00ea0723e */ /* 0x000fe200048070ff */
[----:B------:R-:W-:Y:S01]  /*c070*/  FFMA.FTZ R158, R91, R152, R158 ;  /* 0x000000985b9e7223 */ /* 0x000fe2000001009e */
[----:B------:R-:W-:Y:S01]  /*c080*/  IMAD.SHL.U32 R91, R56, 0x100, RZ ;  /* 0x00000100385b7824 */ /* 0x000fe200078e00ff */
[----:B------:R-:W-:Y:S01]  /*c090*/  F2FP.SATFINITE.E4M3.F32.PACK_AB_MERGE_C R12, R59, R12, RZ ;  /* 0x0000000c3b0c723e */ /* 0x000fe200048070ff */
[----:B------:R-:W-:Y:S01]  /*c0a0*/  HADD2.F32 R56, -RZ, R51.H0_H0 ;  /* 0x20000033ff387230 */ /* 0x000fe20000004100 */
[----:B------:R-:W-:Y:S01]  /*c0b0*/  F2FP.SATFINITE.E4M3.F32.PACK_AB_MERGE_C R40, R61, R62, R40 ;  /* 0x0000003e3d28723e */ /* 0x000fe20004807028 */
[--C-:B------:R-:W-:Y:S01]  /*c0c0*/  HADD2.F32 R14, -RZ, R57.reuse.H0_H0 ;  /* 0x20000039ff0e7230 */ /* 0x100fe20000004100 */
[----:B------:R-:W-:Y:S01]  /*c0d0*/  LOP3.LUT R91, R58, 0xff00, R91, 0xf8, !PT ;  /* 0x0000ff003a5b7812 */ /* 0x000fe200078ef85b */
[----:B------:R-:W-:Y:S01]  /*c0e0*/  HADD2.F32 R54, -RZ, R54.H1_H1 ;  /* 0x30000036ff367230 */ /* 0x000fe20000004100 */
[----:B------:R-:W-:Y:S01]  /*c0f0*/  F2FP.SATFINITE.E4M3.F32.PACK_AB_MERGE_C R12, R63, R88, R12 ;  /* 0x000000583f0c723e */ /* 0x000fe2000480700c */
[----:B------:R-:W-:Y:S01]  /*c100*/  HADD2.F32 R57, -RZ, R57.H1_H1 ;  /* 0x30000039ff397230 */ /* 0x000fe20000004100 */
[----:B------:R-:W-:Y:S01]  /*c110*/  LOP3.LUT R52, R91, 0xff0000, R52, 0xf8, !PT ;  /* 0x00ff00005b347812 */ /* 0x000fe200078ef834 */
[----:B------:R-:W-:Y:S01]  /*c120*/  FFMA.FTZ R157, R154, R152, -R157 ;  /* 0x000000989a9d7223 */ /* 0x000fe2000001089d */
[----:B------:R-:W-:Y:S01]  /*c130*/  HADD2.F32 R152, -RZ, R89.H1_H1 ;  /* 0x30000059ff987230 */ /* 0x000fe20000004100 */
[----:B------:R-:W-:Y:S01]  /*c140*/  F2FP.SATFINITE.E4M3.F32.PACK_AB_MERGE_C R90, R90, R159, RZ ;  /* 0x0000009f5a5a723e */ /* 0x000fe200048070ff */
[----:B------:R-:W-:Y:S01]  /*c150*/  HADD2.F32 R42, -RZ, R42.H1_H1 ;  /* 0x3000002aff2a7230 */ /* 0x000fe20000004100 */
[----:B------:R-:W-:Y:S01]  /*c160*/  F2FP.F16.E4M3.UNPACK_B R53, R52 ;  /* 0x00000034ff35723e */ /* 0x000fe200020006ff */
[----:B------:R-:W-:-:S02]  /*c170*/  HADD2.F32 R155, -RZ, R155.H1_H1 ;  /* 0x3000009bff9b7230 */ /* 0x000fc40000004100 */
[-C--:B------:R-:W-:Y:S01]  /*c180*/  FMUL.FTZ R89, R152, R153.reuse ;  /* 0x0000009998597220 */ /* 0x080fe20000410000 */
[C---:B------:R-:W-:Y:S01]  /*c190*/  FMUL.FTZ R153, R42.reuse, R153 ;  /* 0x000000992a997220 */ /* 0x040fe20000410000 */
[----:B------:R-:W-:Y:S02]  /*c1a0*/  HADD2.F32 R50, -RZ, R53.H0_H0 ;  /* 0x20000035ff327230 */ /* 0x000fe40000004100 */
[-C--:B------:R-:W-:Y:S01]  /*c1b0*/  FFMA.FTZ R42, R42, R155.reuse, -R89 ;  /* 0x0000009b2a2a7223 */ /* 0x080fe20000010859 */
[----:B------:R-:W-:Y:S02]  /*c1c0*/  FFMA.FTZ R89, R152, R155, R153 ;  /* 0x0000009b98597223 */ /* 0x000fe40000010099 */
[-C--:B------:R-:W-:Y:S01]  /*c1d0*/  FMUL.FTZ R58, R56, R50.reuse ;  /* 0x00000032383a7220 */ /* 0x080fe20000410000 */
[C---:B------:R-:W-:Y:S01]  /*c1e0*/  FMUL.FTZ R59, R55.reuse, R50 ;  /* 0x00000032373b7220 */ /* 0x040fe20000410000 */
[----:B------:R-:W-:Y:S02]  /*c1f0*/  LOP3.LUT R50, R60, 0xff0000, R49, 0xf8, !PT ;  /* 0x00ff00003c327812 */ /* 0x000fe400078ef831 */
[-C--:B------:R-:W-:Y:S01]  /*c200*/  FFMA.FTZ R49, R55, R14.reuse, -R58 ;  /* 0x0000000e37317223 */ /* 0x080fe2000001083a */
[----:B------:R-:W-:Y:S01]  /*c210*/  HADD2.F32 R55, -RZ, R51.H1_H1 ;  /* 0x30000033ff377230 */ /* 0x000fe20000004100 */
[----:B------:R-:W-:Y:S01]  /*c220*/  F2FP.F16.E4M3.UNPACK_B R51, R41.H1 ;  /* 0x00000029ff33723e */ /* 0x000fe200030006ff */
[----:B------:R-:W-:Y:S01]  /*c230*/  FFMA.FTZ R14, R56, R14, R59 ;  /* 0x0000000e380e7223 */ /* 0x000fe2000001003b */
[----:B------:R-:W-:Y:S01]  /*c240*/  HADD2.F32 R41, -RZ, R53.H1_H1 ;  /* 0x30000035ff297230 */ /* 0x000fe20000004100 */
[----:B------:R-:W-:-:S02]  /*c250*/  F2FP.F16.E4M3.UNPACK_B R53, R13.H1 ;  /* 0x0000000dff35723e */ /* 0x000fc400030006ff */
[----:B------:R-:W-:Y:S01]  /*c260*/  F2FP.F16.E4M3.UNPACK_B R59, R52.H1 ;  /* 0x00000034ff3b723e */ /* 0x000fe200030006ff */
[----:B------:R-:W-:Y:S01]  /*c270*/  HADD2.F32 R52, -RZ, R51.H0_H0 ;  /* 0x20000033ff347230 */ /* 0x000fe20000004100 */
[----:B------:R-:W-:Y:S01]  /*c280*/  F2FP.F16.E4M3.UNPACK_B R56, R48.H1 ;  /* 0x00000030ff38723e */ /* 0x000fe200030006ff */
[CC--:B------:R-:W-:Y:S01]  /*c290*/  FMUL.FTZ R13, R55.reuse, R41.reuse ;  /* 0x00000029370d7220 */ /* 0x0c0fe20000410000 */
[----:B------:R-:W-:Y:S01]  /*c2a0*/  FMUL.FTZ R60, R54, R41 ;  /* 0x00000029363c7220 */ /* 0x000fe20000410000 */
[----:B------:R-:W-:Y:S01]  /*c2b0*/  HADD2.F32 R58, -RZ, R59.H0_H0 ;  /* 0x2000003bff3a7230 */ /* 0x000fe20000004100 */
[----:B------:R-:W-:Y:S01]  /*c2c0*/  F2FP.SATFINITE.E4M3.F32.PACK_AB_MERGE_C R42, R42, R157, R90 ;  /* 0x0000009d2a2a723e */ /* 0x000fe2000480705a */
[----:B------:R-:W-:Y:S02]  /*c2d0*/  HADD2.F32 R41, -RZ, R53.H0_H0 ;  /* 0x20000035ff297230 */ /* 0x000fe40000004100 */
[-C--:B------:R-:W-:Y:S01]  /*c2e0*/  FFMA.FTZ R48, R54, R57.reuse, -R13 ;  /* 0x0000003936307223 */ /* 0x080fe2000001080d */
[----:B------:R-:W-:Y:S01]  /*c2f0*/  FFMA.FTZ R13, R55, R57, R60 ;  /* 0x00000039370d7223 */ /* 0x000fe2000001003c */
[----:B------:R-:W-:-:S02]  /*c300*/  HADD2.F32 R54, -RZ, R56.H0_H0 ;  /* 0x20000038ff367230 */ /* 0x000fc40000004100 */
[CC--:B------:R-:W-:Y:S01]  /*c310*/  FMUL.FTZ R60, R52.reuse, R58.reuse ;  /* 0x0000003a343c7220 */ /* 0x0c0fe20000410000 */
[----:B------:R-:W-:Y:S01]  /*c320*/  FMUL.FTZ R55, R41, R58 ;  /* 0x0000003a29377220 */ /* 0x000fe20000410000 */
[----:B------:R-:W-:Y:S01]  /*c330*/  HADD2.F32 R58, -RZ, R51.H1_H1 ;  /* 0x30000033ff3a7230 */ /* 0x000fe20000004100 */
[----:B------:R-:W-:Y:S01]  /*c340*/  F2FP.SATFINITE.E4M3.F32.PACK_AB_MERGE_C R89, R89, R158, R160 ;  /* 0x0000009e5959723e */ /* 0x000fe200048070a0 */
[----:B------:R-:W-:Y:S02]  /*c350*/  HADD2.F32 R59, -RZ, R59.H1_H1 ;  /* 0x3000003bff3b7230 */ /* 0x000fe40000004100 */
[----:B------:R-:W-:Y:S01]  /*c360*/  FFMA.FTZ R51, R52, R54, R55 ;  /* 0x0000003634337223 */ /* 0x000fe20000010037 */
[----:B------:R-:W-:Y:S01]  /*c370*/  HADD2.F32 R52, -RZ, R53.H1_H1 ;  /* 0x30000035ff347230 */ /* 0x000fe20000004100 */
[----:B------:R-:W-:Y:S01]  /*c380*/  F2FP.F16.E4M3.UNPACK_B R53, R50 ;  /* 0x00000032ff35723e */ /* 0x000fe200020006ff */
[----:B------:R-:W-:Y:S02]  /*c390*/  HADD2.F32 R57, -RZ, R56.H1_H1 ;  /* 0x30000038ff397230 */ /* 0x000fe40000004100 */
[----:B------:R-:W-:Y:S01]  /*c3a0*/  FMUL.FTZ R55, R58, R59 ;  /* 0x0000003b3a377220 */ /* 0x000fe20000410000 */
[----:B------:R-:W-:Y:S01]  /*c3b0*/  F2FP.F16.E4M3.UNPACK_B R56, R43 ;  /* 0x0000002bff38723e */ /* 0x000fe200020006ff */
[C---:B------:R-:W-:Y:S01]  /*c3c0*/  FMUL.FTZ R61, R52.reuse, R59 ;  /* 0x0000003b343d7220 */ /* 0x040fe20000410000 */
[----:B------:R-:W-:Y:S01]  /*c3d0*/  FFMA.FTZ R41, R41, R54, -R60 ;  /* 0x0000003629297223 */ /* 0x000fe2000001083c */
[----:B------:R-:W-:Y:S01]  /*c3e0*/  FFMA.FTZ R52, R52, R57, -R55 ;  /* 0x0000003934347223 */ /* 0x000fe20000010837 */
[----:B------:R-:W-:Y:S01]  /*c3f0*/  F2FP.F16.E4M3.UNPACK_B R55, R15 ;  /* 0x0000000fff37723e */ /* 0x000fe200020006ff */
[----:B------:R-:W-:Y:S01]  /*c400*/  HADD2.F32 R60, -RZ, R56.H0_H0 ;  /* 0x20000038ff3c7230 */ /* 0x000fe20000004100 */
[----:B------:R-:W-:Y:S01]  /*c410*/  F2FP.F16.E4M3.UNPACK_B R54, R46 ;  /* 0x0000002eff36723e */ /* 0x000fe200020006ff */
[----:B------:R-:W-:-:S02]  /*c420*/  HADD2.F32 R59, -RZ, R53.H0_H0 ;  /* 0x20000035ff3b7230 */ /* 0x000fc40000004100 */
[----:B------:R-:W-:Y:S01]  /*c430*/  FFMA.FTZ R58, R58, R57, R61 ;  /* 0x000000393a3a7223 */ /* 0x000fe2000001003d */
[----:B------:R-:W-:Y:S01]  /*c440*/  HADD2.F32 R57, -RZ, R55.H0_H0 ;  /* 0x20000037ff397230 */ /* 0x000fe20000004100 */
[----:B------:R-:W-:Y:S01]  /*c450*/  F2FP.SATFINITE.E4M3.F32.PACK_AB_MERGE_C R41, R52, R41, RZ ;  /* 0x000000293429723e */ /* 0x000fe200048070ff */
[----:B------:R-:W-:Y:S02]  /*c460*/  HADD2.F32 R61, -RZ, R54.H0_H0 ;  /* 0x20000036ff3d7230 */ /* 0x000fe40000004100 */
[CC--:B------:R-:W-:Y:S01]  /*c470*/  FMUL.FTZ R62, R60.reuse, R59.reuse ;  /* 0x0000003b3c3e7220 */ /* 0x0c0fe20000410000 */
[----:B------:R-:W-:Y:S02]  /*c480*/  HADD2.F32 R56, -RZ, R56.H1_H1 ;  /* 0x30000038ff387230 */ /* 0x000fe40000004100 */
[C---:B------:R-:W-:Y:S01]  /*c490*/  FMUL.FTZ R63, R57.reuse, R59 ;  /* 0x0000003b393f7220 */ /* 0x040fe20000410000 */
[----:B------:R-:W-:Y:S01]  /*c4a0*/  F2FP.F16.E4M3.UNPACK_B R59, R43.H1 ;  /* 0x0000002bff3b723e */ /* 0x000fe200030006ff */
[----:B------:R-:W-:Y:S01]  /*c4b0*/  FFMA.FTZ R57, R57, R61, -R62 ;  /* 0x0000003d39397223 */ /* 0x000fe2000001083e */
[----:B------:R-:W-:Y:S01]  /*c4c0*/  F2FP.F16.E4M3.UNPACK_B R62, R50.H1 ;  /* 0x00000032ff3e723e */ /* 0x000fe200030006ff */
[----:B------:R-:W-:Y:S01]  /*c4d0*/  HADD2.F32 R53, -RZ, R53.H1_H1 ;  /* 0x30000035ff357230 */ /* 0x000fe20000004100 */
[----:B------:R-:W-:Y:S01]  /*c4e0*/  F2FP.F16.E4M3.UNPACK_B R50, R15.H1 ;  /* 0x0000000fff32723e */ /* 0x000fe200030006ff */
[----:B------:R-:W-:Y:S01]  /*c4f0*/  FFMA.FTZ R15, R60, R61, R63 ;  /* 0x0000003d3c0f7223 */ /* 0x000fe2000001003f */
[----:B------:R-:W-:Y:S01]  /*c500*/  F2FP.F16.E4M3.UNPACK_B R61, R46.H1 ;  /* 0x0000002eff3d723e */ /* 0x000fe200030006ff */
[----:B------:R-:W-:Y:S01]  /*c510*/  HADD2.F32 R60, -RZ, R59.H0_H0 ;  /* 0x2000003bff3c7230 */ /* 0x000fe20000004100 */
[----:B------:R-:W-:Y:S01]  /*c520*/  F2FP.SATFINITE.E4M3.F32.PACK_AB_MERGE_C R51, R58, R51, RZ ;  /* 0x000000333a33723e */ /* 0x000fe200048070ff */
[----:B------:R-:W-:Y:S01]  /*c530*/  HADD2.F32 R63, -RZ, R62.H0_H0 ;  /* 0x2000003eff3f7230 */ /* 0x000fe20000004100 */
[----:B------:R-:W-:Y:S01]  /*c540*/  F2FP.SATFINITE.E4M3.F32.PACK_AB_MERGE_C R41, R48, R49, R41 ;  /* 0x000000313029723e */ /* 0x000fe20004807029 */
[----:B------:R-:W-:Y:S01]  /*c550*/  HADD2.F32 R43, -RZ, R50.H0_H0 ;  /* 0x20000032ff2b7230 */ /* 0x000fe20000004100 */
[----:B------:R-:W-:Y:S01]  /*c560*/  F2FP.SATFINITE.E4M3.F32.PACK_AB_MERGE_C R51, R13, R14, R51 ;  /* 0x0000000e0d33723e */ /* 0x000fe20004807033 */
        /* <DEDUP_REMOVED lines=9> */
[CC--:B------:R-:W-:Y:S01]  /*c600*/  FMUL.FTZ R63, R59.reuse, R62.reuse ;  /* 0x0000003e3b3f7220 */ /* 0x0c0fe20000410000 */
[----:B------:R-:W-:Y:S02]  /*c610*/  HADD2.F32 R55, -RZ, R55.H1_H1 ;  /* 0x30000037ff377230 */ /* 0x000fe40000004100 */
[C---:B------:R-:W-:Y:S01]  /*c620*/  FMUL.FTZ R62, R50.reuse, R62 ;  /* 0x0000003e323e7220 */ /* 0x040fe20000410000 */
[----:B------:R-:W-:Y:S02]  /*c630*/  HADD2.F32 R54, -RZ, R54.H1_H1 ;  /* 0x30000036ff367230 */ /* 0x000fe40000004100 */
[----:B------:R-:W-:Y:S01]  /*c640*/  FFMA.FTZ R60, R50, R61, -R63 ;  /* 0x0000003d323c7223 */ /* 0x000fe2000001083f */
[----:B------:R-:W-:Y:S01]  /*c650*/  FMUL.FTZ R50, R56, R53 ;  /* 0x0000003538327220 */ /* 0x000fe20000410000 */
[----:B------:R-:W-:Y:S01]  /*c660*/  FFMA.FTZ R59, R59, R61, R62 ;  /* 0x0000003d3b3b7223 */ /* 0x000fe2000001003e */
[C---:B------:R-:W-:Y:S01]  /*c670*/  FMUL.FTZ R53, R55.reuse, R53 ;  /* 0x0000003537357220 */ /* 0x040fe20000410000 */
[----:B------:R-:W-:Y:S01]  /*c680*/  MOV R13, R41 ;  /* 0x00000029000d7202 */ /* 0x000fe20000000f00 */
[-C--:B------:R-:W-:Y:S01]  /*c690*/  FFMA.FTZ R50, R55, R54.reuse, -R50 ;  /* 0x0000003637327223 */ /* 0x080fe20000010832 */
[----:B------:R-:W-:Y:S01]  /*c6a0*/  F2FP.SATFINITE.E4M3.F32.PACK_AB_MERGE_C R43, R60, R43, RZ ;  /* 0x0000002b3c2b723e */ /* 0x000fe200048070ff */
[----:B------:R-:W-:Y:S01]  /*c6b0*/  FFMA.FTZ R54, R56, R54, R53 ;  /* 0x0000003638367223 */ /* 0x000fe20000010035 */
[----:B------:R-:W-:Y:S01]  /*c6c0*/  F2FP.SATFINITE.E4M3.F32.PACK_AB_MERGE_C R46, R59, R46, RZ ;  /* 0x0000002e3b2e723e */ /* 0x000fe200048070ff */
[----:B------:R-:W-:Y:S01]  /*c6d0*/  IMAD.MOV.U32 R14, RZ, RZ, R42 ;  /* 0x000000ffff0e7224 */ /* 0x000fe200078e002a */
[----:B------:R-:W-:Y:S01]  /*c6e0*/  F2FP.SATFINITE.E4M3.F32.PACK_AB_MERGE_C R43, R50, R57, R43 ;  /* 0x00000039322b723e */ /* 0x000fe2000480702b */
[----:B------:R-:W-:Y:S01]  /*c6f0*/  IMAD.MOV.U32 R41, RZ, RZ, R51 ;  /* 0x000000ffff297224 */ /* 0x000fe200078e0033 */
[----:B------:R-:W-:Y:S01]  /*c700*/  F2FP.SATFINITE.E4M3.F32.PACK_AB_MERGE_C R46, R54, R15, R46 ;  /* 0x0000000f362e723e */ /* 0x000fe2000480702e */
[----:B------:R-:W-:-:S02]  /*c710*/  IMAD.MOV.U32 R42, RZ, RZ, R89 ;  /* 0x000000ffff2a7224 */ /* 0x000fc400078e0059 */
[----:B------:R-:W-:Y:S02]  /*c720*/  IMAD.MOV.U32 R15, RZ, RZ, R43 ;  /* 0x000000ffff0f7224 */ /* 0x000fe400078e002b */
[----:B------:R-:W-:-:S07]  /*c730*/  IMAD.MOV.U32 R43, RZ, RZ, R46 ;  /* 0x000000ffff2b7224 */ /* 0x000fce00078e002e */
.L_x_2769:
[----:B------:R-:W-:Y:S05]  /*c740*/  BSYNC B2 ;  /* 0x0000000000027941 */ /* 0x000fea0003800000 */
.L_x_2768:
[----:B------:R-:W-:Y:S01]  /*c750*/  ISETP.GE.AND P2, PT, R47, R136, PT ;  /* 0x000000882f00720c */ /* 0x000fe20003f46270 */
[----:B0-----:R0:W-:-:S12]  /*c760*/  ST.E.128 desc[UR50][R44.64], R12 ;  /* 0x0000000c2c007985 */ /* 0x0011d8000c101d32 */
[----:B------:R-:W-:-:S04]  /*c770*/  @!P2 IADD3 R46, P5, R11, R47, RZ ;  /* 0x0000002f0b2ea210 */ /* 0x000fc80007fbe0ff */
[----:B------:R-:W-:-:S05]  /*c780*/  @!P2 LEA.HI.X.SX32 R47, R47, R151, 0x1, P5 ;  /* 0x000000972f2fa211 */ /* 0x000fca00028f0eff */
[----:B---3--:R0:W-:Y:S04]  /*c790*/  @!P2 ST.E.128 desc[UR50][R46.64], R40 ;  /* 0x000000282e00a985 */ /* 0x0081e8000c101d32 */
.L_x_2759:
[----:B------:R-:W-:Y:S05]  /*c7a0*/  BSYNC B1 ;  /* 0x0000000000017941 */ /* 0x000fea0003800000 */
.L_x_2758:
[----:B------:R-:W-:-:S03]  /*c7b0*/  UMOV UR4, 0xffffffff ;  /* 0xffffffff00047882 */ /* 0x000fc60000000000 */
[----:B------:R-:W-:Y:S05]  /*c7c0*/  BRA.DIV UR4, `(.L_x_2770) ;  /* 0x0000023e04b07947 */ /* 0x000fea000b800000 */
[----:B------:R0:W0:Y:S04]  /*c7d0*/  SHFL.IDX PT, R49, R120, 0x1, 0x1e1f ;  /* 0x003e1f0078317f89 */ /* 0x00002800000e0000 */
[----:B------:R0:W0:Y:S02]  /*c7e0*/  SHFL.IDX PT, R48, R121, 0x1, 0x1e1f ;  /* 0x003e1f0079307f89 */ /* 0x00002400000e0000 */
.L_x_3067:
[----:B------:R-:W-:Y:S05]  /*c7f0*/  @P4 BRA `(.L_x_2727) ;  /* 0x0000003400344947 */ /* 0x000fea0003800000 */
[----:B------:R-:W-:Y:S01]  /*c800*/  ISETP.NE.AND P2, PT, R32, RZ, PT ;  /* 0x000000ff2000720c */ /* 0x000fe20003f45270 */
[----:B------:R-:W-:-:S12]  /*c810*/  BSSY B1, `(.L_x_2771) ;  /* 0x00000f3000017945 */ /* 0x000fd80003800000 */
[----:B------:R-:W-:Y:S05]  /*c820*/  @!P2 BRA `(.L_x_2772) ;  /* 0x0000000c00c4a947 */ /* 0x000fea0003800000 */
[----:B----4-:R-:W-:Y:S01]  /*c830*/  SEL R11, R118, R145, !P0 ;  /* 0x00000091760b7207 */ /* 0x010fe20004000000 */
[----:B------:R-:W-:Y:S01]  /*c840*/  BSSY B2, `(.L_x_2773) ;  /* 0x00000ed000027945 */ /* 0x000fe20003800000 */
[----:B0-----:R-:W-:Y:S02]  /*c850*/  IADD3 R44, P2, R29, R48, RZ ;  /* 0x000000301d2c7210 */ /* 0x001fe40007f5e0ff */
[----:B------:R-:W-:Y:S02]  /*c860*/  SHF.R.S32.HI R12, RZ, 0x1f, R11 ;  /* 0x0000001fff0c7819 */ /* 0x000fe4000001140b */
[----:B------:R-:W-:Y:S02]  /*c870*/  IADD3.X R45, R49, R112, RZ, P2, !PT ;  /* 0x00000070312d7210 */ /* 0x000fe400017fe4ff */
[----:B------:R-:W-:-:S04]  /*c880*/  LEA.HI R11, R12, R11, RZ, 0x5 ;  /* 0x0000000b0c0b7211 */ /* 0x000fc800078f28ff */
[----:B------:R-:W-:-:S04]  /*c890*/  LEA.HI.SX32 R11, R11, R116, 0x1b ;  /* 0x000000740b0b7211 */ /* 0x000fc800078fdaff */
[----:B------:R-:W-:Y:S01]  /*c8a0*/  SHF.R.S32.HI R14, RZ, 0x1f, R11 ;  /* 0x0000001fff0e7819 */ /* 0x000fe2000001140b */
[----:B------:R-:W-:-:S03]  /*c8b0*/  IMAD.SHL.U32 R12, R11, 0x10, RZ ;  /* 0x000000100b0c7824 */ /* 0x000fc600078e00ff */
[----:B------:R-:W-:Y:S02]  /*c8c0*/  LEA.HI R14, R14, R11, RZ, 0x2 ;  /* 0x0000000b0e0e7211 */ /* 0x000fe400078f10ff */
[----:B------:R-:W-:Y:S02]  /*c8d0*/  ISETP.GE.AND P2, PT, R12, R136, PT ;  /* 0x000000880c00720c */ /* 0x000fe40003f46270 */
[----:B------:R-:W-:-:S05]  /*c8e0*/  SHF.R.S32.HI R11, RZ, 0x2, R14 ;  /* 0x00000002ff0b7819 */ /* 0x000fca000001140e */
[----:B------:R-:W-:-:S06]  /*c8f0*/  IMAD R11, R11, 0x2800, R212 ;  /* 0x000028000b0b7824 */ /* 0x000fcc00078e02d4 */
[----:B------:R-:W-:-:S04]  /*c900*/  @!P2 IADD3 R46, P4, R12, R48, RZ ;  /* 0x000000300c2ea210 */ /* 0x000fc80007f9e0ff */
[----:B------:R-:W-:Y:S02]  /*c910*/  @!P2 LEA.HI.X.SX32 R47, R12, R49, 0x1, P4 ;  /* 0x000000310c2fa211 */ /* 0x000fe400020f0eff */
[----:B------:R-:W-:Y:S02]  /*c920*/  LOP3.LUT R12, R211, 0x30, R12, 0xf8, !PT ;  /* 0x00000030d30c7812 */ /* 0x000fe400078ef80c */
[----:B------:R-:W-:Y:S02]  /*c930*/  ISETP.GE.AND P4, PT, R16, R117, PT ;  /* 0x000000751000720c */ /* 0x000fe40003f86270 */
[----:B------:R-:W-:-:S05]  /*c940*/  LOP3.LUT R12, R12, R5, RZ, 0x3c, !PT ;  /* 0x000000050c0c7212 */ /* 0x000fca00078e3cff */
[----:B------:R-:W-:Y:S02]  /*c950*/  IMAD.IADD R12, R11, 0x1, R12 ;  /* 0x000000010b0c7824 */ /* 0x000fe400078e020c */
[C---:B------:R-:W-:Y:S02]  /*c960*/  IMAD R11, R19.reuse, 0x7800, R132 ;  /* 0x00007800130b7824 */ /* 0x040fe400078e0284 */
[----:B------:R-:W-:Y:S02]  /*c970*/  IMAD R13, R19, 0x7800, R12 ;  /* 0x00007800130d7824 */ /* 0x000fe400078e020c */
[C---:B------:R-:W-:Y:S02]  /*c980*/  IMAD.IADD R11, R18.reuse, 0x1, R11 ;  /* 0x00000001120b7824 */ /* 0x040fe400078e020b */
[----:B------:R-:W-:-:S03]  /*c990*/  IMAD.IADD R40, R18, 0x1, R13 ;  /* 0x0000000112287824 */ /* 0x000fc600078e020d */
[----:B------:R0:W4:Y:S04]  /*c9a0*/  LDS.128 R12, [R11+0x1a400] ;  /* 0x01a400000b0c7984 */ /* 0x0001280000000c00 */
[----:B------:R-:W0:Y:S01]  /*c9b0*/  LDS.128 R40, [R40+0x1a400] ;  /* 0x01a4000028287984 */ /* 0x000e220000000c00 */
[----:B------:R-:W-:Y:S05]  /*c9c0*/  @P4 BRA `(.L_x_2774) ;  /* 0x0000000c00504947 */ /* 0x000fea0003800000 */
[----:B------:R-:W-:Y:S01]  /*c9d0*/  SHF.R.U32.HI R51, RZ, 0x8, R77 ;  /* 0x00000008ff337819 */ /* 0x000fe2000001164d */
[----:B----4-:R-:W-:Y:S01]  /*c9e0*/  IMAD.MOV.U32 R53, RZ, RZ, R12 ;  /* 0x000000ffff357224 */ /* 0x010fe200078e000c */
[----:B------:R-:W-:Y:S01]  /*c9f0*/  SHF.R.U32.HI R57, RZ, 0x8, R79 ;  /* 0x00000008ff397819 */ /* 0x000fe2000001164f */
[----:B0-----:R-:W-:Y:S01]  /*ca00*/  IMAD.MOV.U32 R54, RZ, RZ, R40 ;  /* 0x000000ffff367224 */ /* 0x001fe200078e0028 */
[----:B------:R-:W-:Y:S01]  /*ca10*/  SHF.R.U32.HI R61, RZ, 0x8, R67 ;  /* 0x00000008ff3d7819 */ /* 0x000fe20000011643 */
[----:B------:R-:W-:Y:S01]  /*ca20*/  IMAD.SHL.U32 R12, R51, 0x100, RZ ;  /* 0x00000100330c7824 */ /* 0x000fe200078e00ff */
[----:B------:R-:W-:Y:S01]  /*ca30*/  LOP3.LUT R11, R77, 0xff0000ff, RZ, 0xc0, !PT ;  /* 0xff0000ff4d0b7812 */ /* 0x000fe200078ec0ff */
[----:B------:R-:W-:Y:S01]  /*ca40*/  IMAD.SHL.U32 R57, R57, 0x100, RZ ;  /* 0x0000010039397824 */ /* 0x000fe200078e00ff */
[----:B------:R-:W-:Y:S01]  /*ca50*/  SHF.R.U32.HI R59, RZ, 0x8, R65 ;  /* 0x00000008ff3b7819 */ /* 0x000fe20000011641 */
[----:B------:R-:W-:Y:S01]  /*ca60*/  IMAD.SHL.U32 R61, R61, 0x100, RZ ;  /* 0x000001003d3d7824 */ /* 0x000fe200078e00ff */
[----:B------:R-:W-:Y:S01]  /*ca70*/  LOP3.LUT R56, R79, 0xff0000ff, RZ, 0xc0, !PT ;  /* 0xff0000ff4f387812 */ /* 0x000fe200078ec0ff */
[----:B------:R-:W-:Y:S01]  /*ca80*/  IMAD.MOV.U32 R52, RZ, RZ, R42 ;  /* 0x000000ffff347224 */ /* 0x000fe200078e002a */
[----:B------:R-:W-:Y:S01]  /*ca90*/  LOP3.LUT R60, R67, 0xff0000ff, RZ, 0xc0, !PT ;  /* 0xff0000ff433c7812 */ /* 0x000fe200078ec0ff */
[----:B------:R-:W-:Y:S01]  /*caa0*/  IMAD.SHL.U32 R59, R59, 0x100, RZ ;  /* 0x000001003b3b7824 */ /* 0x000fe200078e00ff */
[----:B------:R-:W-:-:S02]  /*cab0*/  SHF.R.U32.HI R63, RZ, 0x10, R77 ;  /* 0x00000010ff3f7819 */ /* 0x000fc4000001164d */
[----:B------:R-:W-:Y:S02]  /*cac0*/  LOP3.LUT R11, R11, 0xff00, R12, 0xf8, !PT ;  /* 0x0000ff000b0b7812 */ /* 0x000fe400078ef80c */
[----:B------:R-:W-:Y:S02]  /*cad0*/  LOP3.LUT R12, R56, 0xff00, R57, 0xf8, !PT ;  /* 0x0000ff00380c7812 */ /* 0x000fe400078ef839 */
[----:B------:R-:W-:Y:S02]  /*cae0*/  LOP3.LUT R60, R60, 0xff00, R61, 0xf8, !PT ;  /* 0x0000ff003c3c7812 */ /* 0x000fe400078ef83d */
[----:B------:R-:W-:Y:S02]  /*caf0*/  LOP3.LUT R58, R65, 0xff0000ff, RZ, 0xc0, !PT ;  /* 0xff0000ff413a7812 */ /* 0x000fe400078ec0ff */
[----:B------:R-:W-:Y:S02]  /*cb00*/  F2FP.F16.E4M3.UNPACK_B R61, R146.H1 ;  /* 0x00000092ff3d723e */ /* 0x000fe400030006ff */
[----:B------:R-:W-:-:S02]  /*cb10*/  F2FP.F16.E4M3.UNPACK_B R57, R54.H1 ;  /* 0x00000036ff39723e */ /* 0x000fc400030006ff */
[----:B------:R-:W-:Y:S01]  /*cb20*/  MOV R51, R14 ;  /* 0x0000000e00337202 */ /* 0x000fe20000000f00 */
[----:B------:R-:W-:Y:S01]  /*cb30*/  IMAD.U32 R14, R63, 0x10000, RZ ;  /* 0x000100003f0e7824 */ /* 0x000fe200078e00ff */
[----:B------:R-:W-:Y:S01]  /*cb40*/  F2FP.F16.E4M3.UNPACK_B R56, R53.H1 ;  /* 0x00000035ff38723e */ /* 0x000fe200030006ff */
[----:B------:R-:W-:Y:S01]  /*cb50*/  HADD2.F32 R63, -RZ, R61.H0_H0 ;  /* 0x2000003dff3f7230 */ /* 0x000fe20000004100 */
[----:B------:R-:W-:Y:S02]  /*cb60*/  SHF.R.U32.HI R62, RZ, 0x10, R79 ;  /* 0x00000010ff3e7819 */ /* 0x000fe4000001164f */
[----:B------:R-:W-:Y:S01]  /*cb70*/  SHF.R.U32.HI R55, RZ, 0x10, R67 ;  /* 0x00000010ff377819 */ /* 0x000fe20000011643 */
[----:B------:R-:W-:Y:S01]  /*cb80*/  HADD2.F32 R42, -RZ, R56.H0_H0 ;  /* 0x20000038ff2a7230 */ /* 0x000fe20000004100 */
[----:B------:R-:W-:Y:S01]  /*cb90*/  LOP3.LUT R40, R58, 0xff00, R59, 0xf8, !PT ;  /* 0x0000ff003a287812 */ /* 0x000fe200078ef83b */
[----:B------:R-:W-:Y:S01]  /*cba0*/  HADD2.F32 R58, -RZ, R57.H0_H0 ;  /* 0x20000039ff3a7230 */ /* 0x000fe20000004100 */
[----:B------:R-:W-:Y:S01]  /*cbb0*/  F2FP.F16.E4M3.UNPACK_B R59, R148.H1 ;  /* 0x00000094ff3b723e */ /* 0x000fe200030006ff */
[----:B------:R-:W-:Y:S01]  /*cbc0*/  IMAD.U32 R67, R55, 0x10000, RZ ;  /* 0x0001000037437824 */ /* 0x000fe200078e00ff */
[----:B------:R-:W-:Y:S01]  /*cbd0*/  LOP3.LUT R14, R11, 0xff0000, R14, 0xf8, !PT ;  /* 0x00ff00000b0e7812 */ /* 0x000fe200078ef80e */
[----:B------:R-:W-:Y:S01]  /*cbe0*/  IMAD.U32 R11, R62, 0x10000, RZ ;  /* 0x000100003e0b7824 */ /* 0x000fe200078e00ff */
[----:B------:R-:W-:Y:S01]  /*cbf0*/  SHF.R.U32.HI R50, RZ, 0x10, R65 ;  /* 0x00000010ff327819 */ /* 0x000fe20000011641 */
[----:B------:R-:W-:-:S02]  /*cc00*/  HADD2.F32 R55, -RZ, R59.H0_H0 ;  /* 0x2000003bff377230 */ /* 0x000fc40000004100 */
[-C--:B------:R-:W-:Y:S01]  /*cc10*/  FMUL.FTZ R77, R58, R63.reuse ;  /* 0x0000003f3a4d7220 */ /* 0x080fe20000410000 */
[----:B------:R-:W-:Y:S01]  /*cc20*/  FMUL.FTZ R63, R42, R63 ;  /* 0x0000003f2a3f7220 */ /* 0x000fe20000410000 */
[----:B------:R-:W-:Y:S02]  /*cc30*/  LOP3.LUT R11, R12, 0xff0000, R11, 0xf8, !PT ;  /* 0x00ff00000c0b7812 */ /* 0x000fe400078ef80b */
[----:B------:R-:W-:Y:S01]  /*cc40*/  SHF.L.U32 R65, R50, 0x10, RZ ;  /* 0x0000001032417819 */ /* 0x000fe200000006ff */
[-C--:B------:R-:W-:Y:S01]  /*cc50*/  FFMA.FTZ R42, R42, R55.reuse, -R77 ;  /* 0x000000372a2a7223 */ /* 0x080fe2000001084d */
[----:B------:R-:W-:Y:S01]  /*cc60*/  LOP3.LUT R12, R60, 0xff0000, R67, 0xf8, !PT ;  /* 0x00ff00003c0c7812 */ /* 0x000fe200078ef843 */
[----:B------:R-:W-:Y:S01]  /*cc70*/  FFMA.FTZ R50, R58, R55, R63 ;  /* 0x000000373a327223 */ /* 0x000fe2000001003f */
[----:B------:R-:W-:Y:S01]  /*cc80*/  HADD2.F32 R60, -RZ, R59.H1_H1 ;  /* 0x3000003bff3c7230 */ /* 0x000fe20000004100 */
[----:B------:R-:W-:Y:S01]  /*cc90*/  F2FP.F16.E4M3.UNPACK_B R146, R146 ;  /* 0x00000092ff92723e */ /* 0x000fe200020006ff */
        /* <DEDUP_REMOVED lines=8> */
[----:B------:R-:W-:Y:S01]  /*cd20*/  LOP3.LUT R40, R40, 0xff0000, R65, 0xf8, !PT ;  /* 0x00ff000028287812 */ /* 0x000fe200078ef841 */
[----:B------:R-:W-:Y:S01]  /*cd30*/  FMUL.FTZ R62, R59, R58 ;  /* 0x0000003a3b3e7220 */ /* 0x000fe20000410000 */
[----:B------:R-:W-:Y:S02]  /*cd40*/  HADD2.F32 R58, -RZ, R54.H0_H0 ;  /* 0x20000036ff3a7230 */ /* 0x000fe40000004100 */
[----:B------:R-:W-:Y:S02]  /*cd50*/  HADD2.F32 R56, -RZ, R57.H0_H0 ;  /* 0x20000039ff387230 */ /* 0x000fe40000004100 */
[-C--:B------:R-:W-:Y:S01]  /*cd60*/  FFMA.FTZ R53, R55, R60.reuse, -R62 ;  /* 0x0000003c37357223 */ /* 0x080fe2000001083e */
[----:B------:R-:W-:Y:S01]  /*cd70*/  FFMA.FTZ R55, R59, R60, R64 ;  /* 0x0000003c3b377223 */ /* 0x000fe20000010040 */
[----:B------:R-:W-:Y:S02]  /*cd80*/  HADD2.F32 R61, -RZ, R148.H0_H0 ;  /* 0x20000094ff3d7230 */ /* 0x000fe40000004100 */
[-C--:B------:R-:W-:Y:S01]  /*cd90*/  FMUL.FTZ R65, R58, R63.reuse ;  /* 0x0000003f3a417220 */ /* 0x080fe20000410000 */
[----:B------:R-:W-:Y:S01]  /*cda0*/  FMUL.FTZ R63, R56, R63 ;  /* 0x0000003f383f7220 */ /* 0x000fe20000410000 */
[----:B------:R-:W-:Y:S01]  /*cdb0*/  HADD2.F32 R146, -RZ, R146.H1_H1 ;  /* 0x30000092ff927230 */ /* 0x000fe20000004100 */
[----:B------:R-:W-:Y:S01]  /*cdc0*/  F2FP.F16.E4M3.UNPACK_B R60, R147.H1 ;  /* 0x00000093ff3c723e */ /* 0x000fe200030006ff */
[----:B------:R-:W-:-:S02]  /*cdd0*/  HADD2.F32 R59, -RZ, R54.H1_H1 ;  /* 0x30000036ff3b7230 */ /* 0x000fc40000004100 */
[-C--:B------:R-:W-:Y:S01]  /*cde0*/  FFMA.FTZ R54, R58, R61.reuse, R63 ;  /* 0x0000003d3a367223 */ /* 0x080fe2000001003f */
[----:B------:R-:W-:Y:S02]  /*cdf0*/  HADD2.F32 R57, -RZ, R57.H1_H1 ;  /* 0x30000039ff397230 */ /* 0x000fe40000004100 */
[----:B------:R-:W-:Y:S01]  /*ce00*/  FFMA.FTZ R56, R56, R61, -R65 ;  /* 0x0000003d38387223 */ /* 0x000fe20000010841 */
[----:B------:R-:W-:Y:S02]  /*ce10*/  HADD2.F32 R148, -RZ, R148.H1_H1 ;  /* 0x30000094ff947230 */ /* 0x000fe40000004100 */
[----:B------:R-:W-:Y:S01]  /*ce20*/  FMUL.FTZ R58, R59, R146 ;  /* 0x000000923b3a7220 */ /* 0x000fe20000410000 */
[----:B------:R-:W-:Y:S01]  /*ce30*/  F2FP.F16.E4M3.UNPACK_B R61, R52.H1 ;  /* 0x00000034ff3d723e */ /* 0x000fe200030006ff */
[C---:B------:R-:W-:Y:S01]  /*ce40*/  FMUL.FTZ R146, R57.reuse, R146 ;  /* 0x0000009239927220 */ /* 0x040fe20000410000 */
[----:B------:R-:W-:Y:S01]  /*ce50*/  F2FP.F16.E4M3.UNPACK_B R64, R149.H1 ;  /* 0x00000095ff40723e */ /* 0x000fe200030006ff */
[----:B------:R-:W-:Y:S01]  /*ce60*/  FFMA.FTZ R57, R57, R148, -R58 ;  /* 0x0000009439397223 */ /* 0x000fe2000001083a */
[----:B------:R-:W-:Y:S01]  /*ce70*/  F2FP.F16.E4M3.UNPACK_B R58, R51.H1 ;  /* 0x00000033ff3a723e */ /* 0x000fe200030006ff */
[--C-:B------:R-:W-:Y:S01]  /*ce80*/  HADD2.F32 R67, -RZ, R60.reuse.H0_H0 ;  /* 0x2000003cff437230 */ /* 0x100fe20000004100 */
[----:B------:R-:W-:Y:S01]  /*ce90*/  F2FP.F16.E4M3.UNPACK_B R147, R147 ;  /* 0x00000093ff93723e */ /* 0x000fe200020006ff */
[--C-:B------:R-:W-:Y:S01]  /*cea0*/  HADD2.F32 R62, -RZ, R61.reuse.H0_H0 ;  /* 0x2000003dff3e7230 */ /* 0x100fe20000004100 */
[----:B------:R-:W-:Y:S01]  /*ceb0*/  F2FP.F16.E4M3.UNPACK_B R51, R51 ;  /* 0x00000033ff33723e */ /* 0x000fe200020006ff */
[----:B------:R-:W-:Y:S01]  /*cec0*/  HADD2.F32 R66, -RZ, R60.H1_H1 ;  /* 0x3000003cff427230 */ /* 0x000fe20000004100 */
[----:B------:R-:W-:Y:S01]  /*ced0*/  F2FP.F16.E4M3.UNPACK_B R149, R149 ;  /* 0x00000095ff95723e */ /* 0x000fe200020006ff */
[----:B------:R-:W-:-:S02]  /*cee0*/  HADD2.F32 R63, -RZ, R61.H1_H1 ;  /* 0x3000003dff3f7230 */ /* 0x000fc40000004100 */
[-C--:B------:R-:W-:Y:S01]  /*cef0*/  FMUL.FTZ R77, R62, R67.reuse ;  /* 0x000000433e4d7220 */ /* 0x080fe20000410000 */
[----:B------:R-:W-:Y:S02]  /*cf00*/  HADD2.F32 R60, -RZ, R58.H0_H0 ;  /* 0x2000003aff3c7230 */ /* 0x000fe40000004100 */
[----:B------:R-:W-:Y:S01]  /*cf10*/  FFMA.FTZ R59, R59, R148, R146 ;  /* 0x000000943b3b7223 */ /* 0x000fe20000010092 */
[----:B------:R-:W-:Y:S02]  /*cf20*/  HADD2.F32 R65, -RZ, R64.H0_H0 ;  /* 0x20000040ff417230 */ /* 0x000fe40000004100 */
[----:B------:R-:W-:Y:S01]  /*cf30*/  FMUL.FTZ R76, R63, R66 ;  /* 0x000000423f4c7220 */ /* 0x000fe20000410000 */
[----:B------:R-:W-:Y:S02]  /*cf40*/  HADD2.F32 R61, -RZ, R58.H1_H1 ;  /* 0x3000003aff3d7230 */ /* 0x000fe40000004100 */
[----:B------:R-:W-:Y:S01]  /*cf50*/  FMUL.FTZ R67, R60, R67 ;  /* 0x000000433c437220 */ /* 0x000fe20000410000 */
[----:B------:R-:W-:-:S02]  /*cf60*/  HADD2.F32 R64, -RZ, R64.H1_H1 ;  /* 0x30000040ff407230 */ /* 0x000fc40000004100 */
[-C--:B------:R-:W-:Y:S01]  /*cf70*/  FFMA.FTZ R58, R60, R65.reuse, -R77 ;  /* 0x000000413c3a7223 */ /* 0x080fe2000001084d */
[----:B------:R-:W-:Y:S01]  /*cf80*/  F2FP.SATFINITE.E4M3.F32.PACK_AB_MERGE_C R42, R53, R42, RZ ;  /* 0x0000002a352a723e */ /* 0x000fe200048070ff */
[C---:B------:R-:W-:Y:S01]  /*cf90*/  FMUL.FTZ R66, R61.reuse, R66 ;  /* 0x000000423d427220 */ /* 0x040fe20000410000 */
[----:B------:R-:W-:Y:S01]  /*cfa0*/  FFMA.FTZ R60, R62, R65, R67 ;  /* 0x000000413e3c7223 */ /* 0x000fe20000010043 */
[----:B------:R-:W-:Y:S01]  /*cfb0*/  FFMA.FTZ R77, R61, R64, -R76 ;  /* 0x000000403d4d7223 */ /* 0x000fe2000001084c */
[----:B------:R-:W-:Y:S01]  /*cfc0*/  F2FP.F16.E4M3.UNPACK_B R61, R52 ;  /* 0x00000034ff3d723e */ /* 0x000fe200020006ff */
[----:B------:R-:W-:Y:S01]  /*cfd0*/  FFMA.FTZ R79, R63, R64, R66 ;  /* 0x000000403f4f7223 */ /* 0x000fe20000010042 */
[--C-:B------:R-:W-:Y:S02]  /*cfe0*/  HADD2.F32 R66, -RZ, R147.reuse.H1_H1 ;  /* 0x30000093ff427230 */ /* 0x100fe40000004100 */
[----:B------:R-:W-:Y:S02]  /*cff0*/  HADD2.F32 R65, -RZ, R147.H0_H0 ;  /* 0x20000093ff417230 */ /* 0x000fe40000004100 */
[--C-:B------:R-:W-:Y:S01]  /*d000*/  HADD2.F32 R62, -RZ, R61.reuse.H0_H0 ;  /* 0x2000003dff3e7230 */ /* 0x100fe20000004100 */
[----:B------:R-:W-:Y:S01]  /*d010*/  F2FP.SATFINITE.E4M3.F32.PACK_AB_MERGE_C R60, R79, R60, RZ ;  /* 0x0000003c4f3c723e */ /* 0x000fe200048070ff */
[----:B------:R-:W-:-:S02]  /*d020*/  HADD2.F32 R61, -RZ, R61.H1_H1 ;  /* 0x3000003dff3d7230 */ /* 0x000fc40000004100 */
[--C-:B------:R-:W-:Y:S02]  /*d030*/  HADD2.F32 R52, -RZ, R51.reuse.H0_H0 ;  /* 0x20000033ff347230 */ /* 0x100fe40000004100 */
[-C--:B------:R-:W-:Y:S01]  /*d040*/  FMUL.FTZ R67, R62, R65.reuse ;  /* 0x000000413e437220 */ /* 0x080fe20000410000 */
[----:B------:R-:W-:Y:S02]  /*d050*/  HADD2.F32 R51, -RZ, R51.H1_H1 ;  /* 0x30000033ff337230 */ /* 0x000fe40000004100 */
[-C--:B------:R-:W-:Y:S01]  /*d060*/  FMUL.FTZ R76, R61, R66.reuse ;  /* 0x000000423d4c7220 */ /* 0x080fe20000410000 */
[--C-:B------:R-:W-:Y:S02]  /*d070*/  HADD2.F32 R64, -RZ, R149.reuse.H1_H1 ;  /* 0x30000095ff407230 */ /* 0x100fe40000004100 */
[C---:B------:R-:W-:Y:S01]  /*d080*/  FMUL.FTZ R65, R52.reuse, R65 ;  /* 0x0000004134417220 */ /* 0x040fe20000410000 */
[----:B------:R-:W-:Y:S02]  /*d090*/  HADD2.F32 R63, -RZ, R149.H0_H0 ;  /* 0x20000095ff3f7230 */ /* 0x000fe40000004100 */
[C---:B------:R-:W-:Y:S01]  /*d0a0*/  FMUL.FTZ R66, R51.reuse, R66 ;  /* 0x0000004233427220 */ /* 0x040fe20000410000 */
[----:B------:R-:W-:Y:S01]  /*d0b0*/  FFMA.FTZ R76, R51, R64, -R76 ;  /* 0x00000040334c7223 */ /* 0x000fe2000001084c */
[----:B------:R-:W-:Y:S01]  /*d0c0*/  F2FP.SATFINITE.E4M3.F32.PACK_AB_MERGE_C R51, R55, R50, RZ ;  /* 0x000000323733723e */ /* 0x000fe200048070ff */
[-C--:B------:R-:W-:Y:S01]  /*d0d0*/  FFMA.FTZ R67, R52, R63.reuse, -R67 ;  /* 0x0000003f34437223 */ /* 0x080fe20000010843 */
[----:B------:R-:W-:Y:S01]  /*d0e0*/  F2FP.SATFINITE.E4M3.F32.PACK_AB_MERGE_C R52, R57, R56, R42 ;  /* 0x000000383934723e */ /* 0x000fe2000480702a */
[----:B------:R-:W-:Y:S01]  /*d0f0*/  FFMA.FTZ R65, R62, R63, R65 ;  /* 0x0000003f3e417223 */ /* 0x000fe20000010041 */
[----:B------:R-:W-:Y:S01]  /*d100*/  F2FP.F16.E4M3.UNPACK_B R55, R41 ;  /* 0x00000029ff37723e */ /* 0x000fe200020006ff */
[----:B------:R-:W-:Y:S01]  /*d110*/  FFMA.FTZ R66, R61, R64, R66 ;  /* 0x000000403d427223 */ /* 0x000fe20000010042 */
[----:B------:R-:W-:-:S02]  /*d120*/  F2FP.F16.E4M3.UNPACK_B R56, R40 ;  /* 0x00000028ff38723e */ /* 0x000fc400020006ff */
[----:B------:R-:W-:Y:S01]  /*d130*/  F2FP.SATFINITE.E4M3.F32.PACK_AB_MERGE_C R51, R59, R54, R51 ;  /* 0x000000363b33723e */ /* 0x000fe20004807033 */
[----:B------:R-:W-:Y:S01]  /*d140*/  HADD2.F32 R57, -RZ, R55.H0_H0 ;  /* 0x20000037ff397230 */ /* 0x000fe20000004100 */
[----:B------:R-:W-:Y:S01]  /*d150*/  F2FP.F16.E4M3.UNPACK_B R54, R13 ;  /* 0x0000000dff36723e */ /* 0x000fe200020006ff */
[--C-:B------:R-:W-:Y:S01]  /*d160*/  HADD2.F32 R62, -RZ, R56.reuse.H0_H0 ;  /* 0x20000038ff3e7230 */ /* 0x100fe20000004100 */
[----:B------:R-:W-:Y:S01]  /*d170*/  F2FP.F16.E4M3.UNPACK_B R59, R14 ;  /* 0x0000000eff3b723e */ /* 0x000fe200020006ff */
[----:B------:R-:W-:Y:S01]  /*d180*/  HADD2.F32 R61, -RZ, R56.H1_H1 ;  /* 0x30000038ff3d7230 */ /* 0x000fe20000004100 */
[----:B------:R-:W-:Y:S01]  /*d190*/  F2FP.SATFINITE.E4M3.F32.PACK_AB_MERGE_C R42, R66, R65, R60 ;  /* 0x00000041422a723e */ /* 0x000fe2000480703c */
[----:B------:R-:W-:Y:S01]  /*d1a0*/  HADD2.F32 R53, -RZ, R54.H0_H0 ;  /* 0x20000036ff357230 */ /* 0x000fe20000004100 */
[----:B------:R-:W-:Y:S01]  /*d1b0*/  F2FP.SATFINITE.E4M3.F32.PACK_AB_MERGE_C R50, R77, R58, RZ ;  /* 0x0000003a4d32723e */ /* 0x000fe200048070ff */
        /* <DEDUP_REMOVED lines=8> */
[----:B------:R-:W-:Y:S01]  /*d240*/  F2FP.F16.E4M3.UNPACK_B R55, R13.H1 ;  /* 0x0000000dff37723e */ /* 0x000fe200030006ff */
[-C--:B------:R-:W-:Y:S01]  /*d250*/  FMUL.FTZ R57, R58, R61.reuse ;  /* 0x0000003d3a397220 */ /* 0x080fe20000410000 */
[----:B------:R-:W-:Y:S01]  /*d260*/  FMUL.FTZ R13, R56, R61 ;  /* 0x0000003d380d7220 */ /* 0x000fe20000410000 */
[----:B------:R-:W-:-:S02]  /*d270*/  F2FP.F16.E4M3.UNPACK_B R41, R41.H1 ;  /* 0x00000029ff29723e */ /* 0x000fc400030006ff */
[----:B------:R-:W-:Y:S01]  /*d280*/  F2FP.F16.E4M3.UNPACK_B R60, R40.H1 ;  /* 0x00000028ff3c723e */ /* 0x000fe200030006ff */
[-C--:B------:R-:W-:Y:S01]  /*d290*/  FFMA.FTZ R56, R56, R59.reuse, -R57 ;  /* 0x0000003b38387223 */ /* 0x080fe20000010839 */
[----:B------:R-:W-:Y:S01]  /*d2a0*/  FFMA.FTZ R13, R58, R59, R13 ;  /* 0x0000003b3a0d7223 */ /* 0x000fe2000001000d */
[----:B------:R-:W-:Y:S01]  /*d2b0*/  F2FP.F16.E4M3.UNPACK_B R14, R14.H1 ;  /* 0x0000000eff0e723e */ /* 0x000fe200030006ff */
        /* <DEDUP_REMOVED lines=19> */
[-C--:B------:R-:W-:Y:S01]  /*d3f0*/  FFMA.FTZ R41, R55, R60.reuse, -R64 ;  /* 0x0000003c37297223 */ /* 0x080fe20000010840 */
        /* <DEDUP_REMOVED lines=9> */
[----:B------:R-:W-:-:S02]  /*d490*/  HADD2.F32 R62, -RZ, R60.H0_H0 ;  /* 0x2000003cff3e7230 */ /* 0x000fc40000004100 */
[-C--:B------:R-:W-:Y:S01]  /*d4a0*/  FMUL.FTZ R78, R61, R76.reuse ;  /* 0x0000004c3d4e7220 */ /* 0x080fe20000410000 */
[----:B------:R-:W-:Y:S02]  /*d4b0*/  HADD2.F32 R11, -RZ, R67.H0_H0 ;  /* 0x20000043ff0b7230 */ /* 0x000fe40000004100 */
[----:B------:R-:W-:Y:S01]  /*d4c0*/  FMUL.FTZ R76, R43, R76 ;  /* 0x0000004c2b4c7220 */ /* 0x000fe20000410000 */
[----:B------:R-:W-:Y:S01]  /*d4d0*/  HADD2.F32 R12, -RZ, R63.H0_H0 ;  /* 0x2000003fff0c7230 */ /* 0x000fe20000004100 */
[----:B------:R-:W-:Y:S01]  /*d4e0*/  F2FP.SATFINITE.E4M3.F32.PACK_AB_MERGE_C R14, R41, R14, RZ ;  /* 0x0000000e290e723e */ /* 0x000fe200048070ff */
[----:B------:R-:W-:Y:S02]  /*d4f0*/  HADD2.F32 R60, -RZ, R60.H1_H1 ;  /* 0x3000003cff3c7230 */ /* 0x000fe40000004100 */
[-C--:B------:R-:W-:Y:S01]  /*d500*/  FMUL.FTZ R77, R62, R11.reuse ;  /* 0x0000000b3e4d7220 */ /* 0x080fe20000410000 */
[----:B------:R-:W-:Y:S02]  /*d510*/  HADD2.F32 R67, -RZ, R67.H1_H1 ;  /* 0x30000043ff437230 */ /* 0x000fe40000004100 */
[----:B------:R-:W-:Y:S01]  /*d520*/  FMUL.FTZ R79, R58, R11 ;  /* 0x0000000b3a4f7220 */ /* 0x000fe20000410000 */
[----:B------:R-:W-:-:S02]  /*d530*/  HADD2.F32 R15, -RZ, R15.H1_H1 ;  /* 0x3000000fff0f7230 */ /* 0x000fc40000004100 */
[-C--:B------:R-:W-:Y:S01]  /*d540*/  FFMA.FTZ R11, R43, R12.reuse, -R78 ;  /* 0x0000000c2b0b7223 */ /* 0x080fe2000001084e */
[----:B------:R-:W-:Y:S02]  /*d550*/  HADD2.F32 R65, -RZ, R64.H0_H0 ;  /* 0x20000040ff417230 */ /* 0x000fe40000004100 */
[----:B------:R-:W-:Y:S01]  /*d560*/  FFMA.FTZ R12, R61, R12, R76 ;  /* 0x0000000c3d0c7223 */ /* 0x000fe2000001004c */
        /* <DEDUP_REMOVED lines=10> */
[----:B------:R-:W-:Y:S01]  /*d610*/  FMUL.FTZ R66, R57, R66 ;  /* 0x0000004239427220 */ /* 0x000fe20000410000 */
[-C--:B------:R-:W-:Y:S01]  /*d620*/  FFMA.FTZ R60, R60, R64.reuse, R67 ;  /* 0x000000403c3c7223 */ /* 0x080fe20000010043 */
[----:B------:R-:W-:Y:S01]  /*d630*/  FFMA.FTZ R76, R15, R64, -R76 ;  /* 0x000000400f4c7223 */ /* 0x000fe2000001084c */
[-C--:B------:R-:W-:Y:S01]  /*d640*/  FFMA.FTZ R62, R57, R58.reuse, -R62 ;  /* 0x0000003a393e7223 */ /* 0x080fe2000001083e */
[----:B------:R-:W-:Y:S01]  /*d650*/  FFMA.FTZ R59, R59, R58, R66 ;  /* 0x0000003a3b3b7223 */ /* 0x000fe20000010042 */
[----:B------:R-:W-:-:S02]  /*d660*/  F2FP.SATFINITE.E4M3.F32.PACK_AB_MERGE_C R40, R55, R40, RZ ;  /* 0x000000283728723e */ /* 0x000fc400048070ff */
[----:B------:R-:W-:Y:S02]  /*d670*/  F2FP.SATFINITE.E4M3.F32.PACK_AB_MERGE_C R60, R60, R79, RZ ;  /* 0x0000004f3c3c723e */ /* 0x000fe400048070ff */
[----:B------:R-:W-:Y:S01]  /*d680*/  F2FP.SATFINITE.E4M3.F32.PACK_AB_MERGE_C R53, R56, R53, R14 ;  /* 0x000000353835723e */ /* 0x000fe2000480700e */
[----:B------:R-:W-:Y:S01]  /*d690*/  IMAD.MOV.U32 R14, RZ, RZ, R50 ;  /* 0x000000ffff0e7224 */ /* 0x000fe200078e0032 */
[----:B------:R-:W-:Y:S02]  /*d6a0*/  F2FP.SATFINITE.E4M3.F32.PACK_AB_MERGE_C R76, R76, R77, RZ ;  /* 0x0000004d4c4c723e */ /* 0x000fe400048070ff */
[----:B------:R-:W-:Y:S01]  /*d6b0*/  F2FP.SATFINITE.E4M3.F32.PACK_AB_MERGE_C R41, R13, R54, R40 ;  /* 0x000000360d29723e */ /* 0x000fe20004807028 */
[----:B------:R-:W-:Y:S01]  /*d6c0*/  IMAD.MOV.U32 R13, RZ, RZ, R53 ;  /* 0x000000ffff0d7224 */ /* 0x000fe200078e0035 */
[----:B------:R-:W-:Y:S01]  /*d6d0*/  F2FP.SATFINITE.E4M3.F32.PACK_AB_MERGE_C R43, R59, R12, R60 ;  /* 0x0000000c3b2b723e */ /* 0x000fe2000480703c */
[----:B------:R-:W-:Y:S01]  /*d6e0*/  IMAD.MOV.U32 R12, RZ, RZ, R52 ;  /* 0x000000ffff0c7224 */ /* 0x000fe200078e0034 */
[----:B------:R-:W-:Y:S01]  /*d6f0*/  F2FP.SATFINITE.E4M3.F32.PACK_AB_MERGE_C R15, R62, R11, R76 ;  /* 0x0000000b3e0f723e */ /* 0x000fe2000480704c */
[----:B------:R-:W-:-:S07]  /*d700*/  IMAD.MOV.U32 R40, RZ, RZ, R51 ;  /* 0x000000ffff287224 */ /* 0x000fce00078e0033 */
.L_x_2774:
[----:B------:R-:W-:Y:S05]  /*d710*/  BSYNC B2 ;  /* 0x0000000000027941 */ /* 0x000fea0003800000 */
.L_x_2773:
[----:B----4-:R4:W-:Y:S04]  /*d720*/  ST.E.128 desc[UR50][R44.64], R12 ;  /* 0x0000000c2c007985 */ /* 0x0109e8000c101d32 */
[----:B0-----:R4:W-:Y:S02]  /*d730*/  @!P2 ST.E.128 desc[UR50][R46.64], R40 ;  /* 0x000000282e00a985 */ /* 0x0019e4000c101d32 */
.L_x_2772:
[----:B------:R-:W-:Y:S05]  /*d740*/  BSYNC B1 ;  /* 0x0000000000017941 */ /* 0x000fea0003800000 */
.L_x_2771:
        /* <DEDUP_REMOVED lines=14> */
[----:B------:R-:W-:Y:S02]  /*d830*/  SHF.R.S32.HI R13, RZ, 0x2, R13 ;  /* 0x00000002ff0d7819 */ /* 0x000fe4000001140d */
[----:B------:R-:W-:-:S04]  /*d840*/  LOP3.LUT R12, R211, 0x30, R11, 0xf8, !PT ;  /* 0x00000030d30c7812 */ /* 0x000fc800078ef80b */
[----:B------:R-:W-:-:S05]  /*d850*/  LOP3.LUT R12, R12, R5, RZ, 0x3c, !PT ;  /* 0x000000050c0c7212 */ /* 0x000fca00078e3cff */
[----:B------:R-:W-:-:S04]  /*d860*/  @!P2 IADD3 R46, P4, R11, R48, RZ ;  /* 0x000000300b2ea210 */ /* 0x000fc80007f9e0ff */
[----:B------:R-:W-:Y:S01]  /*d870*/  @!P2 LEA.HI.X.SX32 R47, R11, R49, 0x1, P4 ;  /* 0x000000310b2fa211 */ /* 0x000fe200020f0eff */
[----:B------:R-:W-:Y:S01]  /*d880*/  IMAD R11, R13, 0x2800, R212 ;  /* 0x000028000d0b7824 */ /* 0x000fe200078e02d4 */
[----:B------:R-:W-:-:S03]  /*d890*/  ISETP.GE.AND P4, PT, R3, R117, PT ;  /* 0x000000750300720c */ /* 0x000fc60003f86270 */
        /* <DEDUP_REMOVED lines=8> */
[--C-:B0-----:R-:W-:Y:S01]  /*d920*/  SHF.R.U32.HI R11, RZ, 0x8, R81.reuse ;  /* 0x00000008ff0b7819 */ /* 0x101fe20000011651 */
[----:B----4-:R-:W-:Y:S01]  /*d930*/  IMAD.MOV.U32 R53, RZ, RZ, R12 ;  /* 0x000000ffff357224 */ /* 0x010fe200078e000c */
[----:B------:R-:W-:Y:S01]  /*d940*/  SHF.R.U32.HI R63, RZ, 0x10, R81 ;  /* 0x00000010ff3f7819 */ /* 0x000fe20000011651 */
[----:B------:R-:W-:Y:S01]  /*d950*/  IMAD.MOV.U32 R55, RZ, RZ, R40 ;  /* 0x000000ffff377224 */ /* 0x000fe200078e0028 */
[----:B------:R-:W-:Y:S01]  /*d960*/  LOP3.LUT R52, R81, 0xff0000ff, RZ, 0xc0, !PT ;  /* 0xff0000ff51347812 */ /* 0x000fe200078ec0ff */
[----:B------:R-:W-:Y:S01]  /*d970*/  IMAD.SHL.U32 R11, R11, 0x100, RZ ;  /* 0x000001000b0b7824 */ /* 0x000fe200078e00ff */
[----:B------:R-:W-:Y:S02]  /*d980*/  SHF.R.U32.HI R54, RZ, 0x8, R71 ;  /* 0x00000008ff367819 */ /* 0x000fe40000011647 */
[----:B------:R-:W-:Y:S02]  /*d990*/  SHF.R.U32.HI R61, RZ, 0x8, R83 ;  /* 0x00000008ff3d7819 */ /* 0x000fe40000011653 */
[----:B------:R-:W-:Y:S01]  /*d9a0*/  MOV R50, R14 ;  /* 0x0000000e00327202 */ /* 0x000fe20000000f00 */
[----:B------:R-:W-:Y:S01]  /*d9b0*/  IMAD.U32 R14, R63, 0x10000, RZ ;  /* 0x000100003f0e7824 */ /* 0x000fe200078e00ff */
[----:B------:R-:W-:Y:S01]  /*d9c0*/  SHF.R.U32.HI R56, RZ, 0x8, R69 ;  /* 0x00000008ff387819 */ /* 0x000fe20000011645 */
[----:B------:R-:W-:Y:S01]  /*d9d0*/  IMAD.SHL.U32 R12, R61, 0x100, RZ ;  /* 0x000001003d0c7824 */ /* 0x000fe200078e00ff */
[----:B------:R-:W-:Y:S01]  /*d9e0*/  LOP3.LUT R11, R52, 0xff00, R11, 0xf8, !PT ;  /* 0x0000ff00340b7812 */ /* 0x000fe200078ef80b */
[----:B------:R-:W-:Y:S01]  /*d9f0*/  IMAD.SHL.U32 R52, R54, 0x100, RZ ;  /* 0x0000010036347824 */ /* 0x000fe200078e00ff */
[----:B------:R-:W-:Y:S01]  /*da00*/  SHF.R.U32.HI R62, RZ, 0x10, R83 ;  /* 0x00000010ff3e7819 */ /* 0x000fe20000011653 */
[----:B------:R-:W-:Y:S01]  /*da10*/  IMAD.SHL.U32 R40, R56, 0x100, RZ ;  /* 0x0000010038287824 */ /* 0x000fe200078e00ff */
[----:B------:R-:W-:-:S02]  /*da20*/  LOP3.LUT R59, R71, 0xff0000ff, RZ, 0xc0, !PT ;  /* 0xff0000ff473b7812 */ /* 0x000fc400078ec0ff */
[----:B------:R-:W-:Y:S02]  /*da30*/  LOP3.LUT R51, R83, 0xff0000ff, RZ, 0xc0, !PT ;  /* 0xff0000ff53337812 */ /* 0x000fe400078ec0ff */
[----:B------:R-:W-:Y:S01]  /*da40*/  LOP3.LUT R14, R11, 0xff0000, R14, 0xf8, !PT ;  /* 0x00ff00000b0e7812 */ /* 0x000fe200078ef80e */
[----:B------:R-:W-:Y:S01]  /*da50*/  IMAD.U32 R11, R62, 0x10000, RZ ;  /* 0x000100003e0b7824 */ /* 0x000fe200078e00ff */
[----:B------:R-:W-:Y:S02]  /*da60*/  LOP3.LUT R57, R69, 0xff0000ff, RZ, 0xc0, !PT ;  /* 0xff0000ff45397812 */ /* 0x000fe400078ec0ff */
[----:B------:R-:W-:Y:S02]  /*da70*/  LOP3.LUT R63, R59, 0xff00, R52, 0xf8, !PT ;  /* 0x0000ff003b3f7812 */ /* 0x000fe400078ef834 */
[----:B------:R-:W-:Y:S02]  /*da80*/  LOP3.LUT R12, R51, 0xff00, R12, 0xf8, !PT ;  /* 0x0000ff00330c7812 */ /* 0x000fe400078ef80c */
[----:B------:R-:W-:-:S02]  /*da90*/  F2FP.F16.E4M3.UNPACK_B R59, R141.H1 ;  /* 0x0000008dff3b723e */ /* 0x000fc400030006ff */
[----:B------:R-:W-:Y:S02]  /*daa0*/  F2FP.F16.E4M3.UNPACK_B R56, R55.H1 ;  /* 0x00000037ff38723e */ /* 0x000fe400030006ff */
[----:B------:R-:W-:Y:S02]  /*dab0*/  F2FP.F16.E4M3.UNPACK_B R54, R53.H1 ;  /* 0x00000035ff36723e */ /* 0x000fe400030006ff */
[----:B------:R-:W-:Y:S01]  /*dac0*/  SHF.R.U32.HI R58, RZ, 0x10, R69 ;  /* 0x00000010ff3a7819 */ /* 0x000fe20000011645 */
[----:B------:R-:W-:Y:S01]  /*dad0*/  HADD2.F32 R52, -RZ, R56.H0_H0 ;  /* 0x20000038ff347230 */ /* 0x000fe20000004100 */
[----:B------:R-:W-:Y:S01]  /*dae0*/  LOP3.LUT R61, R57, 0xff00, R40, 0xf8, !PT ;  /* 0x0000ff00393d7812 */ /* 0x000fe200078ef828 */
[--C-:B------:R-:W-:Y:S01]  /*daf0*/  HADD2.F32 R51, -RZ, R54.reuse.H0_H0 ;  /* 0x20000036ff337230 */ /* 0x100fe20000004100 */
[----:B------:R-:W-:Y:S01]  /*db00*/  LOP3.LUT R11, R12, 0xff0000, R11, 0xf8, !PT ;  /* 0x00ff00000c0b7812 */ /* 0x000fe200078ef80b */
[----:B------:R-:W-:Y:S01]  /*db10*/  HADD2.F32 R12, -RZ, R59.H0_H0 ;  /* 0x2000003bff0c7230 */ /* 0x000fe20000004100 */
[----:B------:R-:W-:Y:S01]  /*db20*/  F2FP.F16.E4M3.UNPACK_B R57, R143.H1 ;  /* 0x0000008fff39723e */ /* 0x000fe200030006ff */
[----:B------:R-:W-:Y:S01]  /*db30*/  IMAD.U32 R40, R58, 0x10000, RZ ;  /* 0x000100003a287824 */ /* 0x000fe200078e00ff */
[----:B------:R-:W-:Y:S01]  /*db40*/  SHF.R.U32.HI R60, RZ, 0x10, R71 ;  /* 0x00000010ff3c7819 */ /* 0x000fe20000011647 */
[----:B------:R-:W-:-:S02]  /*db50*/  HADD2.F32 R54, -RZ, R54.H1_H1 ;  /* 0x30000036ff367230 */ /* 0x000fc40000004100 */
[-C--:B------:R-:W-:Y:S01]  /*db60*/  FMUL.FTZ R62, R52, R12.reuse ;  /* 0x0000000c343e7220 */ /* 0x080fe20000410000 */
[----:B------:R-:W-:Y:S02]  /*db70*/  HADD2.F32 R58, -RZ, R57.H0_H0 ;  /* 0x20000039ff3a7230 */ /* 0x000fe40000004100 */
[C---:B------:R-:W-:Y:S01]  /*db80*/  FMUL.FTZ R65, R51.reuse, R12 ;  /* 0x0000000c33417220 */ /* 0x040fe20000410000 */
[----:B------:R-:W-:Y:S02]  /*db90*/  SHF.L.U32 R60, R60, 0x10, RZ ;  /* 0x000000103c3c7819 */ /* 0x000fe400000006ff */
[----:B------:R-:W-:Y:S01]  /*dba0*/  F2FP.F16.E4M3.UNPACK_B R141, R141 ;  /* 0x0000008dff8d723e */ /* 0x000fe200020006ff */
[-C--:B------:R-:W-:Y:S01]  /*dbb0*/  FFMA.FTZ R51, R51, R58.reuse, -R62 ;  /* 0x0000003a33337223 */ /* 0x080fe2000001083e */
[----:B------:R-:W-:Y:S01]  /*dbc0*/  FFMA.FTZ R52, R52, R58, R65 ;  /* 0x0000003a34347223 */ /* 0x000fe20000010041 */
[----:B------:R-:W-:Y:S01]  /*dbd0*/  HADD2.F32 R58, -RZ, R59.H1_H1 ;  /* 0x3000003bff3a7230 */ /* 0x000fe20000004100 */
[----:B------:R-:W-:Y:S01]  /*dbe0*/  LOP3.LUT R12, R63, 0xff0000, R60, 0xf8, !PT ;  /* 0x00ff00003f0c7812 */ /* 0x000fe200078ef83c */
[----:B------:R-:W-:Y:S01]  /*dbf0*/  HADD2.F32 R59, -RZ, R56.H1_H1 ;  /* 0x30000038ff3b7230 */ /* 0x000fe20000004100 */
[----:B------:R-:W-:Y:S01]  /*dc00*/  F2FP.F16.E4M3.UNPACK_B R56, R55 ;  /* 0x00000037ff38723e */ /* 0x000fe200020006ff */
[----:B------:R-:W-:Y:S01]  /*dc10*/  HADD2.F32 R60, -RZ, R57.H1_H1 ;  /* 0x30000039ff3c7230 */ /* 0x000fe20000004100 */
[----:B------:R-:W-:Y:S01]  /*dc20*/  F2FP.F16.E4M3.UNPACK_B R57, R53 ;  /* 0x00000035ff39723e */ /* 0x000fe200020006ff */
[-C--:B------:R-:W-:Y:S01]  /*dc30*/  FMUL.FTZ R62, R54, R58.reuse ;  /* 0x0000003a363e7220 */ /* 0x080fe20000410000 */
[----:B------:R-:W-:Y:S01]  /*dc40*/  LOP3.LUT R40, R61, 0xff0000, R40, 0xf8, !PT ;  /* 0x00ff00003d287812 */ /* 0x000fe200078ef828 */
[----:B------:R-:W-:Y:S01]  /*dc50*/  FMUL.FTZ R53, R59, R58 ;  /* 0x0000003a3b357220 */ /* 0x000fe20000410000 */
[----:B------:R-:W-:Y:S01]  /*dc60*/  F2FP.F16.E4M3.UNPACK_B R143, R143 ;  /* 0x0000008fff8f723e */ /* 0x000fe200020006ff */
[----:B------:R-:W-:Y:S01]  /*dc70*/  HADD2.F32 R61, -RZ, R141.H0_H0 ;  /* 0x2000008dff3d7230 */ /* 0x000fe20000004100 */
[----:B------:R-:W-:Y:S01]  /*dc80*/  F2FP.F16.E4M3.UNPACK_B R64, R142.H1 ;  /* 0x0000008eff40723e */ /* 0x000fe200030006ff */
[----:B------:R-:W-:-:S02]  /*dc90*/  HADD2.F32 R58, -RZ, R56.H0_H0 ;  /* 0x20000038ff3a7230 */ /* 0x000fc40000004100 */
[-C--:B------:R-:W-:Y:S01]  /*dca0*/  FFMA.FTZ R54, R54, R60.reuse, -R53 ;  /* 0x0000003c36367223 */ /* 0x080fe20000010835 */
[----:B------:R-:W-:Y:S02]  /*dcb0*/  HADD2.F32 R55, -RZ, R57.H0_H0 ;  /* 0x20000039ff377230 */ /* 0x000fe40000004100 */
        /* <DEDUP_REMOVED lines=9> */
[----:B------:R-:W-:Y:S01]  /*dd50*/  F2FP.F16.E4M3.UNPACK_B R61, R42.H1 ;  /* 0x0000002aff3d723e */ /* 0x000fe200030006ff */
[----:B------:R-:W-:Y:S02]  /*dd60*/  HADD2.F32 R143, -RZ, R143.H1_H1 ;  /* 0x3000008fff8f7230 */ /* 0x000fe40000004100 */
        /* <DEDUP_REMOVED lines=11> */
[-C--:B------:R-:W-:Y:S01]  /*de20*/  FMUL.FTZ R69, R62, R67.reuse ;  /* 0x000000433e457220 */ /* 0x080fe20000410000 */
        /* <DEDUP_REMOVED lines=26> */
[----:B------:R-:W-:Y:S01]  /*dfd0*/  FMUL.FTZ R63, R42, R63 ;  /* 0x0000003f2a3f7220 */ /* 0x000fe20000410000 */
[CC--:B------:R-:W-:Y:S01]  /*dfe0*/  FMUL.FTZ R67, R59.reuse, R142.reuse ;  /* 0x0000008e3b437220 */ /* 0x0c0fe20000410000 */
        /* <DEDUP_REMOVED lines=33> */
[----:B------:R-:W-:Y:S01]  /*e200*/  F2FP.SATFINITE.E4M3.F32.PACK_AB_MERGE_C R66, R66, R69, RZ ;  /* 0x000000454242723e */ /* 0x000fe200048070ff */
[----:B------:R-:W-:Y:S01]  /*e210*/  HADD2.F32 R59, -RZ, R60.H0_H0 ;  /* 0x2000003cff3b7230 */ /* 0x000fe20000004100 */
[----:B------:R-:W-:Y:S01]  /*e220*/  F2FP.F16.E4M3.UNPACK_B R63, R12.H1 ;  /* 0x0000000cff3f723e */ /* 0x000fe200030006ff */
[----:B------:R-:W-:Y:S01]  /*e230*/  HADD2.F32 R40, -RZ, R55.H0_H0 ;  /* 0x20000037ff287230 */ /* 0x000fe20000004100 */
[----:B------:R-:W-:Y:S01]  /*e240*/  F2FP.SATFINITE.E4M3.F32.PACK_AB_MERGE_C R50, R50, R65, R66 ;  /* 0x000000413232723e */ /* 0x000fe20004807042 */
[----:B------:R-:W-:-:S02]  /*e250*/  HADD2.F32 R58, -RZ, R41.H1_H1 ;  /* 0x30000029ff3a7230 */ /* 0x000fc40000004100 */
[CC--:B------:R-:W-:Y:S01]  /*e260*/  FMUL.FTZ R61, R57.reuse, R59.reuse ;  /* 0x0000003b393d7220 */ /* 0x0c0fe20000410000 */
[----:B------:R-:W-:Y:S02]  /*e270*/  HADD2.F32 R41, -RZ, R14.H0_H0 ;  /* 0x2000000eff297230 */ /* 0x000fe40000004100 */
[C---:B------:R-:W-:Y:S01]  /*e280*/  FMUL.FTZ R62, R40.reuse, R59 ;  /* 0x0000003b283e7220 */ /* 0x040fe20000410000 */
[----:B------:R-:W-:Y:S02]  /*e290*/  HADD2.F32 R55, -RZ, R55.H1_H1 ;  /* 0x30000037ff377230 */ /* 0x000fe40000004100 */
[----:B------:R-:W-:Y:S02]  /*e2a0*/  HADD2.F32 R60, -RZ, R60.H1_H1 ;  /* 0x3000003cff3c7230 */ /* 0x000fe40000004100 */
[----:B------:R-:W-:Y:S02]  /*e2b0*/  HADD2.F32 R59, -RZ, R14.H1_H1 ;  /* 0x3000000eff3b7230 */ /* 0x000fe40000004100 */
[-C--:B------:R-:W-:Y:S01]  /*e2c0*/  FFMA.FTZ R14, R40, R41.reuse, -R61 ;  /* 0x00000029280e7223 */ /* 0x080fe2000001083d */
[----:B------:R-:W-:Y:S01]  /*e2d0*/  FFMA.FTZ R40, R57, R41, R62 ;  /* 0x0000002939287223 */ /* 0x000fe2000001003e */
[-C--:B------:R-:W-:Y:S01]  /*e2e0*/  FMUL.FTZ R61, R55, R60.reuse ;  /* 0x0000003c373d7220 */ /* 0x080fe20000410000 */
[----:B------:R-:W-:Y:S01]  /*e2f0*/  FMUL.FTZ R64, R58, R60 ;  /* 0x0000003c3a407220 */ /* 0x000fe20000410000 */
[----:B------:R-:W-:Y:S01]  /*e300*/  F2FP.F16.E4M3.UNPACK_B R57, R43 ;  /* 0x0000002bff39723e */ /* 0x000fe200020006ff */
[----:B------:R-:W-:-:S02]  /*e310*/  HADD2.F32 R68, -RZ, R63.H0_H0 ;  /* 0x2000003fff447230 */ /* 0x000fc40000004100 */
[-C--:B------:R-:W-:Y:S01]  /*e320*/  FFMA.FTZ R67, R58, R59.reuse, R61 ;  /* 0x0000003b3a437223 */ /* 0x080fe2000001003d */
[----:B------:R-:W-:Y:S01]  /*e330*/  F2FP.F16.E4M3.UNPACK_B R61, R12 ;  /* 0x0000000cff3d723e */ /* 0x000fe200020006ff */
[----:B------:R-:W-:Y:S01]  /*e340*/  FFMA.FTZ R65, R55, R59, -R64 ;  /* 0x0000003b37417223 */ /* 0x000fe20000010840 */
[----:B------:R-:W-:Y:S01]  /*e350*/  F2FP.F16.E4M3.UNPACK_B R41, R15 ;  /* 0x0000000fff29723e */ /* 0x000fe200020006ff */
[----:B------:R-:W-:Y:S01]  /*e360*/  HADD2.F32 R59, -RZ, R57.H0_H0 ;  /* 0x20000039ff3b7230 */ /* 0x000fe20000004100 */
[----:B------:R-:W-:Y:S01]  /*e370*/  F2FP.F16.E4M3.UNPACK_B R58, R43.H1 ;  /* 0x0000002bff3a723e */ /* 0x000fe200030006ff */
[----:B------:R-:W-:Y:S01]  /*e380*/  HADD2.F32 R66, -RZ, R61.H0_H0 ;  /* 0x2000003dff427230 */ /* 0x000fe20000004100 */
[----:B------:R-:W-:Y:S01]  /*e390*/  F2FP.F16.E4M3.UNPACK_B R12, R11 ;  /* 0x0000000bff0c723e */ /* 0x000fe200020006ff */
[----:B------:R-:W-:Y:S01]  /*e3a0*/  HADD2.F32 R43, -RZ, R41.H0_H0 ;  /* 0x20000029ff2b7230 */ /* 0x000fe20000004100 */
[----:B------:R-:W-:Y:S01]  /*e3b0*/  F2FP.F16.E4M3.UNPACK_B R15, R15.H1 ;  /* 0x0000000fff0f723e */ /* 0x000fe200030006ff */
[----:B------:R-:W-:Y:S01]  /*e3c0*/  HADD2.F32 R63, -RZ, R63.H1_H1 ;  /* 0x3000003fff3f7230 */ /* 0x000fe20000004100 */
[----:B------:R-:W-:Y:S01]  /*e3d0*/  F2FP.F16.E4M3.UNPACK_B R60, R11.H1 ;  /* 0x0000000bff3c723e */ /* 0x000fe200030006ff */
[----:B------:R-:W-:-:S02]  /*e3e0*/  HADD2.F32 R11, -RZ, R58.H0_H0 ;  /* 0x2000003aff0b7230 */ /* 0x000fc40000004100 */
[-C--:B------:R-:W-:Y:S01]  /*e3f0*/  FMUL.FTZ R70, R59, R66.reuse ;  /* 0x000000423b467220 */ /* 0x080fe20000410000 */
[----:B------:R-:W-:Y:S02]  /*e400*/  HADD2.F32 R62, -RZ, R12.H0_H0 ;  /* 0x2000000cff3e7230 */ /* 0x000fe40000004100 */
[----:B------:R-:W-:Y:S01]  /*e410*/  FMUL.FTZ R66, R43, R66 ;  /* 0x000000422b427220 */ /* 0x000fe20000410000 */
[--C-:B------:R-:W-:Y:S02]  /*e420*/  HADD2.F32 R55, -RZ, R15.reuse.H0_H0 ;  /* 0x2000000fff377230 */ /* 0x100fe40000004100 */
[----:B------:R-:W-:Y:S01]  /*e430*/  FMUL.FTZ R76, R11, R68 ;  /* 0x000000440b4c7220 */ /* 0x000fe20000410000 */
[----:B------:R-:W-:Y:S02]  /*e440*/  HADD2.F32 R58, -RZ, R58.H1_H1 ;  /* 0x3000003aff3a7230 */ /* 0x000fe40000004100 */
[----:B------:R-:W-:Y:S01]  /*e450*/  FFMA.FTZ R70, R43, R62, -R70 ;  /* 0x0000003e2b467223 */ /* 0x000fe20000010846 */
[----:B------:R-:W-:-:S02]  /*e460*/  HADD2.F32 R15, -RZ, R15.H1_H1 ;  /* 0x3000000fff0f7230 */ /* 0x000fc40000004100 */
[----:B------:R-:W-:Y:S01]  /*e470*/  FFMA.FTZ R66, R59, R62, R66 ;  /* 0x0000003e3b427223 */ /* 0x000fe20000010042 */
[--C-:B------:R-:W-:Y:S02]  /*e480*/  HADD2.F32 R64, -RZ, R60.reuse.H0_H0 ;  /* 0x2000003cff407230 */ /* 0x100fe40000004100 */
[----:B------:R-:W-:Y:S01]  /*e490*/  FMUL.FTZ R68, R55, R68 ;  /* 0x0000004437447220 */ /* 0x000fe20000410000 */
        /* <DEDUP_REMOVED lines=10> */
[----:B------:R-:W-:Y:S01]  /*e540*/  FFMA.FTZ R15, R15, R60, -R78 ;  /* 0x0000003c0f0f7223 */ /* 0x000fe2000001084e */
[----:B------:R-:W-:Y:S01]  /*e550*/  FMUL.FTZ R62, R41, R62 ;  /* 0x0000003e293e7220 */ /* 0x000fe20000410000 */
[----:B------:R-:W-:Y:S01]  /*e560*/  FFMA.FTZ R63, R58, R60, R63 ;  /* 0x0000003c3a3f7223 */ /* 0x000fe2000001003f */
[----:B------:R-:W-:Y:S01]  /*e570*/  F2FP.SATFINITE.E4M3.F32.PACK_AB_MERGE_C R14, R65, R14, RZ ;  /* 0x0000000e410e723e */ /* 0x000fe200048070ff */
[----:B------:R-:W-:Y:S01]  /*e580*/  FFMA.FTZ R41, R41, R12, -R64 ;  /* 0x0000000c29297223 */ /* 0x000fe20000010840 */
[----:B------:R-:W-:Y:S01]  /*e590*/  F2FP.SATFINITE.E4M3.F32.PACK_AB_MERGE_C R15, R15, R76, RZ ;  /* 0x0000004c0f0f723e */ /* 0x000fe200048070ff */
[----:B------:R-:W-:Y:S01]  /*e5a0*/  FFMA.FTZ R57, R57, R12, R62 ;  /* 0x0000000c39397223 */ /* 0x000fe2000001003e */
[----:B------:R-:W-:Y:S01]  /*e5b0*/  F2FP.SATFINITE.E4M3.F32.PACK_AB_MERGE_C R40, R67, R40, RZ ;  /* 0x000000284328723e */ /* 0x000fe200048070ff */
[----:B------:R-:W-:Y:S01]  /*e5c0*/  IMAD.MOV.U32 R12, RZ, RZ, R52 ;  /* 0x000000ffff0c7224 */ /* 0x000fe200078e0034 */
[----:B------:R-:W-:Y:S01]  /*e5d0*/  F2FP.SATFINITE.E4M3.F32.PACK_AB_MERGE_C R53, R56, R53, R14 ;  /* 0x000000353835723e */ /* 0x000fe2000480700e */
[----:B------:R-:W-:Y:S01]  /*e5e0*/  IMAD.MOV.U32 R14, RZ, RZ, R50 ;  /* 0x000000ffff0e7224 */ /* 0x000fe200078e0032 */
[----:B------:R-:W-:-:S02]  /*e5f0*/  F2FP.SATFINITE.E4M3.F32.PACK_AB_MERGE_C R63, R63, R68, RZ ;  /* 0x000000443f3f723e */ /* 0x000fc400048070ff */
[----:B------:R-:W-:Y:S02]  /*e600*/  F2FP.SATFINITE.E4M3.F32.PACK_AB_MERGE_C R15, R41, R70, R15 ;  /* 0x00000046290f723e */ /* 0x000fe4000480700f */
[----:B------:R-:W-:Y:S01]  /*e610*/  F2FP.SATFINITE.E4M3.F32.PACK_AB_MERGE_C R41, R13, R54, R40 ;  /* 0x000000360d29723e */ /* 0x000fe20004807028 */
[----:B------:R-:W-:Y:S01]  /*e620*/  IMAD.MOV.U32 R13, RZ, RZ, R53 ;  /* 0x000000ffff0d7224 */ /* 0x000fe200078e0035 */
[----:B------:R-:W-:Y:S01]  /*e630*/  F2FP.SATFINITE.E4M3.F32.PACK_AB_MERGE_C R43, R57, R66, R63 ;  /* 0x00000042392b723e */ /* 0x000fe2000480703f */
[----:B------:R-:W-:-:S07]  /*e640*/  IMAD.MOV.U32 R40, RZ, RZ, R51 ;  /* 0x000000ffff287224 */ /* 0x000fce00078e0033 */
.L_x_2778:
[----:B------:R-:W-:Y:S05]  /*e650*/  BSYNC B2 ;  /* 0x0000000000027941 */ /* 0x000fea0003800000 */
.L_x_2777:
[----:B----4-:R4:W-:Y:S04]  /*e660*/  ST.E.128 desc[UR50][R44.64], R12 ;  /* 0x0000000c2c007985 */ /* 0x0109e8000c101d32 */
[----:B0-----:R4:W-:Y:S02]  /*e670*/  @!P2 ST.E.128 desc[UR50][R46.64], R40 ;  /* 0x000000282e00a985 */ /* 0x0019e4000c101d32 */
.L_x_2776:
[----:B------:R-:W-:Y:S05]  /*e680*/  BSYNC B1 ;  /* 0x0000000000017941 */ /* 0x000fea0003800000 */
.L_x_2775:
[----:B------:R-:W-:-:S13]  /*e690*/  ISETP.NE.AND P2, PT, R34, RZ, PT ;  /* 0x000000ff2200720c */ /* 0x000fda0003f45270 */
[----:B------:R-:W-:Y:S05]  /*e6a0*/  @!P2 BRA `(.L_x_2727) ;  /* 0x000000140088a947 */ /* 0x000fea0003800000 */
[----:B------:R-:W-:Y:S01]  /*e6b0*/  LOP3.LUT P4, RZ, R22, 0x1, RZ, 0xc0, !PT ;  /* 0x0000000116ff7812 */ /* 0x000fe2000788c0ff */
[----:B------:R-:W-:Y:S01]  /*e6c0*/  BSSY B1, `(.L_x_2779) ;  /* 0x00000ea000017945 */ /* 0x000fe20003800000 */
[----:B0---4-:R-:W-:Y:S02]  /*e6d0*/  IADD3 R44, P2, R31, R48, RZ ;  /* 0x000000301f2c7210 */ /* 0x011fe40007f5e0ff */
[----:B------:R-:W-:-:S03]  /*e6e0*/  SEL R145, R118, R145, !P4 ;  /* 0x0000009176917207 */ /* 0x000fc60006000000 */
[----:B------:R-:W-:Y:S01]  /*e6f0*/  IMAD.X R45, R49, 0x1, R110, P2 ;  /* 0x00000001312d7824 */ /* 0x000fe200010e066e */
        /* <DEDUP_REMOVED lines=17> */
[----:B------:R-:W4:Y:S01]  /*e810*/  LDS.128 R40, [R40+0x1a400] ;  /* 0x01a4000028287984 */ /* 0x000f220000000c00 */
[----:B------:R-:W-:Y:S05]  /*e820*/  @P2 BRA `(.L_x_2780) ;  /* 0x0000000c004c2947 */ /* 0x000fea0003800000 */
[----:B------:R-:W-:Y:S01]  /*e830*/  SHF.R.U32.HI R47, RZ, 0x8, R85 ;  /* 0x00000008ff2f7819 */ /* 0x000fe20000011655 */
[----:B0-----:R-:W-:Y:S01]  /*e840*/  IMAD.MOV.U32 R46, RZ, RZ, R13 ;  /* 0x000000ffff2e7224 */ /* 0x001fe200078e000d */
[----:B------:R-:W-:Y:S01]  /*e850*/  SHF.R.U32.HI R60, RZ, 0x10, R85 ;  /* 0x00000010ff3c7819 */ /* 0x000fe20000011655 */
[----:B----4-:R-:W-:Y:S01]  /*e860*/  IMAD.MOV.U32 R54, RZ, RZ, R40 ;  /* 0x000000ffff367224 */ /* 0x010fe200078e0028 */
[----:B------:R-:W-:Y:S01]  /*e870*/  LOP3.LUT R50, R85, 0xff0000ff, RZ, 0xc0, !PT ;  /* 0xff0000ff55327812 */ /* 0x000fe200078ec0ff */
[----:B------:R-:W-:Y:S01]  /*e880*/  IMAD.SHL.U32 R13, R47, 0x100, RZ ;  /* 0x000001002f0d7824 */ /* 0x000fe200078e00ff */
[----:B------:R-:W-:Y:S01]  /*e890*/  SHF.R.U32.HI R57, RZ, 0x8, R73 ;  /* 0x00000008ff397819 */ /* 0x000fe20000011649 */
[----:B------:R-:W-:Y:S01]  /*e8a0*/  IMAD.MOV.U32 R52, RZ, RZ, R12 ;  /* 0x000000ffff347224 */ /* 0x000fe200078e000c */
[----:B------:R-:W-:Y:S02]  /*e8b0*/  SHF.R.U32.HI R56, RZ, 0x8, R75 ;  /* 0x00000008ff387819 */ /* 0x000fe4000001164b */
[----:B------:R-:W-:Y:S01]  /*e8c0*/  SHF.R.U32.HI R58, RZ, 0x8, R87 ;  /* 0x00000008ff3a7819 */ /* 0x000fe20000011657 */
[----:B------:R-:W-:Y:S01]  /*e8d0*/  IMAD.SHL.U32 R40, R57, 0x100, RZ ;  /* 0x0000010039287824 */ /* 0x000fe200078e00ff */
[----:B------:R-:W-:Y:S01]  /*e8e0*/  MOV R47, R14 ;  /* 0x0000000e002f7202 */ /* 0x000fe20000000f00 */
[----:B------:R-:W-:Y:S01]  /*e8f0*/  IMAD.U32 R14, R60, 0x10000, RZ ;  /* 0x000100003c0e7824 */ /* 0x000fe200078e00ff */
[----:B------:R-:W-:Y:S01]  /*e900*/  LOP3.LUT R13, R50, 0xff00, R13, 0xf8, !PT ;  /* 0x0000ff00320d7812 */ /* 0x000fe200078ef80d */
[----:B------:R-:W-:Y:S01]  /*e910*/  IMAD.SHL.U32 R50, R56, 0x100, RZ ;  /* 0x0000010038327824 */ /* 0x000fe200078e00ff */
[----:B------:R-:W-:Y:S01]  /*e920*/  SHF.R.U32.HI R59, RZ, 0x10, R87 ;  /* 0x00000010ff3b7819 */ /* 0x000fe20000011657 */
[----:B------:R-:W-:Y:S01]  /*e930*/  IMAD.SHL.U32 R12, R58, 0x100, RZ ;  /* 0x000001003a0c7824 */ /* 0x000fe200078e00ff */
[----:B------:R-:W-:-:S02]  /*e940*/  LOP3.LUT R53, R73, 0xff0000ff, RZ, 0xc0, !PT ;  /* 0xff0000ff49357812 */ /* 0x000fc400078ec0ff */
[----:B------:R-:W-:Y:S02]  /*e950*/  LOP3.LUT R55, R75, 0xff0000ff, RZ, 0xc0, !PT ;  /* 0xff0000ff4b377812 */ /* 0x000fe400078ec0ff */
[----:B------:R-:W-:Y:S02]  /*e960*/  LOP3.LUT R51, R87, 0xff0000ff, RZ, 0xc0, !PT ;  /* 0xff0000ff57337812 */ /* 0x000fe400078ec0ff */
[----:B------:R-:W-:Y:S01]  /*e970*/  LOP3.LUT R14, R13, 0xff0000, R14, 0xf8, !PT ;  /* 0x00ff00000d0e7812 */ /* 0x000fe200078ef80e */
[----:B------:R-:W-:Y:S01]  /*e980*/  IMAD.U32 R13, R59, 0x10000, RZ ;  /* 0x000100003b0d7824 */ /* 0x000fe200078e00ff */
[----:B------:R-:W-:Y:S02]  /*e990*/  LOP3.LUT R40, R53, 0xff00, R40, 0xf8, !PT ;  /* 0x0000ff0035287812 */ /* 0x000fe400078ef828 */
[----:B------:R-:W-:Y:S02]  /*e9a0*/  LOP3.LUT R58, R55, 0xff00, R50, 0xf8, !PT ;  /* 0x0000ff00373a7812 */ /* 0x000fe400078ef832 */
[----:B------:R-:W-:-:S02]  /*e9b0*/  LOP3.LUT R12, R51, 0xff00, R12, 0xf8, !PT ;  /* 0x0000ff00330c7812 */ /* 0x000fc400078ef80c */
[----:B------:R-:W-:Y:S02]  /*e9c0*/  F2FP.F16.E4M3.UNPACK_B R59, R140.H1 ;  /* 0x0000008cff3b723e */ /* 0x000fe400030006ff */
[----:B------:R-:W-:Y:S02]  /*e9d0*/  F2FP.F16.E4M3.UNPACK_B R55, R54.H1 ;  /* 0x00000036ff37723e */ /* 0x000fe400030006ff */
[----:B------:R-:W-:Y:S02]  /*e9e0*/  F2FP.F16.E4M3.UNPACK_B R53, R52.H1 ;  /* 0x00000034ff35723e */ /* 0x000fe400030006ff */
[----:B------:R-:W-:Y:S01]  /*e9f0*/  LOP3.LUT R12, R12, 0xff0000, R13, 0xf8, !PT ;  /* 0x00ff00000c0c7812 */ /* 0x000fe200078ef80d */
[----:B------:R-:W-:Y:S01]  /*ea00*/  HADD2.F32 R13, -RZ, R59.H0_H0 ;  /* 0x2000003bff0d7230 */ /* 0x000fe20000004100 */
[----:B------:R-:W-:Y:S01]  /*ea10*/  F2FP.F16.E4M3.UNPACK_B R56, R138.H1 ;  /* 0x0000008aff38723e */ /* 0x000fe200030006ff */
[----:B------:R-:W-:Y:S01]  /*ea20*/  HADD2.F32 R51, -RZ, R55.H0_H0 ;  /* 0x20000037ff337230 */ /* 0x000fe20000004100 */
[----:B------:R-:W-:Y:S01]  /*ea30*/  SHF.R.U32.HI R63, RZ, 0x10, R75 ;  /* 0x00000010ff3f7819 */ /* 0x000fe2000001164b */
[--C-:B------:R-:W-:Y:S01]  /*ea40*/  HADD2.F32 R50, -RZ, R53.reuse.H0_H0 ;  /* 0x20000035ff327230 */ /* 0x100fe20000004100 */
[----:B------:R-:W-:Y:S01]  /*ea50*/  SHF.R.U32.HI R61, RZ, 0x10, R73 ;  /* 0x00000010ff3d7819 */ /* 0x000fe20000011649 */
[--C-:B------:R-:W-:Y:S01]  /*ea60*/  HADD2.F32 R57, -RZ, R56.reuse.H0_H0 ;  /* 0x20000038ff397230 */ /* 0x100fe20000004100 */
[----:B------:R-:W-:Y:S01]  /*ea70*/  SHF.L.U32 R63, R63, 0x10, RZ ;  /* 0x000000103f3f7819 */ /* 0x000fe200000006ff */
[CC--:B------:R-:W-:Y:S01]  /*ea80*/  FMUL.FTZ R65, R51.reuse, R13.reuse ;  /* 0x0000000d33417220 */ /* 0x0c0fe20000410000 */
[----:B------:R-:W-:Y:S01]  /*ea90*/  FMUL.FTZ R60, R50, R13 ;  /* 0x0000000d323c7220 */ /* 0x000fe20000410000 */
[----:B------:R-:W-:Y:S01]  /*eaa0*/  HADD2.F32 R53, -RZ, R53.H1_H1 ;  /* 0x30000035ff357230 */ /* 0x000fe20000004100 */
        /* <DEDUP_REMOVED lines=9> */
[----:B------:R-:W-:-:S02]  /*eb40*/  IMAD.U32 R61, R61, 0x10000, RZ ;  /* 0x000100003d3d7824 */ /* 0x000fc400078e00ff */
[----:B------:R-:W-:Y:S01]  /*eb50*/  FMUL.FTZ R62, R53, R56 ;  /* 0x00000038353e7220 */ /* 0x000fe20000410000 */
[----:B------:R-:W-:Y:S01]  /*eb60*/  F2FP.F16.E4M3.UNPACK_B R138, R138 ;  /* 0x0000008aff8a723e */ /* 0x000fe200020006ff */
[C---:B------:R-:W-:Y:S01]  /*eb70*/  FMUL.FTZ R60, R57.reuse, R56 ;  /* 0x00000038393c7220 */ /* 0x040fe20000410000 */
[----:B------:R-:W-:Y:S01]  /*eb80*/  HADD2.F32 R59, -RZ, R140.H0_H0 ;  /* 0x2000008cff3b7230 */ /* 0x000fe20000004100 */
[----:B------:R-:W-:Y:S01]  /*eb90*/  LOP3.LUT R40, R40, 0xff0000, R61, 0xf8, !PT ;  /* 0x00ff000028287812 */ /* 0x000fe200078ef83d */
        /* <DEDUP_REMOVED lines=14> */
[----:B------:R-:W-:Y:S01]  /*ec80*/  F2FP.F16.E4M3.UNPACK_B R54, R139.H1 ;  /* 0x0000008bff36723e */ /* 0x000fe200030006ff */
[C---:B------:R-:W-:Y:S01]  /*ec90*/  FMUL.FTZ R140, R52.reuse, R140 ;  /* 0x0000008c348c7220 */ /* 0x040fe20000410000 */
[----:B------:R-:W-:Y:S01]  /*eca0*/  F2FP.F16.E4M3.UNPACK_B R56, R42.H1 ;  /* 0x0000002aff38723e */ /* 0x000fe200030006ff */
[-C--:B------:R-:W-:Y:S01]  /*ecb0*/  FFMA.FTZ R63, R52, R138.reuse, -R57 ;  /* 0x0000008a343f7223 */ /* 0x080fe20000010839 */
[----:B------:R-:W-:Y:S01]  /*ecc0*/  F2FP.F16.E4M3.UNPACK_B R52, R47.H1 ;  /* 0x0000002fff34723e */ /* 0x000fe200030006ff */
[--C-:B------:R-:W-:Y:S01]  /*ecd0*/  HADD2.F32 R59, -RZ, R54.reuse.H0_H0 ;  /* 0x20000036ff3b7230 */ /* 0x100fe20000004100 */
[----:B------:R-:W-:Y:S01]  /*ece0*/  F2FP.F16.E4M3.UNPACK_B R58, R137.H1 ;  /* 0x00000089ff3a723e */ /* 0x000fe200030006ff */
[----:B------:R-:W-:Y:S02]  /*ecf0*/  HADD2.F32 R61, -RZ, R54.H1_H1 ;  /* 0x30000036ff3d7230 */ /* 0x000fe40000004100 */
[----:B------:R-:W-:Y:S01]  /*ed00*/  FFMA.FTZ R65, R55, R138, R140 ;  /* 0x0000008a37417223 */ /* 0x000fe2000001008c */
[----:B------:R-:W-:Y:S01]  /*ed10*/  HADD2.F32 R57, -RZ, R56.H0_H0 ;  /* 0x20000038ff397230 */ /* 0x000fe20000004100 */
[----:B------:R-:W-:Y:S01]  /*ed20*/  F2FP.F16.E4M3.UNPACK_B R139, R139 ;  /* 0x0000008bff8b723e */ /* 0x000fe200020006ff */
[----:B------:R-:W-:Y:S01]  /*ed30*/  HADD2.F32 R54, -RZ, R52.H0_H0 ;  /* 0x20000034ff367230 */ /* 0x000fe20000004100 */
[----:B------:R-:W-:Y:S01]  /*ed40*/  F2FP.F16.E4M3.UNPACK_B R47, R47 ;  /* 0x0000002fff2f723e */ /* 0x000fe200020006ff */
[----:B------:R-:W-:-:S02]  /*ed50*/  HADD2.F32 R56, -RZ, R56.H1_H1 ;  /* 0x30000038ff387230 */ /* 0x000fc40000004100 */
[CC--:B------:R-:W-:Y:S01]  /*ed60*/  FMUL.FTZ R67, R57.reuse, R59.reuse ;  /* 0x0000003b39437220 */ /* 0x0c0fe20000410000 */
[----:B------:R-:W-:Y:S02]  /*ed70*/  HADD2.F32 R52, -RZ, R52.H1_H1 ;  /* 0x30000034ff347230 */ /* 0x000fe40000004100 */
[----:B------:R-:W-:Y:S01]  /*ed80*/  FMUL.FTZ R66, R54, R59 ;  /* 0x0000003b36427220 */ /* 0x000fe20000410000 */
[--C-:B------:R-:W-:Y:S02]  /*ed90*/  HADD2.F32 R59, -RZ, R58.reuse.H1_H1 ;  /* 0x3000003aff3b7230 */ /* 0x100fe40000004100 */
[-C--:B------:R-:W-:Y:S01]  /*eda0*/  FMUL.FTZ R69, R56, R61.reuse ;  /* 0x0000003d38457220 */ /* 0x080fe20000410000 */
[----:B------:R-:W-:Y:S02]  /*edb0*/  HADD2.F32 R55, -RZ, R58.H0_H0 ;  /* 0x2000003aff377230 */ /* 0x000fe40000004100 */
[C---:B------:R-:W-:Y:S01]  /*edc0*/  FMUL.FTZ R61, R52.reuse, R61 ;  /* 0x0000003d343d7220 */ /* 0x040fe20000410000 */
[----:B------:R-:W-:Y:S01]  /*edd0*/  F2FP.F16.E4M3.UNPACK_B R137, R137 ;  /* 0x00000089ff89723e */ /* 0x000fe200020006ff */
[----:B------:R-:W-:Y:S01]  /*ede0*/  FFMA.FTZ R68, R52, R59, -R69 ;  /* 0x0000003b34447223 */ /* 0x000fe20000010845 */
[----:B------:R-:W-:Y:S01]  /*edf0*/  F2FP.F16.E4M3.UNPACK_B R52, R42 ;  /* 0x0000002aff34723e */ /* 0x000fe200020006ff */
[-C--:B------:R-:W-:Y:S01]  /*ee00*/  FFMA.FTZ R67, R54, R55.reuse, -R67 ;  /* 0x0000003736437223 */ /* 0x080fe20000010843 */
[----:B------:R-:W-:Y:S01]  /*ee10*/  FFMA.FTZ R66, R57, R55, R66 ;  /* 0x0000003739427223 */ /* 0x000fe20000010042 */
[----:B------:R-:W-:-:S02]  /*ee20*/  HADD2.F32 R57, -RZ, R139.H0_H0 ;  /* 0x2000008bff397230 */ /* 0x000fc40000004100 */
[----:B------:R-:W-:Y:S01]  /*ee30*/  FFMA.FTZ R61, R56, R59, R61 ;  /* 0x0000003b383d7223 */ /* 0x000fe2000001003d */
[--C-:B------:R-:W-:Y:S01]  /*ee40*/  HADD2.F32 R54, -RZ, R52.reuse.H0_H0 ;  /* 0x20000034ff367230 */ /* 0x100fe20000004100 */
[----:B------:R-:W-:Y:S01]  /*ee50*/  F2FP.SATFINITE.E4M3.F32.PACK_AB_MERGE_C R50, R53, R50, RZ ;  /* 0x000000323532723e */ /* 0x000fe200048070ff */
        /* <DEDUP_REMOVED lines=9> */
[----:B------:R-:W-:Y:S01]  /*eef0*/  FMUL.FTZ R58, R52, R139 ;  /* 0x0000008b343a7220 */ /* 0x000fe20000410000 */
[----:B------:R-:W-:Y:S02]  /*ef00*/  HADD2.F32 R137, -RZ, R137.H1_H1 ;  /* 0x30000089ff897230 */ /* 0x000fe40000004100 */
[-C--:B------:R-:W-:Y:S01]  /*ef10*/  FFMA.FTZ R42, R42, R55.reuse, -R59 ;  /* 0x000000372a2a7223 */ /* 0x080fe2000001083b */
[----:B------:R-:W-:Y:S01]  /*ef20*/  FFMA.FTZ R56, R54, R55, R57 ;  /* 0x0000003736387223 */ /* 0x000fe20000010039 */
[C---:B------:R-:W-:Y:S01]  /*ef30*/  FMUL.FTZ R139, R47.reuse, R139 ;  /* 0x0000008b2f8b7220 */ /* 0x040fe20000410000 */
[----:B------:R-:W-:Y:S01]  /*ef40*/  F2FP.F16.E4M3.UNPACK_B R54, R41 ;  /* 0x00000029ff36723e */ /* 0x000fe200020006ff */
[-C--:B------:R-:W-:Y:S01]  /*ef50*/  FFMA.FTZ R47, R47, R137.reuse, -R58 ;  /* 0x000000892f2f7223 */ /* 0x080fe2000001083a */
[----:B------:R-:W-:Y:S01]  /*ef60*/  F2FP.F16.E4M3.UNPACK_B R59, R40 ;  /* 0x00000028ff3b723e */ /* 0x000fe200020006ff */
[----:B------:R-:W-:Y:S01]  /*ef70*/  FFMA.FTZ R139, R52, R137, R139 ;  /* 0x00000089348b7223 */ /* 0x000fe2000001008b */
[----:B------:R-:W-:Y:S01]  /*ef80*/  F2FP.SATFINITE.E4M3.F32.PACK_AB_MERGE_C R50, R63, R60, R50 ;  /* 0x0000003c3f32723e */ /* 0x000fe20004807032 */
[--C-:B------:R-:W-:Y:S01]  /*ef90*/  HADD2.F32 R55, -RZ, R54.reuse.H0_H0 ;  /* 0x20000036ff377230 */ /* 0x100fe20000004100 */
[----:B------:R-:W-:Y:S01]  /*efa0*/  F2FP.F16.E4M3.UNPACK_B R57, R14 ;  /* 0x0000000eff39723e */ /* 0x000fe200020006ff */
[----:B------:R-:W-:Y:S01]  /*efb0*/  HADD2.F32 R60, -RZ, R59.H0_H0 ;  /* 0x2000003bff3c7230 */ /* 0x000fe20000004100 */
[----:B------:R-:W-:Y:S01]  /*efc0*/  F2FP.SATFINITE.E4M3.F32.PACK_AB_MERGE_C R61, R61, R66, RZ ;  /* 0x000000423d3d723e */ /* 0x000fe200048070ff */
[----:B------:R-:W-:Y:S01]  /*efd0*/  HADD2.F32 R52, -RZ, R53.H0_H0 ;  /* 0x20000035ff347230 */ /* 0x000fe20000004100 */
[----:B------:R-:W-:Y:S01]  /*efe0*/  F2FP.SATFINITE.E4M3.F32.PACK_AB_MERGE_C R47, R47, R42, R67 ;  /* 0x0000002a2f2f723e */ /* 0x000fe20004807043 */
[----:B------:R-:W-:Y:S01]  /*eff0*/  HADD2.F32 R58, -RZ, R57.H0_H0 ;  /* 0x20000039ff3a7230 */ /* 0x000fe20000004100 */
[----:B------:R-:W-:Y:S01]  /*f000*/  F2FP.SATFINITE.E4M3.F32.PACK_AB_MERGE_C R42, R139, R56, R61 ;  /* 0x000000388b2a723e */ /* 0x000fe2000480703d */
        /* <DEDUP_REMOVED lines=13> */
[----:B------:R-:W-:Y:S01]  /*f0e0*/  F2FP.F16.E4M3.UNPACK_B R58, R40.H1 ;  /* 0x00000028ff3a723e */ /* 0x000fe200030006ff */
[----:B------:R-:W-:Y:S01]  /*f0f0*/  FFMA.FTZ R40, R56, R57, R59 ;  /* 0x0000003938287223 */ /* 0x000fe2000001003b */
[--C-:B------:R-:W-:Y:S01]  /*f100*/  HADD2.F32 R56, -RZ, R55.reuse.H0_H0 ;  /* 0x20000037ff387230 */ /* 0x100fe20000004100 */
[----:B------:R-:W-:Y:S01]  /*f110*/  F2FP.F16.E4M3.UNPACK_B R14, R14.H1 ;  /* 0x0000000eff0e723e */ /* 0x000fe200030006ff */
[----:B------:R-:W-:Y:S01]  /*f120*/  HADD2.F32 R54, -RZ, R46.H0_H0 ;  /* 0x2000002eff367230 */ /* 0x000fe20000004100 */
[----:B------:R-:W-:Y:S01]  /*f130*/  F2FP.SATFINITE.E4M3.F32.PACK_AB_MERGE_C R51, R64, R51, RZ ;  /* 0x000000334033723e */ /* 0x000fe200048070ff */
[----:B------:R-:W-:-:S02]  /*f140*/  HADD2.F32 R55, -RZ, R55.H1_H1 ;  /* 0x30000037ff377230 */ /* 0x000fc40000004100 */
[--C-:B------:R-:W-:Y:S01]  /*f150*/  HADD2.F32 R60, -RZ, R58.reuse.H1_H1 ;  /* 0x3000003aff3c7230 */ /* 0x100fe20000004100 */
[----:B------:R-:W-:Y:S01]  /*f160*/  F2FP.SATFINITE.E4M3.F32.PACK_AB_MERGE_C R51, R65, R62, R51 ;  /* 0x0000003e4133723e */ /* 0x000fe20004807033 */
[----:B------:R-:W-:Y:S02]  /*f170*/  HADD2.F32 R59, -RZ, R58.H0_H0 ;  /* 0x2000003aff3b7230 */ /* 0x000fe40000004100 */
[----:B------:R-:W-:Y:S02]  /*f180*/  HADD2.F32 R46, -RZ, R46.H1_H1 ;  /* 0x3000002eff2e7230 */ /* 0x000fe40000004100 */
[----:B------:R-:W-:Y:S01]  /*f190*/  FMUL.FTZ R63, R55, R60 ;  /* 0x0000003c373f7220 */ /* 0x000fe20000410000 */
[--C-:B------:R-:W-:Y:S02]  /*f1a0*/  HADD2.F32 R57, -RZ, R14.reuse.H0_H0 ;  /* 0x2000000eff397230 */ /* 0x100fe40000004100 */
[----:B------:R-:W-:Y:S01]  /*f1b0*/  FMUL.FTZ R61, R56, R59 ;  /* 0x0000003b383d7220 */ /* 0x000fe20000410000 */
[----:B------:R-:W-:-:S02]  /*f1c0*/  HADD2.F32 R58, -RZ, R14.H1_H1 ;  /* 0x3000000eff3a7230 */ /* 0x000fc40000004100 */
[----:B------:R-:W-:Y:S01]  /*f1d0*/  FMUL.FTZ R60, R46, R60 ;  /* 0x0000003c2e3c7220 */ /* 0x000fe20000410000 */
[C---:B------:R-:W-:Y:S01]  /*f1e0*/  FMUL.FTZ R59, R54.reuse, R59 ;  /* 0x0000003b363b7220 */ /* 0x040fe20000410000 */
[----:B------:R-:W-:Y:S01]  /*f1f0*/  FFMA.FTZ R64, R54, R57, -R61 ;  /* 0x0000003936407223 */ /* 0x000fe2000001083d */
[----:B------:R-:W-:Y:S01]  /*f200*/  F2FP.F16.E4M3.UNPACK_B R61, R13.H1 ;  /* 0x0000000dff3d723e */ /* 0x000fe200030006ff */
[-C--:B------:R-:W-:Y:S01]  /*f210*/  FFMA.FTZ R66, R55, R58.reuse, R60 ;  /* 0x0000003a37427223 */ /* 0x080fe2000001003c */
[----:B------:R-:W-:Y:S01]  /*f220*/  F2FP.F16.E4M3.UNPACK_B R55, R43.H1 ;  /* 0x0000002bff37723e */ /* 0x000fe200030006ff */
[----:B------:R-:W-:Y:S01]  /*f230*/  FFMA.FTZ R65, R56, R57, R59 ;  /* 0x0000003938417223 */ /* 0x000fe2000001003b */
[----:B------:R-:W-:Y:S01]  /*f240*/  F2FP.F16.E4M3.UNPACK_B R14, R15 ;  /* 0x0000000fff0e723e */ /* 0x000fe200020006ff */
[----:B------:R-:W-:Y:S01]  /*f250*/  FFMA.FTZ R67, R46, R58, -R63 ;  /* 0x0000003a2e437223 */ /* 0x000fe2000001083f */
[----:B------:R-:W-:Y:S01]  /*f260*/  F2FP.F16.E4M3.UNPACK_B R60, R13 ;  /* 0x0000000dff3c723e */ /* 0x000fe200020006ff */
[----:B------:R-:W-:Y:S01]  /*f270*/  HADD2.F32 R63, -RZ, R61.H0_H0 ;  /* 0x2000003dff3f7230 */ /* 0x000fe20000004100 */
[----:B------:R-:W-:Y:S01]  /*f280*/  F2FP.F16.E4M3.UNPACK_B R54, R43 ;  /* 0x0000002bff36723e */ /* 0x000fe200020006ff */
        /* <DEDUP_REMOVED lines=10> */
[----:B------:R-:W-:Y:S02]  /*f330*/  HADD2.F32 R59, -RZ, R57.H0_H0 ;  /* 0x20000039ff3b7230 */ /* 0x000fe40000004100 */
[-C--:B------:R-:W-:Y:S01]  /*f340*/  FMUL.FTZ R71, R12, R63.reuse ;  /* 0x0000003f0c477220 */ /* 0x080fe20000410000 */
[----:B------:R-:W-:Y:S02]  /*f350*/  HADD2.F32 R58, -RZ, R13.H0_H0 ;  /* 0x2000000dff3a7230 */ /* 0x000fe40000004100 */
[----:B------:R-:W-:Y:S01]  /*f360*/  FMUL.FTZ R63, R46, R63 ;  /* 0x0000003f2e3f7220 */ /* 0x000fe20000410000 */
[----:B------:R-:W-:-:S02]  /*f370*/  HADD2.F32 R55, -RZ, R55.H1_H1 ;  /* 0x30000037ff377230 */ /* 0x000fc40000004100 */
[-C--:B------:R-:W-:Y:S01]  /*f380*/  FFMA.FTZ R71, R46, R59.reuse, -R71 ;  /* 0x0000003b2e477223 */ /* 0x080fe20000010847 */
[----:B------:R-:W-:Y:S02]  /*f390*/  HADD2.F32 R46, -RZ, R61.H1_H1 ;  /* 0x3000003dff2e7230 */ /* 0x000fe40000004100 */
[-C--:B------:R-:W-:Y:S01]  /*f3a0*/  FFMA.FTZ R68, R43, R58.reuse, -R68 ;  /* 0x0000003a2b447223 */ /* 0x080fe20000010844 */
[----:B------:R-:W-:Y:S02]  /*f3b0*/  HADD2.F32 R15, -RZ, R15.H1_H1 ;  /* 0x3000000fff0f7230 */ /* 0x000fe40000004100 */
[----:B------:R-:W-:Y:S01]  /*f3c0*/  FFMA.FTZ R69, R56, R58, R69 ;  /* 0x0000003a38457223 */ /* 0x000fe20000010045 */
[----:B------:R-:W-:Y:S01]  /*f3d0*/  FFMA.FTZ R63, R12, R59, R63 ;  /* 0x0000003b0c3f7223 */ /* 0x000fe2000001003f */
[----:B------:R-:W-:Y:S02]  /*f3e0*/  HADD2.F32 R54, -RZ, R54.H1_H1 ;  /* 0x30000036ff367230 */ /* 0x000fe40000004100 */
[----:B------:R-:W-:Y:S01]  /*f3f0*/  FMUL.FTZ R56, R55, R46 ;  /* 0x0000002e37387220 */ /* 0x000fe20000410000 */
[----:B------:R-:W-:-:S02]  /*f400*/  HADD2.F32 R43, -RZ, R60.H1_H1 ;  /* 0x3000003cff2b7230 */ /* 0x000fc40000004100 */
[----:B------:R-:W-:Y:S01]  /*f410*/  FMUL.FTZ R46, R15, R46 ;  /* 0x0000002e0f2e7220 */ /* 0x000fe20000410000 */
[----:B------:R-:W-:Y:S01]  /*f420*/  HADD2.F32 R14, -RZ, R14.H1_H1 ;  /* 0x3000000eff0e7230 */ /* 0x000fe20000004100 */
[----:B------:R-:W-:Y:S01]  /*f430*/  F2FP.SATFINITE.E4M3.F32.PACK_AB_MERGE_C R64, R67, R64, RZ ;  /* 0x000000404340723e */ /* 0x000fe200048070ff */
[----:B------:R-:W-:Y:S02]  /*f440*/  HADD2.F32 R12, -RZ, R57.H1_H1 ;  /* 0x30000039ff0c7230 */ /* 0x000fe40000004100 */
[-C--:B------:R-:W-:Y:S01]  /*f450*/  FMUL.FTZ R57, R54, R43.reuse ;  /* 0x0000002b36397220 */ /* 0x080fe20000410000 */
[----:B------:R-:W-:Y:S02]  /*f460*/  HADD2.F32 R13, -RZ, R13.H1_H1 ;  /* 0x3000000dff0d7230 */ /* 0x000fe40000004100 */
[----:B------:R-:W-:Y:S01]  /*f470*/  FMUL.FTZ R43, R14, R43 ;  /* 0x0000002b0e2b7220 */ /* 0x000fe20000410000 */
[----:B------:R-:W-:Y:S01]  /*f480*/  F2FP.SATFINITE.E4M3.F32.PACK_AB_MERGE_C R65, R66, R65, RZ ;  /* 0x000000414241723e */ /* 0x000fe200048070ff */
        /* <DEDUP_REMOVED lines=11> */
[----:B------:R-:W-:Y:S02]  /*f540*/  F2FP.SATFINITE.E4M3.F32.PACK_AB_MERGE_C R15, R57, R68, R56 ;  /* 0x00000044390f723e */ /* 0x000fe40004807038 */
[----:B------:R-:W-:-:S07]  /*f550*/  F2FP.SATFINITE.E4M3.F32.PACK_AB_MERGE_C R43, R54, R69, R46 ;  /* 0x00000045362b723e */ /* 0x000fce000480702e */
.L_x_2780:
[----:B------:R-:W-:Y:S05]  /*f560*/  BSYNC B1 ;  /* 0x0000000000017941 */ /* 0x000fea0003800000 */
.L_x_2779:
[----:B0-----:R0:W-:Y:S01]  /*f570*/  ST.E.128 desc[UR50][R44.64], R12 ;  /* 0x0000000c2c007985 */ /* 0x0011e2000c101d32 */
[----:B------:R-:W-:-:S13]  /*f580*/  ISETP.GE.AND P2, PT, R11, R136, PT ;  /* 0x000000880b00720c */ /* 0x000fda0003f46270 */
[----:B------:R-:W-:Y:S05]  /*f590*/  @P2 BRA `(.L_x_2727) ;  /* 0x0000000400cc2947 */ /* 0x000fea0003800000 */
[----:B0-----:R-:W-:-:S04]  /*f5a0*/  IADD3 R12, P2, R11, R48, RZ ;  /* 0x000000300b0c7210 */ /* 0x001fc80007f5e0ff */
[----:B------:R-:W-:-:S05]  /*f5b0*/  LEA.HI.X.SX32 R13, R11, R49, 0x1, P2 ;  /* 0x000000310b0d7211 */ /* 0x000fca00010f0eff */
[----:B----4-:R0:W-:Y:S01]  /*f5c0*/  ST.E.128 desc[UR50][R12.64], R40 ;  /* 0x000000280c007985 */ /* 0x0101e2000c101d32 */
[----:B------:R-:W-:Y:S05]  /*f5d0*/  BRA `(.L_x_2727) ;  /* 0x0000000400bc7947 */ /* 0x000fea0003800000 */
.L_x_2692:
[----:B------:R-:W-:-:S06]  /*f5e0*/  UISETP.NE.AND UP0, UPT, UR48, 0x3, UPT ;  /* 0x000000033000788c */ /* 0x000fcc000bf05270 */
[----:B------:R-:W-:-:S13]  /*f5f0*/  PLOP3.LUT P1, PT, PT, PT, UP0, 0x80, 0x0 ;  /* 0x000000000000781c */ /* 0x000fda0003f2f008 */
[----:B------:R-:W-:Y:S05]  /*f600*/  @!P1 BRA `(.L_x_2781) ;  /* 0x0000000000049947 */ /* 0x000fea0003800000 */
[----:B------:R-:W-:Y:S01]  /*f610*/  BPT.TRAP 0x1 ;  /* 0x000000040000795c */ /* 0x000fe20000300000 */
.L_x_2781:
[----:B------:R-:W-:Y:S01]  /*f620*/  IMAD R95, R19, 0x8, R18 ;  /* 0x00000008135f7824 */ /* 0x000fe200078e0212 */
[----:B------:R-:W-:Y:S01]  /*f630*/  SHF.L.U32 R96, R199, 0x1f, RZ ;  /* 0x0000001fc7607819 */ /* 0x000fe200000006ff */
[----:B------:R-:W-:Y:S01]  /*f640*/  BSSY B1, `(.L_x_2782) ;  /* 0x0000004000017945 */ /* 0x000fe20003800000 */
[----:B------:R-:W-:Y:S02]  /*f650*/  SHF.R.S32.HI R92, RZ, 0x1f, R39 ;  /* 0x0000001fff5c7819 */ /* 0x000fe40000011427 */
[----:B------:R-:W0:Y:S02]  /*f660*/  SYNCS.PHASECHK.TRANS64.TRYWAIT P2, [R95+URZ+0x29890], R96 ;  /* 0x029890605f0075a7 */ /* 0x000e24000804017f */
[----:B0-----:R-:W-:Y:S05]  /*f670*/  @!P2 BRA `(.L_x_2783) ;  /* 0x000002100050a947 */ /* 0x001fea0003800000 */
.L_x_3068:
[----:B------:R-:W-:Y:S05]  /*f680*/  BSYNC B1 ;  /* 0x0000000000017941 */ /* 0x000fea0003800000 */
.L_x_2782:
        /* <DEDUP_REMOVED lines=13> */
[----:B------:R-:W-:Y:S01]  /*f760*/  ULDC.64 UR4, c[0x0][0x308] ;  /* 0x0000c20000047ab9 */ /* 0x000fe20000000a00 */
[----:B------:R-:W-:-:S02]  /*f770*/  IADD3 R52, -R198, R94, RZ ;  /* 0x0000005ec6347210 */ /* 0x000fc40007ffe1ff */
[----:B------:R-:W-:Y:S02]  /*f780*/  IMAD.IADD R13, R13, 0x1, R15 ;  /* 0x000000010d0d7824 */ /* 0x000fe400078e020f */
        /* <DEDUP_REMOVED lines=9> */
.L_x_3072:
[----:B------:R-:W-:Y:S04]  /*f820*/  BSSY B1, `(.L_x_2785) ;  /* 0x0000023000017945 */ /* 0x000fe80003800000 */
[----:B------:R-:W-:Y:S05]  /*f830*/  @!P2 BRA `(.L_x_2786) ;  /* 0x000000000084a947 */ /* 0x000fea0003800000 */
[----:B------:R-:W-:Y:S02]  /*f840*/  ULDC UR4, c[0x0][0x2f4] ;  /* 0x0000bd0000047ab9 */ /* 0x000fe40000000800 */
[----:B------:R-:W-:-:S13]  /*f850*/  ISETP.GE.AND P5, PT, R16, UR4, PT ;  /* 0x0000000410007c0c */ /* 0x000fda000bfa6270 */
[----:B------:R-:W4:Y:S01]  /*f860*/  @!P5 LDS.128 R12, [R41+0x1a400] ;  /* 0x01a40000290cd984 */ /* 0x000f220000000c00 */
[----:B---3--:R-:W-:-:S05]  /*f870*/  @!P5 IADD3 R46, P2, R16, R49, RZ ;  /* 0x00000031102ed210 */ /* 0x008fca0007f5e0ff */
[----:B--2---:R-:W-:Y:S01]  /*f880*/  @!P5 IMAD.X R47, R48, 0x1, R17, P2 ;  /* 0x00000001302fd824 */ /* 0x004fe200010e0611 */
        /* <DEDUP_REMOVED lines=21> */
[----:B--2---:R-:W-:-:S05]  /*f9e0*/  @!P5 IADD3 R46, P6, R196, R49, RZ ;  /* 0x00000031c42ed210 */ /* 0x004fca0007fde0ff */
[----:B------:R-:W-:Y:S01]  /*f9f0*/  @!P5 IMAD.X R47, R48, 0x1, R205, P6 ;  /* 0x00000001302fd824 */ /* 0x000fe200030e06cd */
[----:B---3--:R-:W-:Y:S04]  /*fa00*/  @!P2 ST.E.128 desc[UR50][R44.64], R12 ;  /* 0x0000000c2c00a985 */ /* 0x008fe8000c101d32 */
[----:B------:R-:W2:Y:S04]  /*fa10*/  @!P4 LDS.128 R12, [R41+0x1f400] ;  /* 0x01f40000290cc984 */ /* 0x000ea80000000c00 */
[----:B--2---:R-:W-:Y:S04]  /*fa20*/  @!P4 ST.E.128 desc[UR50][R42.64], R12 ;  /* 0x0000000c2a00c985 */ /* 0x004fe8000c101d32 */
[----:B------:R-:W2:Y:S04]  /*fa30*/  @!P5 LDS.128 R12, [R40+0x1f400] ;  /* 0x01f40000280cd984 */ /* 0x000ea80000000c00 */
[----:B--2---:R4:W-:Y:S02]  /*fa40*/  @!P5 ST.E.128 desc[UR50][R46.64], R12 ;  /* 0x0000000c2e00d985 */ /* 0x0049e4000c101d32 */
.L_x_2786:
[----:B------:R-:W-:Y:S05]  /*fa50*/  BSYNC B1 ;  /* 0x0000000000017941 */ /* 0x000fea0003800000 */
.L_x_2785:
[----:B------:R-:W-:-:S03]  /*fa60*/  UMOV UR4, 0xffffffff ;  /* 0xffffffff00047882 */ /* 0x000fc60000000000 */
[----:B------:R-:W-:Y:S05]  /*fa70*/  BRA.DIV UR4, `(.L_x_2787) ;  /* 0x0000020e04b07947 */ /* 0x000fea000b800000 */
[----:B--2---:R2:W0:Y:S04]  /*fa80*/  SHFL.IDX PT, R48, R51, 0x1, 0x1e1f ;  /* 0x003e1f0033307f89 */ /* 0x00442800000e0000 */
[----:B---3--:R2:W3:Y:S02]  /*fa90*/  SHFL.IDX PT, R49, R50, 0x1, 0x1e1f ;  /* 0x003e1f0032317f89 */ /* 0x0084e400000e0000 */
.L_x_3076:
[----:B------:R-:W-:-:S13]  /*faa0*/  ISETP.GE.AND P2, PT, R52, 0x81, PT ;  /* 0x000000813400780c */ /* 0x000fda0003f46270 */
[----:B------:R-:W-:Y:S05]  /*fab0*/  @!P2 BRA `(.L_x_2727) ;  /* 0x000000000084a947 */ /* 0x000fea0003800000 */
[----:B------:R-:W-:Y:S02]  /*fac0*/  ULDC UR4, c[0x0][0x2f4] ;  /* 0x0000bd0000047ab9 */ /* 0x000fe40000000800 */
[----:B------:R-:W-:-:S13]  /*fad0*/  ISETP.GE.AND P5, PT, R16, UR4, PT ;  /* 0x0000000410007c0c */ /* 0x000fda000bfa6270 */
[----:B----4-:R-:W4:Y:S01]  /*fae0*/  @!P5 LDS.128 R12, [R41+0x1c400] ;  /* 0x01c40000290cd984 */ /* 0x010f220000000c00 */
[----:B---3--:R-:W-:-:S04]  /*faf0*/  @!P5 IADD3 R46, P2, R16, R49, RZ ;  /* 0x00000031102ed210 */ /* 0x008fc80007f5e0ff */
[----:B0-----:R-:W-:Y:S02]  /*fb00*/  @!P5 IADD3.X R47, R48, R17, RZ, P2, !PT ;  /* 0x00000011302fd210 */ /* 0x001fe400017fe4ff */
        /* <DEDUP_REMOVED lines=10> */
[----:B0-----:R-:W-:-:S04]  /*fbb0*/  @!P5 IADD3 R46, P6, R11, R49, RZ ;  /* 0x000000310b2ed210 */ /* 0x001fc80007fde0ff */
[----:B------:R-:W-:-:S05]  /*fbc0*/  @!P5 LEA.HI.X.SX32 R47, R11, R48, 0x1, P6 ;  /* 0x000000300b2fd211 */ /* 0x000fca00030f0eff */
[----:B---3--:R0:W-:Y:S01]  /*fbd0*/  @!P5 ST.E.128 desc[UR50][R46.64], R12 ;  /* 0x0000000c2e00d985 */ /* 0x0081e2000c101d32 */
[----:B------:R-:W-:-:S13]  /*fbe0*/  ISETP.GE.AND P5, PT, R4, UR4, PT ;  /* 0x0000000404007c0c */ /* 0x000fda000bfa6270 */
[----:B------:R-:W3:Y:S01]  /*fbf0*/  @!P5 LDS.128 R12, [R41+0x1ec00] ;  /* 0x01ec0000290cd984 */ /* 0x000ee20000000c00 */
[----:B------:R-:W-:-:S05]  /*fc00*/  @!P5 IMAD.SHL.U32 R11, R193, 0x10, RZ ;  /* 0x00000010c10bd824 */ /* 0x000fca00078e00ff */
[----:B0-----:R-:W-:-:S04]  /*fc10*/  @!P5 IADD3 R46, P6, R11, R49, RZ ;  /* 0x000000310b2ed210 */ /* 0x001fc80007fde0ff */
[----:B------:R-:W-:-:S05]  /*fc20*/  @!P5 LEA.HI.X.SX32 R47, R11, R48, 0x1, P6 ;  /* 0x000000300b2fd211 */ /* 0x000fca00030f0eff */
[----:B---3--:R0:W-:Y:S01]  /*fc30*/  @!P5 ST.E.128 desc[UR50][R46.64], R12 ;  /* 0x0000000c2e00d985 */ /* 0x0081e2000c101d32 */
[----:B------:R-:W-:-:S03]  /*fc40*/  ISETP.GE.AND P5, PT, R196, UR4, PT ;  /* 0x00000004c4007c0c */ /* 0x000fc6000bfa6270 */
[----:B------:R-:W3:Y:S10]  /*fc50*/  @!P2 LDS.128 R12, [R40+0x1ec00] ;  /* 0x01ec0000280ca984 */ /* 0x000ef40000000c00 */
[----:B0-----:R-:W-:-:S05]  /*fc60*/  @!P5 IADD3 R46, P6, R196, R49, RZ ;  /* 0x00000031c42ed210 */ /* 0x001fca0007fde0ff */
[----:B------:R-:W-:Y:S01]  /*fc70*/  @!P5 IMAD.X R47, R48, 0x1, R205, P6 ;  /* 0x00000001302fd824 */ /* 0x000fe200030e06cd */
[----:B---3--:R-:W-:Y:S04]  /*fc80*/  @!P2 ST.E.128 desc[UR50][R44.64], R12 ;  /* 0x0000000c2c00a985 */ /* 0x008fe8000c101d32 */
[----:B------:R-:W0:Y:S04]  /*fc90*/  @!P4 LDS.128 R12, [R41+0x21400] ;  /* 0x02140000290cc984 */ /* 0x000e280000000c00 */
[----:B0-----:R-:W-:Y:S04]  /*fca0*/  @!P4 ST.E.128 desc[UR50][R42.64], R12 ;  /* 0x0000000c2a00c985 */ /* 0x001fe8000c101d32 */
[----:B------:R-:W0:Y:S04]  /*fcb0*/  @!P5 LDS.128 R12, [R40+0x21400] ;  /* 0x02140000280cd984 */ /* 0x000e280000000c00 */
[----:B0-----:R0:W-:Y:S02]  /*fcc0*/  @!P5 ST.E.128 desc[UR50][R46.64], R12 ;  /* 0x0000000c2e00d985 */ /* 0x0011e4000c101d32 */
.L_x_2727:
[----:B------:R-:W-:Y:S05]  /*fcd0*/  BSYNC B0 ;  /* 0x0000000000007941 */ /* 0x000fea0003800000 */
.L_x_2691:
        /* <DEDUP_REMOVED lines=16> */
.L_x_2789:
[----:B------:R-:W-:Y:S05]  /*fde0*/  BSYNC B0 ;  /* 0x0000000000007941 */ /* 0x000fea0003800000 */
.L_x_2788:
[----:B------:R-:W0:Y:S01]  /*fdf0*/  SYNCS.PHASECHK.TRANS64.TRYWAIT P1, [R95+URZ+0x298b0], R96 ;  /* 0x0298b0605f0075a7 */ /* 0x000e22000802017f */
[----:B------:R-:W-:Y:S04]  /*fe00*/  BSSY B0, `(.L_x_2790) ;  /* 0x0000002000007945 */ /* 0x000fe80003800000 */
[----:B0-----:R-:W-:Y:S05]  /*fe10*/  @!P1 BRA `(.L_x_2791) ;  /* 0x0000020c00149947 */ /* 0x001fea0003800000 */
.L_x_3077:
[----:B------:R-:W-:Y:S05]  /*fe20*/  BSYNC B0 ;  /* 0x0000000000007941 */ /* 0x000fea0003800000 */
.L_x_2790:
[----:B------:R-:W-:Y:S01]  /*fe30*/  ULDC.64 UR4, c[0x0][0x328] ;  /* 0x0000ca0000047ab9 */ /* 0x000fe20000000a00 */
[----:B------:R-:W-:Y:S01]  /*fe40*/  ULDC.64 UR6, c[0x0][0x318] ;  /* 0x0000c60000067ab9 */ /* 0x000fe20000000a00 */
[----:B------:R-:W-:Y:S01]  /*fe50*/  IMAD R92, R92, UR4, RZ ;  /* 0x000000045c5c7c24 */ /* 0x000fe2000f8e02ff */
[----:B------:R-:W-:Y:S01]  /*fe60*/  BSSY B0, `(.L_x_2792) ;  /* 0x000002e000007945 */ /* 0x000fe20003800000 */
[----:B------:R-:W-:-:S04]  /*fe70*/  IMAD.WIDE.U32 R12, R39, UR4, RZ ;  /* 0x00000004270c7c25 */ /* 0x000fc8000f8e00ff */
[----:B------:R-:W-:Y:S01]  /*fe80*/  IMAD R39, R39, UR5, R92 ;  /* 0x0000000527277c24 */ /* 0x000fe2000f8e025c */
[----:B------:R-:W-:Y:S01]  /*fe90*/  ULDC.64 UR4, c[0x0][0x338] ;  /* 0x0000ce0000047ab9 */ /* 0x000fe20000000a00 */
[----:B------:R-:W-:Y:S02]  /*fea0*/  IMAD.IADD R94, R94, 0x1, -R198 ;  /* 0x000000015e5e7824 */ /* 0x000fe400078e0ac6 */
[----:B------:R-:W-:Y:S01]  /*feb0*/  IMAD R93, R93, UR4, RZ ;  /* 0x000000045d5d7c24 */ /* 0x000fe2000f8e02ff */
[----:B------:R-:W-:Y:S01]  /*fec0*/  IADD3 R13, R13, R39, RZ ;  /* 0x000000270d0d7210 */ /* 0x000fe20007ffe0ff */
[----:B----4-:R-:W-:Y:S02]  /*fed0*/  IMAD R11, R19, 0x5000, R222 ;  /* 0x00005000130b7824 */ /* 0x010fe400078e02de */
[C---:B------:R-:W-:Y:S02]  /*fee0*/  IMAD R93, R38.reuse, UR5, R93 ;  /* 0x00000005265d7c24 */ /* 0x040fe4000f8e025d */
[----:B------:R-:W-:Y:S01]  /*fef0*/  IMAD.WIDE.U32 R12, R38, UR4, R12 ;  /* 0x00000004260c7c25 */ /* 0x000fe2000f8e000c */
[----:B------:R-:W-:Y:S01]  /*ff00*/  ULDC.64 UR4, c[0x0][0x330] ;  /* 0x0000cc0000047ab9 */ /* 0x000fe20000000a00 */
[----:B------:R-:W-:-:S02]  /*ff10*/  IADD3 R48, R18, R11, R122 ;  /* 0x0000000b12307210 */ /* 0x000fc40007ffe07a */
[----:B------:R-:W-:Y:S01]  /*ff20*/  IMAD.IADD R13, R13, 0x1, R93 ;  /* 0x000000010d0d7824 */ /* 0x000fe200078e025d */
[CC--:B---3--:R-:W-:Y:S01]  /*ff30*/  IADD3 R49, R18.reuse, R11.reuse, R123 ;  /* 0x0000000b12317210 */ /* 0x0c8fe20007ffe07b */
[C---:B------:R-:W-:Y:S01]  /*ff40*/  IMAD.IADD R46, R18.reuse, 0x1, R11 ;  /* 0x00000001122e7824 */ /* 0x040fe200078e020b */
[----:B-12---:R-:W-:Y:S01]  /*ff50*/  IADD3 R50, R18, R11, R128 ;  /* 0x0000000b12327210 */ /* 0x006fe20007ffe080 */
[----:B------:R-:W-:-:S04]  /*ff60*/  IMAD.WIDE.U32 R12, R191, UR4, R12 ;  /* 0x00000004bf0c7c25 */ /* 0x000fc8000f8e000c */
[----:B------:R-:W-:Y:S01]  /*ff70*/  IMAD R13, R191, UR5, R13 ;  /* 0x00000005bf0d7c24 */ /* 0x000fe2000f8e020d */
[----:B------:R-:W-:-:S04]  /*ff80*/  IADD3 R44, P1, R12, UR6, RZ ;  /* 0x000000060c2c7c10 */ /* 0x000fc8000ff3e0ff */
[----:B------:R-:W-:Y:S01]  /*ff90*/  IADD3.X R45, R13, UR7, RZ, P1, !PT ;  /* 0x000000070d2d7c10 */ /* 0x000fe20008ffe4ff */
[----:B------:R0:W1:Y:S01]  /*ffa0*/  SHFL.IDX PT, R47, R44, RZ, 0x1e1f ;  /* 0x001e1fff2c2f7589 */ /* 0x00006200000e0000 */
[----:B------:R-:W-:-:S03]  /*ffb0*/  ISETP.GE.AND P1, PT, R94, 0x1, PT ;  /* 0x000000015e00780c */ /* 0x000fc60003f26270 */
[----:B------:R0:W2:Y:S10]  /*ffc0*/  SHFL.IDX PT, R11, R45, RZ, 0x1e1f ;  /* 0x001e1fff2d0b7589 */ /* 0x0000b400000e0000 */
[----:B0-----:R-:W-:Y:S05]  /*ffd0*/  @!P1 BRA `(.L_x_2793) ;  /* 0x0000000000589947 */ /* 0x001fea0003800000 */
[----:B------:R-:W-:Y:S02]  /*ffe0*/  ISETP.NE.AND P5, PT, R9, RZ, PT ;  /* 0x000000ff0900720c */ /* 0x000fe40003fa5270 */
[----:B------:R-:W-:-:S11]  /*fff0*/  ISETP.NE.AND P4, PT, R10, RZ, PT ;  /* 0x000000ff0a00720c */ /* 0x000fd60003f85270 */
[----:B-1----:R-:W-:Y:S02]  /*10000*/  @P5 IADD3 R40, P1, R16, R47, RZ ;  /* 0x0000002f10285210 */ /* 0x002fe40007f3e0ff */
        /* <DEDUP_REMOVED lines=12> */
[----:B0-----:R-:W-:-:S04]  /*100d0*/  @P5 IADD3 R40, P6, R190, R47, RZ ;  /* 0x0000002fbe285210 */ /* 0x001fc80007fde0ff */
[----:B------:R-:W-:Y:S01]  /*100e0*/  @P5 IADD3.X R41, R11, R197, RZ, P6, !PT ;  /* 0x000000c50b295210 */ /* 0x000fe200037fe4ff */
[----:B-1----:R-:W-:Y:S04]  /*100f0*/  @P4 ST.E.128 desc[UR50][R42.64], R12 ;  /* 0x0000000c2a004985 */ /* 0x002fe8000c101d32 */
[----:B------:R-:W0:Y:S04]  /*10100*/  @P1 LDS.128 R12, [R49+0xa400] ;  /* 0x00a40000310c1984 */ /* 0x000e280000000c00 */
[----:B0-----:R-:W-:Y:S04]  /*10110*/  @P1 ST.E.128 desc[UR50][R38.64], R12 ;  /* 0x0000000c26001985 */ /* 0x001fe8000c101d32 */
[----:B------:R-:W0:Y:S04]  /*10120*/  @P5 LDS.128 R12, [R50+0xa400] ;  /* 0x00a40000320c5984 */ /* 0x000e280000000c00 */
[----:B0-----:R0:W-:Y:S02]  /*10130*/  @P5 ST.E.128 desc[UR50][R40.64], R12 ;  /* 0x0000000c28005985 */ /* 0x0011e4000c101d32 */
.L_x_2793:
[----:B------:R-:W-:Y:S05]  /*10140*/  BSYNC B0 ;  /* 0x0000000000007941 */ /* 0x000fea0003800000 */
.L_x_2792:
[----:B------:R-:W-:Y:S01]  /*10150*/  ISETP.GE.AND P1, PT, R94, 0x81, PT ;  /* 0x000000815e00780c */ /* 0x000fe20003f26270 */
[----:B------:R-:W3:Y:S01]  /*10160*/  SHFL.IDX PT, R45, R45, 0x1, 0x1e1f ;  /* 0x003e1f002d2d7f89 */ /* 0x000ee200000e0000 */
[----:B------:R-:W-:Y:S03]  /*10170*/  BSSY B0, `(.L_x_2794) ;  /* 0x0000019000007945 */ /* 0x000fe60003800000 */
[----:B--2---:R2:W4:Y:S08]  /*10180*/  SHFL.IDX PT, R11, R44, 0x1, 0x1e1f ;  /* 0x003e1f002c0b7f89 */ /* 0x00453000000e0000 */
[----:B--2---:R-:W-:Y:S05]  /*10190*/  @!P1 BRA `(.L_x_2795) ;  /* 0x0000000000589947 */ /* 0x004fea0003800000 */
[----:B------:R-:W-:Y:S02]  /*101a0*/  ISETP.NE.AND P5, PT, R9, RZ, PT ;  /* 0x000000ff0900720c */ /* 0x000fe40003fa5270 */
[----:B------:R-:W-:-:S11]  /*101b0*/  ISETP.NE.AND P4, PT, R10, RZ, PT ;  /* 0x000000ff0a00720c */ /* 0x000fd60003f85270 */
[----:B0---4-:R-:W-:Y:S02]  /*101c0*/  @P5 IADD3 R40, P1, R16, R11, RZ ;  /* 0x0000000b10285210 */ /* 0x011fe40007f3e0ff */
[----:B------:R-:W-:-:S03]  /*101d0*/  @P4 IMAD.SHL.U32 R12, R192, 0x10, RZ ;  /* 0x00000010c00c4824 */ /* 0x000fc600078e00ff */
[----:B---3--:R-:W-:Y:S02]  /*101e0*/  @P5 IMAD.X R41, R45, 0x1, R17, P1 ;  /* 0x000000012d295824 */ /* 0x008fe400008e0611 */
        /* <DEDUP_REMOVED lines=9> */
[----:B------:R-:W2:Y:S10]  /*10280*/  @P4 LDS.128 R12, [R48+0xe400] ;  /* 0x00e40000300c4984 */ /* 0x000eb40000000c00 */
[----:B0-----:R-:W-:-:S05]  /*10290*/  @P5 IADD3 R40, P6, R190, R11, RZ ;  /* 0x0000000bbe285210 */ /* 0x001fca0007fde0ff */
[----:B------:R-:W-:Y:S01]  /*102a0*/  @P5 IMAD.X R41, R45, 0x1, R197, P6 ;  /* 0x000000012d295824 */ /* 0x000fe200030e06c5 */
[----:B--2---:R-:W-:Y:S04]  /*102b0*/  @P4 ST.E.128 desc[UR50][R42.64], R12 ;  /* 0x0000000c2a004985 */ /* 0x004fe8000c101d32 */
[----:B------:R-:W0:Y:S04]  /*102c0*/  @P1 LDS.128 R12, [R49+0xe400] ;  /* 0x00e40000310c1984 */ /* 0x000e280000000c00 */
[----:B0-----:R-:W-:Y:S04]  /*102d0*/  @P1 ST.E.128 desc[UR50][R38.64], R12 ;  /* 0x0000000c26001985 */ /* 0x001fe8000c101d32 */
[----:B------:R-:W0:Y:S04]  /*102e0*/  @P5 LDS.128 R12, [R50+0xe400] ;  /* 0x00e40000320c5984 */ /* 0x000e280000000c00 */
[----:B0-----:R2:W-:Y:S02]  /*102f0*/  @P5 ST.E.128 desc[UR50][R40.64], R12 ;  /* 0x0000000c28005985 */ /* 0x0015e4000c101d32 */
.L_x_2795:
[----:B------:R-:W-:Y:S05]  /*10300*/  BSYNC B0 ;  /* 0x0000000000007941 */ /* 0x000fea0003800000 */
.L_x_2794:
[----:B------:R-:W-:Y:S01]  /*10310*/  @!PT LDS RZ, [RZ] ;  /* 0x00000000fffff984 */ /* 0x000fe20000000800 */
[----:B------:R-:W-:Y:S01]  /*10320*/  @!PT LDS RZ, [RZ] ;  /* 0x00000000fffff984 */ /* 0x000fe20000000800 */
[----:B------:R-:W-:Y:S01]  /*10330*/  @!PT LDS RZ, [RZ] ;  /* 0x00000000fffff984 */ /* 0x000fe20000000800 */
[----:B------:R-:W-:Y:S01]  /*10340*/  @!PT LDS RZ, [RZ] ;  /* 0x00000000fffff984 */ /* 0x000fe20000000800 */
[----:B------:R5:W-:Y:S06]  /*10350*/  MEMBAR.ALL.CTA ;  /* 0x0000000000007992 */ /* 0x000bec0000008000 */
[----:B-----5:R-:W5:Y:S02]  /*10360*/  FENCE.VIEW.ASYNC.S ;  /* 0x00000000000073c6 */ /* 0x020f640000000000 */
[----:B-----5:R0:W-:Y:S01]  /*10370*/  BAR.SYNC.DEFER_BLOCKING R150, 0x80 ;  /* 0x000200960000751d */ /* 0x0201e20000010000 */
[----:B------:R-:W-:Y:S01]  /*10380*/  LOP3.LUT P4, RZ, R22, 0x2, RZ, 0xc0, !PT ;  /* 0x0000000216ff7812 */ /* 0x000fe2000788c0ff */
[----:B------:R-:W-:-:S02]  /*10390*/  VIADD R19, R19, 0x1 ;  /* 0x0000000113137836 */ /* 0x000fc40000000000 */
[----:B------:R-:W-:-:S03]  /*103a0*/  @!P2 VIADD R95, R95, 0x298c0 ;  /* 0x000298c05f5fa836 */ /* 0x000fc60000000000 */
[C---:B------:R-:W-:Y:S02]  /*103b0*/  ISETP.NE.AND P1, PT, R19.reuse, 0x2, PT ;  /* 0x000000021300780c */ /* 0x040fe40003f25270 */
[----:B------:R-:W-:Y:S02]  /*103c0*/  @!P2 PRMT R95, RZ, 0x654, R95 ;  /* 0x00000654ff5fa816 */ /* 0x000fe4000000005f */
[----:B0-2---:R-:W-:Y:S02]  /*103d0*/  SEL R12, RZ, 0x1, P1 ;  /* 0x00000001ff0c7807 */ /* 0x005fe40000800000 */
[----:B------:R-:W-:Y:S02]  /*103e0*/  SEL R19, R19, RZ, P1 ;  /* 0x000000ff13137207 */ /* 0x000fe40000800000 */
[----:B------:R-:W-:Y:S01]  /*103f0*/  LOP3.LUT R199, R199, R12, RZ, 0x3c, !PT ;  /* 0x0000000cc7c77212 */ /* 0x000fe200078e3cff */
[----:B------:R0:W-:Y:S01]  /*10400*/  @!P2 SYNCS.ARRIVE.TRANS64.RED.A1T0 RZ, [R95+URZ], RZ ;  /* 0x000000ff5fffa9a7 */ /* 0x0001e2000810043f */
[----:B------:R-:W-:Y:S05]  /*10410*/  @P4 BRA `(.L_x_2796) ;  /* 0xffffff2400f44947 */ /* 0x000fea000383ffff */
[----:B----4-:R-:W2:Y:S01]  /*10420*/  S2R R11, SR_TID.X ;  /* 0x00000000000b7919 */ /* 0x010ea20000002100 */
[----:B------:R-:W-:Y:S02]  /*10430*/  PLOP3.LUT P0, PT, PT, PT, PT, 0x8, 0x0 ;  /* 0x000000000000781c */ /* 0x000fe40003f0e170 */
[----:B--2---:R-:W-:-:S04]  /*10440*/  SHF.R.U32.HI R11, RZ, 0x7, R11 ;  /* 0x00000007ff0b7819 */ /* 0x004fc8000001160b */
[----:B------:R-:W-:-:S13]  /*10450*/  ISETP.NE.AND P4, PT, R11, 0x1, PT ;  /* 0x000000010b00780c */ /* 0x000fda0003f85270 */
[----:B------:R-:W-:Y:S06]  /*10460*/  @!P4 BAR.ARV 0x9, 0x100 ;  /* 0x024400000000cb1d */ /* 0x000fec0000002000 */
.L_x_2686:
[----:B------:R-:W-:Y:S05]  /*10470*/  @P0 BRA `(.L_x_2797) ;  /* 0x00000000000c0947 */ /* 0x000fea0003800000 */
[----:B------:R-:W2:Y:S01]  /*10480*/  FENCE.VIEW.ASYNC.G ;  /* 0x00000000000073c6 */ /* 0x000ea20000000100 */
[----:B------:R-:W-:Y:S05]  /*10490*/  WARPSYNC.ALL ;  /* 0x0000000000007948 */ /* 0x000fea0003800000 */
[----:B--2---:R-:W-:Y:S06]  /*104a0*/  BAR.ARV 0xc, 0x180 ;  /* 0x0306000000007b1d */ /* 0x004fec0000002000 */
.L_x_2797:
[----:B------:R-:W-:Y:S01]  /*104b0*/  ULDC.64 UR6, c[0x0][0x998] ;  /* 0x0002660000067ab9 */ /* 0x000fe20000000a00 */
[----:B------:R-:W-:Y:S01]  /*104c0*/  ULDC.64 UR4, c[0x0][0x990] ;  /* 0x0002640000047ab9 */ /* 0x000fe20000000a00 */
[----:B------:R-:W-:Y:S02]  /*104d0*/  ISETP.NE.U32.AND P1, PT, RZ, UR6, PT ;  /* 0x00000006ff007c0c */ /* 0x000fe4000bf25070 */
[----:B------:R-:W-:Y:S02]  /*104e0*/  ISETP.NE.U32.AND P0, PT, RZ, UR4, PT ;  /* 0x00000004ff007c0c */ /* 0x000fe4000bf05070 */
[----:B------:R-:W-:Y:S02]  /*104f0*/  ISETP.NE.AND.EX P1, PT, RZ, UR7, PT, P1 ;  /* 0x00000007ff007c0c */ /* 0x000fe4000bf25310 */
[----:B------:R-:W-:-:S11]  /*10500*/  ISETP.NE.AND.EX P0, PT, RZ, UR5, PT, P0 ;  /* 0x00000005ff007c0c */ /* 0x000fd6000bf05300 */
[----:B------:R-:W2:Y:S08]  /*10510*/  @P1 LDC.64 R8, c[0x0][0x9b8] ;  /* 0x00026e00ff081b82 */ /* 0x000eb00000000a00 */
[----:B------:R-:W4:Y:S08]  /*10520*/  @P0 LDC.64 R6, c[0x0][0x9a8] ;  /* 0x00026a00ff060b82 */ /* 0x000f300000000a00 */
[----:B------:R-:W0:Y:S08]  /*10530*/  @P0 LDC.64 R10, c[0x0][0x9b0] ;  /* 0x00026c00ff0a0b82 */ /* 0x000e300000000a00 */
[----:B------:R-:W1:Y:S01]  /*10540*/  @P1 LDC.64 R12, c[0x0][0x9c0] ;  /* 0x00027000ff0c1b82 */ /* 0x000e620000000a00 */
[----:B--2---:R-:W-:-:S02]  /*10550*/  @P1 IMAD R2, R227, R8, RZ ;  /* 0x00000008e3021224 */ /* 0x004fc400078e02ff */
[----:B------:R-:W-:-:S04]  /*10560*/  @P1 IMAD.WIDE.U32 R4, R220, R8, RZ ;  /* 0x00000008dc041225 */ /* 0x000fc800078e00ff */
[C---:B------:R-:W-:Y:S02]  /*10570*/  @P1 IMAD R9, R220.reuse, R9, R2 ;  /* 0x00000009dc091224 */ /* 0x040fe400078e0202 */
[-C--:B----4-:R-:W-:Y:S02]  /*10580*/  @P0 IMAD R0, R227, R6.reuse, RZ ;  /* 0x00000006e3000224 */ /* 0x090fe400078e02ff */
[----:B------:R-:W-:-:S04]  /*10590*/  @P0 IMAD.WIDE.U32 R2, R220, R6, RZ ;  /* 0x00000006dc020225 */ /* 0x000fc800078e00ff */
[----:B------:R-:W-:Y:S02]  /*105a0*/  @P0 IMAD R7, R220, R7, R0 ;  /* 0x00000007dc070224 */ /* 0x000fe400078e0200 */
[----:B------:R-:W-:Y:S02]  /*105b0*/  @P1 IMAD.IADD R5, R5, 0x1, R9 ;  /* 0x0000000105051824 */ /* 0x000fe400078e0209 */
[----:B------:R-:W-:Y:S01]  /*105c0*/  IMAD.MOV.U32 R0, RZ, RZ, 0x3f800000 ;  /* 0x3f800000ff007424 */ /* 0x000fe200078e00ff */
[----:B------:R-:W-:Y:S01]  /*105d0*/  @P0 IADD3 R3, R3, R7, RZ ;  /* 0x0000000703030210 */ /* 0x000fe20007ffe0ff */
[----:B-1----:R-:W-:-:S04]  /*105e0*/  @P1 IMAD.WIDE.U32 R6, R191, R12, R4 ;  /* 0x0000000cbf061225 */ /* 0x002fc800078e0004 */
[----:B0-----:R-:W-:Y:S01]  /*105f0*/  @P0 IMAD.WIDE.U32 R2, R191, R10, R2 ;  /* 0x0000000abf020225 */ /* 0x001fe200078e0002 */
[----:B------:R-:W-:-:S03]  /*10600*/  @P1 LEA R8, P3, R6, UR6, 0x2 ;  /* 0x0000000606081c11 */ /* 0x000fc6000f8610ff */
[C---:B------:R-:W-:Y:S01]  /*10610*/  @P0 IMAD R5, R191.reuse, R11, R3 ;  /* 0x0000000bbf050224 */ /* 0x040fe200078e0203 */
[C---:B------:R-:W-:Y:S01]  /*10620*/  @P0 LEA R4, P2, R2.reuse, UR4, 0x2 ;  /* 0x0000000402040c11 */ /* 0x040fe2000f8410ff */
[----:B------:R-:W-:Y:S01]  /*10630*/  @P1 IMAD R3, R191, R13, R7 ;  /* 0x0000000dbf031224 */ /* 0x000fe200078e0207 */
[----:B------:R-:W-:Y:S02]  /*10640*/  ULDC UR4, c[0x0][0x988] ;  /* 0x0002620000047ab9 */ /* 0x000fe40000000800 */
[----:B------:R-:W-:Y:S02]  /*10650*/  @P0 LEA.HI.X R5, R2, UR5, R5, 0x2, P2 ;  /* 0x0000000502050c11 */ /* 0x000fe400090f1405 */
[----:B------:R-:W-:Y:S01]  /*10660*/  @P1 LEA.HI.X R9, R6, UR7, R3, 0x2, P3 ;  /* 0x0000000706091c11 */ /* 0x000fe200098f1403 */
[----:B------:R-:W-:Y:S01]  /*10670*/  IMAD.MOV.U32 R3, RZ, RZ, 0x3f800000 ;  /* 0x3f800000ff037424 */ /* 0x000fe200078e00ff */
[----:B------:R-:W0:Y:S03]  /*10680*/  LDC R2, c[0x0][0x448] ;  /* 0x00011200ff027b82 */ /* 0x000e260000000800 */
[----:B------:R-:W2:Y:S04]  /*10690*/  @P1 LDG.E R0, desc[UR50][R8.64] ;  /* 0x0000003208001981 */ /* 0x000ea8000c1e1900 */
[----:B------:R1:W2:Y:S01]  /*106a0*/  @P0 LDG.E R3, desc[UR50][R4.64] ;  /* 0x0000003204030981 */ /* 0x0002a2000c1e1900 */
[----:B0-----:R-:W-:-:S13]  /*106b0*/  ISETP.NE.AND P0, PT, R2, 0x1, PT ;  /* 0x000000010200780c */ /* 0x001fda0003f05270 */
[----:B------:R-:W0:Y:S08]  /*106c0*/  @P0 LDC R7, c[0x0][0x44c] ;  /* 0x00011300ff070b82 */ /* 0x000e300000000800 */
[----:B------:R-:W4:Y:S01]  /*106d0*/  @P0 LDC R6, c[0x0][0x450] ;  /* 0x00011400ff060b82 */ /* 0x000f220000000800 */
[----:B------:R-:W-:-:S04]  /*106e0*/  VIADD R2, R214, 0x7f ;  /* 0x0000007fd6027836 */ /* 0x000fc80000000000 */
[----:B0-----:R-:W-:-:S05]  /*106f0*/  @P0 IMAD.HI.U32 R7, R2, R7, RZ ;  /* 0x0000000702070227 */ /* 0x001fca00078e00ff */
[----:B----4-:R-:W-:Y:S02]  /*10700*/  @P0 SHF.R.U32.HI R2, RZ, R6, R7 ;  /* 0x00000006ff020219 */ /* 0x010fe40000011607 */
[----:B------:R-:W-:-:S05]  /*10710*/  IADD3 R7, R217, 0xa0, -R215 ;  /* 0x000000a0d9077810 */ /* 0x000fca0007ffe8d7 */
[----:B------:R-:W-:-:S04]  /*10720*/  IMAD.IADD R2, R7, 0x1, R2 ;  /* 0x0000000107027824 */ /* 0x000fc800078e0202 */
[----:B------:R-:W-:-:S05]  /*10730*/  IMAD.HI R2, R2, 0x66666667, RZ ;  /* 0x6666666702027827 */ /* 0x000fca00078e02ff */
[----:B-1----:R-:W-:-:S04]  /*10740*/  SHF.R.U32.HI R5, RZ, 0x1f, R2 ;  /* 0x0000001fff057819 */ /* 0x002fc80000011602 */
[----:B------:R-:W-:-:S04]  /*10750*/  LEA.HI.SX32 R5, R2, R5, 0x1a ;  /* 0x0000000502057211 */ /* 0x000fc800078fd2ff */
[----:B------:R-:W-:-:S04]  /*10760*/  VIMNMX R156, R156, R5, PT ;  /* 0x000000059c9c7248 */ /* 0x000fc80003fe0100 */
[----:B------:R-:W-:Y:S01]  /*10770*/  ISETP.GE.AND P0, PT, R156, 0x1, PT ;  /* 0x000000019c00780c */ /* 0x000fe20003f06270 */
[----:B------:R-:W-:Y:S01]  /*10780*/  BSSY B0, `(.L_x_2798) ;  /* 0x0000022000007945 */ /* 0x000fe20003800000 */
[----:B------:R-:W-:Y:S02]  /*10790*/  IMAD.MOV.U32 R104, RZ, RZ, RZ ;  /* 0x000000ffff687224 */ /* 0x000fe400078e00ff */
[----:B--2---:R-:W-:-:S04]  /*107a0*/  FMUL.FTZ R0, R3, R0 ;  /* 0x0000000003007220 */ /* 0x004fc80000410000 */
[----:B------:R-:W-:-:S05]  /*107b0*/  FMUL.FTZ R2, R0, UR4 ;  /* 0x0000000400027c20 */ /* 0x000fca0008410000 */
[----:B------:R-:W-:Y:S05]  /*107c0*/  @!P0 BRA `(.L_x_2799) ;  /* 0x0000000000748947 */ /* 0x000fea0003800000 */
        /* <DEDUP_REMOVED lines=11> */
[----:B0-----:R-:W-:Y:S01]  /*10880*/  IADD3 R4, R3, 0xffffffe, RZ ;  /* 0x0ffffffe03047810 */ /* 0x001fe20007ffe0ff */
[----:B------:R-:W-:-:S05]  /*10890*/  IMAD.MOV R3, RZ, RZ, -R10 ;  /* 0x000000ffff037224 */ /* 0x000fca00078e0a0a */
        /* <DEDUP_REMOVED lines=12> */
[----:B------:R-:W-:-:S05]  /*10960*/  @P0 VIADD R5, R5, 0x1 ;  /* 0x0000000105050836 */ /* 0x000fca0000000000 */
[----:B------:R-:W-:Y:S02]  /*10970*/  @!P2 IADD3 R5, -R5, RZ, RZ ;  /* 0x000000ff0505a210 */ /* 0x000fe40007ffe1ff */
[----:B------:R-:W-:-:S05]  /*10980*/  @!P1 LOP3.LUT R5, RZ, R9, RZ, 0x33, !PT ;  /* 0x00000009ff059212 */ /* 0x000fca00078e33ff */
[----:B------:R-:W-:-:S07]  /*10990*/  IMAD.MOV.U32 R104, RZ, RZ, R5 ;  /* 0x000000ffff687224 */ /* 0x000fce00078e0005 */
.L_x_2799:
[----:B------:R-:W-:Y:S05]  /*109a0*/  BSYNC B0 ;  /* 0x0000000000007941 */ /* 0x000fea0003800000 */
.L_x_2798:
[----:B------:R-:W2:Y:S01]  /*109b0*/  LDL R0, [R1] ;  /* 0x0000000001007983 */ /* 0x000ea20000100800 */
[----:B------:R-:W-:Y:S01]  /*109c0*/  PLOP3.LUT P0, PT, PT, PT, PT, 0x80, 0x0 ;  /* 0x000000000000781c */ /* 0x000fe20003f0f070 */
[----:B------:R-:W-:Y:S01]  /*109d0*/  IMAD.MOV.U32 R14, RZ, RZ, RZ ;  /* 0x000000ffff0e7224 */ /* 0x000fe200078e00ff */
[----:B------:R-:W-:Y:S02]  /*109e0*/  CS2R R88, SRZ ;  /* 0x0000000000587805 */ /* 0x000fe4000001ff00 */
[----:B------:R-:W-:Y:S01]  /*109f0*/  CS2R R12, SRZ ;  /* 0x00000000000c7805 */ /* 0x000fe2000001ff00 */
[----:B------:R-:W-:Y:S01]  /*10a00*/  IMAD.MOV.U32 R123, RZ, RZ, RZ ;  /* 0x000000ffff7b7224 */ /* 0x000fe200078e00ff */
[----:B------:R-:W-:Y:S02]  /*10a10*/  CS2R R90, SRZ ;  /* 0x00000000005a7805 */ /* 0x000fe4000001ff00 */
[----:B------:R-:W-:Y:S02]  /*10a20*/  CS2R R20, SRZ ;  /* 0x0000000000147805 */ /* 0x000fe4000001ff00 */
[----:B------:R-:W-:-:S02]  /*10a30*/  CS2R R80, SRZ ;  /* 0x0000000000507805 */ /* 0x000fc4000001ff00 */
[----:B------:R-:W-:Y:S01]  /*10a40*/  CS2R R60, SRZ ;  /* 0x00000000003c7805 */ /* 0x000fe2000001ff00 */
[----:B------:R-:W-:Y:S01]  /*10a50*/  IMAD.MOV.U32 R58, RZ, RZ, RZ ;  /* 0x000000ffff3a7224 */ /* 0x000fe200078e00ff */
[----:B------:R-:W-:Y:S02]  /*10a60*/  CS2R R96, SRZ ;  /* 0x0000000000607805 */ /* 0x000fe4000001ff00 */
[----:B------:R-:W-:Y:S01]  /*10a70*/  CS2R R98, SRZ ;  /* 0x0000000000627805 */ /* 0x000fe2000001ff00 */
[----:B------:R-:W-:Y:S01]  /*10a80*/  IMAD.MOV.U32 R125, RZ, RZ, RZ ;  /* 0x000000ffff7d7224 */ /* 0x000fe200078e00ff */
[----:B------:R-:W-:Y:S02]  /*10a90*/  CS2R R52, SRZ ;  /* 0x0000000000347805 */ /* 0x000fe4000001ff00 */
[----:B------:R-:W-:Y:S02]  /*10aa0*/  CS2R R114, SRZ ;  /* 0x0000000000727805 */ /* 0x000fe4000001ff00 */
[----:B------:R-:W-:-:S02]  /*10ab0*/  CS2R R100, SRZ ;  /* 0x0000000000647805 */ /* 0x000fc4000001ff00 */
[----:B------:R-:W-:Y:S02]  /*10ac0*/  MOV R55, RZ ;  /* 0x000000ff00377202 */ /* 0x000fe40000000f00 */
[----:B---3--:R-:W-:Y:S01]  /*10ad0*/  CS2R R44, SRZ ;  /* 0x00000000002c7805 */ /* 0x008fe2000001ff00 */
        /* <DEDUP_REMOVED lines=12> */
[----:B------:R-:W-:-:S02]  /*10ba0*/  MOV R121, RZ ;  /* 0x000000ff00797202 */ /* 0x000fc40000000f00 */
[----:B------:R-:W-:Y:S02]  /*10bb0*/  CS2R R28, SRZ ;  /* 0x00000000001c7805 */ /* 0x000fe4000001ff00 */
[----:B------:R-:W-:Y:S02]  /*10bc0*/  CS2R R94, SRZ ;  /* 0x00000000005e7805 */ /* 0x000fe4000001ff00 */
[----:B------:R-:W-:Y:S01]  /*10bd0*/  CS2R R64, SRZ ;  /* 0x0000000000407805 */ /* 0x000fe2000001ff00 */
[----:B------:R-:W-:Y:S01]  /*10be0*/  IMAD.MOV.U32 R8, RZ, RZ, RZ ;  /* 0x000000ffff087224 */ /* 0x000fe200078e00ff */
[----:B------:R-:W-:Y:S02]  /*10bf0*/  CS2R R92, SRZ ;  /* 0x00000000005c7805 */ /* 0x000fe4000001ff00 */
[----:B------:R-:W-:Y:S02]  /*10c00*/  CS2R R68, SRZ ;  /* 0x0000000000447805 */ /* 0x000fe4000001ff00 */
[----:B------:R-:W-:-:S02]  /*10c10*/  CS2R R84, SRZ ;  /* 0x0000000000547805 */ /* 0x000fc4000001ff00 */
[----:B------:R-:W-:Y:S01]  /*10c20*/  CS2R R24, SRZ ;  /* 0x0000000000187805 */ /* 0x000fe2000001ff00 */
[----:B------:R-:W-:Y:S02]  /*10c30*/  IMAD.MOV.U32 R3, RZ, RZ, RZ ;  /* 0x000000ffff037224 */ /* 0x000fe400078e00ff */
[----:B------:R-:W-:Y:S02]  /*10c40*/  IMAD.MOV.U32 R117, RZ, RZ, RZ ;  /* 0x000000ffff757224 */ /* 0x000fe400078e00ff */
[----:B--2---:R-:W-:Y:S02]  /*10c50*/  IMAD R213, R0, R104, RZ ;  /* 0x0000006800d57224 */ /* 0x004fe400078e02ff */
[----:B------:R-:W-:-:S03]  /*10c60*/  IMAD.MOV.U32 R0, RZ, RZ, RZ ;  /* 0x000000ffff007224 */ /* 0x000fc600078e00ff */
[----:B------:R-:W-:-:S04]  /*10c70*/  VIADDMNMX R104, R213, R104, R156, PT ;  /* 0x00000068d5687246 */ /* 0x000fc8000380019c */
[----:B------:R-:W-:-:S13]  /*10c80*/  ISETP.GT.AND P1, PT, R104, R213, PT ;  /* 0x000000d56800720c */ /* 0x000fda0003f24270 */
[----:B------:R-:W-:Y:S05]  /*10c90*/  @!P1 BRA `(.L_x_2800) ;  /* 0x0000012400bc9947 */ /* 0x000fea0003800000 */
        /* <DEDUP_REMOVED lines=8> */
.L_x_3080:
        /* <DEDUP_REMOVED lines=25> */
.L_x_2802:
        /* <DEDUP_REMOVED lines=13> */
.L_x_2806:
[----:B-1----:R1:W2:Y:S02]  /*10f80*/  SYNCS.PHASECHK.TRANS64.TRYWAIT P0, [R18+URZ+0x29800], R3 ;  /* 0x02980003120075a7 */ /* 0x0022a4000800017f */
[----:B--2---:R-:W-:Y:S05]  /*10f90*/  @!P0 NANOSLEEP.SYNCS 0x989680 ;  /* 0x009896800000895d */ /* 0x004fea0003900000 */
[----:B------:R-:W2:Y:S02]  /*10fa0*/  @!P0 SYNCS.PHASECHK.TRANS64 P0, [R18+URZ+0x29800], R3 ;  /* 0x02980003120085a7 */ /* 0x000ea4000800007f */
[----:B--2---:R-:W-:Y:S05]  /*10fb0*/  @!P0 BRA `(.L_x_2806) ;  /* 0xfffffffc00f08947 */ /* 0x004fea000383ffff */
.L_x_2805:
[----:B------:R-:W-:Y:S05]  /*10fc0*/  BSYNC B0 ;  /* 0x0000000000007941 */ /* 0x000fea0003800000 */
.L_x_2804:
[----:B------:R-:W-:Y:S05]  /*10fd0*/  BRA `(.L_x_2807) ;  /* 0x0000006c00d87947 */ /* 0x000fea0003800000 */
.L_x_2803:
        /* <DEDUP_REMOVED lines=30> */
.L_x_2808:
[----:B------:R-:W-:Y:S01]  /*111c0*/  ULDC.U8 UR4, c[0x0][0x410] ;  /* 0x0001040000047ab9 */ /* 0x000fe20000000000 */
[----:B------:R-:W-:Y:S01]  /*111d0*/  BSSY B0, `(.L_x_2809) ;  /* 0x00006ce000007945 */ /* 0x000fe20003800000 */
[----:B------:R-:W-:Y:S01]  /*111e0*/  ISETP.NE.AND P0, PT, RZ, UR4, PT ;  /* 0x00000004ff007c0c */ /* 0x000fe2000bf05270 */
[----:B------:R-:W-:-:S12]  /*111f0*/  IMAD.IADD R10, R198, 0x1, R214 ;  /* 0x00000001c60a7824 */ /* 0x000fd800078e02d6 */
[----:B------:R-:W-:Y:S05]  /*11200*/  @!P0 BRA `(.L_x_2810) ;  /* 0x0000003400988947 */ /* 0x000fea0003800000 */
[----:B------:R-:W0:Y:S01]  /*11210*/  LDC R20, c[0x0][0x448] ;  /* 0x00011200ff147b82 */ /* 0x000e220000000800 */
[----:B------:R-:W-:Y:S01]  /*11220*/  MOV R11, R10 ;  /* 0x0000000a000b7202 */ /* 0x000fe20000000f00 */
[----:B------:R-:W-:Y:S01]  /*11230*/  IMAD.MOV.U32 R8, RZ, RZ, R26 ;  /* 0x000000ffff087224 */ /* 0x000fe200078e001a */
[----:B------:R-:W-:Y:S01]  /*11240*/  ULDC.64 UR4, c[0x0][0x3f8] ;  /* 0x0000fe0000047ab9 */ /* 0x000fe20000000a00 */
[----:B------:R-:W-:Y:S01]  /*11250*/  IMAD.MOV.U32 R9, RZ, RZ, R31 ;  /* 0x000000ffff097224 */ /* 0x000fe200078e001f */
[----:B------:R-:W-:Y:S01]  /*11260*/  ULDC.64 UR6, c[0x0][0x408] ;  /* 0x0001020000067ab9 */ /* 0x000fe20000000a00 */
[----:B------:R-:W-:Y:S01]  /*11270*/  IMAD.MOV.U32 R6, RZ, RZ, R24 ;  /* 0x000000ffff067224 */ /* 0x000fe200078e0018 */
[----:B------:R-:W-:Y:S01]  /*11280*/  ULDC.64 UR8, c[0x0][0x400] ;  /* 0x0001000000087ab9 */ /* 0x000fe20000000a00 */
[----:B------:R-:W-:Y:S01]  /*11290*/  IMAD.MOV.U32 R7, RZ, RZ, R29 ;  /* 0x000000ffff077224 */ /* 0x000fe200078e001d */
[----:B0-----:R-:W-:-:S13]  /*112a0*/  ISETP.NE.AND P0, PT, R20, 0x1, PT ;  /* 0x000000011400780c */ /* 0x001fda0003f05270 */
[----:B------:R-:W0:Y:S08]  /*112b0*/  @P0 LDC R3, c[0x0][0x44c] ;  /* 0x00011300ff030b82 */ /* 0x000e300000000800 */
[----:B------:R-:W1:Y:S01]  /*112c0*/  @P0 LDC R5, c[0x0][0x450] ;  /* 0x00011400ff050b82 */ /* 0x000e620000000800 */
[----:B0-----:R-:W-:-:S05]  /*112d0*/  @P0 IMAD.HI.U32 R0, R10, R3, RZ ;  /* 0x000000030a000227 */ /* 0x001fca00078e00ff */
[----:B-1----:R-:W-:-:S04]  /*112e0*/  @P0 SHF.R.U32.HI R11, RZ, R5, R0 ;  /* 0x00000005ff0b0219 */ /* 0x002fc80000011600 */
[----:B------:R-:W-:Y:S01]  /*112f0*/  SHF.R.S32.HI R0, RZ, 0x1f, R11 ;  /* 0x0000001fff007819 */ /* 0x000fe2000001140b */
[----:B------:R-:W-:-:S04]  /*11300*/  IMAD.WIDE.U32 R8, R11, UR6, R8 ;  /* 0x000000060b087c25 */ /* 0x000fc8000f8e0008 */
[----:B------:R-:W-:Y:S01]  /*11310*/  IMAD R4, R0, UR4, RZ ;  /* 0x0000000400047c24 */ /* 0x000fe2000f8e02ff */
[----:B------:R-:W-:Y:S01]  /*11320*/  IADD3 R5, P1, R8, UR8, RZ ;  /* 0x0000000808057c10 */ /* 0x000fe2000ff3e0ff */
[----:B------:R-:W-:-:S04]  /*11330*/  IMAD.WIDE.U32 R6, R11, UR4, R6 ;  /* 0x000000040b067c25 */ /* 0x000fc8000f8e0006 */
[----:B------:R-:W-:Y:S02]  /*11340*/  IMAD R0, R0, UR6, RZ ;  /* 0x0000000600007c24 */ /* 0x000fe4000f8e02ff */
        /* <DEDUP_REMOVED lines=11> */
[----:B------:R0:W4:Y:S02]  /*11400*/  SHFL.IDX PT, R14, R5, RZ, 0x1e1f ;  /* 0x001e1fff050e7589 */ /* 0x00012400000e0000 */
.L_x_3086:
        /* <DEDUP_REMOVED lines=24> */
[----:B----4-:R-:W-:-:S03]  /*11590*/  @!P4 IADD3 R8, P1, R200, R14, RZ ;  /* 0x0000000ec808c210 */ /* 0x010fc60007f3e0ff */
[--C-:B-1----:R-:W-:Y:S02]  /*115a0*/  @!P4 IMAD.X R7, R0, 0x1, R5.reuse, P0 ;  /* 0x000000010007c824 */ /* 0x102fe400000e0605 */
[----:B---3--:R-:W-:Y:S01]  /*115b0*/  @!P4 IMAD.X R9, R4, 0x1, R5, P1 ;  /* 0x000000010409c824 */ /* 0x008fe200008e0605 */
[----:B------:R-:W-:Y:S02]  /*115c0*/  ISETP.GE.AND P1, PT, R201, UR4, PT ;  /* 0x00000004c9007c0c */ /* 0x000fe4000bf26270 */
[----:B------:R-:W5:Y:S01]  /*115d0*/  @!P4 LD.E.64 R34, desc[UR50][R6.64] ;  /* 0x000000320622c980 */ /* 0x000f62000c101b00 */
[----:B------:R-:W-:-:S03]  /*115e0*/  SHF.R.S32.HI R5, RZ, 0x1f, R202 ;  /* 0x0000001fff057819 */ /* 0x000fc600000114ca */
[----:B------:R0:W5:Y:S01]  /*115f0*/  @!P4 LD.E.64 R32, desc[UR50][R8.64] ;  /* 0x000000320820c980 */ /* 0x000162000c101b00 */
[C---:B------:R-:W-:Y:S02]  /*11600*/  @!P3 IADD3 R10, P4, R202.reuse, R3, RZ ;  /* 0x00000003ca0ab210 */ /* 0x040fe40007f9e0ff */
[----:B------:R-:W-:Y:S02]  /*11610*/  CS2R R30, SRZ ;  /* 0x00000000001e7805 */ /* 0x000fe4000001ff00 */
[----:B------:R-:W-:Y:S02]  /*11620*/  @!P3 IADD3 R42, P5, R202, R14, RZ ;  /* 0x0000000eca2ab210 */ /* 0x000fe40007fbe0ff */
[----:B------:R-:W-:Y:S02]  /*11630*/  CS2R R28, SRZ ;  /* 0x00000000001c7805 */ /* 0x000fe4000001ff00 */
[----:B------:R-:W-:Y:S02]  /*11640*/  @!P3 IADD3.X R11, R0, R5, RZ, P4, !PT ;  /* 0x00000005000bb210 */ /* 0x000fe400027fe4ff */
[----:B------:R-:W-:Y:S01]  /*11650*/  SHF.R.S32.HI R13, RZ, 0x1f, R203 ;  /* 0x0000001fff0d7819 */ /* 0x000fe200000114cb */
[----:B------:R-:W-:Y:S01]  /*11660*/  @!P3 IMAD.X R43, R4, 0x1, R5, P5 ;  /* 0x00000001042bb824 */ /* 0x000fe200028e0605 */
[----:B------:R-:W-:Y:S01]  /*11670*/  @!P2 IADD3 R46, P4, R203, R3, RZ ;  /* 0x00000003cb2ea210 */ /* 0x000fe20007f9e0ff */
[----:B------:R1:W5:Y:S01]  /*11680*/  @!P3 LD.E.64 R30, desc[UR50][R10.64] ;  /* 0x000000320a1eb980 */ /* 0x000362000c101b00 */
[----:B------:R-:W-:-:S02]  /*11690*/  ISETP.GE.AND P0, PT, R188, UR4, PT ;  /* 0x00000004bc007c0c */ /* 0x000fc4000bf06270 */
[-C--:B------:R-:W-:Y:S01]  /*116a0*/  @!P2 IADD3 R48, P5, R203, R14.reuse, RZ ;  /* 0x0000000ecb30a210 */ /* 0x080fe20007fbe0ff */
[----:B------:R-:W-:Y:S01]  /*116b0*/  @!P2 IMAD.X R47, R0, 0x1, R13, P4 ;  /* 0x00000001002fa824 */ /* 0x000fe200020e060d */
[----:B------:R-:W-:Y:S02]  /*116c0*/  SHF.R.S32.HI R15, RZ, 0x1f, R201 ;  /* 0x0000001fff0f7819 */ /* 0x000fe400000114c9 */
[----:B------:R-:W-:Y:S02]  /*116d0*/  CS2R R24, SRZ ;  /* 0x0000000000187805 */ /* 0x000fe4000001ff00 */
[C---:B------:R-:W-:Y:S01]  /*116e0*/  @!P1 IADD3 R50, P4, R201.reuse, R3, RZ ;  /* 0x00000003c9329210 */ /* 0x040fe20007f9e0ff */
[----:B------:R-:W-:Y:S01]  /*116f0*/  @!P2 IMAD.X R49, R4, 0x1, R13, P5 ;  /* 0x000000010431a824 */ /* 0x000fe200028e060d */
[----:B------:R-:W-:Y:S02]  /*11700*/  @!P1 IADD3 R52, P5, R201, R14, RZ ;  /* 0x0000000ec9349210 */ /* 0x000fe40007fbe0ff */
[----:B------:R-:W-:-:S02]  /*11710*/  CS2R R26, SRZ ;  /* 0x00000000001a7805 */ /* 0x000fc4000001ff00 */
[----:B0-----:R-:W-:Y:S01]  /*11720*/  SHF.R.S32.HI R9, RZ, 0x1f, R204 ;  /* 0x0000001fff097819 */ /* 0x001fe200000114cc */
[--C-:B------:R-:W-:Y:S01]  /*11730*/  @!P1 IMAD.X R51, R0, 0x1, R15.reuse, P4 ;  /* 0x0000000100339824 */ /* 0x100fe200020e060f */
[----:B------:R-:W-:Y:S01]  /*11740*/  ISETP.GE.AND P4, PT, R204, UR4, PT ;  /* 0x00000004cc007c0c */ /* 0x000fe2000bf86270 */
[----:B------:R-:W-:Y:S01]  /*11750*/  @!P1 IMAD.X R53, R4, 0x1, R15, P5 ;  /* 0x0000000104359824 */ /* 0x000fe200028e060f */
[----:B------:R-:W-:Y:S02]  /*11760*/  @!P0 SHF.R.S32.HI R5, RZ, 0x1f, R188 ;  /* 0x0000001fff058819 */ /* 0x000fe400000114bc */
[----:B------:R-:W-:Y:S02]  /*11770*/  CS2R R12, SRZ ;  /* 0x00000000000c7805 */ /* 0x000fe4000001ff00 */
[----:B------:R-:W-:Y:S02]  /*11780*/  @!P0 IADD3 R6, P5, R188, R3, RZ ;  /* 0x00000003bc068210 */ /* 0x000fe40007fbe0ff */
[----:B------:R-:W-:-:S02]  /*11790*/  CS2R R20, SRZ ;  /* 0x0000000000147805 */ /* 0x000fc4000001ff00 */
[----:B------:R-:W-:Y:S02]  /*117a0*/  CS2R R36, SRZ ;  /* 0x0000000000247805 */ /* 0x000fe4000001ff00 */
[----:B------:R-:W-:Y:S02]  /*117b0*/  CS2R R38, SRZ ;  /* 0x0000000000267805 */ /* 0x000fe4000001ff00 */
[----:B-1----:R-:W-:Y:S01]  /*117c0*/  CS2R R10, SRZ ;  /* 0x00000000000a7805 */ /* 0x002fe2000001ff00 */
[----:B------:R-:W-:Y:S01]  /*117d0*/  @!P0 IMAD.X R7, R0, 0x1, R5, P5 ;  /* 0x0000000100078824 */ /* 0x000fe200028e0605 */
[----:B------:R-:W-:Y:S01]  /*117e0*/  @!P0 IADD3 R40, P5, R188, R14, RZ ;  /* 0x0000000ebc288210 */ /* 0x000fe20007fbe0ff */
[----:B------:R0:W5:Y:S03]  /*117f0*/  @!P3 LD.E.64 R28, desc[UR50][R42.64] ;  /* 0x000000322a1cb980 */ /* 0x000166000c101b00 */
[----:B------:R-:W-:Y:S01]  /*11800*/  @!P0 IADD3.X R41, R4, R5, RZ, P5, !PT ;  /* 0x0000000504298210 */ /* 0x000fe20002ffe4ff */
[----:B------:R0:W5:Y:S01]  /*11810*/  @!P2 LD.E.64 R24, desc[UR50][R46.64] ;  /* 0x000000322e18a980 */ /* 0x000162000c101b00 */
[----:B------:R-:W-:-:S03]  /*11820*/  @!P4 IADD3 R54, P5, R204, R3, RZ ;  /* 0x00000003cc36c210 */ /* 0x000fc60007fbe0ff */
[----:B------:R0:W5:Y:S02]  /*11830*/  @!P2 LD.E.64 R26, desc[UR50][R48.64] ;  /* 0x00000032301aa980 */ /* 0x000164000c101b00 */
[--C-:B------:R-:W-:Y:S01]  /*11840*/  @!P4 IMAD.X R55, R0, 0x1, R9.reuse, P5 ;  /* 0x000000010037c824 */ /* 0x100fe200028e0609 */
[----:B------:R-:W-:Y:S01]  /*11850*/  @!P4 IADD3 R14, P5, R204, R14, RZ ;  /* 0x0000000ecc0ec210 */ /* 0x000fe20007fbe0ff */
[----:B------:R0:W5:Y:S04]  /*11860*/  @!P1 LD.E.64 R12, desc[UR50][R50.64] ;  /* 0x00000032320c9980 */ /* 0x000168000c101b00 */
[----:B------:R-:W-:Y:S01]  /*11870*/  @!P4 IMAD.X R15, R4, 0x1, R9, P5 ;  /* 0x00000001040fc824 */ /* 0x000fe200028e0609 */
[----:B------:R-:W-:Y:S01]  /*11880*/  CS2R R8, SRZ ;  /* 0x0000000000087805 */ /* 0x000fe2000001ff00 */
[----:B------:R0:W5:Y:S04]  /*11890*/  @!P1 LD.E.64 R20, desc[UR50][R52.64] ;  /* 0x0000003234149980 */ /* 0x000168000c101b00 */
[----:B------:R0:W5:Y:S04]  /*118a0*/  @!P0 LD.E.64 R36, desc[UR50][R6.64] ;  /* 0x0000003206248980 */ /* 0x000168000c101b00 */
[----:B------:R0:W5:Y:S04]  /*118b0*/  @!P0 LD.E.64 R38, desc[UR50][R40.64] ;  /* 0x0000003228268980 */ /* 0x000168000c101b00 */
[----:B------:R0:W5:Y:S04]  /*118c0*/  @!P4 LD.E.64 R10, desc[UR50][R54.64] ;  /* 0x00000032360ac980 */ /* 0x000168000c101b00 */
[----:B------:R0:W5:Y:S02]  /*118d0*/  @!P4 LD.E.64 R8, desc[UR50][R14.64] ;  /* 0x000000320e08c980 */ /* 0x000164000c101b00 */
.L_x_2813:
[----:B------:R-:W-:Y:S05]  /*118e0*/  BSYNC B1 ;  /* 0x0000000000017941 */ /* 0x000fea0003800000 */
.L_x_2812:
[----:B------:R-:W-:Y:S01]  /*118f0*/  ULEA.HI UR4, UR37, UR37, URZ, 0x1 ;  /* 0x0000002525047291 */ /* 0x000fe2000f8f083f */
[----:B--2---:R-:W-:Y:S01]  /*11900*/  VIADDMNMX R3, R45, -R214, 0x80, PT ;  /* 0x000000802d037446 */ /* 0x004fe200038009d6 */
[----:B------:R-:W-:Y:S02]  /*11910*/  BSSY B1, `(.L_x_2814) ;  /* 0x0000008000017945 */ /* 0x000fe40003800000 */
[----:B------:R-:W-:Y:S01]  /*11920*/  ULOP3.LUT UR4, UR4, 0xfffffffe, URZ, 0xc0, !UPT ;  /* 0xfffffffe04047892 */ /* 0x000fe2000f8ec03f */
[----:B------:R-:W-:-:S03]  /*11930*/  ISETP.GE.AND P1, PT, R198, R3, PT ;  /* 0x00000003c600720c */ /* 0x000fc60003f26270 */
[----:B------:R-:W-:-:S06]  /*11940*/  UIADD3 UR4, UR37, -UR4, URZ ;  /* 0x8000000425047290 */ /* 0x000fcc000fffe03f */
[----:B------:R-:W-:-:S05]  /*11950*/  IMAD.U32 R5, RZ, RZ, UR4 ;  /* 0x00000004ff057e24 */ /* 0x000fca000f8e00ff */
[----:B------:R-:W-:-:S04]  /*11960*/  SHF.L.U32 R5, R5, 0x1f, RZ ;  /* 0x0000001f05057819 */ /* 0x000fc800000006ff */
[----:B------:R-:W2:Y:S02]  /*11970*/  SYNCS.PHASECHK.TRANS64.TRYWAIT P0, [R18+URZ+0x29800], R5 ;  /* 0x02980005120075a7 */ /* 0x000ea4000800017f */
[----:B--2---:R-:W-:Y:S05]  /*11980*/  @!P0 BRA `(.L_x_2815) ;  /* 0x000001f000f88947 */ /* 0x004fea0003800000 */
.L_x_3087:
[----:B------:R-:W-:Y:S05]  /*11990*/  BSYNC B1 ;  /* 0x0000000000017941 */ /* 0x000fea0003800000 */
.L_x_2814:
[----:B------:R-:W-:Y:S05]  /*119a0*/  @P1 BRA `(.L_x_2816) ;  /* 0x0000006400401947 */ /* 0x000fea0003800000 */
[----:B------:R-:W0:Y:S01]  /*119b0*/  LDC R3, c[0x0][0x3f4] ;  /* 0x0000fd00ff037b82 */ /* 0x000e220000000800 */
[----:B------:R-:W-:Y:S01]  /*119c0*/  BSSY B1, `(.L_x_2817) ;  /* 0x000007f000017945 */ /* 0x000fe20003800000 */
[----:B-1----:R-:W-:Y:S01]  /*119d0*/  IMAD.IADD R0, R18, 0x1, R218 ;  /* 0x0000000112007824 */ /* 0x002fe200078e02da */
[-C--:B0-----:R-:W-:Y:S02]  /*119e0*/  ISETP.GE.AND P0, PT, R188, R3.reuse, PT ;  /* 0x00000003bc00720c */ /* 0x081fe40003f06270 */
[-C--:B------:R-:W-:Y:S02]  /*119f0*/  ISETP.GE.AND P1, PT, R200, R3.reuse, PT ;  /* 0x00000003c800720c */ /* 0x080fe40003f26270 */
[-C--:B------:R-:W-:Y:S02]  /*11a00*/  ISETP.GE.AND P2, PT, R202, R3.reuse, PT ;  /* 0x00000003ca00720c */ /* 0x080fe40003f46270 */
[-C--:B------:R-:W-:Y:S02]  /*11a10*/  ISETP.GE.AND P3, PT, R203, R3.reuse, PT ;  /* 0x00000003cb00720c */ /* 0x080fe40003f66270 */
[----:B------:R-:W-:-:S02]  /*11a20*/  ISETP.GE.AND P4, PT, R201, R3, PT ;  /* 0x00000003c900720c */ /* 0x000fc40003f86270 */
[----:B------:R-:W-:-:S03]  /*11a30*/  ISETP.GE.AND P5, PT, R204, R3, PT ;  /* 0x00000003cc00720c */ /* 0x000fc60003fa6270 */
[----:B------:R-:W-:Y:S10]  /*11a40*/  @P0 BRA `(.L_x_2818) ;  /* 0x0000000400d80947 */ /* 0x000ff40003800000 */
[----:B--23--:R-:W0:Y:S01]  /*11a50*/  LDS.128 R4, [R0+0x14400] ;  /* 0x0144000000047984 */ /* 0x00ce220000000c00 */
        /* <DEDUP_REMOVED lines=25> */
[----:B------:R-:W-:-:S02]  /*11bf0*/  LOP3.LUT R15, R3, 0xff0000, R36, 0xf8, !PT ;  /* 0x00ff0000030f7812 */ /* 0x000fc400078ef824 */
        /* <DEDUP_REMOVED lines=91> */
.L_x_2818:
[----:B------:R-:W-:Y:S05]  /*121b0*/  BSYNC B1 ;  /* 0x0000000000017941 */ /* 0x000fea0003800000 */
.L_x_2817:
[----:B------:R-:W-:Y:S04]  /*121c0*/  BSSY B1, `(.L_x_2819) ;  /* 0x000007d000017945 */ /* 0x000fe80003800000 */
[----:B------:R-:W-:Y:S05]  /*121d0*/  @P1 BRA `(.L_x_2820) ;  /* 0x0000000400ec1947 */ /* 0x000fea0003800000 */
[----:B------:R-:W0:Y:S01]  /*121e0*/  LDL R49, [R1+0x18] ;  /* 0x0000180001317983 */ /* 0x000e220000100800 */
        /* <DEDUP_REMOVED lines=13> */
[----:B----4-:R-:W-:Y:S02]  /*122c0*/  LOP3.LUT R14, R34, 0xff, RZ, 0xc0, !PT ;  /* 0x000000ff220e7812 */ /* 0x010fe400078ec0ff */
        /* <DEDUP_REMOVED lines=19> */
[--C-:B------:R-:W-:Y:S01]  /*12400*/  HADD2.F32 R40, -RZ, R38.reuse.H1_H1 ;  /* 0x30000026ff287230 */ /* 0x100fe20000004100 */
[----:B------:R-:W-:Y:S01]  /*12410*/  LOP3.LUT R34, R15, 0xff000000, R34, 0xf8, !PT ;  /* 0xff0000000f227812 */ /* 0x000fe200078ef822 */
[--C-:B------:R-:W-:Y:S01]  /*12420*/  HADD2.F32 R36, -RZ, R35.reuse.H1_H1 ;  /* 0x30000023ff247230 */ /* 0x100fe20000004100 */
[----:B------:R-:W-:Y:S01]  /*12430*/  F2FP.F16.E4M3.UNPACK_B R41, R41.H1 ;  /* 0x00000029ff29723e */ /* 0x000fe200030006ff */
[----:B------:R-:W-:Y:S01]  /*12440*/  HADD2.F32 R38, -RZ, R38.H0_H0 ;  /* 0x20000026ff267230 */ /* 0x000fe20000004100 */
[----:B------:R-:W-:Y:S01]  /*12450*/  F2FP.F16.E4M3.UNPACK_B R37, R37.H1 ;  /* 0x00000025ff25723e */ /* 0x000fe200030006ff */
[----:B------:R-:W-:Y:S01]  /*12460*/  HADD2.F32 R35, -RZ, R35.H0_H0 ;  /* 0x20000023ff237230 */ /* 0x000fe20000004100 */
[----:B0-23--:R-:W0:Y:S02]  /*12470*/  LDS.128 R4, [R49] ;  /* 0x0000000031047984 */ /* 0x00de240000000c00 */
[----:B0-----:R-:W-:-:S02]  /*12480*/  F2FP.F16.E4M3.UNPACK_B R3, R6.H1 ;  /* 0x00000006ff03723e */ /* 0x001fc400030006ff */
[----:B------:R-:W-:Y:S02]  /*12490*/  F2FP.F16.E4M3.UNPACK_B R6, R6 ;  /* 0x00000006ff06723e */ /* 0x000fe400020006ff */
[-C--:B------:R-:W-:Y:S01]  /*124a0*/  F2FP.F16.E4M3.UNPACK_B R32, R7.reuse ;  /* 0x00000007ff20723e */ /* 0x080fe200020006ff */
[--C-:B------:R-:W-:Y:S01]  /*124b0*/  HADD2.F32 R14, -RZ, R3.reuse.H1_H1 ;  /* 0x30000003ff0e7230 */ /* 0x100fe20000004100 */
[----:B------:R-:W-:Y:S01]  /*124c0*/  F2FP.F16.E4M3.UNPACK_B R33, R7.H1 ;  /* 0x00000007ff21723e */ /* 0x000fe200030006ff */
[----:B------:R-:W-:Y:S01]  /*124d0*/  HADD2.F32 R15, -RZ, R3.H0_H0 ;  /* 0x20000003ff0f7230 */ /* 0x000fe20000004100 */
[-C--:B------:R-:W-:Y:S02]  /*124e0*/  F2FP.F16.E4M3.UNPACK_B R7, R5.reuse ;  /* 0x00000005ff07723e */ /* 0x080fe400020006ff */
[C---:B------:R-:W-:Y:S01]  /*124f0*/  FMUL.FTZ R42, R14.reuse, R40 ;  /* 0x000000280e2a7220 */ /* 0x040fe20000410000 */
[----:B------:R-:W-:Y:S01]  /*12500*/  FMUL.FTZ R43, R14, R36 ;  /* 0x000000240e2b7220 */ /* 0x000fe20000410000 */
[----:B------:R-:W-:Y:S01]  /*12510*/  F2FP.F16.E4M3.UNPACK_B R14, R5.H1 ;  /* 0x00000005ff0e723e */ /* 0x000fe200030006ff */
[----:B------:R-:W-:-:S02]  /*12520*/  HADD2.F32 R5, -RZ, R6.H1_H1 ;  /* 0x30000006ff057230 */ /* 0x000fc40000004100 */
[C---:B------:R-:W-:Y:S01]  /*12530*/  FFMA.FTZ R42, R15.reuse, R36, -R42 ;  /* 0x000000240f2a7223 */ /* 0x040fe2000001082a */
[----:B------:R-:W-:Y:S01]  /*12540*/  FFMA.FTZ R45, R15, R40, R43 ;  /* 0x000000280f2d7223 */ /* 0x000fe2000001002b */
[----:B------:R-:W-:Y:S01]  /*12550*/  HADD2.F32 R6, -RZ, R6.H0_H0 ;  /* 0x20000006ff067230 */ /* 0x000fe20000004100 */
[----:B------:R-:W-:Y:S01]  /*12560*/  F2FP.F16.E4M3.UNPACK_B R3, R4 ;  /* 0x00000004ff03723e */ /* 0x000fe200020006ff */
[C---:B------:R-:W-:Y:S01]  /*12570*/  FMUL.FTZ R15, R5.reuse, R38 ;  /* 0x00000026050f7220 */ /* 0x040fe20000410000 */
[-C--:B------:R-:W-:Y:S01]  /*12580*/  FMUL.FTZ R43, R5, R35.reuse ;  /* 0x00000023052b7220 */ /* 0x080fe20000410000 */
[----:B------:R-:W-:Y:S01]  /*12590*/  HADD2.F32 R5, -RZ, R32.H1_H1 ;  /* 0x30000020ff057230 */ /* 0x000fe20000004100 */
[----:B------:R-:W-:Y:S01]  /*125a0*/  F2FP.F16.E4M3.UNPACK_B R4, R4.H1 ;  /* 0x00000004ff04723e */ /* 0x000fe200030006ff */
[----:B------:R-:W-:Y:S02]  /*125b0*/  HADD2.F32 R36, -RZ, R41.H0_H0 ;  /* 0x20000029ff247230 */ /* 0x000fe40000004100 */
[----:B------:R-:W-:Y:S01]  /*125c0*/  FFMA.FTZ R40, R6, R35, -R15 ;  /* 0x0000002306287223 */ /* 0x000fe2000001080f */
[----:B------:R-:W-:-:S02]  /*125d0*/  HADD2.F32 R15, -RZ, R37.H0_H0 ;  /* 0x20000025ff0f7230 */ /* 0x000fc40000004100 */
[----:B------:R-:W-:Y:S01]  /*125e0*/  FFMA.FTZ R43, R6, R38, R43 ;  /* 0x00000026062b7223 */ /* 0x000fe2000001002b */
        /* <DEDUP_REMOVED lines=12> */
[-C--:B------:R-:W-:Y:S01]  /*126b0*/  F2FP.F16.E4M3.UNPACK_B R15, R34.reuse ;  /* 0x00000022ff0f723e */ /* 0x080fe200020006ff */
[C---:B------:R-:W-:Y:S01]  /*126c0*/  FFMA.FTZ R48, R33.reuse, R37, -R38 ;  /* 0x0000002521307223 */ /* 0x040fe20000010826 */
[----:B------:R-:W-:Y:S02]  /*126d0*/  HADD2.F32 R6, -RZ, R4.H1_H1 ;  /* 0x30000004ff067230 */ /* 0x000fe40000004100 */
[----:B------:R-:W-:Y:S01]  /*126e0*/  FFMA.FTZ R41, R33, R41, R32 ;  /* 0x0000002921297223 */ /* 0x000fe20000010020 */
[--C-:B------:R-:W-:Y:S01]  /*126f0*/  HADD2.F32 R35, -RZ, R5.reuse.H1_H1 ;  /* 0x30000005ff237230 */ /* 0x100fe20000004100 */
[----:B------:R-:W-:Y:S01]  /*12700*/  F2FP.F16.E4M3.UNPACK_B R34, R34.H1 ;  /* 0x00000022ff22723e */ /* 0x000fe200030006ff */
[----:B------:R-:W-:Y:S01]  /*12710*/  HADD2.F32 R33, -RZ, R5.H0_H0 ;  /* 0x20000005ff217230 */ /* 0x000fe20000004100 */
[----:B------:R-:W-:Y:S01]  /*12720*/  F2FP.F16.E4M3.UNPACK_B R39, R39.H1 ;  /* 0x00000027ff27723e */ /* 0x000fe200030006ff */
[----:B------:R-:W-:-:S02]  /*12730*/  HADD2.F32 R32, -RZ, R15.H1_H1 ;  /* 0x3000000fff207230 */ /* 0x000fc40000004100 */
[C---:B------:R-:W-:Y:S01]  /*12740*/  FMUL.FTZ R36, R6.reuse, R35 ;  /* 0x0000002306247220 */ /* 0x040fe20000410000 */
[----:B------:R-:W-:Y:S02]  /*12750*/  HADD2.F32 R5, -RZ, R4.H0_H0 ;  /* 0x20000004ff057230 */ /* 0x000fe40000004100 */
[----:B------:R-:W-:Y:S02]  /*12760*/  HADD2.F32 R4, -RZ, R3.H1_H1 ;  /* 0x30000003ff047230 */ /* 0x000fe40000004100 */
[-C--:B------:R-:W-:Y:S01]  /*12770*/  FMUL.FTZ R38, R6, R32.reuse ;  /* 0x0000002006267220 */ /* 0x080fe20000410000 */
[----:B------:R-:W-:Y:S02]  /*12780*/  HADD2.F32 R15, -RZ, R15.H0_H0 ;  /* 0x2000000fff0f7230 */ /* 0x000fe40000004100 */
[C---:B------:R-:W-:Y:S01]  /*12790*/  FFMA.FTZ R36, R5.reuse, R32, -R36 ;  /* 0x0000002005247223 */ /* 0x040fe20000010824 */
[----:B------:R-:W-:Y:S02]  /*127a0*/  HADD2.F32 R3, -RZ, R3.H0_H0 ;  /* 0x20000003ff037230 */ /* 0x000fe40000004100 */
[C---:B------:R-:W-:Y:S01]  /*127b0*/  FMUL.FTZ R6, R4.reuse, R33 ;  /* 0x0000002104067220 */ /* 0x040fe20000410000 */
[----:B------:R-:W-:Y:S01]  /*127c0*/  FFMA.FTZ R35, R5, R35, R38 ;  /* 0x0000002305237223 */ /* 0x000fe20000010026 */
[----:B------:R-:W-:Y:S01]  /*127d0*/  FMUL.FTZ R4, R4, R15 ;  /* 0x0000000f04047220 */ /* 0x000fe20000410000 */
[----:B------:R-:W-:-:S02]  /*127e0*/  HADD2.F32 R5, -RZ, R34.H1_H1 ;  /* 0x30000022ff057230 */ /* 0x000fc40000004100 */
[C---:B------:R-:W-:Y:S01]  /*127f0*/  FFMA.FTZ R32, R3.reuse, R15, -R6 ;  /* 0x0000000f03207223 */ /* 0x040fe20000010806 */
[--C-:B------:R-:W-:Y:S02]  /*12800*/  HADD2.F32 R15, -RZ, R39.reuse.H1_H1 ;  /* 0x30000027ff0f7230 */ /* 0x100fe40000004100 */
[----:B------:R-:W-:Y:S01]  /*12810*/  FFMA.FTZ R33, R3, R33, R4 ;  /* 0x0000002103217223 */ /* 0x000fe20000010004 */
[----:B------:R-:W-:Y:S02]  /*12820*/  HADD2.F32 R4, -RZ, R14.H1_H1 ;  /* 0x3000000eff047230 */ /* 0x000fe40000004100 */
[----:B------:R-:W-:Y:S02]  /*12830*/  HADD2.F32 R6, -RZ, R39.H0_H0 ;  /* 0x20000027ff067230 */ /* 0x000fe40000004100 */
[----:B------:R-:W-:Y:S02]  /*12840*/  HADD2.F32 R3, -RZ, R7.H1_H1 ;  /* 0x30000007ff037230 */ /* 0x000fe40000004100 */
[----:B------:R-:W-:Y:S01]  /*12850*/  FMUL.FTZ R37, R4, R15 ;  /* 0x0000000f04257220 */ /* 0x000fe20000410000 */
[----:B------:R-:W-:-:S02]  /*12860*/  HADD2.F32 R34, -RZ, R34.H0_H0 ;  /* 0x20000022ff227230 */ /* 0x000fc40000004100 */
        /* <DEDUP_REMOVED lines=18> */
.L_x_2820:
[----:B------:R-:W-:Y:S05]  /*12990*/  BSYNC B1 ;  /* 0x0000000000017941 */ /* 0x000fea0003800000 */
.L_x_2819:
[----:B------:R-:W-:Y:S04]  /*129a0*/  BSSY B1, `(.L_x_2821) ;  /* 0x0000078000017945 */ /* 0x000fe80003800000 */
[----:B------:R-:W-:Y:S05]  /*129b0*/  @P2 BRA `(.L_x_2822) ;  /* 0x0000000400d82947 */ /* 0x000fea0003800000 */
[----:B0123--:R-:W0:Y:S01]  /*129c0*/  LDS.128 R4, [R0+0x16400] ;  /* 0x0164000000047984 */ /* 0x00fe220000000c00 */
[----:B----45:R-:W-:Y:S02]  /*129d0*/  SHF.R.U32.HI R14, RZ, 0x8, R30 ;  /* 0x00000008ff0e7819 */ /* 0x030fe4000001161e */
[----:B------:R-:W-:Y:S02]  /*129e0*/  SHF.R.U32.HI R32, RZ, 0x8, R31 ;  /* 0x00000008ff207819 */ /* 0x000fe4000001161f */
[----:B------:R-:W-:Y:S02]  /*129f0*/  LOP3.LUT R3, R30, 0xff, RZ, 0xc0, !PT ;  /* 0x000000ff1e037812 */ /* 0x000fe400078ec0ff */
[----:B------:R-:W-:Y:S02]  /*12a00*/  LOP3.LUT R14, R14, 0xff, RZ, 0xc0, !PT ;  /* 0x000000ff0e0e7812 */ /* 0x000fe400078ec0ff */
[----:B------:R-:W-:Y:S02]  /*12a10*/  SHF.R.U32.HI R35, RZ, 0x8, R29 ;  /* 0x00000008ff237819 */ /* 0x000fe4000001161d */
[----:B------:R-:W-:-:S02]  /*12a20*/  LOP3.LUT R15, R31, 0xff, RZ, 0xc0, !PT ;  /* 0x000000ff1f0f7812 */ /* 0x000fc400078ec0ff */
[----:B------:R-:W-:Y:S02]  /*12a30*/  LOP3.LUT R32, R32, 0xff, RZ, 0xc0, !PT ;  /* 0x000000ff20207812 */ /* 0x000fe400078ec0ff */
[----:B------:R-:W-:Y:S02]  /*12a40*/  PRMT R3, R14, 0x7604, R3 ;  /* 0x000076040e037816 */ /* 0x000fe40000000003 */
[----:B------:R-:W-:Y:S02]  /*12a50*/  SHF.R.U32.HI R37, RZ, 0x10, R29 ;  /* 0x00000010ff257819 */ /* 0x000fe4000001161d */
[----:B------:R-:W-:Y:S02]  /*12a60*/  SHF.R.U32.HI R14, RZ, 0x8, R28 ;  /* 0x00000008ff0e7819 */ /* 0x000fe4000001161c */
[----:B------:R-:W-:Y:S01]  /*12a70*/  SHF.R.U32.HI R36, RZ, 0x10, R31 ;  /* 0x00000010ff247819 */ /* 0x000fe2000001161f */
[----:B------:R-:W-:Y:S01]  /*12a80*/  IMAD.U32 R37, R37, 0x10000, RZ ;  /* 0x0001000025257824 */ /* 0x000fe200078e00ff */
[----:B------:R-:W-:-:S02]  /*12a90*/  LOP3.LUT R34, R29, 0xff, RZ, 0xc0, !PT ;  /* 0x000000ff1d227812 */ /* 0x000fc400078ec0ff */
[----:B------:R-:W-:Y:S02]  /*12aa0*/  LOP3.LUT R35, R35, 0xff, RZ, 0xc0, !PT ;  /* 0x000000ff23237812 */ /* 0x000fe400078ec0ff */
[----:B------:R-:W-:Y:S02]  /*12ab0*/  PRMT R15, R32, 0x7604, R15 ;  /* 0x00007604200f7816 */ /* 0x000fe4000000000f */
[----:B------:R-:W-:Y:S02]  /*12ac0*/  LOP3.LUT R32, R28, 0xff, RZ, 0xc0, !PT ;  /* 0x000000ff1c207812 */ /* 0x000fe400078ec0ff */
[----:B------:R-:W-:Y:S02]  /*12ad0*/  LOP3.LUT R33, R14, 0xff, RZ, 0xc0, !PT ;  /* 0x000000ff0e217812 */ /* 0x000fe400078ec0ff */
[----:B------:R-:W-:Y:S02]  /*12ae0*/  SHF.L.U32 R14, R36, 0x10, RZ ;  /* 0x00000010240e7819 */ /* 0x000fe400000006ff */
[----:B------:R-:W-:-:S02]  /*12af0*/  PRMT R34, R35, 0x7604, R34 ;  /* 0x0000760423227816 */ /* 0x000fc40000000022 */
[----:B------:R-:W-:Y:S02]  /*12b00*/  PRMT R35, R33, 0x7604, R32 ;  /* 0x0000760421237816 */ /* 0x000fe40000000020 */
[----:B------:R-:W-:Y:S02]  /*12b10*/  LOP3.LUT R33, R15, 0xff0000, R14, 0xf8, !PT ;  /* 0x00ff00000f217812 */ /* 0x000fe400078ef80e */
[----:B------:R-:W-:Y:S02]  /*12b20*/  LOP3.LUT R37, R34, 0xff0000, R37, 0xf8, !PT ;  /* 0x00ff000022257812 */ /* 0x000fe400078ef825 */
[----:B------:R-:W-:Y:S02]  /*12b30*/  LOP3.LUT R33, R33, 0xff000000, R31, 0xf8, !PT ;  /* 0xff00000021217812 */ /* 0x000fe400078ef81f */
[----:B------:R-:W-:Y:S02]  /*12b40*/  LOP3.LUT R37, R37, 0xff000000, R29, 0xf8, !PT ;  /* 0xff00000025257812 */ /* 0x000fe400078ef81d */
[----:B------:R-:W-:-:S02]  /*12b50*/  LOP3.LUT R15, R3, 0xff0000, R30, 0xf8, !PT ;  /* 0x00ff0000030f7812 */ /* 0x000fc400078ef81e */
[-C--:B0-----:R-:W-:Y:S02]  /*12b60*/  F2FP.F16.E4M3.UNPACK_B R3, R6.reuse.H1 ;  /* 0x00000006ff03723e */ /* 0x081fe400030006ff */
        /* <DEDUP_REMOVED lines=91> */
.L_x_2822:
[----:B------:R-:W-:Y:S05]  /*13120*/  BSYNC B1 ;  /* 0x0000000000017941 */ /* 0x000fea0003800000 */
.L_x_2821:
        /* <DEDUP_REMOVED lines=43> */
[----:B0123--:R-:W0:Y:S02]  /*133e0*/  LDS.128 R4, [R41+0x2000] ;  /* 0x0020000029047984 */ /* 0x00fe240000000c00 */
        /* <DEDUP_REMOVED lines=81> */
.L_x_2824:
[----:B------:R-:W-:Y:S05]  /*13900*/  BSYNC B1 ;  /* 0x0000000000017941 */ /* 0x000fea0003800000 */
.L_x_2823:
[----:B------:R-:W-:Y:S04]  /*13910*/  BSSY B1, `(.L_x_2825) ;  /* 0x0000078000017945 */ /* 0x000fe80003800000 */
[----:B------:R-:W-:Y:S05]  /*13920*/  @P4 BRA `(.L_x_2826) ;  /* 0x0000000400d84947 */ /* 0x000fea0003800000 */
[----:B0123--:R-:W0:Y:S01]  /*13930*/  LDS.128 R4, [R0+0x18400] ;  /* 0x0184000000047984 */ /* 0x00fe220000000c00 */
        /* <DEDUP_REMOVED lines=35> */
[-C--:B------:R-:W-:Y:S01]  /*13b70*/  F2FP.F16.E4M3.UNPACK_B R14, R7.reuse ;  /* 0x00000007ff0e723e */ /* 0x080fe200020006ff */
[----:B------:R-:W-:Y:S01]  /*13b80*/  HADD2.F32 R21, -RZ, R20.H1_H1 ;  /* 0x30000014ff157230 */ /* 0x000fe20000004100 */
[----:B------:R-:W-:Y:S01]  /*13b90*/  F2FP.F16.E4M3.UNPACK_B R15, R7.H1 ;  /* 0x00000007ff0f723e */ /* 0x000fe200030006ff */
[----:B------:R-:W-:-:S02]  /*13ba0*/  HADD2.F32 R26, -RZ, R26.H0_H0 ;  /* 0x2000001aff1a7230 */ /* 0x000fc40000004100 */
[CC--:B------:R-:W-:Y:S01]  /*13bb0*/  FMUL.FTZ R30, R12.reuse, R28.reuse ;  /* 0x0000001c0c1e7220 */ /* 0x0c0fe20000410000 */
[----:B------:R-:W-:Y:S01]  /*13bc0*/  F2FP.F16.E4M3.UNPACK_B R7, R5 ;  /* 0x00000005ff07723e */ /* 0x000fe200020006ff */
[----:B------:R-:W-:Y:S01]  /*13bd0*/  FMUL.FTZ R31, R12, R21 ;  /* 0x000000150c1f7220 */ /* 0x000fe20000410000 */
[----:B------:R-:W-:Y:S01]  /*13be0*/  F2FP.F16.E4M3.UNPACK_B R12, R5.H1 ;  /* 0x00000005ff0c723e */ /* 0x000fe200030006ff */
[----:B------:R-:W-:Y:S02]  /*13bf0*/  HADD2.F32 R5, -RZ, R6.H1_H1 ;  /* 0x30000006ff057230 */ /* 0x000fe40000004100 */
[C---:B------:R-:W-:Y:S01]  /*13c00*/  FFMA.FTZ R32, R13.reuse, R21, -R30 ;  /* 0x000000150d207223 */ /* 0x040fe2000001081e */
[----:B------:R-:W-:Y:S02]  /*13c10*/  HADD2.F32 R20, -RZ, R20.H0_H0 ;  /* 0x20000014ff147230 */ /* 0x000fe40000004100 */
[----:B------:R-:W-:Y:S01]  /*13c20*/  FFMA.FTZ R33, R13, R28, R31 ;  /* 0x0000001c0d217223 */ /* 0x000fe2000001001f */
[----:B------:R-:W-:Y:S01]  /*13c30*/  HADD2.F32 R6, -RZ, R6.H0_H0 ;  /* 0x20000006ff067230 */ /* 0x000fe20000004100 */
[----:B------:R-:W-:Y:S01]  /*13c40*/  F2FP.F16.E4M3.UNPACK_B R29, R29.H1 ;  /* 0x0000001dff1d723e */ /* 0x000fe200030006ff */
[C---:B------:R-:W-:Y:S01]  /*13c50*/  FMUL.FTZ R13, R5.reuse, R26 ;  /* 0x0000001a050d7220 */ /* 0x040fe20000410000 */
[----:B------:R-:W-:Y:S01]  /*13c60*/  F2FP.F16.E4M3.UNPACK_B R25, R25.H1 ;  /* 0x00000019ff19723e */ /* 0x000fe200030006ff */
[----:B------:R-:W-:Y:S01]  /*13c70*/  FMUL.FTZ R31, R5, R20 ;  /* 0x00000014051f7220 */ /* 0x000fe20000410000 */
[----:B------:R-:W-:-:S02]  /*13c80*/  HADD2.F32 R5, -RZ, R14.H1_H1 ;  /* 0x3000000eff057230 */ /* 0x000fc40000004100 */
        /* <DEDUP_REMOVED lines=64> */
.L_x_2826:
[----:B------:R-:W-:Y:S05]  /*14090*/  BSYNC B1 ;  /* 0x0000000000017941 */ /* 0x000fea0003800000 */
.L_x_2825:
[----:B------:R-:W-:Y:S05]  /*140a0*/  @P5 BRA `(.L_x_2816) ;  /* 0x0000003c00805947 */ /* 0x000fea0003800000 */
[----:B-----5:R-:W1:Y:S01]  /*140b0*/  LDL R31, [R1+0x18] ;  /* 0x00001800011f7983 */ /* 0x020e620000100800 */
[----:B------:R-:W-:Y:S02]  /*140c0*/  SHF.R.U32.HI R12, RZ, 0x8, R11 ;  /* 0x00000008ff0c7819 */ /* 0x000fe4000001160b */
[----:B------:R-:W-:Y:S02]  /*140d0*/  SHF.R.U32.HI R20, RZ, 0x8, R9 ;  /* 0x00000008ff147819 */ /* 0x000fe40000011609 */
[----:B------:R-:W-:Y:S02]  /*140e0*/  LOP3.LUT R13, R11, 0xff, RZ, 0xc0, !PT ;  /* 0x000000ff0b0d7812 */ /* 0x000fe400078ec0ff */
[----:B------:R-:W-:Y:S02]  /*140f0*/  LOP3.LUT R21, R9, 0xff, RZ, 0xc0, !PT ;  /* 0x000000ff09157812 */ /* 0x000fe400078ec0ff */
[----:B------:R-:W-:Y:S02]  /*14100*/  LOP3.LUT R12, R12, 0xff, RZ, 0xc0, !PT ;  /* 0x000000ff0c0c7812 */ /* 0x000fe400078ec0ff */
[----:B------:R-:W-:-:S02]  /*14110*/  LOP3.LUT R20, R20, 0xff, RZ, 0xc0, !PT ;  /* 0x000000ff14147812 */ /* 0x000fc400078ec0ff */
[----:B0-----:R-:W-:Y:S02]  /*14120*/  SHF.R.U32.HI R0, RZ, 0x8, R10 ;  /* 0x00000008ff007819 */ /* 0x001fe4000001160a */
[----:B----4-:R-:W-:Y:S02]  /*14130*/  SHF.R.U32.HI R14, RZ, 0x8, R8 ;  /* 0x00000008ff0e7819 */ /* 0x010fe40000011608 */
        /* <DEDUP_REMOVED lines=32> */
[----:B-123--:R-:W0:Y:S02]  /*14340*/  LDS.128 R4, [R31+0x4000] ;  /* 0x004000001f047984 */ /* 0x00ee240000000c00 */
        /* <DEDUP_REMOVED lines=82> */
.L_x_2810:
[----:B------:R-:W0:Y:S01]  /*14870*/  LDC R20, c[0x0][0x448] ;  /* 0x00011200ff147b82 */ /* 0x000e220000000800 */
[----:B------:R-:W-:Y:S01]  /*14880*/  MOV R6, R26 ;  /* 0x0000001a00067202 */ /* 0x000fe20000000f00 */
[----:B------:R-:W-:Y:S01]  /*14890*/  IMAD.MOV.U32 R4, RZ, RZ, R24 ;  /* 0x000000ffff047224 */ /* 0x000fe200078e0018 */
[----:B------:R-:W-:Y:S01]  /*148a0*/  ULDC.64 UR4, c[0x0][0x3f8] ;  /* 0x0000fe0000047ab9 */ /* 0x000fe20000000a00 */
[----:B------:R-:W-:Y:S01]  /*148b0*/  IMAD.MOV.U32 R7, RZ, RZ, R31 ;  /* 0x000000ffff077224 */ /* 0x000fe200078e001f */
[----:B------:R-:W-:Y:S01]  /*148c0*/  ULDC.64 UR6, c[0x0][0x408] ;  /* 0x0001020000067ab9 */ /* 0x000fe20000000a00 */
        /* <DEDUP_REMOVED lines=26> */
.L_x_3093:
        /* <DEDUP_REMOVED lines=28> */
[----:B--2---:R-:W-:Y:S01]  /*14c30*/  @!P2 IADD3 R40, P3, R16, R21, RZ ;  /* 0x000000151028a210 */ /* 0x004fe20007f7e0ff */
[----:B------:R-:W-:Y:S02]  /*14c40*/  @!P1 IMAD.SHL.U32 R46, R192, 0x10, RZ ;  /* 0x00000010c02e9824 */ /* 0x000fe400078e00ff */
[----:B------:R-:W-:-:S02]  /*14c50*/  @!P0 IMAD.SHL.U32 R48, R193, 0x10, RZ ;  /* 0x00000010c1308824 */ /* 0x000fc400078e00ff */
[----:B-1----:R-:W-:Y:S01]  /*14c60*/  @!P2 IMAD.X R41, R3, 0x1, R17, P3 ;  /* 0x000000010329a824 */ /* 0x002fe200018e0611 */
[----:B------:R-:W-:Y:S02]  /*14c70*/  @!P1 SHF.R.S32.HI R0, RZ, 0x1f, R46 ;  /* 0x0000001fff009819 */ /* 0x000fe4000001142e */
[C---:B------:R-:W-:Y:S02]  /*14c80*/  @!P1 IADD3 R42, P5, R46.reuse, R21, RZ ;  /* 0x000000152e2a9210 */ /* 0x040fe40007fbe0ff */
[----:B----4-:R-:W-:Y:S02]  /*14c90*/  @!P1 IADD3 R46, P4, R46, R39, RZ ;  /* 0x000000272e2e9210 */ /* 0x010fe40007f9e0ff */
[----:B------:R-:W-:Y:S02]  /*14ca0*/  CS2R R10, SRZ ;  /* 0x00000000000a7805 */ /* 0x000fe4000001ff00 */
[----:B------:R-:W-:Y:S02]  /*14cb0*/  @!P0 IADD3 R38, P3, R48, R21, RZ ;  /* 0x0000001530268210 */ /* 0x000fe40007f7e0ff */
[----:B------:R-:W-:-:S02]  /*14cc0*/  CS2R R32, SRZ ;  /* 0x0000000000207805 */ /* 0x000fc4000001ff00 */
[----:B------:R-:W-:Y:S01]  /*14cd0*/  @!P0 SHF.R.S32.HI R8, RZ, 0x1f, R48 ;  /* 0x0000001fff088819 */ /* 0x000fe20000011430 */
[----:B---3--:R-:W-:Y:S01]  /*14ce0*/  @!P1 IMAD.X R47, R37, 0x1, R0, P4 ;  /* 0x00000001252f9824 */ /* 0x008fe200020e0600 */
        /* <DEDUP_REMOVED lines=16> */
.L_x_2829:
[----:B------:R-:W-:Y:S05]  /*14df0*/  BSYNC B1 ;  /* 0x0000000000017941 */ /* 0x000fea0003800000 */
.L_x_2828:
[----:B------:R-:W-:Y:S01]  /*14e00*/  ULEA.HI UR4, UR37, UR37, URZ, 0x1 ;  /* 0x0000002525047291 */ /* 0x000fe2000f8f083f */
[----:B-1----:R-:W-:Y:S01]  /*14e10*/  VIADDMNMX R3, R45, -R214, 0x80, PT ;  /* 0x000000802d037446 */ /* 0x002fe200038009d6 */
[----:B------:R-:W-:Y:S02]  /*14e20*/  BSSY B1, `(.L_x_2830) ;  /* 0x0000008000017945 */ /* 0x000fe40003800000 */
[----:B------:R-:W-:Y:S01]  /*14e30*/  ULOP3.LUT UR4, UR4, 0xfffffffe, URZ, 0xc0, !UPT ;  /* 0xfffffffe04047892 */ /* 0x000fe2000f8ec03f */
[----:B------:R-:W-:-:S03]  /*14e40*/  ISETP.GE.AND P1, PT, R198, R3, PT ;  /* 0x00000003c600720c */ /* 0x000fc60003f26270 */
[----:B------:R-:W-:-:S06]  /*14e50*/  UIADD3 UR4, UR37, -UR4, URZ ;  /* 0x8000000425047290 */ /* 0x000fcc000fffe03f */
[----:B0-2---:R-:W-:-:S05]  /*14e60*/  IMAD.U32 R21, RZ, RZ, UR4 ;  /* 0x00000004ff157e24 */ /* 0x005fca000f8e00ff */
[----:B------:R-:W-:-:S04]  /*14e70*/  SHF.L.U32 R21, R21, 0x1f, RZ ;  /* 0x0000001f15157819 */ /* 0x000fc800000006ff */
[----:B------:R-:W0:Y:S02]  /*14e80*/  SYNCS.PHASECHK.TRANS64.TRYWAIT P0, [R18+URZ+0x29800], R21 ;  /* 0x02980015120075a7 */ /* 0x000e24000800017f */
[----:B0-----:R-:W-:Y:S05]  /*14e90*/  @!P0 BRA `(.L_x_2831) ;  /* 0x000001c000388947 */ /* 0x001fea0003800000 */
.L_x_3094:
[----:B------:R-:W-:Y:S05]  /*14ea0*/  BSYNC B1 ;  /* 0x0000000000017941 */ /* 0x000fea0003800000 */
.L_x_2830:
[----:B------:R-:W-:Y:S05]  /*14eb0*/  @P1 BRA `(.L_x_2816) ;  /* 0x0000002c00fc1947 */ /* 0x000fea0003800000 */
[----:B------:R-:W1:Y:S01]  /*14ec0*/  LDC R3, c[0x0][0x3f4] ;  /* 0x0000fd00ff037b82 */ /* 0x000e620000000800 */
[C---:B------:R-:W-:Y:S01]  /*14ed0*/  VIADD R0, R16.reuse, 0x20 ;  /* 0x0000002010007836 */ /* 0x040fe20000000000 */
[C---:B------:R-:W-:Y:S01]  /*14ee0*/  IADD3 R20, R16.reuse, 0x40, RZ ;  /* 0x0000004010147810 */ /* 0x040fe20007ffe0ff */
[----:B------:R-:W-:Y:S01]  /*14ef0*/  BSSY B1, `(.L_x_2832) ;  /* 0x0000101000017945 */ /* 0x000fe20003800000 */
[-C--:B-1----:R-:W-:Y:S02]  /*14f00*/  ISETP.GE.AND P0, PT, R16, R3.reuse, PT ;  /* 0x000000031000720c */ /* 0x082fe40003f06270 */
[-C--:B------:R-:W-:Y:S02]  /*14f10*/  ISETP.GE.AND P1, PT, R0, R3.reuse, PT ;  /* 0x000000030000720c */ /* 0x080fe40003f26270 */
[----:B------:R-:W-:-:S09]  /*14f20*/  ISETP.GE.AND P2, PT, R20, R3, PT ;  /* 0x000000031400720c */ /* 0x000fd20003f46270 */
[----:B------:R-:W-:Y:S05]  /*14f30*/  @P0 BRA `(.L_x_2833) ;  /* 0x0000000c00f00947 */ /* 0x000fea0003800000 */
[----:B------:R-:W2:Y:S01]  /*14f40*/  LDL R68, [R1+0x48] ;  /* 0x0000480001447983 */ /* 0x000ea20000100800 */
[----:B------:R-:W1:Y:S01]  /*14f50*/  S2R R36, SR_TID.X ;  /* 0x0000000000247919 */ /* 0x000e620000002100 */
[----:B-----5:R-:W-:Y:S02]  /*14f60*/  SHF.R.U32.HI R0, RZ, 0x8, R24 ;  /* 0x00000008ff007819 */ /* 0x020fe40000011618 */
[----:B------:R-:W-:Y:S02]  /*14f70*/  LOP3.LUT R20, R24, 0xff, RZ, 0xc0, !PT ;  /* 0x000000ff18147812 */ /* 0x000fe400078ec0ff */
[----:B0-----:R-:W-:-:S04]  /*14f80*/  LOP3.LUT R21, R0, 0xff, RZ, 0xc0, !PT ;  /* 0x000000ff00157812 */ /* 0x001fc800078ec0ff */
[----:B------:R-:W-:Y:S01]  /*14f90*/  PRMT R45, R21, 0x7604, R20 ;  /* 0x00007604152d7816 */ /* 0x000fe20000000014 */
[----:B-1----:R-:W-:-:S05]  /*14fa0*/  VIADD R38, R36, 0xffffff80 ;  /* 0xffffff8024267836 */ /* 0x002fca0000000000 */
[----:B------:R-:W-:-:S04]  /*14fb0*/  LEA.HI R40, R38, R38, RZ, 0x1 ;  /* 0x0000002626287211 */ /* 0x000fc800078f08ff */
[----:B------:R-:W-:-:S05]  /*14fc0*/  LOP3.LUT R40, R40, 0xfffffffe, RZ, 0xc0, !PT ;  /* 0xfffffffe28287812 */ /* 0x000fca00078ec0ff */
[----:B------:R-:W-:-:S05]  /*14fd0*/  IMAD.IADD R40, R38, 0x1, -R40 ;  /* 0x0000000126287824 */ /* 0x000fca00078e0a28 */
[----:B------:R-:W-:-:S04]  /*14fe0*/  LEA.HI R0, R3, R40, RZ, 0x1c ;  /* 0x0000002803007211 */ /* 0x000fc800078fe0ff */
[----:B------:R-:W-:-:S04]  /*14ff0*/  SHF.R.S32.HI R21, RZ, 0x1f, R0 ;  /* 0x0000001fff157819 */ /* 0x000fc80000011400 */
[----:B------:R-:W-:Y:S01]  /*15000*/  LEA.HI R20, R21, R0, RZ, 0x2 ;  /* 0x0000000015147211 */ /* 0x000fe200078f10ff */
[----:B------:R-:W-:-:S04]  /*15010*/  IMAD.SHL.U32 R21, R0, 0x10, RZ ;  /* 0x0000001000157824 */ /* 0x000fc800078e00ff */
[----:B------:R-:W-:Y:S01]  /*15020*/  IMAD.SHL.U32 R20, R20, 0x800, RZ ;  /* 0x0000080014147824 */ /* 0x000fe200078e00ff */
[----:B------:R-:W-:Y:S02]  /*15030*/  LOP3.LUT R0, R208, 0x30, R21, 0xf8, !PT ;  /* 0x00000030d0007812 */ /* 0x000fe400078ef815 */
[----:B---3--:R-:W-:Y:S02]  /*15040*/  SHF.R.U32.HI R37, RZ, 0x8, R25 ;  /* 0x00000008ff257819 */ /* 0x008fe40000011619 */
[----:B----4-:R-:W-:Y:S02]  /*15050*/  SHF.R.U32.HI R39, RZ, 0x8, R26 ;  /* 0x00000008ff277819 */ /* 0x010fe4000001161a */
        /* <DEDUP_REMOVED lines=22> */
[----:B------:R-:W-:Y:S02]  /*151c0*/  LOP3.LUT R52, R7, 0xff, RZ, 0xc0, !PT ;  /* 0x000000ff07347812 */ /* 0x000fe400078ec0ff */
        /* <DEDUP_REMOVED lines=8> */
[----:B------:R-:W-:Y:S01]  /*15250*/  LOP3.LUT R50, R50, 0xff, RZ, 0xc0, !PT ;  /* 0x000000ff32327812 */ /* 0x000fe200078ec0ff */
[----:B------:R-:W-:Y:S02]  /*15260*/  IMAD.U32 R53, R53, 0x10000, RZ ;  /* 0x0001000035357824 */ /* 0x000fe400078e00ff */
[----:B------:R-:W-:Y:S01]  /*15270*/  IMAD.U32 R21, R21, 0x10000, RZ ;  /* 0x0001000015157824 */ /* 0x000fe200078e00ff */
[----:B------:R-:W-:Y:S02]  /*15280*/  PRMT R57, R50, 0x7604, R49 ;  /* 0x0000760432397816 */ /* 0x000fe40000000031 */
[----:B------:R-:W-:Y:S02]  /*15290*/  SHF.R.U32.HI R49, RZ, 0x10, R27 ;  /* 0x00000010ff317819 */ /* 0x000fe4000001161b */
[----:B------:R-:W-:-:S02]  /*152a0*/  LOP3.LUT R55, R48, 0xff0000, R53, 0xf8, !PT ;  /* 0x00ff000030377812 */ /* 0x000fc400078ef835 */
[----:B------:R-:W-:Y:S02]  /*152b0*/  LOP3.LUT R45, R45, 0xff0000, R24, 0xf8, !PT ;  /* 0x00ff00002d2d7812 */ /* 0x000fe400078ef818 */
[----:B------:R-:W-:Y:S02]  /*152c0*/  SHF.L.U32 R49, R49, 0x10, RZ ;  /* 0x0000001031317819 */ /* 0x000fe400000006ff */
[----:B------:R-:W-:Y:S02]  /*152d0*/  LOP3.LUT R21, R46, 0xff0000, R21, 0xf8, !PT ;  /* 0x00ff00002e157812 */ /* 0x000fe400078ef815 */
[----:B------:R-:W-:Y:S02]  /*152e0*/  LOP3.LUT R47, R47, 0xff0000, R26, 0xf8, !PT ;  /* 0x00ff00002f2f7812 */ /* 0x000fe400078ef81a */
[----:B------:R-:W-:Y:S02]  /*152f0*/  LOP3.LUT R55, R55, 0xff000000, R5, 0xf8, !PT ;  /* 0xff00000037377812 */ /* 0x000fe400078ef805 */
[----:B------:R-:W-:-:S02]  /*15300*/  SHF.R.U32.HI R59, RZ, 0x10, R7 ;  /* 0x00000010ff3b7819 */ /* 0x000fc40000011607 */
[----:B------:R-:W-:Y:S02]  /*15310*/  LOP3.LUT R45, R45, 0xff000000, R24, 0xf8, !PT ;  /* 0xff0000002d2d7812 */ /* 0x000fe400078ef818 */
[----:B------:R-:W-:Y:S02]  /*15320*/  LOP3.LUT R49, R20, 0xff0000, R49, 0xf8, !PT ;  /* 0x00ff000014317812 */ /* 0x000fe400078ef831 */
[----:B------:R-:W-:Y:S02]  /*15330*/  LOP3.LUT R24, R21, 0xff000000, R25, 0xf8, !PT ;  /* 0xff00000015187812 */ /* 0x000fe400078ef819 */
[----:B------:R-:W-:Y:S02]  /*15340*/  LOP3.LUT R21, R57, 0xff0000, R6, 0xf8, !PT ;  /* 0x00ff000039157812 */ /* 0x000fe400078ef806 */
[----:B------:R-:W-:Y:S02]  /*15350*/  LOP3.LUT R20, R47, 0xff000000, R26, 0xf8, !PT ;  /* 0xff0000002f147812 */ /* 0x000fe400078ef81a */
[----:B------:R-:W-:-:S02]  /*15360*/  F2FP.F16.E4M3.UNPACK_B R54, R55 ;  /* 0x00000037ff36723e */ /* 0x000fc400020006ff */
[----:B0-----:R-:W-:Y:S01]  /*15370*/  F2FP.F16.E4M3.UNPACK_B R26, R41 ;  /* 0x00000029ff1a723e */ /* 0x001fe200020006ff */
[----:B------:R-:W-:Y:S01]  /*15380*/  IMAD.U32 R59, R59, 0x10000, RZ ;  /* 0x000100003b3b7824 */ /* 0x000fe200078e00ff */
[----:B------:R-:W-:Y:S02]  /*15390*/  LOP3.LUT R53, R49, 0xff000000, R27, 0xf8, !PT ;  /* 0xff00000031357812 */ /* 0x000fe400078ef81b */
[----:B------:R-:W-:Y:S02]  /*153a0*/  LOP3.LUT R51, R51, 0xff0000, R4, 0xf8, !PT ;  /* 0x00ff000033337812 */ /* 0x000fe400078ef804 */
[----:B------:R-:W-:Y:S02]  /*153b0*/  LOP3.LUT R5, R21, 0xff000000, R6, 0xf8, !PT ;  /* 0xff00000015057812 */ /* 0x000fe400078ef806 */
[----:B------:R-:W-:Y:S01]  /*153c0*/  F2FP.F16.E4M3.UNPACK_B R27, R24 ;  /* 0x00000018ff1b723e */ /* 0x000fe200020006ff */
[----:B------:R-:W-:Y:S01]  /*153d0*/  HADD2.F32 R6, -RZ, R26.H0_H0 ;  /* 0x2000001aff067230 */ /* 0x000fe20000004100 */
[----:B------:R-:W-:-:S02]  /*153e0*/  LOP3.LUT R59, R52, 0xff0000, R59, 0xf8, !PT ;  /* 0x00ff0000343b7812 */ /* 0x000fc400078ef83b */
[----:B------:R-:W-:Y:S02]  /*153f0*/  LOP3.LUT R57, R51, 0xff000000, R4, 0xf8, !PT ;  /* 0xff00000033397812 */ /* 0x000fe400078ef804 */
[-C--:B------:R-:W-:Y:S02]  /*15400*/  F2FP.F16.E4M3.UNPACK_B R51, R43.reuse ;  /* 0x0000002bff33723e */ /* 0x080fe400020006ff */
[----:B------:R-:W-:Y:S02]  /*15410*/  F2FP.F16.E4M3.UNPACK_B R52, R43.H1 ;  /* 0x0000002bff34723e */ /* 0x000fe400030006ff */
[-C--:B------:R-:W-:Y:S02]  /*15420*/  F2FP.F16.E4M3.UNPACK_B R43, R40.reuse ;  /* 0x00000028ff2b723e */ /* 0x080fe400020006ff */
[----:B------:R-:W-:Y:S02]  /*15430*/  F2FP.F16.E4M3.UNPACK_B R50, R40.H1 ;  /* 0x00000028ff32723e */ /* 0x000fe400030006ff */
[----:B------:R-:W-:-:S02]  /*15440*/  F2FP.F16.E4M3.UNPACK_B R41, R41.H1 ;  /* 0x00000029ff29723e */ /* 0x000fc400030006ff */
[----:B------:R-:W-:Y:S01]  /*15450*/  F2FP.F16.E4M3.UNPACK_B R55, R55.H1 ;  /* 0x00000037ff37723e */ /* 0x000fe200030006ff */
[----:B------:R-:W-:Y:S01]  /*15460*/  HADD2.F32 R26, -RZ, R26.H1_H1 ;  /* 0x3000001aff1a7230 */ /* 0x000fe20000004100 */
[----:B------:R-:W-:Y:S01]  /*15470*/  LOP3.LUT R58, R59, 0xff000000, R7, 0xf8, !PT ;  /* 0xff0000003b3a7812 */ /* 0x000fe200078ef807 */
[----:B------:R-:W-:-:S05]  /*15480*/  HADD2.F32 R59, -RZ, R54.H1_H1 ;  /* 0x30000036ff3b7230 */ /* 0x000fca0000004100 */
[----:B------:R-:W-:Y:S01]  /*15490*/  FMUL.FTZ R61, R26, R59 ;  /* 0x0000003b1a3d7220 */ /* 0x000fe20000410000 */
[----:B--2---:R-:W0:Y:S02]  /*154a0*/  LDS.128 R36, [R68+0x14400] ;  /* 0x0144000044247984 */ /* 0x004e240000000c00 */
[----:B0-----:R-:W-:Y:S02]  /*154b0*/  F2FP.F16.E4M3.UNPACK_B R21, R37 ;  /* 0x00000025ff15723e */ /* 0x001fe400020006ff */
[-C--:B------:R-:W-:Y:S02]  /*154c0*/  F2FP.F16.E4M3.UNPACK_B R48, R39.reuse ;  /* 0x00000027ff30723e */ /* 0x080fe400020006ff */
[----:B------:R-:W-:Y:S01]  /*154d0*/  F2FP.F16.E4M3.UNPACK_B R49, R39.H1 ;  /* 0x00000027ff31723e */ /* 0x000fe200030006ff */
[----:B------:R-:W-:Y:S01]  /*154e0*/  HADD2.F32 R39, -RZ, R54.H0_H0 ;  /* 0x20000036ff277230 */ /* 0x000fe20000004100 */
[-C--:B------:R-:W-:Y:S02]  /*154f0*/  F2FP.F16.E4M3.UNPACK_B R46, R36.reuse ;  /* 0x00000024ff2e723e */ /* 0x080fe400020006ff */
[----:B------:R-:W-:Y:S01]  /*15500*/  F2FP.F16.E4M3.UNPACK_B R47, R36.H1 ;  /* 0x00000024ff2f723e */ /* 0x000fe200030006ff */
[----:B------:R-:W-:-:S02]  /*15510*/  HADD2.F32 R36, -RZ, R27.H0_H0 ;  /* 0x2000001bff247230 */ /* 0x000fc40000004100 */
[C---:B------:R-:W-:Y:S01]  /*15520*/  FMUL.FTZ R40, R6.reuse, R39 ;  /* 0x0000002706287220 */ /* 0x040fe20000410000 */
[----:B------:R-:W-:Y:S02]  /*15530*/  HADD2.F32 R25, -RZ, R21.H0_H0 ;  /* 0x20000015ff197230 */ /* 0x000fe40000004100 */
[----:B------:R-:W-:-:S03]  /*15540*/  FMUL.FTZ R56, R6, R36 ;  /* 0x0000002406387220 */ /* 0x000fc60000410000 */
[C---:B------:R-:W-:Y:S01]  /*15550*/  FFMA.FTZ R6, R25.reuse, R36, -R40 ;  /* 0x0000002419067223 */ /* 0x040fe20000010828 */
[----:B------:R-:W-:Y:S01]  /*15560*/  F2FP.F16.E4M3.UNPACK_B R36, R24.H1 ;  /* 0x00000018ff24723e */ /* 0x000fe200030006ff */
[----:B------:R-:W-:Y:S01]  /*15570*/  FFMA.FTZ R25, R25, R39, R56 ;  /* 0x0000002719197223 */ /* 0x000fe20000010038 */
[----:B------:R-:W-:Y:S01]  /*15580*/  F2FP.F16.E4M3.UNPACK_B R37, R37.H1 ;  /* 0x00000025ff25723e */ /* 0x000fe200030006ff */
[----:B------:R-:W-:Y:S02]  /*15590*/  HADD2.F32 R39, -RZ, R27.H1_H1 ;  /* 0x3000001bff277230 */ /* 0x000fe40000004100 */
[----:B------:R-:W-:Y:S02]  /*155a0*/  HADD2.F32 R24, -RZ, R21.H1_H1 ;  /* 0x30000015ff187230 */ /* 0x000fe40000004100 */
[----:B------:R-:W-:Y:S02]  /*155b0*/  HADD2.F32 R54, -RZ, R55.H0_H0 ;  /* 0x20000037ff367230 */ /* 0x000fe40000004100 */
[----:B------:R-:W-:-:S02]  /*155c0*/  HADD2.F32 R21, -RZ, R41.H0_H0 ;  /* 0x20000029ff157230 */ /* 0x000fc40000004100 */
[--C-:B------:R-:W-:Y:S02]  /*155d0*/  HADD2.F32 R40, -RZ, R36.reuse.H0_H0 ;  /* 0x20000024ff287230 */ /* 0x100fe40000004100 */
[-C--:B------:R-:W-:Y:S01]  /*155e0*/  FMUL.FTZ R26, R26, R39.reuse ;  /* 0x000000271a1a7220 */ /* 0x080fe20000410000 */
[----:B------:R-:W-:Y:S02]  /*155f0*/  HADD2.F32 R27, -RZ, R37.H0_H0 ;  /* 0x20000025ff1b7230 */ /* 0x000fe40000004100 */
[C---:B------:R-:W-:Y:S01]  /*15600*/  FMUL.FTZ R56, R21.reuse, R54 ;  /* 0x0000003615387220 */ /* 0x040fe20000410000 */
[-C--:B------:R-:W-:Y:S01]  /*15610*/  FMUL.FTZ R63, R21, R40.reuse ;  /* 0x00000028153f7220 */ /* 0x080fe20000410000 */
[C---:B------:R-:W-:Y:S01]  /*15620*/  FFMA.FTZ R21, R24.reuse, R39, -R61 ;  /* 0x0000002718157223 */ /* 0x040fe2000001083d */
[----:B------:R-:W-:Y:S01]  /*15630*/  FFMA.FTZ R24, R24, R59, R26 ;  /* 0x0000003b18187223 */ /* 0x000fe2000001001a */
[C---:B------:R-:W-:Y:S01]  /*15640*/  FFMA.FTZ R26, R27.reuse, R40, -R56 ;  /* 0x000000281b1a7223 */ /* 0x040fe20000010838 */
[----:B------:R-:W-:Y:S01]  /*15650*/  F2FP.F16.E4M3.UNPACK_B R59, R58 ;  /* 0x0000003aff3b723e */ /* 0x000fe200020006ff */
[----:B------:R-:W-:Y:S01]  /*15660*/  FFMA.FTZ R27, R27, R54, R63 ;  /* 0x000000361b1b7223 */ /* 0x000fe2000001003f */
[----:B------:R-:W-:Y:S01]  /*15670*/  F2FP.F16.E4M3.UNPACK_B R54, R53 ;  /* 0x00000035ff36723e */ /* 0x000fe200020006ff */
[----:B------:R-:W-:-:S02]  /*15680*/  HADD2.F32 R39, -RZ, R36.H1_H1 ;  /* 0x30000024ff277230 */ /* 0x000fc40000004100 */
[----:B------:R-:W-:Y:S02]  /*15690*/  HADD2.F32 R56, -RZ, R55.H1_H1 ;  /* 0x30000037ff387230 */ /* 0x000fe40000004100 */
[----:B------:R-:W-:Y:S02]  /*156a0*/  HADD2.F32 R36, -RZ, R37.H1_H1 ;  /* 0x30000025ff247230 */ /* 0x000fe40000004100 */
[----:B------:R-:W-:Y:S02]  /*156b0*/  HADD2.F32 R41, -RZ, R41.H1_H1 ;  /* 0x30000029ff297230 */ /* 0x000fe40000004100 */
[----:B------:R-:W-:Y:S02]  /*156c0*/  HADD2.F32 R60, -RZ, R59.H0_H0 ;  /* 0x2000003bff3c7230 */ /* 0x000fe40000004100 */
[----:B------:R-:W-:Y:S02]  /*156d0*/  HADD2.F32 R37, -RZ, R51.H0_H0 ;  /* 0x20000033ff257230 */ /* 0x000fe40000004100 */
[----:B------:R-:W-:-:S02]  /*156e0*/  HADD2.F32 R55, -RZ, R54.H0_H0 ;  /* 0x20000036ff377230 */ /* 0x000fc40000004100 */
[----:B------:R-:W-:Y:S01]  /*156f0*/  FMUL.FTZ R61, R41, R56 ;  /* 0x00000038293d7220 */ /* 0x000fe20000410000 */
[----:B------:R-:W-:Y:S02]  /*15700*/  HADD2.F32 R40, -RZ, R48.H0_H0 ;  /* 0x20000030ff287230 */ /* 0x000fe40000004100 */
[----:B------:R-:W-:Y:S01]  /*15710*/  FMUL.FTZ R63, R37, R60 ;  /* 0x0000003c253f7220 */ /* 0x000fe20000410000 */
[----:B------:R-:W-:Y:S01]  /*15720*/  FMUL.FTZ R41, R41, R39 ;  /* 0x0000002729297220 */ /* 0x000fe20000410000 */
[----:B------:R-:W-:Y:S01]  /*15730*/  FMUL.FTZ R65, R37, R55 ;  /* 0x0000003725417220 */ /* 0x000fe20000410000 */
[----:B------:R-:W-:Y:S01]  /*15740*/  FFMA.FTZ R37, R36, R39, -R61 ;  /* 0x0000002724257223 */ /* 0x000fe2000001083d */
[----:B------:R-:W-:Y:S01]  /*15750*/  FFMA.FTZ R39, R40, R55, -R63 ;  /* 0x0000003728277223 */ /* 0x000fe2000001083f */
[----:B------:R-:W-:Y:S01]  /*15760*/  HADD2.F32 R55, -RZ, R54.H1_H1 ;  /* 0x30000036ff377230 */ /* 0x000fe20000004100 */
[----:B------:R-:W-:Y:S01]  /*15770*/  F2FP.F16.E4M3.UNPACK_B R58, R58.H1 ;  /* 0x0000003aff3a723e */ /* 0x000fe200030006ff */
[----:B------:R-:W-:Y:S01]  /*15780*/  HADD2.F32 R59, -RZ, R59.H1_H1 ;  /* 0x3000003bff3b7230 */ /* 0x000fe20000004100 */
[----:B------:R-:W-:Y:S01]  /*15790*/  F2FP.F16.E4M3.UNPACK_B R54, R53.H1 ;  /* 0x00000035ff36723e */ /* 0x000fe200030006ff */
[----:B------:R-:W-:-:S02]  /*157a0*/  HADD2.F32 R51, -RZ, R51.H1_H1 ;  /* 0x30000033ff337230 */ /* 0x000fc40000004100 */
[----:B------:R-:W-:Y:S01]  /*157b0*/  FFMA.FTZ R40, R40, R60, R65 ;  /* 0x0000003c28287223 */ /* 0x000fe20000010041 */
[----:B------:R-:W-:Y:S02]  /*157c0*/  HADD2.F32 R48, -RZ, R48.H1_H1 ;  /* 0x30000030ff307230 */ /* 0x000fe40000004100 */
[----:B------:R-:W-:Y:S01]  /*157d0*/  FFMA.FTZ R36, R36, R56, R41 ;  /* 0x0000003824247223 */ /* 0x000fe20000010029 */
[----:B------:R-:W-:Y:S02]  /*157e0*/  HADD2.F32 R60, -RZ, R58.H0_H0 ;  /* 0x2000003aff3c7230 */ /* 0x000fe40000004100 */
[C---:B------:R-:W-:Y:S01]  /*157f0*/  FMUL.FTZ R61, R51.reuse, R59 ;  /* 0x0000003b333d7220 */ /* 0x040fe20000410000 */
[----:B------:R-:W-:Y:S02]  /*15800*/  HADD2.F32 R53, -RZ, R52.H0_H0 ;  /* 0x20000034ff357230 */ /* 0x000fe40000004100 */
[----:B------:R-:W-:Y:S02]  /*15810*/  HADD2.F32 R56, -RZ, R54.H0_H0 ;  /* 0x20000036ff387230 */ /* 0x000fe40000004100 */
[----:B------:R-:W-:Y:S01]  /*15820*/  FMUL.FTZ R64, R51, R55 ;  /* 0x0000003733407220 */ /* 0x000fe20000410000 */
[----:B------:R-:W-:-:S02]  /*15830*/  HADD2.F32 R41, -RZ, R49.H0_H0 ;  /* 0x20000031ff297230 */ /* 0x000fc40000004100 */
[C---:B------:R-:W-:Y:S01]  /*15840*/  FFMA.FTZ R62, R48.reuse, R55, -R61 ;  /* 0x00000037303e7223 */ /* 0x040fe2000001083d */
[C---:B------:R-:W-:Y:S01]  /*15850*/  FMUL.FTZ R66, R53.reuse, R60 ;  /* 0x0000003c35427220 */ /* 0x040fe20000410000 */
[----:B------:R-:W-:Y:S01]  /*15860*/  F2FP.F16.E4M3.UNPACK_B R55, R57.H1 ;  /* 0x00000039ff37723e */ /* 0x000fe200030006ff */
[-C--:B------:R-:W-:Y:S01]  /*15870*/  FMUL.FTZ R53, R53, R56.reuse ;  /* 0x0000003835357220 */ /* 0x080fe20000410000 */
[----:B------:R-:W-:Y:S01]  /*15880*/  HADD2.F32 R58, -RZ, R58.H1_H1 ;  /* 0x3000003aff3a7230 */ /* 0x000fe20000004100 */
[----:B------:R-:W-:Y:S01]  /*15890*/  F2FP.F16.E4M3.UNPACK_B R51, R45.H1 ;  /* 0x0000002dff33723e */ /* 0x000fe200030006ff */
[----:B------:R-:W-:Y:S02]  /*158a0*/  HADD2.F32 R52, -RZ, R52.H1_H1 ;  /* 0x30000034ff347230 */ /* 0x000fe40000004100 */
[----:B------:R-:W-:Y:S01]  /*158b0*/  FFMA.FTZ R61, R48, R59, R64 ;  /* 0x0000003b303d7223 */ /* 0x000fe20000010040 */
[C---:B------:R-:W-:Y:S01]  /*158c0*/  FFMA.FTZ R66, R41.reuse, R56, -R66 ;  /* 0x0000003829427223 */ /* 0x040fe20000010842 */
[----:B------:R-:W-:Y:S01]  /*158d0*/  FFMA.FTZ R63, R41, R60, R53 ;  /* 0x0000003c293f7223 */ /* 0x000fe20000010035 */
[----:B------:R-:W-:-:S02]  /*158e0*/  HADD2.F32 R54, -RZ, R54.H1_H1 ;  /* 0x30000036ff367230 */ /* 0x000fc40000004100 */
[----:B------:R-:W-:Y:S01]  /*158f0*/  FMUL.FTZ R60, R52, R58 ;  /* 0x0000003a343c7220 */ /* 0x000fe20000410000 */
[----:B------:R-:W-:Y:S02]  /*15900*/  HADD2.F32 R49, -RZ, R49.H1_H1 ;  /* 0x30000031ff317230 */ /* 0x000fe40000004100 */
[----:B------:R-:W-:Y:S02]  /*15910*/  HADD2.F32 R56, -RZ, R55.H0_H0 ;  /* 0x20000037ff387230 */ /* 0x000fe40000004100 */
[--C-:B------:R-:W-:Y:S02]  /*15920*/  HADD2.F32 R48, -RZ, R50.reuse.H0_H0 ;  /* 0x20000032ff307230 */ /* 0x100fe40000004100 */
[----:B------:R-:W-:Y:S02]  /*15930*/  HADD2.F32 R53, -RZ, R51.H0_H0 ;  /* 0x20000033ff357230 */ /* 0x000fe40000004100 */
[----:B------:R-:W-:Y:S02]  /*15940*/  HADD2.F32 R55, -RZ, R55.H1_H1 ;  /* 0x30000037ff377230 */ /* 0x000fe40000004100 */
[----:B------:R-:W-:-:S02]  /*15950*/  HADD2.F32 R50, -RZ, R50.H1_H1 ;  /* 0x30000032ff327230 */ /* 0x000fc40000004100 */
[----:B------:R-:W-:Y:S02]  /*15960*/  HADD2.F32 R51, -RZ, R51.H1_H1 ;  /* 0x30000033ff337230 */ /* 0x000fe40000004100 */
[-C--:B------:R-:W-:Y:S01]  /*15970*/  FMUL.FTZ R67, R52, R54.reuse ;  /* 0x0000003634437220 */ /* 0x080fe20000410000 */
[--C-:B------:R-:W-:Y:S02]  /*15980*/  HADD2.F32 R41, -RZ, R47.reuse.H0_H0 ;  /* 0x2000002fff297230 */ /* 0x100fe40000004100 */
[----:B------:R-:W-:Y:S01]  /*15990*/  FFMA.FTZ R65, R49, R54, -R60 ;  /* 0x0000003631417223 */ /* 0x000fe2000001083c */
[C---:B------:R-:W-:Y:S01]  /*159a0*/  FMUL.FTZ R52, R48.reuse, R56 ;  /* 0x0000003830347220 */ /* 0x040fe20000410000 */
[----:B------:R-:W-:Y:S01]  /*159b0*/  FMUL.FTZ R59, R48, R53 ;  /* 0x00000035303b7220 */ /* 0x000fe20000410000 */
[----:B------:R-:W-:Y:S02]  /*159c0*/  HADD2.F32 R47, -RZ, R47.H1_H1 ;  /* 0x3000002fff2f7230 */ /* 0x000fe40000004100 */
[C---:B------:R-:W-:Y:S01]  /*159d0*/  FMUL.FTZ R54, R50.reuse, R55 ;  /* 0x0000003732367220 */ /* 0x040fe20000410000 */
[----:B------:R-:W-:Y:S01]  /*159e0*/  F2FP.F16.E4M3.UNPACK_B R57, R57 ;  /* 0x00000039ff39723e */ /* 0x000fe200020006ff */
[----:B------:R-:W-:Y:S01]  /*159f0*/  FMUL.FTZ R50, R50, R51 ;  /* 0x0000003332327220 */ /* 0x000fe20000410000 */
[----:B------:R-:W-:Y:S01]  /*15a00*/  F2FP.F16.E4M3.UNPACK_B R48, R45 ;  /* 0x0000002dff30723e */ /* 0x000fe200020006ff */
[----:B------:R-:W-:Y:S01]  /*15a10*/  FFMA.FTZ R53, R41, R53, -R52 ;  /* 0x0000003529357223 */ /* 0x000fe20000010834 */
[----:B------:R-:W-:-:S02]  /*15a20*/  HADD2.F32 R45, -RZ, R43.H0_H0 ;  /* 0x2000002bff2d7230 */ /* 0x000fc40000004100 */
[----:B------:R-:W-:Y:S01]  /*15a30*/  FFMA.FTZ R60, R47, R55, R50 ;  /* 0x000000372f3c7223 */ /* 0x000fe20000010032 */
[--C-:B------:R-:W-:Y:S02]  /*15a40*/  HADD2.F32 R52, -RZ, R57.reuse.H0_H0 ;  /* 0x20000039ff347230 */ /* 0x100fe40000004100 */
[----:B------:R-:W-:Y:S02]  /*15a50*/  HADD2.F32 R50, -RZ, R48.H0_H0 ;  /* 0x20000030ff327230 */ /* 0x000fe40000004100 */
[----:B------:R-:W-:Y:S01]  /*15a60*/  FFMA.FTZ R64, R49, R58, R67 ;  /* 0x0000003a31407223 */ /* 0x000fe20000010043 */
[----:B------:R-:W-:Y:S01]  /*15a70*/  FFMA.FTZ R59, R41, R56, R59 ;  /* 0x00000038293b7223 */ /* 0x000fe2000001003b */
[----:B------:R-:W-:Y:S01]  /*15a80*/  FFMA.FTZ R58, R47, R51, -R54 ;  /* 0x000000332f3a7223 */ /* 0x000fe20000010836 */
[----:B------:R-:W-:Y:S02]  /*15a90*/  HADD2.F32 R41, -RZ, R46.H0_H0 ;  /* 0x2000002eff297230 */ /* 0x000fe40000004100 */
[----:B------:R-:W-:Y:S01]  /*15aa0*/  FMUL.FTZ R54, R45, R52 ;  /* 0x000000342d367220 */ /* 0x000fe20000410000 */
[----:B------:R-:W-:-:S02]  /*15ab0*/  HADD2.F32 R57, -RZ, R57.H1_H1 ;  /* 0x30000039ff397230 */ /* 0x000fc40000004100 */
[----:B------:R-:W-:Y:S01]  /*15ac0*/  FMUL.FTZ R56, R45, R50 ;  /* 0x000000322d387220 */ /* 0x000fe20000410000 */
[----:B------:R-:W-:Y:S02]  /*15ad0*/  HADD2.F32 R43, -RZ, R43.H1_H1 ;  /* 0x3000002bff2b7230 */ /* 0x000fe40000004100 */
[----:B------:R-:W-:Y:S01]  /*15ae0*/  HADD2.F32 R48, -RZ, R48.H1_H1 ;  /* 0x30000030ff307230 */ /* 0x000fe20000004100 */
[----:B------:R-:W-:Y:S01]  /*15af0*/  F2FP.F16.E4M3.UNPACK_B R7, R42 ;  /* 0x0000002aff07723e */ /* 0x000fe200020006ff */
[C---:B------:R-:W-:Y:S01]  /*15b00*/  FFMA.FTZ R54, R41.reuse, R50, -R54 ;  /* 0x0000003229367223 */ /* 0x040fe20000010836 */
[----:B------:R-:W-:Y:S02]  /*15b10*/  HADD2.F32 R46, -RZ, R46.H1_H1 ;  /* 0x3000002eff2e7230 */ /* 0x000fe40000004100 */
[----:B------:R-:W-:Y:S01]  /*15b20*/  FFMA.FTZ R56, R41, R52, R56 ;  /* 0x0000003429387223 */ /* 0x000fe20000010038 */
[----:B------:R-:W-:Y:S01]  /*15b30*/  F2FP.F16.E4M3.UNPACK_B R42, R42.H1 ;  /* 0x0000002aff2a723e */ /* 0x000fe200030006ff */
[C---:B------:R-:W-:Y:S01]  /*15b40*/  FMUL.FTZ R45, R43.reuse, R57 ;  /* 0x000000392b2d7220 */ /* 0x040fe20000410000 */
[----:B------:R-:W-:Y:S01]  /*15b50*/  F2FP.F16.E4M3.UNPACK_B R47, R5.H1 ;  /* 0x00000005ff2f723e */ /* 0x000fe200030006ff */
[----:B------:R-:W-:Y:S01]  /*15b60*/  FMUL.FTZ R50, R43, R48 ;  /* 0x000000302b327220 */ /* 0x000fe20000410000 */
[----:B------:R-:W-:Y:S01]  /*15b70*/  F2FP.F16.E4M3.UNPACK_B R41, R20.H1 ;  /* 0x00000014ff29723e */ /* 0x000fe200030006ff */
[C---:B------:R-:W-:Y:S01]  /*15b80*/  FFMA.FTZ R49, R46.reuse, R48, -R45 ;  /* 0x000000302e317223 */ /* 0x040fe2000001082d */
[-C--:B------:R-:W-:Y:S01]  /*15b90*/  F2FP.F16.E4M3.UNPACK_B R4, R38.reuse ;  /* 0x00000026ff04723e */ /* 0x080fe200020006ff */
[----:B------:R-:W-:Y:S01]  /*15ba0*/  FFMA.FTZ R57, R46, R57, R50 ;  /* 0x000000392e397223 */ /* 0x000fe20000010032 */
[----:B------:R-:W-:Y:S01]  /*15bb0*/  F2FP.F16.E4M3.UNPACK_B R38, R38.H1 ;  /* 0x00000026ff26723e */ /* 0x000fe200030006ff */
[----:B------:R-:W-:-:S02]  /*15bc0*/  HADD2.F32 R48, -RZ, R47.H0_H0 ;  /* 0x2000002fff307230 */ /* 0x000fc40000004100 */
[--C-:B------:R-:W-:Y:S02]  /*15bd0*/  HADD2.F32 R43, -RZ, R42.reuse.H0_H0 ;  /* 0x2000002aff2b7230 */ /* 0x100fe40000004100 */
[----:B------:R-:W-:Y:S02]  /*15be0*/  HADD2.F32 R46, -RZ, R41.H0_H0 ;  /* 0x20000029ff2e7230 */ /* 0x000fe40000004100 */
[----:B------:R-:W-:Y:S02]  /*15bf0*/  HADD2.F32 R47, -RZ, R47.H1_H1 ;  /* 0x3000002fff2f7230 */ /* 0x000fe40000004100 */
[----:B------:R-:W-:Y:S02]  /*15c00*/  HADD2.F32 R42, -RZ, R42.H1_H1 ;  /* 0x3000002aff2a7230 */ /* 0x000fe40000004100 */
[----:B------:R-:W-:Y:S02]  /*15c10*/  HADD2.F32 R45, -RZ, R41.H1_H1 ;  /* 0x30000029ff2d7230 */ /* 0x000fe40000004100 */
[----:B------:R-:W-:Y:S01]  /*15c20*/  FMUL.FTZ R50, R43, R48 ;  /* 0x000000302b327220 */ /* 0x000fe20000410000 */
[----:B------:R-:W-:-:S02]  /*15c30*/  HADD2.F32 R41, -RZ, R38.H0_H0 ;  /* 0x20000026ff297230 */ /* 0x000fc40000004100 */
[----:B------:R-:W-:Y:S01]  /*15c40*/  FMUL.FTZ R52, R43, R46 ;  /* 0x0000002e2b347220 */ /* 0x000fe20000410000 */
[----:B------:R-:W-:Y:S02]  /*15c50*/  HADD2.F32 R38, -RZ, R38.H1_H1 ;  /* 0x30000026ff267230 */ /* 0x000fe40000004100 */
[C---:B------:R-:W-:Y:S01]  /*15c60*/  FMUL.FTZ R43, R42.reuse, R47 ;  /* 0x0000002f2a2b7220 */ /* 0x040fe20000410000 */
[----:B------:R-:W-:Y:S01]  /*15c70*/  F2FP.F16.E4M3.UNPACK_B R20, R20 ;  /* 0x00000014ff14723e */ /* 0x000fe200020006ff */
[----:B------:R-:W-:Y:S01]  /*15c80*/  FMUL.FTZ R42, R42, R45 ;  /* 0x0000002d2a2a7220 */ /* 0x000fe20000410000 */
[----:B------:R-:W-:Y:S01]  /*15c90*/  F2FP.F16.E4M3.UNPACK_B R5, R5 ;  /* 0x00000005ff05723e */ /* 0x000fe200020006ff */
[C---:B------:R-:W-:Y:S01]  /*15ca0*/  FFMA.FTZ R50, R41.reuse, R46, -R50 ;  /* 0x0000002e29327223 */ /* 0x040fe20000010832 */
[----:B------:R-:W-:Y:S01]  /*15cb0*/  FFMA.FTZ R52, R41, R48, R52 ;  /* 0x0000003029347223 */ /* 0x000fe20000010034 */
[C---:B------:R-:W-:Y:S01]  /*15cc0*/  FFMA.FTZ R51, R38.reuse, R45, -R43 ;  /* 0x0000002d26337223 */ /* 0x040fe2000001082b */
[----:B------:R-:W-:Y:S01]  /*15cd0*/  FFMA.FTZ R55, R38, R47, R42 ;  /* 0x0000002f26377223 */ /* 0x000fe2000001002a */
[----:B------:R-:W-:-:S02]  /*15ce0*/  HADD2.F32 R38, -RZ, R20.H0_H0 ;  /* 0x20000014ff267230 */ /* 0x000fc40000004100 */
[----:B------:R-:W-:Y:S02]  /*15cf0*/  HADD2.F32 R41, -RZ, R20.H1_H1 ;  /* 0x30000014ff297230 */ /* 0x000fe40000004100 */
[----:B------:R-:W-:Y:S02]  /*15d00*/  HADD2.F32 R42, -RZ, R5.H0_H0 ;  /* 0x20000005ff2a7230 */ /* 0x000fe40000004100 */
[----:B------:R-:W-:Y:S02]  /*15d10*/  HADD2.F32 R20, -RZ, R7.H0_H0 ;  /* 0x20000007ff147230 */ /* 0x000fe40000004100 */
        /* <DEDUP_REMOVED lines=30> */
.L_x_2833:
[----:B------:R-:W-:Y:S05]  /*15f00*/  BSYNC B1 ;  /* 0x0000000000017941 */ /* 0x000fea0003800000 */
.L_x_2832:
[----:B------:R-:W-:Y:S04]  /*15f10*/  BSSY B1, `(.L_x_2834) ;  /* 0x0000101000017945 */ /* 0x000fe80003800000 */
[----:B------:R-:W-:Y:S05]  /*15f20*/  @P1 BRA `(.L_x_2835) ;  /* 0x0000000c00fc1947 */ /* 0x000fea0003800000 */
[----:B------:R-:W2:Y:S01]  /*15f30*/  LDL R61, [R1+0x44] ;  /* 0x00004400013d7983 */ /* 0x000ea20000100800 */
[----:B-1---5:R-:W-:Y:S02]  /*15f40*/  SHF.R.U32.HI R0, RZ, 0x8, R28 ;  /* 0x00000008ff007819 */ /* 0x022fe4000001161c */
[----:B------:R-:W-:Y:S02]  /*15f50*/  LOP3.LUT R5, R28, 0xff, RZ, 0xc0, !PT ;  /* 0x000000ff1c057812 */ /* 0x000fe400078ec0ff */
[----:B------:R-:W-:Y:S02]  /*15f60*/  LOP3.LUT R4, R0, 0xff, RZ, 0xc0, !PT ;  /* 0x000000ff00047812 */ /* 0x000fe400078ec0ff */
[----:B------:R-:W-:Y:S02]  /*15f70*/  LEA.HI R0, R3, R192, RZ, 0x1c ;  /* 0x000000c003007211 */ /* 0x000fe400078fe0ff */
[----:B---3--:R-:W-:Y:S02]  /*15f80*/  PRMT R37, R4, 0x7604, R5 ;  /* 0x0000760404257816 */ /* 0x008fe40000000005 */
[----:B------:R-:W-:-:S02]  /*15f90*/  SHF.R.S32.HI R5, RZ, 0x1f, R0 ;  /* 0x0000001fff057819 */ /* 0x000fc40000011400 */
[----:B------:R-:W-:Y:S02]  /*15fa0*/  SHF.R.U32.HI R20, RZ, 0x8, R31 ;  /* 0x00000008ff147819 */ /* 0x000fe4000001161f */
[----:B------:R-:W-:Y:S01]  /*15fb0*/  LEA.HI R4, R5, R0, RZ, 0x2 ;  /* 0x0000000005047211 */ /* 0x000fe200078f10ff */
[----:B------:R-:W-:Y:S01]  /*15fc0*/  IMAD.SHL.U32 R5, R0, 0x10, RZ ;  /* 0x0000001000057824 */ /* 0x000fe200078e00ff */
[----:B0-----:R-:W-:Y:S02]  /*15fd0*/  LOP3.LUT R21, R31, 0xff, RZ, 0xc0, !PT ;  /* 0x000000ff1f157812 */ /* 0x001fe400078ec0ff */
[----:B------:R-:W-:Y:S01]  /*15fe0*/  LOP3.LUT R20, R20, 0xff, RZ, 0xc0, !PT ;  /* 0x000000ff14147812 */ /* 0x000fe200078ec0ff */
[----:B------:R-:W-:Y:S01]  /*15ff0*/  IMAD.SHL.U32 R4, R4, 0x800, RZ ;  /* 0x0000080004047824 */ /* 0x000fe200078e00ff */
[----:B------:R-:W-:Y:S02]  /*16000*/  LOP3.LUT R0, R208, 0x30, R5, 0xf8, !PT ;  /* 0x00000030d0007812 */ /* 0x000fe400078ef805 */
[----:B------:R-:W-:-:S02]  /*16010*/  SHF.R.U32.HI R24, RZ, 0x8, R8 ;  /* 0x00000008ff187819 */ /* 0x000fc40000011608 */
[----:B------:R-:W-:Y:S02]  /*16020*/  LOP3.LUT R0, R0, R209, RZ, 0x3c, !PT ;  /* 0x000000d100007212 */ /* 0x000fe400078e3cff */
[----:B------:R-:W-:Y:S02]  /*16030*/  LOP3.LUT R5, R4, 0xffffe000, RZ, 0xc0, !PT ;  /* 0xffffe00004057812 */ /* 0x000fe400078ec0ff */
[----:B------:R-:W-:Y:S02]  /*16040*/  PRMT R41, R20, 0x7604, R21 ;  /* 0x0000760414297816 */ /* 0x000fe40000000015 */
[----:B------:R-:W-:Y:S02]  /*16050*/  SHF.R.U32.HI R6, RZ, 0x8, R29 ;  /* 0x00000008ff067819 */ /* 0x000fe4000001161d */
[----:B------:R-:W-:Y:S02]  /*16060*/  LOP3.LUT R25, R8, 0xff, RZ, 0xc0, !PT ;  /* 0x000000ff08197812 */ /* 0x000fe400078ec0ff */
[----:B------:R-:W-:-:S02]  /*16070*/  LOP3.LUT R24, R24, 0xff, RZ, 0xc0, !PT ;  /* 0x000000ff18187812 */ /* 0x000fc400078ec0ff */
[----:B------:R-:W-:Y:S02]  /*16080*/  IADD3 R21, R0, R210, R5 ;  /* 0x000000d200157210 */ /* 0x000fe40007ffe005 */
[----:B------:R-:W-:Y:S02]  /*16090*/  SHF.R.U32.HI R0, RZ, 0x8, R9 ;  /* 0x00000008ff007819 */ /* 0x000fe40000011609 */
[----:B------:R-:W-:Y:S02]  /*160a0*/  LOP3.LUT R7, R29, 0xff, RZ, 0xc0, !PT ;  /* 0x000000ff1d077812 */ /* 0x000fe400078ec0ff */
[----:B------:R-:W-:Y:S02]  /*160b0*/  LOP3.LUT R6, R6, 0xff, RZ, 0xc0, !PT ;  /* 0x000000ff06067812 */ /* 0x000fe400078ec0ff */
[----:B------:R-:W-:Y:S02]  /*160c0*/  PRMT R43, R24, 0x7604, R25 ;  /* 0x00007604182b7816 */ /* 0x000fe40000000019 */
        /* <DEDUP_REMOVED lines=17> */
[----:B----4-:R-:W-:Y:S02]  /*161e0*/  PRMT R39, R6, 0x7604, R7 ;  /* 0x0000760406277816 */ /* 0x010fe40000000007 */
[----:B------:R-:W-:Y:S02]  /*161f0*/  SHF.R.U32.HI R21, RZ, 0x10, R29 ;  /* 0x00000010ff157819 */ /* 0x000fe4000001161d */
[----:B------:R-:W-:Y:S02]  /*16200*/  SHF.R.U32.HI R20, RZ, 0x10, R28 ;  /* 0x00000010ff147819 */ /* 0x000fe4000001161c */
[----:B------:R-:W-:-:S02]  /*16210*/  SHF.R.U32.HI R40, RZ, 0x10, R31 ;  /* 0x00000010ff287819 */ /* 0x000fc4000001161f */
[----:B------:R-:W-:Y:S02]  /*16220*/  LOP3.LUT R21, R21, 0xff, RZ, 0xc0, !PT ;  /* 0x000000ff15157812 */ /* 0x000fe400078ec0ff */
[----:B------:R-:W-:Y:S02]  /*16230*/  SHF.R.U32.HI R38, RZ, 0x10, R30 ;  /* 0x00000010ff267819 */ /* 0x000fe4000001161e */
[----:B------:R-:W-:Y:S02]  /*16240*/  LOP3.LUT R20, R20, 0xff, RZ, 0xc0, !PT ;  /* 0x000000ff14147812 */ /* 0x000fe400078ec0ff */
[----:B------:R-:W-:Y:S02]  /*16250*/  LOP3.LUT R40, R40, 0xff, RZ, 0xc0, !PT ;  /* 0x000000ff28287812 */ /* 0x000fe400078ec0ff */
[----:B------:R-:W-:Y:S02]  /*16260*/  PRMT R21, R21, 0x7054, R36 ;  /* 0x0000705415157816 */ /* 0x000fe40000000024 */
[----:B------:R-:W-:-:S02]  /*16270*/  SHF.R.U32.HI R36, RZ, 0x10, R9 ;  /* 0x00000010ff247819 */ /* 0x000fc40000011609 */
[----:B------:R-:W-:Y:S02]  /*16280*/  LOP3.LUT R38, R38, 0xff, RZ, 0xc0, !PT ;  /* 0x000000ff26267812 */ /* 0x000fe400078ec0ff */
[----:B------:R-:W-:Y:S02]  /*16290*/  PRMT R37, R20, 0x7054, R37 ;  /* 0x0000705414257816 */ /* 0x000fe40000000025 */
[----:B------:R-:W-:Y:S02]  /*162a0*/  PRMT R41, R40, 0x7054, R41 ;  /* 0x0000705428297816 */ /* 0x000fe40000000029 */
[----:B------:R-:W-:Y:S02]  /*162b0*/  SHF.R.U32.HI R20, RZ, 0x10, R8 ;  /* 0x00000010ff147819 */ /* 0x000fe40000011608 */
[----:B------:R-:W-:Y:S02]  /*162c0*/  SHF.R.U32.HI R40, RZ, 0x10, R11 ;  /* 0x00000010ff287819 */ /* 0x000fe4000001160b */
[----:B------:R-:W-:-:S02]  /*162d0*/  LOP3.LUT R36, R36, 0xff, RZ, 0xc0, !PT ;  /* 0x000000ff24247812 */ /* 0x000fc400078ec0ff */
[----:B------:R-:W-:Y:S02]  /*162e0*/  PRMT R39, R38, 0x7054, R39 ;  /* 0x0000705426277816 */ /* 0x000fe40000000027 */
[----:B------:R-:W-:Y:S02]  /*162f0*/  SHF.R.U32.HI R38, RZ, 0x10, R10 ;  /* 0x00000010ff267819 */ /* 0x000fe4000001160a */
[----:B------:R-:W-:Y:S02]  /*16300*/  LOP3.LUT R20, R20, 0xff, RZ, 0xc0, !PT ;  /* 0x000000ff14147812 */ /* 0x000fe400078ec0ff */
[----:B------:R-:W-:Y:S02]  /*16310*/  LOP3.LUT R40, R40, 0xff, RZ, 0xc0, !PT ;  /* 0x000000ff28287812 */ /* 0x000fe400078ec0ff */
[----:B------:R-:W-:Y:S02]  /*16320*/  PRMT R49, R36, 0x7054, R45 ;  /* 0x0000705424317816 */ /* 0x000fe4000000002d */
[----:B------:R-:W-:-:S02]  /*16330*/  LOP3.LUT R38, R38, 0xff, RZ, 0xc0, !PT ;  /* 0x000000ff26267812 */ /* 0x000fc400078ec0ff */
[----:B------:R-:W-:Y:S02]  /*16340*/  PRMT R43, R20, 0x7054, R43 ;  /* 0x00007054142b7816 */ /* 0x000fe4000000002b */
[----:B------:R-:W-:Y:S02]  /*16350*/  PRMT R53, R40, 0x7054, R53 ;  /* 0x0000705428357816 */ /* 0x000fe40000000035 */
[----:B------:R-:W-:Y:S02]  /*16360*/  LOP3.LUT R49, R49, 0xff000000, R9, 0xf8, !PT ;  /* 0xff00000031317812 */ /* 0x000fe400078ef809 */
[----:B------:R-:W-:Y:S02]  /*16370*/  PRMT R51, R38, 0x7054, R47 ;  /* 0x0000705426337816 */ /* 0x000fe4000000002f */
[----:B------:R-:W-:Y:S02]  /*16380*/  LOP3.LUT R21, R21, 0xff000000, R29, 0xf8, !PT ;  /* 0xff00000015157812 */ /* 0x000fe400078ef81d */
[----:B------:R-:W-:-:S02]  /*16390*/  LOP3.LUT R47, R43, 0xff000000, R8, 0xf8, !PT ;  /* 0xff0000002b2f7812 */ /* 0x000fc400078ef808 */
[----:B------:R-:W-:Y:S02]  /*163a0*/  LOP3.LUT R53, R53, 0xff000000, R11, 0xf8, !PT ;  /* 0xff00000035357812 */ /* 0x000fe400078ef80b */
[----:B------:R-:W-:Y:S02]  /*163b0*/  F2FP.F16.E4M3.UNPACK_B R43, R49 ;  /* 0x00000031ff2b723e */ /* 0x000fe400020006ff */
[----:B0-----:R-:W-:Y:S02]  /*163c0*/  F2FP.F16.E4M3.UNPACK_B R11, R25 ;  /* 0x00000019ff0b723e */ /* 0x001fe400020006ff */
[----:B------:R-:W-:Y:S01]  /*163d0*/  LOP3.LUT R45, R41, 0xff000000, R31, 0xf8, !PT ;  /* 0xff000000292d7812 */ /* 0x000fe200078ef81f */
[----:B------:R-:W-:Y:S01]  /*163e0*/  HADD2.F32 R48, -RZ, R43.H0_H0 ;  /* 0x2000002bff307230 */ /* 0x000fe20000004100 */
[----:B------:R-:W-:Y:S02]  /*163f0*/  F2FP.F16.E4M3.UNPACK_B R41, R21 ;  /* 0x00000015ff29723e */ /* 0x000fe400020006ff */
[----:B------:R-:W-:-:S02]  /*16400*/  LOP3.LUT R20, R39, 0xff000000, R30, 0xf8, !PT ;  /* 0xff00000027147812 */ /* 0x000fc400078ef81e */
[----:B------:R-:W-:Y:S01]  /*16410*/  LOP3.LUT R8, R51, 0xff000000, R10, 0xf8, !PT ;  /* 0xff00000033087812 */ /* 0x000fe200078ef80a */
[--C-:B------:R-:W-:Y:S01]  /*16420*/  HADD2.F32 R46, -RZ, R41.reuse.H0_H0 ;  /* 0x20000029ff2e7230 */ /* 0x100fe20000004100 */
[----:B------:R-:W-:Y:S01]  /*16430*/  LOP3.LUT R42, R37, 0xff000000, R28, 0xf8, !PT ;  /* 0xff000000252a7812 */ /* 0x000fe200078ef81c */
[----:B------:R-:W-:Y:S01]  /*16440*/  HADD2.F32 R41, -RZ, R41.H1_H1 ;  /* 0x30000029ff297230 */ /* 0x000fe20000004100 */
[-C--:B------:R-:W-:Y:S02]  /*16450*/  F2FP.F16.E4M3.UNPACK_B R39, R27.reuse ;  /* 0x0000001bff27723e */ /* 0x080fe400020006ff */
[----:B------:R-:W-:Y:S02]  /*16460*/  F2FP.F16.E4M3.UNPACK_B R40, R27.H1 ;  /* 0x0000001bff28723e */ /* 0x000fe400030006ff */
[-C--:B------:R-:W-:Y:S02]  /*16470*/  F2FP.F16.E4M3.UNPACK_B R27, R24.reuse ;  /* 0x00000018ff1b723e */ /* 0x080fe400020006ff */
[----:B------:R-:W-:-:S02]  /*16480*/  F2FP.F16.E4M3.UNPACK_B R37, R24.H1 ;  /* 0x00000018ff25723e */ /* 0x000fc400030006ff */
[----:B------:R-:W-:Y:S02]  /*16490*/  F2FP.F16.E4M3.UNPACK_B R25, R25.H1 ;  /* 0x00000019ff19723e */ /* 0x000fe400030006ff */
[----:B------:R-:W-:Y:S02]  /*164a0*/  F2FP.F16.E4M3.UNPACK_B R38, R26.H1 ;  /* 0x0000001aff26723e */ /* 0x000fe400030006ff */
[----:B------:R-:W-:Y:S01]  /*164b0*/  F2FP.F16.E4M3.UNPACK_B R49, R49.H1 ;  /* 0x00000031ff31723e */ /* 0x000fe200030006ff */
[----:B--2---:R-:W0:Y:S02]  /*164c0*/  LDS.128 R4, [R61+0x14400] ;  /* 0x014400003d047984 */ /* 0x004e240000000c00 */
[-C--:B0-----:R-:W-:Y:S02]  /*164d0*/  F2FP.F16.E4M3.UNPACK_B R10, R5.reuse ;  /* 0x00000005ff0a723e */ /* 0x081fe400020006ff */
[----:B------:R-:W-:Y:S01]  /*164e0*/  F2FP.F16.E4M3.UNPACK_B R30, R5.H1 ;  /* 0x00000005ff1e723e */ /* 0x000fe200030006ff */
[--C-:B------:R-:W-:Y:S01]  /*164f0*/  HADD2.F32 R5, -RZ, R11.reuse.H0_H0 ;  /* 0x2000000bff057230 */ /* 0x100fe20000004100 */
[-C--:B------:R-:W-:Y:S01]  /*16500*/  F2FP.F16.E4M3.UNPACK_B R31, R7.reuse ;  /* 0x00000007ff1f723e */ /* 0x080fe200020006ff */
[--C-:B------:R-:W-:Y:S01]  /*16510*/  HADD2.F32 R9, -RZ, R10.reuse.H0_H0 ;  /* 0x2000000aff097230 */ /* 0x100fe20000004100 */
[----:B------:R-:W-:Y:S01]  /*16520*/  F2FP.F16.E4M3.UNPACK_B R36, R7.H1 ;  /* 0x00000007ff24723e */ /* 0x000fe200030006ff */
[----:B------:R-:W-:Y:S01]  /*16530*/  HADD2.F32 R11, -RZ, R11.H1_H1 ;  /* 0x3000000bff0b7230 */ /* 0x000fe20000004100 */
[----:B------:R-:W-:Y:S01]  /*16540*/  F2FP.F16.E4M3.UNPACK_B R28, R4 ;  /* 0x00000004ff1c723e */ /* 0x000fe200020006ff */
[C---:B------:R-:W-:Y:S01]  /*16550*/  FMUL.FTZ R24, R5.reuse, R48 ;  /* 0x0000003005187220 */ /* 0x040fe20000410000 */
[----:B------:R-:W-:Y:S01]  /*16560*/  F2FP.F16.E4M3.UNPACK_B R29, R4.H1 ;  /* 0x00000004ff1d723e */ /* 0x000fe200030006ff */
[----:B------:R-:W-:Y:S01]  /*16570*/  FMUL.FTZ R51, R5, R46 ;  /* 0x0000002e05337220 */ /* 0x000fe20000410000 */
[----:B------:R-:W-:Y:S01]  /*16580*/  F2FP.F16.E4M3.UNPACK_B R4, R6 ;  /* 0x00000006ff04723e */ /* 0x000fe200020006ff */
[C---:B------:R-:W-:Y:S01]  /*16590*/  FFMA.FTZ R5, R9.reuse, R46, -R24 ;  /* 0x0000002e09057223 */ /* 0x040fe20000010818 */
[----:B------:R-:W-:Y:S01]  /*165a0*/  F2FP.F16.E4M3.UNPACK_B R7, R6.H1 ;  /* 0x00000006ff07723e */ /* 0x000fe200030006ff */
[----:B------:R-:W-:Y:S01]  /*165b0*/  HADD2.F32 R46, -RZ, R43.H1_H1 ;  /* 0x3000002bff2e7230 */ /* 0x000fe20000004100 */
[----:B------:R-:W-:Y:S01]  /*165c0*/  F2FP.F16.E4M3.UNPACK_B R6, R26 ;  /* 0x0000001aff06723e */ /* 0x000fe200020006ff */
[----:B------:R-:W-:Y:S01]  /*165d0*/  FFMA.FTZ R9, R9, R48, R51 ;  /* 0x0000003009097223 */ /* 0x000fe20000010033 */
[----:B------:R-:W-:Y:S01]  /*165e0*/  F2FP.F16.E4M3.UNPACK_B R26, R21.H1 ;  /* 0x00000015ff1a723e */ /* 0x000fe200030006ff */
[----:B------:R-:W-:-:S02]  /*165f0*/  HADD2.F32 R24, -RZ, R10.H1_H1 ;  /* 0x3000000aff187230 */ /* 0x000fc40000004100 */
[C---:B------:R-:W-:Y:S01]  /*16600*/  FMUL.FTZ R51, R11.reuse, R46 ;  /* 0x0000002e0b337220 */ /* 0x040fe20000410000 */
[----:B------:R-:W-:Y:S02]  /*16610*/  HADD2.F32 R48, -RZ, R49.H0_H0 ;  /* 0x20000031ff307230 */ /* 0x000fe40000004100 */
[----:B------:R-:W-:Y:S01]  /*16620*/  FMUL.FTZ R11, R11, R41 ;  /* 0x000000290b0b7220 */ /* 0x000fe20000410000 */
[----:B------:R-:W-:Y:S02]  /*16630*/  HADD2.F32 R10, -RZ, R25.H0_H0 ;  /* 0x20000019ff0a7230 */ /* 0x000fe40000004100 */
[----:B------:R-:W-:Y:S02]  /*16640*/  HADD2.F32 R43, -RZ, R26.H0_H0 ;  /* 0x2000001aff2b7230 */ /* 0x000fe40000004100 */
[----:B------:R-:W-:Y:S02]  /*16650*/  HADD2.F32 R21, -RZ, R30.H0_H0 ;  /* 0x2000001eff157230 */ /* 0x000fe40000004100 */
[----:B------:R-:W-:Y:S01]  /*16660*/  FMUL.FTZ R50, R10, R48 ;  /* 0x000000300a327220 */ /* 0x000fe20000410000 */
[----:B------:R-:W-:-:S02]  /*16670*/  HADD2.F32 R49, -RZ, R49.H1_H1 ;  /* 0x30000031ff317230 */ /* 0x000fc40000004100 */
[----:B------:R-:W-:Y:S01]  /*16680*/  FMUL.FTZ R55, R10, R43 ;  /* 0x0000002b0a377220 */ /* 0x000fe20000410000 */
[C---:B------:R-:W-:Y:S01]  /*16690*/  FFMA.FTZ R10, R24.reuse, R41, -R51 ;  /* 0x00000029180a7223 */ /* 0x040fe20000010833 */
[----:B------:R-:W-:Y:S01]  /*166a0*/  FFMA.FTZ R24, R24, R46, R11 ;  /* 0x0000002e18187223 */ /* 0x000fe2000001000b */
[C---:B------:R-:W-:Y:S01]  /*166b0*/  FFMA.FTZ R11, R21.reuse, R43, -R50 ;  /* 0x0000002b150b7223 */ /* 0x040fe20000010832 */
[----:B------:R-:W-:Y:S01]  /*166c0*/  F2FP.F16.E4M3.UNPACK_B R50, R53 ;  /* 0x00000035ff32723e */ /* 0x000fe200020006ff */
[----:B------:R-:W-:Y:S01]  /*166d0*/  HADD2.F32 R43, -RZ, R26.H1_H1 ;  /* 0x3000001aff2b7230 */ /* 0x000fe20000004100 */
[----:B------:R-:W-:Y:S01]  /*166e0*/  F2FP.F16.E4M3.UNPACK_B R46, R45 ;  /* 0x0000002dff2e723e */ /* 0x000fe200020006ff */
[----:B------:R-:W-:Y:S01]  /*166f0*/  FFMA.FTZ R21, R21, R48, R55 ;  /* 0x0000003015157223 */ /* 0x000fe20000010037 */
[----:B------:R-:W-:Y:S01]  /*16700*/  HADD2.F32 R26, -RZ, R25.H1_H1 ;  /* 0x30000019ff1a7230 */ /* 0x000fe20000004100 */
[----:B------:R-:W-:Y:S01]  /*16710*/  F2FP.F16.E4M3.UNPACK_B R53, R53.H1 ;  /* 0x00000035ff35723e */ /* 0x000fe200030006ff */
[----:B------:R-:W-:Y:S01]  /*16720*/  HADD2.F32 R52, -RZ, R50.H0_H0 ;  /* 0x20000032ff347230 */ /* 0x000fe20000004100 */
[----:B------:R-:W-:Y:S01]  /*16730*/  F2FP.F16.E4M3.UNPACK_B R45, R45.H1 ;  /* 0x0000002dff2d723e */ /* 0x000fe200030006ff */
[----:B------:R-:W-:-:S02]  /*16740*/  HADD2.F32 R41, -RZ, R39.H0_H0 ;  /* 0x20000027ff297230 */ /* 0x000fc40000004100 */
[C---:B------:R-:W-:Y:S01]  /*16750*/  FMUL.FTZ R51, R26.reuse, R49 ;  /* 0x000000311a337220 */ /* 0x040fe20000410000 */
[----:B------:R-:W-:Y:S02]  /*16760*/  HADD2.F32 R48, -RZ, R46.H0_H0 ;  /* 0x2000002eff307230 */ /* 0x000fe40000004100 */
[----:B------:R-:W-:Y:S01]  /*16770*/  FMUL.FTZ R26, R26, R43 ;  /* 0x0000002b1a1a7220 */ /* 0x000fe20000410000 */
[----:B------:R-:W-:Y:S02]  /*16780*/  HADD2.F32 R30, -RZ, R30.H1_H1 ;  /* 0x3000001eff1e7230 */ /* 0x000fe40000004100 */
[C---:B------:R-:W-:Y:S01]  /*16790*/  FMUL.FTZ R58, R41.reuse, R52 ;  /* 0x00000034293a7220 */ /* 0x040fe20000410000 */
[----:B------:R-:W-:Y:S02]  /*167a0*/  HADD2.F32 R25, -RZ, R31.H0_H0 ;  /* 0x2000001fff197230 */ /* 0x000fe40000004100 */
[----:B------:R-:W-:Y:S01]  /*167b0*/  FMUL.FTZ R41, R41, R48 ;  /* 0x0000003029297220 */ /* 0x000fe20000410000 */
[----:B------:R-:W-:-:S02]  /*167c0*/  HADD2.F32 R50, -RZ, R50.H1_H1 ;  /* 0x30000032ff327230 */ /* 0x000fc40000004100 */
[C---:B------:R-:W-:Y:S01]  /*167d0*/  FFMA.FTZ R56, R30.reuse, R49, R26 ;  /* 0x000000311e387223 */ /* 0x040fe2000001001a */
[----:B------:R-:W-:Y:S02]  /*167e0*/  HADD2.F32 R39, -RZ, R39.H1_H1 ;  /* 0x30000027ff277230 */ /* 0x000fe40000004100 */
[C---:B------:R-:W-:Y:S01]  /*167f0*/  FFMA.FTZ R58, R25.reuse, R48, -R58 ;  /* 0x00000030193a7223 */ /* 0x040fe2000001083a */
[----:B------:R-:W-:Y:S02]  /*16800*/  HADD2.F32 R46, -RZ, R46.H1_H1 ;  /* 0x3000002eff2e7230 */ /* 0x000fe40000004100 */
[----:B------:R-:W-:Y:S01]  /*16810*/  FFMA.FTZ R52, R25, R52, R41 ;  /* 0x0000003419347223 */ /* 0x000fe20000010029 */
[----:B------:R-:W-:Y:S01]  /*16820*/  FFMA.FTZ R54, R30, R43, -R51 ;  /* 0x0000002b1e367223 */ /* 0x000fe20000010833 */
        /* <DEDUP_REMOVED lines=9> */
[----:B------:R-:W-:Y:S01]  /*168c0*/  FMUL.FTZ R60, R26, R41 ;  /* 0x000000291a3c7220 */ /* 0x000fe20000410000 */
[----:B------:R-:W-:-:S02]  /*168d0*/  HADD2.F32 R45, -RZ, R45.H1_H1 ;  /* 0x3000002dff2d7230 */ /* 0x000fc40000004100 */
[-C--:B------:R-:W-:Y:S01]  /*168e0*/  FMUL.FTZ R26, R26, R30.reuse ;  /* 0x0000001e1a1a7220 */ /* 0x080fe20000410000 */
[----:B------:R-:W-:Y:S01]  /*168f0*/  F2FP.F16.E4M3.UNPACK_B R39, R47.H1 ;  /* 0x0000002fff27723e */ /* 0x000fe200030006ff */
[----:B------:R-:W-:Y:S02]  /*16900*/  HADD2.F32 R53, -RZ, R53.H1_H1 ;  /* 0x30000035ff357230 */ /* 0x000fe40000004100 */
[C---:B------:R-:W-:Y:S01]  /*16910*/  FFMA.FTZ R60, R25.reuse, R30, -R60 ;  /* 0x0000001e193c7223 */ /* 0x040fe2000001083c */
[----:B------:R-:W-:Y:S02]  /*16920*/  HADD2.F32 R40, -RZ, R40.H1_H1 ;  /* 0x30000028ff287230 */ /* 0x000fe40000004100 */
[----:B------:R-:W-:Y:S01]  /*16930*/  FFMA.FTZ R57, R25, R41, R26 ;  /* 0x0000002919397223 */ /* 0x000fe2000001001a */
[----:B------:R-:W-:Y:S01]  /*16940*/  F2FP.F16.E4M3.UNPACK_B R30, R42.H1 ;  /* 0x0000002aff1e723e */ /* 0x000fe200030006ff */
[----:B------:R-:W-:Y:S01]  /*16950*/  HADD2.F32 R36, -RZ, R36.H1_H1 ;  /* 0x30000024ff247230 */ /* 0x000fe20000004100 */
[----:B------:R-:W-:Y:S01]  /*16960*/  F2FP.F16.E4M3.UNPACK_B R47, R47 ;  /* 0x0000002fff2f723e */ /* 0x000fe200020006ff */
[----:B------:R-:W-:-:S02]  /*16970*/  HADD2.F32 R41, -RZ, R39.H0_H0 ;  /* 0x20000027ff297230 */ /* 0x000fc40000004100 */
[C---:B------:R-:W-:Y:S01]  /*16980*/  FMUL.FTZ R43, R40.reuse, R53 ;  /* 0x00000035282b7220 */ /* 0x040fe20000410000 */
[----:B------:R-:W-:Y:S02]  /*16990*/  HADD2.F32 R26, -RZ, R37.H0_H0 ;  /* 0x20000025ff1a7230 */ /* 0x000fe40000004100 */
[-C--:B------:R-:W-:Y:S01]  /*169a0*/  FMUL.FTZ R46, R40, R45.reuse ;  /* 0x0000002d282e7220 */ /* 0x080fe20000410000 */
[----:B------:R-:W-:Y:S02]  /*169b0*/  HADD2.F32 R31, -RZ, R30.H0_H0 ;  /* 0x2000001eff1f7230 */ /* 0x000fe40000004100 */
[C---:B------:R-:W-:Y:S01]  /*169c0*/  FFMA.FTZ R59, R36.reuse, R45, -R43 ;  /* 0x0000002d243b7223 */ /* 0x040fe2000001082b */
[----:B------:R-:W-:Y:S02]  /*169d0*/  HADD2.F32 R25, -RZ, R29.H0_H0 ;  /* 0x2000001dff197230 */ /* 0x000fe40000004100 */
[----:B------:R-:W-:Y:S01]  /*169e0*/  FFMA.FTZ R62, R36, R53, R46 ;  /* 0x00000035243e7223 */ /* 0x000fe2000001002e */
[----:B------:R-:W-:Y:S01]  /*169f0*/  FMUL.FTZ R40, R26, R41 ;  /* 0x000000291a287220 */ /* 0x000fe20000410000 */
[----:B------:R-:W-:-:S02]  /*16a00*/  HADD2.F32 R36, -RZ, R39.H1_H1 ;  /* 0x30000027ff247230 */ /* 0x000fc40000004100 */
[-C--:B------:R-:W-:Y:S01]  /*16a10*/  FMUL.FTZ R26, R26, R31.reuse ;  /* 0x0000001f1a1a7220 */ /* 0x080fe20000410000 */
        /* <DEDUP_REMOVED lines=9> */
[C---:B------:R-:W-:Y:S01]  /*16ab0*/  FFMA.FTZ R46, R29.reuse, R30, -R40 ;  /* 0x0000001e1d2e7223 */ /* 0x040fe20000010828 */
[----:B------:R-:W-:Y:S02]  /*16ac0*/  HADD2.F32 R26, -RZ, R27.H0_H0 ;  /* 0x2000001bff1a7230 */ /* 0x000fe40000004100 */
[----:B------:R-:W-:Y:S01]  /*16ad0*/  FFMA.FTZ R48, R29, R36, R37 ;  /* 0x000000241d307223 */ /* 0x000fe20000010025 */
[----:B------:R-:W-:Y:S01]  /*16ae0*/  HADD2.F32 R29, -RZ, R42.H0_H0 ;  /* 0x2000002aff1d7230 */ /* 0x000fe20000004100 */
[----:B------:R-:W-:Y:S01]  /*16af0*/  F2FP.SATFINITE.E4M3.F32.PACK_AB_MERGE_C R11, R54, R11, RZ ;  /* 0x0000000b360b723e */ /* 0x000fe200048070ff */
[----:B------:R-:W-:Y:S02]  /*16b00*/  HADD2.F32 R25, -RZ, R28.H0_H0 ;  /* 0x2000001cff197230 */ /* 0x000fe40000004100 */
[C---:B------:R-:W-:Y:S01]  /*16b10*/  FMUL.FTZ R30, R26.reuse, R31 ;  /* 0x0000001f1a1e7220 */ /* 0x040fe20000410000 */
[----:B------:R-:W-:Y:S02]  /*16b20*/  HADD2.F32 R47, -RZ, R47.H1_H1 ;  /* 0x3000002fff2f7230 */ /* 0x000fe40000004100 */
[----:B------:R-:W-:Y:S01]  /*16b30*/  FMUL.FTZ R26, R26, R29 ;  /* 0x0000001d1a1a7220 */ /* 0x000fe20000410000 */
[----:B------:R-:W-:-:S02]  /*16b40*/  HADD2.F32 R27, -RZ, R27.H1_H1 ;  /* 0x3000001bff1b7230 */ /* 0x000fc40000004100 */
        /* <DEDUP_REMOVED lines=20> */
[----:B------:R-:W-:Y:S01]  /*16c90*/  F2FP.SATFINITE.E4M3.F32.PACK_AB_MERGE_C R21, R56, R21, RZ ;  /* 0x000000153815723e */ /* 0x000fe200048070ff */
        /* <DEDUP_REMOVED lines=40> */
.L_x_2835:
[----:B------:R-:W-:Y:S05]  /*16f20*/  BSYNC B1 ;  /* 0x0000000000017941 */ /* 0x000fea0003800000 */
.L_x_2834:
[----:B------:R-:W-:Y:S05]  /*16f30*/  @P2 BRA `(.L_x_2816) ;  /* 0x0000000c00dc2947 */ /* 0x000fea0003800000 */
[----:B------:R-:W4:Y:S01]  /*16f40*/  LDL R51, [R1+0x40] ;  /* 0x0000400001337983 */ /* 0x000f220000100800 */
[----:B-12--5:R-:W-:Y:S02]  /*16f50*/  SHF.R.U32.HI R4, RZ, 0x8, R32 ;  /* 0x00000008ff047819 */ /* 0x026fe40000011620 */
[----:B------:R-:W-:Y:S02]  /*16f60*/  LOP3.LUT R0, R32, 0xff, RZ, 0xc0, !PT ;  /* 0x000000ff20007812 */ /* 0x000fe400078ec0ff */
[----:B------:R-:W-:Y:S02]  /*16f70*/  SHF.R.U32.HI R8, RZ, 0x8, R34 ;  /* 0x00000008ff087819 */ /* 0x000fe40000011622 */
[----:B------:R-:W-:Y:S02]  /*16f80*/  LOP3.LUT R5, R4, 0xff, RZ, 0xc0, !PT ;  /* 0x000000ff04057812 */ /* 0x000fe400078ec0ff */
[----:B------:R-:W-:Y:S02]  /*16f90*/  LEA.HI R3, R3, R193, RZ, 0x1c ;  /* 0x000000c103037211 */ /* 0x000fe400078fe0ff */
[----:B------:R-:W-:-:S02]  /*16fa0*/  LOP3.LUT R4, R34, 0xff, RZ, 0xc0, !PT ;  /* 0x000000ff22047812 */ /* 0x000fc400078ec0ff */
[----:B------:R-:W-:Y:S02]  /*16fb0*/  LOP3.LUT R9, R8, 0xff, RZ, 0xc0, !PT ;  /* 0x000000ff08097812 */ /* 0x000fe400078ec0ff */
[----:B0-----:R-:W-:Y:S02]  /*16fc0*/  PRMT R21, R5, 0x7604, R0 ;  /* 0x0000760405157816 */ /* 0x001fe40000000000 */
[----:B------:R-:W-:Y:S02]  /*16fd0*/  SHF.R.S32.HI R0, RZ, 0x1f, R3 ;  /* 0x0000001fff007819 */ /* 0x000fe40000011403 */
[----:B------:R-:W-:Y:S02]  /*16fe0*/  PRMT R25, R9, 0x7604, R4 ;  /* 0x0000760409197816 */ /* 0x000fe40000000004 */
[----:B------:R-:W-:Y:S01]  /*16ff0*/  LEA.HI R4, R0, R3, RZ, 0x2 ;  /* 0x0000000300047211 */ /* 0x000fe200078f10ff */
[----:B------:R-:W-:Y:S01]  /*17000*/  IMAD.SHL.U32 R3, R3, 0x10, RZ ;  /* 0x0000001003037824 */ /* 0x000fe200078e00ff */
[----:B------:R-:W-:-:S02]  /*17010*/  SHF.R.U32.HI R7, RZ, 0x8, R33 ;  /* 0x00000008ff077819 */ /* 0x000fc40000011621 */
[----:B------:R-:W-:Y:S02]  /*17020*/  SHF.L.U32 R4, R4, 0xb, RZ ;  /* 0x0000000b04047819 */ /* 0x000fe400000006ff */
        /* <DEDUP_REMOVED lines=10> */
[----:B------:R-:W-:-:S02]  /*170d0*/  SHF.R.U32.HI R6, RZ, 0x8, R35 ;  /* 0x00000008ff067819 */ /* 0x000fc40000011623 */
[----:B------:R-:W-:Y:S01]  /*170e0*/  PRMT R29, R8, 0x7604, R7 ;  /* 0x00007604081d7816 */ /* 0x000fe20000000007 */
        /* <DEDUP_REMOVED lines=8> */
[----:B------:R-:W-:Y:S02]  /*17170*/  SHF.R.U32.HI R31, RZ, 0x8, R15 ;  /* 0x00000008ff1f7819 */ /* 0x000fe4000001160f */
[----:B------:R-:W-:Y:S02]  /*17180*/  LOP3.LUT R27, R14, 0xff, RZ, 0xc0, !PT ;  /* 0x000000ff0e1b7812 */ /* 0x000fe400078ec0ff */
[----:B------:R-:W-:Y:S02]  /*17190*/  LOP3.LUT R28, R28, 0xff, RZ, 0xc0, !PT ;  /* 0x000000ff1c1c7812 */ /* 0x000fe400078ec0ff */
[----:B------:R-:W-:Y:S02]  /*171a0*/  LOP3.LUT R30, R15, 0xff, RZ, 0xc0, !PT ;  /* 0x000000ff0f1e7812 */ /* 0x000fe400078ec0ff */
[----:B------:R-:W-:-:S02]  /*171b0*/  LOP3.LUT R31, R31, 0xff, RZ, 0xc0, !PT ;  /* 0x000000ff1f1f7812 */ /* 0x000fc400078ec0ff */
[----:B------:R-:W-:Y:S02]  /*171c0*/  LOP3.LUT R26, R13, 0xff, RZ, 0xc0, !PT ;  /* 0x000000ff0d1a7812 */ /* 0x000fe400078ec0ff */
[----:B---3--:R-:W-:Y:S02]  /*171d0*/  PRMT R37, R28, 0x7604, R27 ;  /* 0x000076041c257816 */ /* 0x008fe4000000001b */
[----:B------:R-:W-:Y:S02]  /*171e0*/  PRMT R30, R31, 0x7604, R30 ;  /* 0x000076041f1e7816 */ /* 0x000fe4000000001e */
[----:B------:R-:W-:Y:S02]  /*171f0*/  SHF.R.U32.HI R27, RZ, 0x10, R35 ;  /* 0x00000010ff1b7819 */ /* 0x000fe40000011623 */
[----:B------:R-:W-:Y:S02]  /*17200*/  PRMT R26, R3, 0x7604, R26 ;  /* 0x00007604031a7816 */ /* 0x000fe4000000001a */
[----:B------:R-:W-:Y:S01]  /*17210*/  SHF.R.U32.HI R31, RZ, 0x10, R13 ;  /* 0x00000010ff1f7819 */ /* 0x000fe2000001160d */
[----:B------:R-:W-:Y:S01]  /*17220*/  IMAD.U32 R27, R27, 0x10000, RZ ;  /* 0x000100001b1b7824 */ /* 0x000fe200078e00ff */
[----:B------:R-:W-:-:S02]  /*17230*/  SHF.R.U32.HI R3, RZ, 0x10, R33 ;  /* 0x00000010ff037819 */ /* 0x000fc40000011621 */
[----:B----4-:R-:W-:Y:S01]  /*17240*/  SHF.R.U32.HI R39, RZ, 0x10, R15 ;  /* 0x00000010ff277819 */ /* 0x010fe2000001160f */
[----:B------:R-:W-:Y:S01]  /*17250*/  IMAD.U32 R31, R31, 0x10000, RZ ;  /* 0x000100001f1f7824 */ /* 0x000fe200078e00ff */
[----:B------:R-:W-:Y:S01]  /*17260*/  LOP3.LUT R27, R24, 0xff0000, R27, 0xf8, !PT ;  /* 0x00ff0000181b7812 */ /* 0x000fe200078ef81b */
[----:B------:R-:W-:Y:S01]  /*17270*/  IMAD.U32 R3, R3, 0x10000, RZ ;  /* 0x0001000003037824 */ /* 0x000fe200078e00ff */
        /* <DEDUP_REMOVED lines=13> */
[----:B------:R-:W-:Y:S02]  /*17350*/  F2FP.F16.E4M3.UNPACK_B R34, R33 ;  /* 0x00000021ff22723e */ /* 0x000fe400020006ff */
[----:B------:R-:W-:Y:S02]  /*17360*/  LOP3.LUT R37, R29, 0xff000000, R12, 0xf8, !PT ;  /* 0xff0000001d257812 */ /* 0x000fe400078ef80c */
[----:B------:R-:W-:Y:S02]  /*17370*/  LOP3.LUT R21, R21, 0xff0000, R32, 0xf8, !PT ;  /* 0x00ff000015157812 */ /* 0x000fe400078ef820 */
[----:B------:R-:W-:-:S02]  /*17380*/  LOP3.LUT R12, R3, 0xff000000, R14, 0xf8, !PT ;  /* 0xff000000030c7812 */ /* 0x000fc400078ef80e */
[----:B------:R-:W-:Y:S01]  /*17390*/  LOP3.LUT R40, R39, 0xff000000, R15, 0xf8, !PT ;  /* 0xff00000027287812 */ /* 0x000fe200078ef80f */
[--C-:B------:R-:W-:Y:S01]  /*173a0*/  HADD2.F32 R39, -RZ, R38.reuse.H0_H0 ;  /* 0x20000026ff277230 */ /* 0x100fe20000004100 */
[----:B------:R-:W-:Y:S01]  /*173b0*/  LOP3.LUT R32, R21, 0xff000000, R32, 0xf8, !PT ;  /* 0xff00000015207812 */ /* 0x000fe200078ef820 */
[----:B------:R-:W-:Y:S01]  /*173c0*/  HADD2.F32 R38, -RZ, R38.H1_H1 ;  /* 0x30000026ff267230 */ /* 0x000fe20000004100 */
[----:B------:R-:W-:Y:S02]  /*173d0*/  F2FP.F16.E4M3.UNPACK_B R28, R9.H1 ;  /* 0x00000009ff1c723e */ /* 0x000fe400030006ff */
[-C--:B------:R-:W-:Y:S02]  /*173e0*/  F2FP.F16.E4M3.UNPACK_B R30, R11.reuse ;  /* 0x0000000bff1e723e */ /* 0x080fe400020006ff */
[----:B------:R-:W-:Y:S02]  /*173f0*/  F2FP.F16.E4M3.UNPACK_B R31, R11.H1 ;  /* 0x0000000bff1f723e */ /* 0x000fe400030006ff */
[----:B------:R-:W-:-:S02]  /*17400*/  F2FP.F16.E4M3.UNPACK_B R11, R8 ;  /* 0x00000008ff0b723e */ /* 0x000fc400020006ff */
[----:B------:R-:W-:Y:S02]  /*17410*/  F2FP.F16.E4M3.UNPACK_B R26, R8.H1 ;  /* 0x00000008ff1a723e */ /* 0x000fe400030006ff */
[----:B------:R-:W-:Y:S02]  /*17420*/  F2FP.F16.E4M3.UNPACK_B R33, R33.H1 ;  /* 0x00000021ff21723e */ /* 0x000fe400030006ff */
[----:B------:R-:W-:Y:S01]  /*17430*/  F2FP.F16.E4M3.UNPACK_B R29, R10.H1 ;  /* 0x0000000aff1d723e */ /* 0x000fe200030006ff */
[----:B------:R-:W0:Y:S02]  /*17440*/  LDS.128 R4, [R51+0x14400] ;  /* 0x0144000033047984 */ /* 0x000e240000000c00 */
[-C--:B0-----:R-:W-:Y:S02]  /*17450*/  F2FP.F16.E4M3.UNPACK_B R24, R7.reuse ;  /* 0x00000007ff18723e */ /* 0x081fe400020006ff */
[----:B------:R-:W-:Y:S02]  /*17460*/  F2FP.F16.E4M3.UNPACK_B R25, R7.H1 ;  /* 0x00000007ff19723e */ /* 0x000fe400030006ff */
[----:B------:R-:W-:-:S02]  /*17470*/  F2FP.F16.E4M3.UNPACK_B R14, R5 ;  /* 0x00000005ff0e723e */ /* 0x000fc400020006ff */
[-C--:B------:R-:W-:Y:S02]  /*17480*/  F2FP.F16.E4M3.UNPACK_B R7, R4.reuse ;  /* 0x00000004ff07723e */ /* 0x080fe400020006ff */
[----:B------:R-:W-:Y:S01]  /*17490*/  F2FP.F16.E4M3.UNPACK_B R13, R4.H1 ;  /* 0x00000004ff0d723e */ /* 0x000fe200030006ff */
[--C-:B------:R-:W-:Y:S01]  /*174a0*/  HADD2.F32 R4, -RZ, R27.reuse.H0_H0 ;  /* 0x2000001bff047230 */ /* 0x100fe20000004100 */
[----:B------:R-:W-:Y:S01]  /*174b0*/  F2FP.F16.E4M3.UNPACK_B R15, R5.H1 ;  /* 0x00000005ff0f723e */ /* 0x000fe200030006ff */
[----:B------:R-:W-:Y:S01]  /*174c0*/  HADD2.F32 R5, -RZ, R34.H0_H0 ;  /* 0x20000022ff057230 */ /* 0x000fe20000004100 */
[-C--:B------:R-:W-:Y:S01]  /*174d0*/  F2FP.F16.E4M3.UNPACK_B R3, R6.reuse ;  /* 0x00000006ff03723e */ /* 0x080fe200020006ff */
[----:B------:R-:W-:Y:S01]  /*174e0*/  HADD2.F32 R27, -RZ, R27.H1_H1 ;  /* 0x3000001bff1b7230 */ /* 0x000fe20000004100 */
[----:B------:R-:W-:Y:S01]  /*174f0*/  F2FP.F16.E4M3.UNPACK_B R21, R6.H1 ;  /* 0x00000006ff15723e */ /* 0x000fe200030006ff */
[----:B------:R-:W-:Y:S02]  /*17500*/  HADD2.F32 R6, -RZ, R14.H0_H0 ;  /* 0x2000000eff067230 */ /* 0x000fe40000004100 */
[C---:B------:R-:W-:Y:S01]  /*17510*/  FMUL.FTZ R9, R4.reuse, R39 ;  /* 0x0000002704097220 */ /* 0x040fe20000410000 */
[----:B------:R-:W-:Y:S01]  /*17520*/  FMUL.FTZ R8, R4, R5 ;  /* 0x0000000504087220 */ /* 0x000fe20000410000 */
[----:B------:R-:W-:-:S02]  /*17530*/  HADD2.F32 R34, -RZ, R34.H1_H1 ;  /* 0x30000022ff227230 */ /* 0x000fc40000004100 */
[C---:B------:R-:W-:Y:S01]  /*17540*/  FMUL.FTZ R43, R27.reuse, R38 ;  /* 0x000000261b2b7220 */ /* 0x040fe20000410000 */
[C---:B------:R-:W-:Y:S01]  /*17550*/  FFMA.FTZ R5, R6.reuse, R5, -R9 ;  /* 0x0000000506057223 */ /* 0x040fe20000010809 */
[----:B------:R-:W-:Y:S01]  /*17560*/  FFMA.FTZ R9, R6, R39, R8 ;  /* 0x0000002706097223 */ /* 0x000fe20000010008 */
[----:B------:R-:W-:Y:S01]  /*17570*/  F2FP.F16.E4M3.UNPACK_B R39, R35.H1 ;  /* 0x00000023ff27723e */ /* 0x000fe200030006ff */
[----:B------:R-:W-:Y:S02]  /*17580*/  HADD2.F32 R6, -RZ, R28.H0_H0 ;  /* 0x2000001cff067230 */ /* 0x000fe40000004100 */
[----:B------:R-:W-:Y:S01]  /*17590*/  FMUL.FTZ R27, R27, R34 ;  /* 0x000000221b1b7220 */ /* 0x000fe20000410000 */
[----:B------:R-:W-:Y:S01]  /*175a0*/  HADD2.F32 R35, -RZ, R33.H0_H0 ;  /* 0x20000021ff237230 */ /* 0x000fe20000004100 */
[----:B------:R-:W-:Y:S01]  /*175b0*/  F2FP.F16.E4M3.UNPACK_B R4, R10 ;  /* 0x0000000aff04723e */ /* 0x000fe200020006ff */
[----:B------:R-:W-:Y:S02]  /*175c0*/  HADD2.F32 R41, -RZ, R39.H0_H0 ;  /* 0x20000027ff297230 */ /* 0x000fe40000004100 */
[----:B------:R-:W-:-:S02]  /*175d0*/  HADD2.F32 R14, -RZ, R14.H1_H1 ;  /* 0x3000000eff0e7230 */ /* 0x000fc40000004100 */
[C---:B------:R-:W-:Y:S01]  /*175e0*/  FMUL.FTZ R42, R6.reuse, R35 ;  /* 0x00000023062a7220 */ /* 0x040fe20000410000 */
[----:B------:R-:W-:Y:S02]  /*175f0*/  HADD2.F32 R10, -RZ, R15.H0_H0 ;  /* 0x2000000fff0a7230 */ /* 0x000fe40000004100 */
[-C--:B------:R-:W-:Y:S01]  /*17600*/  FMUL.FTZ R45, R6, R41.reuse ;  /* 0x00000029062d7220 */ /* 0x080fe20000410000 */
[----:B------:R-:W-:Y:S02]  /*17610*/  HADD2.F32 R39, -RZ, R39.H1_H1 ;  /* 0x30000027ff277230 */ /* 0x000fe40000004100 */
[C---:B------:R-:W-:Y:S01]  /*17620*/  FFMA.FTZ R6, R14.reuse, R34, -R43 ;  /* 0x000000220e067223 */ /* 0x040fe2000001082b */
[----:B------:R-:W-:Y:S01]  /*17630*/  FFMA.FTZ R8, R14, R38, R27 ;  /* 0x000000260e087223 */ /* 0x000fe2000001001b */
[----:B------:R-:W-:Y:S01]  /*17640*/  F2FP.F16.E4M3.UNPACK_B R34, R40 ;  /* 0x00000028ff22723e */ /* 0x000fe200020006ff */
[----:B------:R-:W-:Y:S01]  /*17650*/  FFMA.FTZ R42, R10, R41, R42 ;  /* 0x000000290a2a7223 */ /* 0x000fe2000001002a */
[----:B------:R-:W-:Y:S01]  /*17660*/  F2FP.F16.E4M3.UNPACK_B R27, R36 ;  /* 0x00000024ff1b723e */ /* 0x000fe200020006ff */
[----:B------:R-:W-:-:S02]  /*17670*/  HADD2.F32 R28, -RZ, R28.H1_H1 ;  /* 0x3000001cff1c7230 */ /* 0x000fc40000004100 */
[----:B------:R-:W-:Y:S01]  /*17680*/  FFMA.FTZ R45, R10, R35, -R45 ;  /* 0x000000230a2d7223 */ /* 0x000fe2000001082d */
[----:B------:R-:W-:Y:S01]  /*17690*/  HADD2.F32 R41, -RZ, R34.H0_H0 ;  /* 0x20000022ff297230 */ /* 0x000fe20000004100 */
[----:B------:R-:W-:Y:S01]  /*176a0*/  F2FP.F16.E4M3.UNPACK_B R40, R40.H1 ;  /* 0x00000028ff28723e */ /* 0x000fe200030006ff */
[----:B------:R-:W-:Y:S02]  /*176b0*/  HADD2.F32 R14, -RZ, R30.H0_H0 ;  /* 0x2000001eff0e7230 */ /* 0x000fe40000004100 */
[----:B------:R-:W-:Y:S01]  /*176c0*/  FMUL.FTZ R38, R28, R39 ;  /* 0x000000271c267220 */ /* 0x000fe20000410000 */
[----:B------:R-:W-:Y:S01]  /*176d0*/  HADD2.F32 R35, -RZ, R27.H0_H0 ;  /* 0x2000001bff237230 */ /* 0x000fe20000004100 */
[----:B------:R-:W-:Y:S01]  /*176e0*/  F2FP.F16.E4M3.UNPACK_B R36, R36.H1 ;  /* 0x00000024ff24723e */ /* 0x000fe200030006ff */
[----:B------:R-:W-:Y:S02]  /*176f0*/  HADD2.F32 R33, -RZ, R33.H1_H1 ;  /* 0x30000021ff217230 */ /* 0x000fe40000004100 */
[----:B------:R-:W-:Y:S01]  /*17700*/  FMUL.FTZ R43, R14, R41 ;  /* 0x000000290e2b7220 */ /* 0x000fe20000410000 */
[----:B------:R-:W-:-:S02]  /*17710*/  HADD2.F32 R15, -RZ, R15.H1_H1 ;  /* 0x3000000fff0f7230 */ /* 0x000fc40000004100 */
[----:B------:R-:W-:Y:S01]  /*17720*/  FMUL.FTZ R14, R14, R35 ;  /* 0x000000230e0e7220 */ /* 0x000fe20000410000 */
[----:B------:R-:W-:Y:S02]  /*17730*/  HADD2.F32 R10, -RZ, R24.H0_H0 ;  /* 0x20000018ff0a7230 */ /* 0x000fe40000004100 */
[-C--:B------:R-:W-:Y:S01]  /*17740*/  FMUL.FTZ R28, R28, R33.reuse ;  /* 0x000000211c1c7220 */ /* 0x080fe20000410000 */
[----:B------:R-:W-:Y:S02]  /*17750*/  HADD2.F32 R30, -RZ, R30.H1_H1 ;  /* 0x3000001eff1e7230 */ /* 0x000fe40000004100 */
[----:B------:R-:W-:Y:S01]  /*17760*/  FFMA.FTZ R38, R15, R33, -R38 ;  /* 0x000000210f267223 */ /* 0x000fe20000010826 */
[----:B------:R-:W-:Y:S02]  /*17770*/  HADD2.F32 R33, -RZ, R34.H1_H1 ;  /* 0x30000022ff217230 */ /* 0x000fe40000004100 */
[C---:B------:R-:W-:Y:S01]  /*17780*/  FFMA.FTZ R43, R10.reuse, R35, -R43 ;  /* 0x000000230a2b7223 */ /* 0x040fe2000001082b */
[----:B------:R-:W-:Y:S01]  /*17790*/  FFMA.FTZ R41, R10, R41, R14 ;  /* 0x000000290a297223 */ /* 0x000fe2000001000e */
[----:B------:R-:W-:-:S02]  /*177a0*/  HADD2.F32 R27, -RZ, R27.H1_H1 ;  /* 0x3000001bff1b7230 */ /* 0x000fc40000004100 */
[----:B------:R-:W-:Y:S01]  /*177b0*/  FFMA.FTZ R39, R15, R39, R28 ;  /* 0x000000270f277223 */ /* 0x000fe2000001001c */
[----:B------:R-:W-:Y:S02]  /*177c0*/  HADD2.F32 R35, -RZ, R40.H0_H0 ;  /* 0x20000028ff237230 */ /* 0x000fe40000004100 */
[C---:B------:R-:W-:Y:S01]  /*177d0*/  FMUL.FTZ R47, R30.reuse, R33 ;  /* 0x000000211e2f7220 */ /* 0x040fe20000410000 */
[----:B------:R-:W-:Y:S02]  /*177e0*/  HADD2.F32 R14, -RZ, R31.H0_H0 ;  /* 0x2000001fff0e7230 */ /* 0x000fe40000004100 */
[----:B------:R-:W-:Y:S01]  /*177f0*/  FMUL.FTZ R30, R30, R27 ;  /* 0x0000001b1e1e7220 */ /* 0x000fe20000410000 */
[----:B------:R-:W-:Y:S01]  /*17800*/  HADD2.F32 R24, -RZ, R24.H1_H1 ;  /* 0x30000018ff187230 */ /* 0x000fe20000004100 */
[----:B------:R-:W-:Y:S01]  /*17810*/  F2FP.SATFINITE.E4M3.F32.PACK_AB_MERGE_C R38, R38, R45, RZ ;  /* 0x0000002d2626723e */ /* 0x000fe200048070ff */
[----:B------:R-:W-:Y:S02]  /*17820*/  HADD2.F32 R15, -RZ, R36.H0_H0 ;  /* 0x20000024ff0f7230 */ /* 0x000fe40000004100 */
[----:B------:R-:W-:Y:S01]  /*17830*/  FMUL.FTZ R49, R14, R35 ;  /* 0x000000230e317220 */ /* 0x000fe20000410000 */
[----:B------:R-:W-:-:S02]  /*17840*/  HADD2.F32 R10, -RZ, R25.H0_H0 ;  /* 0x20000019ff0a7230 */ /* 0x000fc40000004100 */
[C---:B------:R-:W-:Y:S01]  /*17850*/  FFMA.FTZ R46, R24.reuse, R27, -R47 ;  /* 0x0000001b182e7223 */ /* 0x040fe2000001082f */
[----:B------:R-:W-:Y:S01]  /*17860*/  FFMA.FTZ R48, R24, R33, R30 ;  /* 0x0000002118307223 */ /* 0x000fe2000001001e */
[----:B------:R-:W-:Y:S01]  /*17870*/  FMUL.FTZ R14, R14, R15 ;  /* 0x0000000f0e0e7220 */ /* 0x000fe20000410000 */
[----:B------:R-:W-:Y:S01]  /*17880*/  F2FP.F16.E4M3.UNPACK_B R24, R37.H1 ;  /* 0x00000025ff18723e */ /* 0x000fe200030006ff */
[C---:B------:R-:W-:Y:S01]  /*17890*/  FFMA.FTZ R49, R10.reuse, R15, -R49 ;  /* 0x0000000f0a317223 */ /* 0x040fe20000010831 */
[-C--:B------:R-:W-:Y:S01]  /*178a0*/  F2FP.F16.E4M3.UNPACK_B R15, R32.reuse.H1 ;  /* 0x00000020ff0f723e */ /* 0x080fe200030006ff */
[----:B------:R-:W-:Y:S01]  /*178b0*/  FFMA.FTZ R47, R10, R35, R14 ;  /* 0x000000230a2f7223 */ /* 0x000fe2000001000e */
[----:B------:R-:W-:Y:S01]  /*178c0*/  HADD2.F32 R36, -RZ, R36.H1_H1 ;  /* 0x30000024ff247230 */ /* 0x000fe20000004100 */
[----:B------:R-:W-:Y:S01]  /*178d0*/  F2FP.F16.E4M3.UNPACK_B R37, R37 ;  /* 0x00000025ff25723e */ /* 0x000fe200020006ff */
[----:B------:R-:W-:Y:S01]  /*178e0*/  HADD2.F32 R40, -RZ, R40.H1_H1 ;  /* 0x30000028ff287230 */ /* 0x000fe20000004100 */
[----:B------:R-:W-:Y:S01]  /*178f0*/  F2FP.F16.E4M3.UNPACK_B R32, R32 ;  /* 0x00000020ff20723e */ /* 0x000fe200020006ff */
[----:B------:R-:W-:Y:S01]  /*17900*/  HADD2.F32 R31, -RZ, R31.H1_H1 ;  /* 0x3000001fff1f7230 */ /* 0x000fe20000004100 */
[----:B------:R-:W-:Y:S01]  /*17910*/  F2FP.SATFINITE.E4M3.F32.PACK_AB_MERGE_C R39, R39, R42, RZ ;  /* 0x0000002a2727723e */ /* 0x000fe200048070ff */
[----:B------:R-:W-:Y:S01]  /*17920*/  HADD2.F32 R33, -RZ, R24.H0_H0 ;  /* 0x20000018ff217230 */ /* 0x000fe20000004100 */
[----:B------:R-:W-:Y:S01]  /*17930*/  F2FP.SATFINITE.E4M3.F32.PACK_AB_MERGE_C R5, R6, R5, R38 ;  /* 0x000000050605723e */ /* 0x000fe20004807026 */
        /* <DEDUP_REMOVED lines=12> */
[----:B------:R-:W-:Y:S02]  /*17a00*/  HADD2.F32 R15, -RZ, R15.H1_H1 ;  /* 0x3000000fff0f7230 */ /* 0x000fe40000004100 */
[C---:B------:R-:W-:Y:S01]  /*17a10*/  FFMA.FTZ R50, R25.reuse, R36, -R28 ;  /* 0x0000002419327223 */ /* 0x040fe2000001081c */
[----:B------:R-:W-:Y:S02]  /*17a20*/  HADD2.F32 R13, -RZ, R13.H1_H1 ;  /* 0x3000000dff0d7230 */ /* 0x000fe40000004100 */
[----:B------:R-:W-:Y:S01]  /*17a30*/  FFMA.FTZ R40, R25, R40, R35 ;  /* 0x0000002819287223 */ /* 0x000fe20000010023 */
[C---:B------:R-:W-:Y:S01]  /*17a40*/  FMUL.FTZ R10, R26.reuse, R24 ;  /* 0x000000181a0a7220 */ /* 0x040fe20000410000 */
[----:B------:R-:W-:Y:S01]  /*17a50*/  FMUL.FTZ R27, R26, R15 ;  /* 0x0000000f1a1b7220 */ /* 0x000fe20000410000 */
[----:B------:R-:W-:Y:S01]  /*17a60*/  HADD2.F32 R25, -RZ, R37.H0_H0 ;  /* 0x20000025ff197230 */ /* 0x000fe20000004100 */
[----:B------:R-:W-:Y:S01]  /*17a70*/  F2FP.SATFINITE.E4M3.F32.PACK_AB_MERGE_C R9, R8, R9, R39 ;  /* 0x000000090809723e */ /* 0x000fe20004807027 */
[----:B------:R-:W-:-:S02]  /*17a80*/  HADD2.F32 R14, -RZ, R11.H0_H0 ;  /* 0x2000000bff0e7230 */ /* 0x000fc40000004100 */
[C---:B------:R-:W-:Y:S01]  /*17a90*/  FFMA.FTZ R35, R13.reuse, R15, -R10 ;  /* 0x0000000f0d237223 */ /* 0x040fe2000001080a */
[----:B------:R-:W-:Y:S01]  /*17aa0*/  FFMA.FTZ R34, R13, R24, R27 ;  /* 0x000000180d227223 */ /* 0x000fe2000001001b */
[----:B------:R-:W-:Y:S02]  /*17ab0*/  HADD2.F32 R13, -RZ, R32.H0_H0 ;  /* 0x20000020ff0d7230 */ /* 0x000fe40000004100 */
        /* <DEDUP_REMOVED lines=8> */
[----:B------:R-:W-:Y:S02]  /*17b40*/  HADD2.F32 R7, -RZ, R7.H1_H1 ;  /* 0x30000007ff077230 */ /* 0x000fe40000004100 */
[C---:B------:R-:W-:Y:S01]  /*17b50*/  FMUL.FTZ R14, R11.reuse, R24 ;  /* 0x000000180b0e7220 */ /* 0x040fe20000410000 */
        /* <DEDUP_REMOVED lines=18> */
[----:B------:R-:W-:Y:S01]  /*17c80*/  FMUL.FTZ R36, R29, R24 ;  /* 0x000000181d247220 */ /* 0x000fe20000410000 */
[----:B------:R-:W-:Y:S01]  /*17c90*/  FFMA.FTZ R25, R7, R25, R10 ;  /* 0x0000001907197223 */ /* 0x000fe2000001000a */
[-C--:B------:R-:W-:Y:S01]  /*17ca0*/  FMUL.FTZ R11, R29, R14.reuse ;  /* 0x0000000e1d0b7220 */ /* 0x080fe20000410000 */
[----:B------:R-:W-:Y:S02]  /*17cb0*/  HADD2.F32 R13, -RZ, R12.H0_H0 ;  /* 0x2000000cff0d7230 */ /* 0x000fe40000004100 */
[C---:B------:R-:W-:Y:S01]  /*17cc0*/  FFMA.FTZ R29, R21.reuse, R14, -R36 ;  /* 0x0000000e151d7223 */ /* 0x040fe20000010824 */
[----:B------:R-:W-:Y:S02]  /*17cd0*/  HADD2.F32 R7, -RZ, R4.H0_H0 ;  /* 0x20000004ff077230 */ /* 0x000fe40000004100 */
[----:B------:R-:W-:Y:S01]  /*17ce0*/  FFMA.FTZ R36, R21, R24, R11 ;  /* 0x0000001815247223 */ /* 0x000fe2000001000b */
[----:B------:R-:W-:Y:S01]  /*17cf0*/  HADD2.F32 R11, -RZ, R20.H0_H0 ;  /* 0x20000014ff0b7230 */ /* 0x000fe20000004100 */
[----:B------:R-:W-:Y:S01]  /*17d00*/  F2FP.SATFINITE.E4M3.F32.PACK_AB_MERGE_C R33, R34, R33, RZ ;  /* 0x000000212221723e */ /* 0x000fe200048070ff */
[----:B------:R-:W-:-:S02]  /*17d10*/  HADD2.F32 R12, -RZ, R12.H1_H1 ;  /* 0x3000000cff0c7230 */ /* 0x000fc40000004100 */
[C---:B------:R-:W-:Y:S01]  /*17d20*/  FMUL.FTZ R15, R7.reuse, R13 ;  /* 0x0000000d070f7220 */ /* 0x040fe20000410000 */
[----:B------:R-:W-:Y:S02]  /*17d30*/  HADD2.F32 R10, -RZ, R4.H1_H1 ;  /* 0x30000004ff0a7230 */ /* 0x000fe40000004100 */
[----:B------:R-:W-:Y:S01]  /*17d40*/  FMUL.FTZ R14, R7, R11 ;  /* 0x0000000b070e7220 */ /* 0x000fe20000410000 */
[----:B------:R-:W-:Y:S01]  /*17d50*/  HADD2.F32 R20, -RZ, R20.H1_H1 ;  /* 0x30000014ff147230 */ /* 0x000fe20000004100 */
[----:B------:R-:W-:Y:S01]  /*17d60*/  F2FP.SATFINITE.E4M3.F32.PACK_AB_MERGE_C R29, R29, R32, RZ ;  /* 0x000000201d1d723e */ /* 0x000fe200048070ff */
[--C-:B------:R-:W-:Y:S02]  /*17d70*/  HADD2.F32 R4, -RZ, R3.reuse.H0_H0 ;  /* 0x20000003ff047230 */ /* 0x100fe40000004100 */
[C---:B------:R-:W-:Y:S01]  /*17d80*/  FMUL.FTZ R24, R10.reuse, R12 ;  /* 0x0000000c0a187220 */ /* 0x040fe20000410000 */
[----:B------:R-:W-:Y:S02]  /*17d90*/  HADD2.F32 R3, -RZ, R3.H1_H1 ;  /* 0x30000003ff037230 */ /* 0x000fe40000004100 */
[-C--:B------:R-:W-:Y:S01]  /*17da0*/  FMUL.FTZ R7, R10, R20.reuse ;  /* 0x000000140a077220 */ /* 0x080fe20000410000 */
[----:B------:R-:W-:Y:S01]  /*17db0*/  F2FP.SATFINITE.E4M3.F32.PACK_AB_MERGE_C R25, R36, R25, RZ ;  /* 0x000000192419723e */ /* 0x000fe200048070ff */
        /* <DEDUP_REMOVED lines=12> */
[----:B------:R0:W-:Y:S01]  /*17e80*/  STS.128 [R51+0x14400], R4 ;  /* 0x0144000433007388 */ /* 0x0001e20000000c00 */
[----:B------:R-:W-:-:S05]  /*17e90*/  F2FP.SATFINITE.E4M3.F32.PACK_AB_MERGE_C R10, R3, R10, R25 ;  /* 0x0000000a030a723e */ /* 0x000fca0004807019 */
[----:B------:R0:W-:Y:S02]  /*17ea0*/  STS.128 [R0+0x14400], R8 ;  /* 0x0144000800007388 */ /* 0x0001e40000000c00 */
.L_x_2816:
[----:B------:R-:W-:Y:S05]  /*17eb0*/  BSYNC B0 ;  /* 0x0000000000007941 */ /* 0x000fea0003800000 */
.L_x_2809:
        /* <DEDUP_REMOVED lines=8> */
.L_x_2807:
[----:B0-2---:R-:W-:-:S05]  /*17f40*/  IMAD.U32 R0, RZ, RZ, UR48 ;  /* 0x00000030ff007e24 */ /* 0x005fca000f8e00ff */
[----:B------:R-:W-:-:S13]  /*17f50*/  ISETP.NE.AND P0, PT, R0, 0x3, PT ;  /* 0x000000030000780c */ /* 0x000fda0003f05270 */
[----:B------:R-:W-:Y:S05]  /*17f60*/  @!P0 BRA `(.L_x_2836) ;  /* 0x0000000000048947 */ /* 0x000fea0003800000 */
[----:B------:R-:W-:Y:S01]  /*17f70*/  BPT.TRAP 0x1 ;  /* 0x000000040000795c */ /* 0x000fe20000300000 */
.L_x_2836:
[----:B------:R-:W-:Y:S02]  /*17f80*/  LEA R0, R23, R18, 0x3 ;  /* 0x0000001217007211 */ /* 0x000fe400078e18ff */
[----:B-1----:R-:W-:-:S04]  /*17f90*/  SHF.L.U32 R3, R194, 0x1f, RZ ;  /* 0x0000001fc2037819 */ /* 0x002fc800000006ff */
[----:B------:R0:W1:Y:S01]  /*17fa0*/  SYNCS.PHASECHK.TRANS64.TRYWAIT P1, [R0+URZ+0x29830], R3 ;  /* 0x02983003000075a7 */ /* 0x000062000802017f */
[----:B------:R-:W-:Y:S05]  /*17fb0*/  @!P0 BRA `(.L_x_2837) ;  /* 0x0000000000048947 */ /* 0x000fea0003800000 */
[----:B------:R-:W-:Y:S01]  /*17fc0*/  BPT.TRAP 0x1 ;  /* 0x000000040000795c */ /* 0x000fe20000300000 */
.L_x_2837:
[----:B-1----:R-:W-:Y:S05]  /*17fd0*/  @P1 BRA `(.L_x_2838) ;  /* 0x0000000000081947 */ /* 0x002fea0003800000 */
[----:B------:R-:W1:Y:S02]  /*17fe0*/  SYNCS.PHASECHK.TRANS64.TRYWAIT P1, [R0+URZ+0x29830], R3 ;  /* 0x02983003000075a7 */ /* 0x000e64000802017f */
[----:B-1----:R-:W-:Y:S05]  /*17ff0*/  @!P1 BRA `(.L_x_2839) ;  /* 0x0000018c00f49947 */ /* 0x002fea0003800000 */
.L_x_2838:
[----:B------:R-:W-:Y:S05]  /*18000*/  WARPSYNC.ALL ;  /* 0x0000000000007948 */ /* 0x000fea0003800000 */
[----:B01----:R-:W-:Y:S01]  /*18010*/  VIADD R3, R18, 0x1a400 ;  /* 0x0001a40012037836 */ /* 0x003fe20000000000 */
[----:B------:R-:W-:Y:S01]  /*18020*/  R2UR UR24, R44 ;  /* 0x000000002c1872ca */ /* 0x000fe200000e0000 */
[----:B-----5:R-:W-:Y:S01]  /*18030*/  IMAD.MOV.U32 R5, RZ, RZ, -0x7fffffe0 ;  /* 0x80000020ff057424 */ /* 0x020fe200078e00ff */
[----:B------:R-:W-:Y:S01]  /*18040*/  WARPGROUP.ARRIVE ;  /* 0x00000000000079c5 */ /* 0x000fe20000000000 */
[----:B------:R-:W-:Y:S01]  /*18050*/  UMOV UR25, 0x80000020 ;  /* 0x8000002000197882 */ /* 0x000fe20000000000 */
[----:B------:R-:W-:Y:S01]  /*18060*/  SHF.R.U32.HI R3, RZ, 0x4, R3 ;  /* 0x00000004ff037819 */ /* 0x000fe20000011603 */
[----:B------:R-:W-:Y:S01]  /*18070*/  IMAD.MOV.U32 R7, RZ, RZ, -0x7fffffe0 ;  /* 0x80000020ff077424 */ /* 0x000fe200078e00ff */
[----:B------:R-:W-:Y:S01]  /*18080*/  R2UR UR27, R5 ;  /* 0x00000000051b72ca */ /* 0x000fe200000e0000 */
[----:B------:R-:W-:Y:S01]  /*18090*/  UMOV UR5, UR25 ;  /* 0x0000001900057c82 */ /* 0x000fe20008000000 */
[----:B------:R-:W-:Y:S01]  /*180a0*/  LOP3.LUT R3, R3, 0x3fff, RZ, 0xc0, !PT ;  /* 0x00003fff03037812 */ /* 0x000fe200078ec0ff */
[----:B------:R-:W-:Y:S01]  /*180b0*/  UMOV UR9, UR25 ;  /* 0x0000001900097c82 */ /* 0x000fe20008000000 */
[----:B------:R-:W-:Y:S01]  /*180c0*/  R2UR UR7, R7 ;  /* 0x00000000070772ca */ /* 0x000fe200000e0000 */
[----:B------:R-:W-:Y:S01]  /*180d0*/  UMOV UR13, UR25 ;  /* 0x00000019000d7c82 */ /* 0x000fe20008000000 */
[----:B----4-:R-:W-:Y:S01]  /*180e0*/  LOP3.LUT R14, R3, 0x10000, RZ, 0xfc, !PT ;  /* 0x00010000030e7812 */ /* 0x010fe200078efcff */
[----:B------:R-:W-:Y:S01]  /*180f0*/  ULOP3.LUT UR24, UR24, 0x10000, URZ, 0xfc, !UPT ;  /* 0x0001000018187892 */ /* 0x000fe2000f8efc3f */
[----:B------:R-:W-:Y:S01]  /*18100*/  MOV R9, 0x80000020 ;  /* 0x8000002000097802 */ /* 0x000fe20000000f00 */
[----:B------:R-:W-:Y:S01]  /*18110*/  UMOV UR17, UR25 ;  /* 0x0000001900117c82 */ /* 0x000fe20008000000 */
[----:B------:R-:W-:Y:S01]  /*18120*/  R2UR UR15, R7 ;  /* 0x00000000070f72ca */ /* 0x000fe200000e0000 */
[----:B---3--:R-:W-:Y:S01]  /*18130*/  IMAD R4, R23, 0x780, R14 ;  /* 0x0000078017047824 */ /* 0x008fe200078e020e */
[C---:B------:R-:W-:Y:S01]  /*18140*/  R2UR UR11, R9.reuse ;  /* 0x00000000090b72ca */ /* 0x040fe200000e0000 */
[----:B------:R-:W-:Y:S01]  /*18150*/  IMAD.MOV.U32 R7, RZ, RZ, -0x7fffffe0 ;  /* 0x80000020ff077424 */ /* 0x000fe200078e00ff */
[----:B------:R-:W-:Y:S01]  /*18160*/  UMOV UR4, UR24 ;  /* 0x0000001800047c82 */ /* 0x000fe20008000000 */
[C---:B------:R-:W-:Y:S01]  /*18170*/  VIADD R6, R4.reuse, 0x80 ;  /* 0x0000008004067836 */ /* 0x040fe20000000000 */
[C---:B------:R-:W-:Y:S01]  /*18180*/  R2UR UR26, R4.reuse ;  /* 0x00000000041a72ca */ /* 0x040fe200000e0000 */
[----:B------:R-:W-:Y:S01]  /*18190*/  VIADD R8, R4, 0x100 ;  /* 0x0000010004087836 */ /* 0x000fe20000000000 */
[----:B------:R-:W-:Y:S01]  /*181a0*/  UMOV UR8, UR24 ;  /* 0x0000001800087c82 */ /* 0x000fe20008000000 */
[----:B------:R-:W-:Y:S01]  /*181b0*/  UMOV UR12, UR24 ;  /* 0x00000018000c7c82 */ /* 0x000fe20008000000 */
[----:B------:R-:W-:Y:S01]  /*181c0*/  R2UR UR6, R6 ;  /* 0x00000000060672ca */ /* 0x000fe200000e0000 */
[----:B------:R-:W-:Y:S01]  /*181d0*/  VIADD R6, R4, 0x180 ;  /* 0x0000018004067836 */ /* 0x000fe20000000000 */
[----:B------:R-:W-:Y:S01]  /*181e0*/  R2UR UR10, R8 ;  /* 0x00000000080a72ca */ /* 0x000fe200000e0000 */
[----:B------:R-:W-:Y:S01]  /*181f0*/  VIADD R8, R4, 0x200 ;  /* 0x0000020004087836 */ /* 0x000fe20000000000 */
[----:B------:R-:W-:Y:S01]  /*18200*/  R2UR UR19, R9 ;  /* 0x00000000091372ca */ /* 0x000fe200000e0000 */
[----:B------:R-:W-:Y:S01]  /*18210*/  UMOV UR16, UR24 ;  /* 0x0000001800107c82 */ /* 0x000fe20008000000 */
[----:B------:R-:W-:Y:S01]  /*18220*/  R2UR UR14, R6 ;  /* 0x00000000060e72ca */ /* 0x000fe200000e0000 */
[----:B------:R-:W-:Y:S01]  /*18230*/  VIADD R6, R4, 0x2 ;  /* 0x0000000204067836 */ /* 0x000fe20000000000 */
[----:B------:R-:W-:Y:S01]  /*18240*/  R2UR UR18, R8 ;  /* 0x00000000081272ca */ /* 0x000fe200000e0000 */
[----:B------:R-:W-:Y:S01]  /*18250*/  QGMMA.64x32x32.F32.E4M3.E4M3 R88, gdesc[UR24], RZ, !UPT, gsb0 ;  /* 0x00600000185879f3 */ /* 0x000fe2000c0008ff */
[----:B------:R-:W-:-:S02]  /*18260*/  VIADD R8, R4, 0x82 ;  /* 0x0000008204087836 */ /* 0x000fc40000000000 */
[----:B------:R-:W-:Y:S02]  /*18270*/  IMAD.MOV.U32 R9, RZ, RZ, -0x7fffffe0 ;  /* 0x80000020ff097424 */ /* 0x000fe400078e00ff */
[----:B------:R-:W-:Y:S02]  /*18280*/  VIADD R10, R4, 0x102 ;  /* 0x00000102040a7836 */ /* 0x000fe40000000000 */
[----:B------:R-:W-:Y:S02]  /*18290*/  IMAD.MOV.U32 R11, RZ, RZ, -0x7fffffe0 ;  /* 0x80000020ff0b7424 */ /* 0x000fe400078e00ff */
[----:B------:R-:W-:-:S05]  /*182a0*/  IMAD.MOV.U32 R5, RZ, RZ, -0x7fffffe0 ;  /* 0x80000020ff057424 */ /* 0x000fca00078e00ff */
[----:B------:R-:W-:Y:S01]  /*182b0*/  R2UR UR47, R5 ;  /* 0x00000000052f72ca */ /* 0x000fe200000e0000 */
[----:B------:R-:W-:Y:S02]  /*182c0*/  WARPGROUP.DEPBAR.LE gsb0, 0x0 ;  /* 0x00008000000079c5 */ /* 0x000fe40000010000 */
[----:B------:R-:W-:-:S06]  /*182d0*/  WARPGROUP.ARRIVE ;  /* 0x00000000000079c5 */ /* 0x000fcc0000000000 */
[----:B------:R-:W-:Y:S01]  /*182e0*/  QGMMA.64x32x32.F32.E4M3.E4M3 R72, gdesc[UR4], RZ, !UPT, gsb0 ;  /* 0x00600000044879f3 */ /* 0x000fe2000c0008ff */
[----:B------:R-:W-:Y:S01]  /*182f0*/  R2UR UR6, R6 ;  /* 0x00000000060672ca */ /* 0x000fe200000e0000 */
[----:B------:R-:W-:Y:S01]  /*18300*/  UIADD3 UR4, UR24, 0x2, URZ ;  /* 0x0000000218047890 */ /* 0x000fe2000fffe03f */
[----:B------:R-:W-:Y:S01]  /*18310*/  R2UR UR7, R7 ;  /* 0x00000000070772ca */ /* 0x000fe200000e0000 */
[----:B------:R-:W-:Y:S01]  /*18320*/  UMOV UR5, 0x80000020 ;  /* 0x8000002000057882 */ /* 0x000fe20000000000 */
[----:B------:R-:W-:Y:S01]  /*18330*/  IMAD.MOV.U32 R7, RZ, RZ, -0x7fffffe0 ;  /* 0x80000020ff077424 */ /* 0x000fe200078e00ff */
[----:B------:R-:W-:Y:S01]  /*18340*/  IADD3 R6, R4, 0x182, RZ ;  /* 0x0000018204067810 */ /* 0x000fe20007ffe0ff */
[----:B------:R-:W-:Y:S02]  /*18350*/  UMOV UR21, UR5 ;  /* 0x0000000500157c82 */ /* 0x000fe40008000000 */
[----:B------:R-:W-:Y:S01]  /*18360*/  UMOV UR20, UR4 ;  /* 0x0000000400147c82 */ /* 0x000fe20008000000 */
[----:B------:R-:W-:-:S02]  /*18370*/  WARPGROUP.DEPBAR.LE gsb0, 0x0 ;  /* 0x00008000000079c5 */ /* 0x000fc40000010000 */
[----:B------:R-:W-:-:S06]  /*18380*/  WARPGROUP.ARRIVE ;  /* 0x00000000000079c5 */ /* 0x000fcc0000000000 */
[----:B------:R-:W-:Y:S01]  /*18390*/  QGMMA.64x32x32.F32.E4M3.E4M3 R56, gdesc[UR8], RZ, !UPT, gsb0 ;  /* 0x00600000083879f3 */ /* 0x000fe2000c0008ff */
[----:B------:R-:W-:Y:S01]  /*183a0*/  R2UR UR10, R8 ;  /* 0x00000000080a72ca */ /* 0x000fe200000e0000 */
[----:B------:R-:W-:Y:S01]  /*183b0*/  UMOV UR8, UR4 ;  /* 0x0000000400087c82 */ /* 0x000fe20008000000 */
[----:B------:R-:W-:Y:S01]  /*183c0*/  R2UR UR11, R9 ;  /* 0x00000000090b72ca */ /* 0x000fe200000e0000 */
[----:B------:R-:W-:Y:S01]  /*183d0*/  UMOV UR9, UR5 ;  /* 0x0000000500097c82 */ /* 0x000fe20008000000 */
[----:B------:R-:W-:Y:S02]  /*183e0*/  VIADD R8, R4, 0x202 ;  /* 0x0000020204087836 */ /* 0x000fe40000000000 */
[----:B------:R-:W-:-:S03]  /*183f0*/  IMAD.MOV.U32 R9, RZ, RZ, -0x7fffffe0 ;  /* 0x80000020ff097424 */ /* 0x000fc600078e00ff */
[----:B------:R-:W-:Y:S01]  /*18400*/  R2UR UR22, R8 ;  /* 0x00000000081672ca */ /* 0x000fe200000e0000 */
[----:B------:R-:W-:Y:S01]  /*18410*/  VIADD R8, R4, 0x300 ;  /* 0x0000030004087836 */ /* 0x000fe20000000000 */
[----:B------:R-:W-:Y:S01]  /*18420*/  R2UR UR23, R9 ;  /* 0x00000000091772ca */ /* 0x000fe200000e0000 */
[----:B------:R-:W-:Y:S01]  /*18430*/  IMAD.MOV.U32 R9, RZ, RZ, -0x7fffffe0 ;  /* 0x80000020ff097424 */ /* 0x000fe200078e00ff */
        /* <DEDUP_REMOVED lines=53> */
[----:B------:R-:W-:Y:S01]  /*18790*/  MOV R11, 0x80000020 ;  /* 0x80000020000b7802 */ /* 0x000fe20000000f00 */
        /* <DEDUP_REMOVED lines=154> */
.L_x_2840:
[----:B------:R-:W0:Y:S01]  /*19140*/  LDC R3, c[0x0][0x448] ;  /* 0x00011200ff037b82 */ /* 0x000e220000000800 */
[----:B------:R-:W-:Y:S01]  /*19150*/  IMAD.IADD R106, R219, 0x1, R214 ;  /* 0x00000001db6a7824 */ /* 0x000fe200078e02d6 */
[----:B------:R-:W-:Y:S01]  /*19160*/  LOP3.LUT R22, R22, 0xfffffff7, RZ, 0xc0, !PT ;  /* 0xfffffff716167812 */ /* 0x000fe200078ec0ff */
[----:B------:R-:W-:Y:S02]  /*19170*/  IMAD R5, R104, -0xa0, R217 ;  /* 0xffffff6068057824 */ /* 0x000fe400078e02d9 */
[----:B------:R-:W-:-:S03]  /*19180*/  VIADD R0, R0, 0x29840 ;  /* 0x0002984000007836 */ /* 0x000fc60000000000 */
[----:B------:R-:W-:Y:S02]  /*19190*/  IADD3 R20, -R216, 0xa0, R5 ;  /* 0x000000a0d8147810 */ /* 0x000fe40007ffe105 */
[----:B0-----:R-:W-:-:S13]  /*191a0*/  ISETP.NE.AND P4, PT, R3, 0x1, PT ;  /* 0x000000010300780c */ /* 0x001fda0003f85270 */
[----:B------:R-:W0:Y:S01]  /*191b0*/  @P4 LDC R3, c[0x0][0x44c] ;  /* 0x00011300ff034b82 */ /* 0x000e220000000800 */
[----:B------:R-:W-:-:S07]  /*191c0*/  @P4 LOP3.LUT R22, R22, 0x8, RZ, 0xfc, !PT ;  /* 0x0000000816164812 */ /* 0x000fce00078efcff */
[----:B------:R-:W1:Y:S01]  /*191d0*/  @P4 LDC R4, c[0x0][0x450] ;  /* 0x00011400ff044b82 */ /* 0x000e620000000800 */
[----:B0-----:R-:W-:-:S05]  /*191e0*/  @P4 IMAD.HI.U32 R3, R106, R3, RZ ;  /* 0x000000036a034227 */ /* 0x001fca00078e00ff */
[----:B-1----:R-:W-:Y:S01]  /*191f0*/  @P4 SHF.R.U32.HI R106, RZ, R4, R3 ;  /* 0x00000004ff6a4219 */ /* 0x002fe20000011603 */
[----:B------:R-:W-:-:S04]  /*19200*/  IMAD R3, R104, -0xa0, RZ ;  /* 0xffffff6068037824 */ /* 0x000fc800078e02ff */
[----:B------:R-:W0:Y:S01]  /*19210*/  SHFL.IDX PT, R6, R106, 0x1, 0x1c1f ;  /* 0x003c1f006a067f89 */ /* 0x000e2200000e0000 */
[----:B------:R-:W-:-:S04]  /*19220*/  IADD3 R4, -R216, 0xa1, R3 ;  /* 0x000000a1d8047810 */ /* 0x000fc80007ffe103 */
[----:B------:R-:W-:-:S04]  /*19230*/  IADD3 R105, -R215, R4, R217 ;  /* 0x00000004d7697210 */ /* 0x000fc80007ffe1d9 */
[----:B0-----:R-:W-:-:S04]  /*19240*/  VIADDMNMX R4, R6, R105, R20, PT ;  /* 0x0000006906047246 */ /* 0x001fc80003800114 */
        /* <DEDUP_REMOVED lines=20> */
[C---:B------:R-:W-:Y:S02]  /*19390*/  ISETP.GT.AND P2, PT, R4.reuse, 0x20, PT ;  /* 0x000000200400780c */ /* 0x040fe40003f44270 */
        /* <DEDUP_REMOVED lines=58> */
[----:B------:R-:W-:Y:S01]  /*19740*/  FMNMX.FTZ R6, R43, R6, !PT ;  /* 0x000000062b067209 */ /* 0x000fe20007810000 */
[----:B------:R-:W0:Y:S01]  /*19750*/  SHFL.IDX PT, R46, R106, RZ, 0x1c1f ;  /* 0x001c1fff6a2e7589 */ /* 0x000e2200000e0000 */
        /* <DEDUP_REMOVED lines=36> */
[----:B------:R-:W-:Y:S02]  /*199a0*/  FSEL R6, R39, -INF , P1 ;  /* 0xff80000027067808 */ /* 0x000fe40000800000 */
[----:B------:R-:W-:Y:S02]  /*199b0*/  FMNMX.FTZ R39, R87, R4, !PT ;  /* 0x0000000457277209 */ /* 0x000fe40007810000 */
[----:B0-----:R-:W-:Y:S02]  /*199c0*/  VIADDMNMX R46, R46, R105, R20, PT ;  /* 0x000000692e2e7246 */ /* 0x001fe40003800114 */
[----:B------:R-:W-:-:S02]  /*199d0*/  FMNMX.FTZ R26, R6, R39, !PT ;  /* 0x00000027061a7209 */ /* 0x000fc40007810000 */
[C---:B------:R-:W-:Y:S02]  /*199e0*/  ISETP.GT.AND P2, PT, R46.reuse, 0x1, PT ;  /* 0x000000012e00780c */ /* 0x040fe40003f44270 */
[----:B------:R-:W-:Y:S01]  /*199f0*/  ISETP.GT.AND P3, PT, R46, 0x8, PT ;  /* 0x000000082e00780c */ /* 0x000fe20003f64270 */
[----:B------:R-:W0:Y:S01]  /*19a00*/  SHFL.BFLY PT, R39, R26, 0x2, 0x1f ;  /* 0x0c401f001a277f89 */ /* 0x000e2200000e0000 */
[----:B------:R-:W-:Y:S02]  /*19a10*/  FSEL R89, R89, -INF , P2 ;  /* 0xff80000059597808 */ /* 0x000fe40001000000 */
[----:B------:R-:W-:Y:S02]  /*19a20*/  FSEL R103, R92, -INF , P3 ;  /* 0xff8000005c677808 */ /* 0x000fe40001800000 */
[----:B------:R-:W-:Y:S02]  /*19a30*/  ISETP.GT.AND P2, PT, R46, 0x10, PT ;  /* 0x000000102e00780c */ /* 0x000fe40003f44270 */
[----:B0-----:R-:W-:-:S05]  /*19a40*/  FMNMX.FTZ R30, R26, R39, !PT ;  /* 0x000000271a1e7209 */ /* 0x001fca0007810000 */
[----:B------:R-:W0:Y:S02]  /*19a50*/  SHFL.BFLY PT, R39, R30, 0x1, 0x1f ;  /* 0x0c201f001e277f89 */ /* 0x000e2400000e0000 */
[----:B0-----:R-:W-:-:S04]  /*19a60*/  FMNMX.FTZ R4, R30, R39, !PT ;  /* 0x000000271e047209 */ /* 0x001fc80007810000 */
[----:B------:R-:W-:Y:S01]  /*19a70*/  FSETP.NEU.FTZ.AND P1, PT, R4, -INF , PT ;  /* 0xff8000000400780b */ /* 0x000fe20003f3d000 */
[----:B------:R-:W-:-:S05]  /*19a80*/  FFMA.FTZ R39, R2, R4, -8 ;  /* 0xc100000002277423 */ /* 0x000fca0000010004 */
[----:B------:R-:W-:Y:S02]  /*19a90*/  FSEL R39, R39, RZ, P1 ;  /* 0x000000ff27277208 */ /* 0x000fe40000800000 */
[----:B------:R-:W-:-:S03]  /*19aa0*/  ISETP.GT.AND P1, PT, R46, RZ, PT ;  /* 0x000000ff2e00720c */ /* 0x000fc60003f24270 */
[--C-:B------:R-:W-:Y:S01]  /*19ab0*/  FFMA.FTZ R34, R2, R107, -R39.reuse ;  /* 0x0000006b02227223 */ /* 0x100fe20000010827 */
[----:B------:R-:W-:Y:S01]  /*19ac0*/  FSEL R99, R88, -INF , P1 ;  /* 0xff80000058637808 */ /* 0x000fe20000800000 */
[--C-:B------:R-:W-:Y:S01]  /*19ad0*/  FFMA.FTZ R8, R2, R109, -R39.reuse ;  /* 0x0000006d02087223 */ /* 0x100fe20000010827 */
[----:B------:R-:W-:Y:S01]  /*19ae0*/  ISETP.GT.AND P1, PT, R46, 0x9, PT ;  /* 0x000000092e00780c */ /* 0x000fe20003f24270 */
[C-C-:B------:R-:W-:Y:S01]  /*19af0*/  FFMA.FTZ R91, R2.reuse, R114, -R39.reuse ;  /* 0x00000072025b7223 */ /* 0x140fe20000010827 */
[----:B------:R-:W-:Y:S01]  /*19b00*/  FMNMX.FTZ R26, R99, R89, !PT ;  /* 0x00000059631a7209 */ /* 0x000fe20007810000 */
[C-C-:B------:R-:W-:Y:S01]  /*19b10*/  FFMA.FTZ R12, R2.reuse, R12, -R39.reuse ;  /* 0x0000000c020c7223 */ /* 0x140fe20000010827 */
[----:B------:R-:W-:Y:S01]  /*19b20*/  FSEL R93, R93, -INF , P1 ;  /* 0xff8000005d5d7808 */ /* 0x000fe20000800000 */
[----:B------:R-:W-:Y:S01]  /*19b30*/  MUFU.EX2 R8, R8 ;  /* 0x0000000800087308 */ /* 0x000fe20000000800 */
[----:B------:R-:W-:Y:S01]  /*19b40*/  FMNMX.FTZ R30, R103, R26, !PT ;  /* 0x0000001a671e7209 */ /* 0x000fe20007810000 */
[--C-:B------:R-:W-:Y:S01]  /*19b50*/  FFMA.FTZ R95, R2, R110, -R39.reuse ;  /* 0x0000006e025f7223 */ /* 0x100fe20000010827 */
[----:B------:R-:W-:Y:S01]  /*19b60*/  ISETP.GT.AND P1, PT, R46, 0x11, PT ;  /* 0x000000112e00780c */ /* 0x000fe20003f24270 */
[--C-:B------:R-:W-:Y:S01]  /*19b70*/  FFMA.FTZ R20, R2, R112, -R39.reuse ;  /* 0x0000007002147223 */ /* 0x100fe20000010827 */
[----:B------:R-:W-:Y:S01]  /*19b80*/  FSEL R107, R96, -INF , P2 ;  /* 0xff800000606b7808 */ /* 0x000fe20001000000 */
[--C-:B------:R-:W-:Y:S01]  /*19b90*/  FFMA.FTZ R105, R2, R108, -R39.reuse ;  /* 0x0000006c02697223 */ /* 0x100fe20000010827 */
[----:B------:R-:W-:Y:S01]  /*19ba0*/  FMNMX.FTZ R30, R93, R30, !PT ;  /* 0x0000001e5d1e7209 */ /* 0x000fe20007810000 */
[----:B------:R0:W-:Y:S01]  /*19bb0*/  MUFU.EX2 R26, R34 ;  /* 0x00000022001a7308 */ /* 0x0001e20000000800 */
[----:B------:R-:W-:Y:S01]  /*19bc0*/  ISETP.GT.AND P2, PT, R46, 0x18, PT ;  /* 0x000000182e00780c */ /* 0x000fe20003f44270 */
[C-C-:B------:R-:W-:Y:S01]  /*19bd0*/  FFMA.FTZ R54, R2.reuse, R35, -R39.reuse ;  /* 0x0000002302367223 */ /* 0x140fe20000010827 */
[----:B------:R-:W-:Y:S01]  /*19be0*/  FSEL R97, R97, -INF , P1 ;  /* 0xff80000061617808 */ /* 0x000fe20000800000 */
[C-C-:B------:R-:W-:Y:S01]  /*19bf0*/  FFMA.FTZ R111, R2.reuse, R102, -R39.reuse ;  /* 0x00000066026f7223 */ /* 0x140fe20000010827 */
[----:B------:R-:W-:Y:S01]  /*19c00*/  FMNMX.FTZ R30, R107, R30, !PT ;  /* 0x0000001e6b1e7209 */ /* 0x000fe20007810000 */
[--C-:B------:R-:W-:Y:S01]  /*19c10*/  FFMA.FTZ R98, R2, R98, -R39.reuse ;  /* 0x0000006202627223 */ /* 0x100fe20000010827 */
[----:B------:R-:W-:Y:S01]  /*19c20*/  ISETP.GT.AND P1, PT, R46, 0x19, PT ;  /* 0x000000192e00780c */ /* 0x000fe20003f24270 */
[----:B------:R-:W-:Y:S01]  /*19c30*/  MUFU.EX2 R91, R91 ;  /* 0x0000005b005b7308 */ /* 0x000fe20000000800 */
[----:B------:R-:W-:Y:S01]  /*19c40*/  FSEL R109, R100, -INF , P2 ;  /* 0xff800000646d7808 */ /* 0x000fe20001000000 */
[C-C-:B------:R-:W-:Y:S01]  /*19c50*/  FFMA.FTZ R115, R2.reuse, R94, -R39.reuse ;  /* 0x0000005e02737223 */ /* 0x140fe20000010827 */
[----:B------:R-:W-:Y:S01]  /*19c60*/  FMNMX.FTZ R30, R97, R30, !PT ;  /* 0x0000001e611e7209 */ /* 0x000fe20007810000 */
[C-C-:B------:R-:W-:Y:S01]  /*19c70*/  FFMA.FTZ R90, R2.reuse, R90, -R39.reuse ;  /* 0x0000005a025a7223 */ /* 0x140fe20000010827 */
[----:B------:R-:W-:Y:S01]  /*19c80*/  FSEL R101, R101, -INF , P1 ;  /* 0xff80000065657808 */ /* 0x000fe20000800000 */
[--C-:B------:R-:W-:Y:S01]  /*19c90*/  FFMA.FTZ R121, R2, R78, -R39.reuse ;  /* 0x0000004e02797223 */ /* 0x100fe20000010827 */
[----:B------:R-:W-:Y:S01]  /*19ca0*/  ISETP.GT.AND P1, PT, R46, 0x20, PT ;  /* 0x000000202e00780c */ /* 0x000fe20003f24270 */
[----:B------:R-:W-:Y:S01]  /*19cb0*/  MUFU.EX2 R12, R12 ;  /* 0x0000000c000c7308 */ /* 0x000fe20000000800 */
[----:B0-----:R-:W-:Y:S01]  /*19cc0*/  FMNMX.FTZ R34, R109, R30, !PT ;  /* 0x0000001e6d227209 */ /* 0x001fe20007810000 */
[--C-:B------:R-:W-:Y:S01]  /*19cd0*/  FFMA.FTZ R82, R2, R82, -R39.reuse ;  /* 0x0000005202527223 */ /* 0x100fe20000010827 */
[----:B------:R-:W-:Y:S01]  /*19ce0*/  ISETP.GT.AND P2, PT, R46, 0x21, PT ;  /* 0x000000212e00780c */ /* 0x000fe20003f44270 */
[--C-:B------:R-:W-:Y:S01]  /*19cf0*/  FFMA.FTZ R86, R2, R86, -R39.reuse ;  /* 0x0000005602567223 */ /* 0x100fe20000010827 */
[----:B------:R-:W-:Y:S01]  /*19d00*/  FSEL R113, R72, -INF , P1 ;  /* 0xff80000048717808 */ /* 0x000fe20000800000 */
[--C-:B------:R-:W-:Y:S01]  /*19d10*/  FFMA.FTZ R11, R2, R11, -R39.reuse ;  /* 0x0000000b020b7223 */ /* 0x100fe20000010827 */
[----:B------:R-:W-:Y:S01]  /*19d20*/  FMNMX.FTZ R34, R101, R34, !PT ;  /* 0x0000002265227209 */ /* 0x000fe20007810000 */
[----:B------:R-:W0:Y:S01]  /*19d30*/  MUFU.EX2 R95, R95 ;  /* 0x0000005f005f7308 */ /* 0x000e220000000800 */
        /* <DEDUP_REMOVED lines=11> */
[--C-:B------:R-:W-:Y:S01]  /*19df0*/  FFMA.FTZ R31, R2, R31, -R39.reuse ;  /* 0x0000001f021f7223 */ /* 0x100fe20000010827 */
[----:B------:R-:W-:Y:S01]  /*19e00*/  ISETP.GT.AND P1, PT, R46, 0x30, PT ;  /* 0x000000302e00780c */ /* 0x000fe20003f24270 */
[C-C-:B------:R-:W-:Y:S01]  /*19e10*/  FFMA.FTZ R35, R2.reuse, R87, -R39.reuse ;  /* 0x0000005702237223 */ /* 0x140fe20000010827 */
[----:B------:R-:W-:Y:S01]  /*19e20*/  FSEL R77, R77, -INF , P2 ;  /* 0xff8000004d4d7808 */ /* 0x000fe20001000000 */
[----:B------:R-:W-:Y:S01]  /*19e30*/  FFMA.FTZ R6, R2, R6, -R39 ;  /* 0x0000000602067223 */ /* 0x000fe20000010827 */
[----:B------:R-:W-:Y:S01]  /*19e40*/  FMNMX.FTZ R38, R117, R34, !PT ;  /* 0x0000002275267209 */ /* 0x000fe20007810000 */
[----:B------:R-:W-:Y:S01]  /*19e50*/  MUFU.EX2 R105, R105 ;  /* 0x0000006900697308 */ /* 0x000fe20000000800 */
[----:B------:R-:W-:-:S02]  /*19e60*/  ISETP.GT.AND P2, PT, R46, 0x31, PT ;  /* 0x000000312e00780c */ /* 0x000fc40003f44270 */
[----:B------:R-:W-:Y:S02]  /*19e70*/  FSEL R119, R80, -INF , P1 ;  /* 0xff80000050777808 */ /* 0x000fe40000800000 */
[----:B------:R-:W-:Y:S02]  /*19e80*/  FMNMX.FTZ R38, R77, R38, !PT ;  /* 0x000000264d267209 */ /* 0x000fe40007810000 */
[C---:B------:R-:W-:Y:S01]  /*19e90*/  ISETP.GT.AND P1, PT, R46.reuse, 0x38, PT ;  /* 0x000000382e00780c */ /* 0x040fe20003f24270 */
[----:B------:R-:W1:Y:S01]  /*19ea0*/  MUFU.EX2 R111, R111 ;  /* 0x0000006f006f7308 */ /* 0x000e620000000800 */
[----:B------:R-:W-:Y:S02]  /*19eb0*/  FSEL R81, R81, -INF , P2 ;  /* 0xff80000051517808 */ /* 0x000fe40001000000 */
[----:B------:R-:W-:Y:S02]  /*19ec0*/  FMNMX.FTZ R38, R119, R38, !PT ;  /* 0x0000002677267209 */ /* 0x000fe40007810000 */
[----:B------:R-:W-:-:S02]  /*19ed0*/  ISETP.GT.AND P2, PT, R46, 0x39, PT ;  /* 0x000000392e00780c */ /* 0x000fc40003f44270 */
[----:B------:R-:W-:Y:S01]  /*19ee0*/  FSEL R123, R84, -INF , P1 ;  /* 0xff800000547b7808 */ /* 0x000fe20000800000 */
[----:B------:R-:W-:Y:S01]  /*19ef0*/  MUFU.EX2 R30, R98 ;  /* 0x00000062001e7308 */ /* 0x000fe20000000800 */
[----:B------:R-:W-:Y:S02]  /*19f00*/  FMNMX.FTZ R38, R81, R38, !PT ;  /* 0x0000002651267209 */ /* 0x000fe40007810000 */
[----:B------:R-:W-:Y:S02]  /*19f10*/  FSEL R85, R85, -INF , P2 ;  /* 0xff80000055557808 */ /* 0x000fe40001000000 */
[C---:B------:R-:W-:Y:S02]  /*19f20*/  ISETP.GT.AND P1, PT, R46.reuse, 0x40, PT ;  /* 0x000000402e00780c */ /* 0x040fe40003f24270 */
[----:B------:R-:W-:Y:S01]  /*19f30*/  FMNMX.FTZ R42, R123, R38, !PT ;  /* 0x000000267b2a7209 */ /* 0x000fe20007810000 */
[----:B------:R-:W-:Y:S01]  /*19f40*/  MUFU.EX2 R115, R115 ;  /* 0x0000007300737308 */ /* 0x000fe20000000800 */
[----:B------:R-:W-:-:S02]  /*19f50*/  ISETP.GT.AND P2, PT, R46, 0x41, PT ;  /* 0x000000412e00780c */ /* 0x000fc40003f44270 */
[----:B------:R-:W-:Y:S02]  /*19f60*/  FSEL R127, R56, -INF , P1 ;  /* 0xff800000387f7808 */ /* 0x000fe40000800000 */
[----:B------:R-:W-:Y:S02]  /*19f70*/  FMNMX.FTZ R42, R85, R42, !PT ;  /* 0x0000002a552a7209 */ /* 0x000fe40007810000 */
[----:B------:R-:W-:Y:S01]  /*19f80*/  ISETP.GT.AND P1, PT, R46, 0x48, PT ;  /* 0x000000482e00780c */ /* 0x000fe20003f24270 */
[----:B------:R-:W-:Y:S01]  /*19f90*/  MUFU.EX2 R38, R82 ;  /* 0x0000005200267308 */ /* 0x000fe20000000800 */
[----:B------:R-:W-:Y:S01]  /*19fa0*/  FSEL R125, R57, -INF , P2 ;  /* 0xff800000397d7808 */ /* 0x000fe20001000000 */
[----:B------:R-:W-:Y:S01]  /*19fb0*/  FFMA.FTZ R57, R2, R74, -R39 ;  /* 0x0000004a02397223 */ /* 0x000fe20000010827 */
[----:B------:R-:W-:Y:S02]  /*19fc0*/  FMNMX.FTZ R42, R127, R42, !PT ;  /* 0x0000002a7f2a7209 */ /* 0x000fe40007810000 */
[----:B------:R-:W-:-:S02]  /*19fd0*/  ISETP.GT.AND P2, PT, R46, 0x49, PT ;  /* 0x000000492e00780c */ /* 0x000fc40003f44270 */
[----:B------:R-:W-:Y:S01]  /*19fe0*/  FSEL R129, R60, -INF , P1 ;  /* 0xff8000003c817808 */ /* 0x000fe20000800000 */
[----:B------:R-:W-:Y:S01]  /*19ff0*/  MUFU.EX2 R34, R90 ;  /* 0x0000005a00227308 */ /* 0x000fe20000000800 */
[----:B------:R-:W-:Y:S02]  /*1a000*/  FMNMX.FTZ R42, R125, R42, !PT ;  /* 0x0000002a7d2a7209 */ /* 0x000fe40007810000 */
[C---:B------:R-:W-:Y:S02]  /*1a010*/  ISETP.GT.AND P1, PT, R46.reuse, 0x50, PT ;  /* 0x000000502e00780c */ /* 0x040fe40003f24270 */
[----:B------:R-:W-:Y:S02]  /*1a020*/  FSEL R61, R61, -INF , P2 ;  /* 0xff8000003d3d7808 */ /* 0x000fe40001000000 */
        /* <DEDUP_REMOVED lines=12> */
[----:B------:R2:W-:Y:S01]  /*1a0f0*/  MUFU.EX2 R42, R86 ;  /* 0x00000056002a7308 */ /* 0x0005e20000000800 */
[----:B------:R-:W-:Y:S02]  /*1a100*/  FMNMX.FTZ R50, R133, R50, !PT ;  /* 0x0000003285327209 */ /* 0x000fe40007810000 */
[----:B------:R-:W-:Y:S02]  /*1a110*/  FSEL R69, R69, -INF , P2 ;  /* 0xff80000045457808 */ /* 0x000fe40001000000 */
[C---:B------:R-:W-:Y:S02]  /*1a120*/  ISETP.GT.AND P1, PT, R46.reuse, 0x60, PT ;  /* 0x000000602e00780c */ /* 0x040fe40003f24270 */
[----:B------:R-:W-:Y:S01]  /*1a130*/  FMNMX.FTZ R50, R135, R50, !PT ;  /* 0x0000003287327209 */ /* 0x000fe20007810000 */
[----:B------:R-:W-:Y:S01]  /*1a140*/  MUFU.EX2 R65, R65 ;  /* 0x0000004100417308 */ /* 0x000fe20000000800 */
[----:B------:R-:W-:-:S02]  /*1a150*/  ISETP.GT.AND P2, PT, R46, 0x61, PT ;  /* 0x000000612e00780c */ /* 0x000fc40003f44270 */
[----:B--2---:R-:W-:Y:S02]  /*1a160*/  CS2R R86, SRZ ;  /* 0x0000000000567805 */ /* 0x004fe4000001ff00 */
[----:B------:R-:W-:Y:S01]  /*1a170*/  FSEL R137, R40, -INF , P1 ;  /* 0xff80000028897808 */ /* 0x000fe20000800000 */
[----:B------:R-:W-:Y:S01]  /*1a180*/  FFMA.FTZ R40, R2, R59, -R39 ;  /* 0x0000003b02287223 */ /* 0x000fe20000010827 */
[----:B------:R-:W-:Y:S02]  /*1a190*/  FMNMX.FTZ R50, R69, R50, !PT ;  /* 0x0000003245327209 */ /* 0x000fe40007810000 */
[----:B------:R-:W-:Y:S01]  /*1a1a0*/  ISETP.GT.AND P1, PT, R46, 0x68, PT ;  /* 0x000000682e00780c */ /* 0x000fe20003f24270 */
[----:B------:R-:W-:Y:S01]  /*1a1b0*/  MUFU.EX2 R11, R11 ;  /* 0x0000000b000b7308 */ /* 0x000fe20000000800 */
[----:B------:R-:W-:Y:S02]  /*1a1c0*/  FSEL R41, R41, -INF , P2 ;  /* 0xff80000029297808 */ /* 0x000fe40001000000 */
[----:B------:R-:W-:-:S02]  /*1a1d0*/  FMNMX.FTZ R50, R137, R50, !PT ;  /* 0x0000003289327209 */ /* 0x000fc40007810000 */
[----:B------:R-:W-:Y:S02]  /*1a1e0*/  ISETP.GT.AND P2, PT, R46, 0x69, PT ;  /* 0x000000692e00780c */ /* 0x000fe40003f44270 */
[----:B------:R-:W-:Y:S01]  /*1a1f0*/  FSEL R59, R44, -INF , P1 ;  /* 0xff8000002c3b7808 */ /* 0x000fe20000800000 */
[----:B------:R-:W-:-:S01]  /*1a200*/  FFMA.FTZ R44, R2, R63, -R39 ;  /* 0x0000003f022c7223 */ /* 0x000fc20000010827 */
[----:B------:R-:W-:Y:S01]  /*1a210*/  FMNMX.FTZ R50, R41, R50, !PT ;  /* 0x0000003229327209 */ /* 0x000fe20007810000 */
[----:B------:R-:W-:Y:S01]  /*1a220*/  MUFU.EX2 R40, R40 ;  /* 0x0000002800287308 */ /* 0x000fe20000000800 */
[----:B------:R-:W-:Y:S02]  /*1a230*/  ISETP.GT.AND P1, PT, R46, 0x70, PT ;  /* 0x000000702e00780c */ /* 0x000fe40003f24270 */
[----:B------:R-:W-:Y:S02]  /*1a240*/  FSEL R45, R45, -INF , P2 ;  /* 0xff8000002d2d7808 */ /* 0x000fe40001000000 */
[----:B------:R-:W-:-:S02]  /*1a250*/  FMNMX.FTZ R50, R59, R50, !PT ;  /* 0x000000323b327209 */ /* 0x000fc40007810000 */
[----:B------:R-:W-:Y:S01]  /*1a260*/  ISETP.GT.AND P2, PT, R46, 0x71, PT ;  /* 0x000000712e00780c */ /* 0x000fe20003f44270 */
[----:B------:R-:W-:Y:S01]  /*1a270*/  MUFU.EX2 R3, R3 ;  /* 0x0000000300037308 */ /* 0x000fe20000000800 */
[----:B------:R-:W-:Y:S01]  /*1a280*/  FSEL R139, R48, -INF , P1 ;  /* 0xff800000308b7808 */ /* 0x000fe20000800000 */
[C-C-:B------:R-:W-:Y:S01]  /*1a290*/  FFMA.FTZ R48, R2.reuse, R21, -R39.reuse ;  /* 0x0000001502307223 */ /* 0x140fe20000010827 */
[----:B------:R-:W-:Y:S01]  /*1a2a0*/  FMNMX.FTZ R50, R45, R50, !PT ;  /* 0x000000322d327209 */ /* 0x000fe20007810000 */
[----:B------:R-:W-:Y:S01]  /*1a2b0*/  FFMA.FTZ R21, R2, R75, -R39 ;  /* 0x0000004b02157223 */ /* 0x000fe20000010827 */
[----:B------:R-:W-:Y:S02]  /*1a2c0*/  ISETP.GT.AND P1, PT, R46, 0x78, PT ;  /* 0x000000782e00780c */ /* 0x000fe40003f24270 */
[----:B------:R-:W-:Y:S01]  /*1a2d0*/  FSEL R49, R49, -INF , P2 ;  /* 0xff80000031317808 */ /* 0x000fe20001000000 */
[----:B------:R-:W2:Y:S01]  /*1a2e0*/  MUFU.EX2 R44, R44 ;  /* 0x0000002c002c7308 */ /* 0x000ea20000000800 */
[----:B------:R-:W-:-:S02]  /*1a2f0*/  FMNMX.FTZ R50, R139, R50, !PT ;  /* 0x000000328b327209 */ /* 0x000fc40007810000 */
[----:B------:R-:W-:Y:S02]  /*1a300*/  ISETP.GT.AND P2, PT, R46, 0x79, PT ;  /* 0x000000792e00780c */ /* 0x000fe40003f44270 */
[----:B------:R-:W-:Y:S01]  /*1a310*/  FSEL R63, R52, -INF , P1 ;  /* 0xff800000343f7808 */ /* 0x000fe20000800000 */
[----:B------:R-:W-:Y:S01]  /*1a320*/  FFMA.FTZ R52, R2, R83, -R39 ;  /* 0x0000005302347223 */ /* 0x000fe20000010827 */
[----:B------:R-:W-:Y:S01]  /*1a330*/  FMNMX.FTZ R50, R49, R50, !PT ;  /* 0x0000003231327209 */ /* 0x000fe20007810000 */
[----:B------:R-:W-:Y:S01]  /*1a340*/  MUFU.EX2 R5, R5 ;  /* 0x0000000500057308 */ /* 0x000fe20000000800 */
[----:B------:R-:W-:Y:S02]  /*1a350*/  FSEL R53, R53, -INF , P2 ;  /* 0xff80000035357808 */ /* 0x000fe40001000000 */
[----:B------:R-:W-:Y:S02]  /*1a360*/  ISETP.GT.AND P1, PT, R46, 0x80, PT ;  /* 0x000000802e00780c */ /* 0x000fe40003f24270 */
[----:B------:R-:W-:-:S02]  /*1a370*/  FMNMX.FTZ R50, R63, R50, !PT ;  /* 0x000000323f327209 */ /* 0x000fc40007810000 */
[----:B------:R-:W-:Y:S01]  /*1a380*/  ISETP.GT.AND P2, PT, R46, 0x81, PT ;  /* 0x000000812e00780c */ /* 0x000fe20003f44270 */
[----:B------:R-:W-:Y:S01]  /*1a390*/  MUFU.EX2 R7, R7 ;  /* 0x0000000700077308 */ /* 0x000fe20000000800 */
[----:B------:R-:W-:Y:S01]  /*1a3a0*/  FSEL R141, R24, -INF , P1 ;  /* 0xff800000188d7808 */ /* 0x000fe20000800000 */
[----:B------:R-:W-:Y:S01]  /*1a3b0*/  FFMA.FTZ R24, R2, R67, -R39 ;  /* 0x0000004302187223 */ /* 0x000fe20000010827 */
[----:B------:R-:W-:Y:S02]  /*1a3c0*/  FMNMX.FTZ R50, R53, R50, !PT ;  /* 0x0000003235327209 */ /* 0x000fe40007810000 */
[----:B------:R-:W-:Y:S02]  /*1a3d0*/  ISETP.GT.AND P1, PT, R46, 0x88, PT ;  /* 0x000000882e00780c */ /* 0x000fe40003f24270 */
[----:B------:R-:W-:Y:S01]  /*1a3e0*/  FSEL R25, R25, -INF , P2 ;  /* 0xff80000019197808 */ /* 0x000fe20001000000 */
[----:B------:R-:W-:Y:S01]  /*1a3f0*/  MUFU.EX2 R24, R24 ;  /* 0x0000001800187308 */ /* 0x000fe20000000800 */
[----:B------:R-:W-:-:S02]  /*1a400*/  FMNMX.FTZ R50, R141, R50, !PT ;  /* 0x000000328d327209 */ /* 0x000fc40007810000 */
[----:B------:R-:W-:Y:S02]  /*1a410*/  ISETP.GT.AND P2, PT, R46, 0x89, PT ;  /* 0x000000892e00780c */ /* 0x000fe40003f44270 */
[----:B------:R-:W-:Y:S01]  /*1a420*/  FSEL R67, R28, -INF , P1 ;  /* 0xff8000001c437808 */ /* 0x000fe20000800000 */
[--C-:B------:R-:W-:Y:S01]  /*1a430*/  FFMA.FTZ R28, R2, R71, -R39.reuse ;  /* 0x00000047021c7223 */ /* 0x100fe20000010827 */
[----:B------:R-:W-:Y:S01]  /*1a440*/  FMNMX.FTZ R50, R25, R50, !PT ;  /* 0x0000003219327209 */ /* 0x000fe20007810000 */
[----:B------:R-:W-:Y:S01]  /*1a450*/  MUFU.EX2 R9, R9 ;  /* 0x0000000900097308 */ /* 0x000fe20000000800 */
[----:B------:R-:W-:Y:S02]  /*1a460*/  ISETP.GT.AND P1, PT, R46, 0x90, PT ;  /* 0x000000902e00780c */ /* 0x000fe40003f24270 */
[----:B------:R-:W-:Y:S01]  /*1a470*/  FSEL R143, R29, -INF , P2 ;  /* 0xff8000001d8f7808 */ /* 0x000fe20001000000 */
[----:B------:R-:W-:-:S01]  /*1a480*/  FFMA.FTZ R29, R2, R13, -R39 ;  /* 0x0000000d021d7223 */ /* 0x000fc20000010827 */
[----:B------:R-:W-:Y:S01]  /*1a490*/  FMNMX.FTZ R50, R67, R50, !PT ;  /* 0x0000003243327209 */ /* 0x000fe20007810000 */
[----:B------:R-:W-:-:S01]  /*1a4a0*/  FFMA.FTZ R13, R2, R15, -R39 ;  /* 0x0000000f020d7223 */ /* 0x000fc20000010827 */
[----:B------:R-:W-:Y:S01]  /*1a4b0*/  ISETP.GT.AND P2, PT, R46, 0x91, PT ;  /* 0x000000912e00780c */ /* 0x000fe20003f44270 */
[----:B------:R-:W-:-:S01]  /*1a4c0*/  FFMA.FTZ R15, R2, R55, -R39 ;  /* 0x00000037020f7223 */ /* 0x000fc20000010827 */
[----:B------:R-:W-:Y:S01]  /*1a4d0*/  FSEL R145, R32, -INF , P1 ;  /* 0xff80000020917808 */ /* 0x000fe20000800000 */
[----:B------:R-:W-:-:S01]  /*1a4e0*/  FFMA.FTZ R32, R2, R43, -R39 ;  /* 0x0000002b02207223 */ /* 0x000fc20000010827 */
[----:B------:R-:W-:Y:S01]  /*1a4f0*/  FMNMX.FTZ R50, R143, R50, !PT ;  /* 0x000000328f327209 */ /* 0x000fe20007810000 */
[----:B------:R-:W3:Y:S01]  /*1a500*/  MUFU.EX2 R28, R28 ;  /* 0x0000001c001c7308 */ /* 0x000ee20000000800 */
[----:B------:R-:W-:-:S02]  /*1a510*/  ISETP.GT.AND P1, PT, R46, 0x98, PT ;  /* 0x000000982e00780c */ /* 0x000fc40003f24270 */
[----:B------:R-:W-:Y:S02]  /*1a520*/  FSEL R33, R33, -INF , P2 ;  /* 0xff80000021217808 */ /* 0x000fe40001000000 */
[----:B------:R-:W-:Y:S02]  /*1a530*/  FMNMX.FTZ R50, R145, R50, !PT ;  /* 0x0000003291327209 */ /* 0x000fe40007810000 */
[----:B------:R-:W-:Y:S01]  /*1a540*/  ISETP.GT.AND P2, PT, R46, 0x99, PT ;  /* 0x000000992e00780c */ /* 0x000fe20003f44270 */
[----:B------:R-:W-:-:S01]  /*1a550*/  FFMA.FTZ R46, R2, R47, -R39 ;  /* 0x0000002f022e7223 */ /* 0x000fc20000010827 */
[----:B------:R-:W-:Y:S01]  /*1a560*/  FSEL R71, R36, -INF , P1 ;  /* 0xff80000024477808 */ /* 0x000fe20000800000 */
[----:B------:R-:W-:-:S01]  /*1a570*/  FFMA.FTZ R36, R2, R51, -R39 ;  /* 0x0000003302247223 */ /* 0x000fc20000010827 */
[----:B------:R-:W-:Y:S01]  /*1a580*/  FMNMX.FTZ R50, R33, R50, !PT ;  /* 0x0000003221327209 */ /* 0x000fe20007810000 */
[----:B------:R-:W-:Y:S01]  /*1a590*/  MUFU.EX2 R32, R32 ;  /* 0x0000002000207308 */ /* 0x000fe20000000800 */
[----:B------:R-:W-:-:S02]  /*1a5a0*/  FSEL R37, R37, -INF , P2 ;  /* 0xff80000025257808 */ /* 0x000fc40001000000 */
[----:B------:R-:W-:Y:S02]  /*1a5b0*/  FMNMX.FTZ R50, R71, R50, !PT ;  /* 0x0000003247327209 */ /* 0x000fe40007810000 */
[----:B0-----:R-:W-:Y:S02]  /*1a5c0*/  F2FP.SATFINITE.E4M3.F32.PACK_AB_MERGE_C R185, R95, R12, RZ ;  /* 0x0000000c5fb9723e */ /* 0x001fe400048070ff */
[----:B------:R-:W-:Y:S01]  /*1a5d0*/  FMNMX.FTZ R50, R37, R50, !PT ;  /* 0x0000003225327209 */ /* 0x000fe20007810000 */
[----:B------:R-:W-:Y:S01]  /*1a5e0*/  MUFU.EX2 R29, R29 ;  /* 0x0000001d001d7308 */ /* 0x000fe20000000800 */
[----:B-1----:R-:W-:Y:S02]  /*1a5f0*/  F2FP.SATFINITE.E4M3.F32.PACK_AB_MERGE_C R187, R111, R26, RZ ;  /* 0x0000001a6fbb723e */ /* 0x002fe400048070ff */
[----:B------:R-:W-:Y:S01]  /*1a600*/  F2FP.SATFINITE.E4M3.F32.PACK_AB_MERGE_C R185, R91, R8, R185 ;  /* 0x000000085bb9723e */ /* 0x000fe200048070b9 */
[----:B------:R-:W0:Y:S01]  /*1a610*/  SHFL.BFLY PT, R43, R50, 0x2, 0x1f ;  /* 0x0c401f00322b7f89 */ /* 0x000e2200000e0000 */
[----:B------:R-:W-:-:S02]  /*1a620*/  F2FP.SATFINITE.E4M3.F32.PACK_AB_MERGE_C R187, R105, R20, R187 ;  /* 0x0000001469bb723e */ /* 0x000fc400048070bb */
[----:B--2---:R-:W-:Y:S01]  /*1a630*/  F2FP.SATFINITE.E4M3.F32.PACK_AB_MERGE_C R177, R44, R3, RZ ;  /* 0x000000032cb1723e */ /* 0x004fe200048070ff */
[----:B------:R-:W1:Y:S01]  /*1a640*/  MUFU.EX2 R46, R46 ;  /* 0x0000002e002e7308 */ /* 0x000e620000000800 */
[----:B---3--:R-:W-:Y:S02]  /*1a650*/  F2FP.SATFINITE.E4M3.F32.PACK_AB_MERGE_C R179, R28, R7, RZ ;  /* 0x000000071cb3723e */ /* 0x008fe400048070ff */
[----:B------:R-:W-:Y:S02]  /*1a660*/  F2FP.SATFINITE.E4M3.F32.PACK_AB_MERGE_C R181, R121, R34, RZ ;  /* 0x0000002279b5723e */ /* 0x000fe400048070ff */
[----:B------:R-:W-:Y:S02]  /*1a670*/  F2FP.SATFINITE.E4M3.F32.PACK_AB_MERGE_C R179, R24, R5, R179 ;  /* 0x0000000518b3723e */ /* 0x000fe400048070b3 */
[----:B------:R-:W-:Y:S01]  /*1a680*/  F2FP.SATFINITE.E4M3.F32.PACK_AB_MERGE_C R181, R115, R30, R181 ;  /* 0x0000001e73b5723e */ /* 0x000fe200048070b5 */
[----:B------:R-:W-:Y:S01]  /*1a690*/  MUFU.EX2 R13, R13 ;  /* 0x0000000d000d7308 */ /* 0x000fe20000000800 */
[----:B------:R-:W-:-:S02]  /*1a6a0*/  F2FP.SATFINITE.E4M3.F32.PACK_AB_MERGE_C R183, R65, R42, RZ ;  /* 0x0000002a41b7723e */ /* 0x000fc400048070ff */
[----:B------:R-:W-:Y:S02]  /*1a6b0*/  F2FP.SATFINITE.E4M3.F32.PACK_AB_MERGE_C R177, R40, R11, R177 ;  /* 0x0000000b28b1723e */ /* 0x000fe400048070b1 */
[----:B------:R-:W-:-:S03]  /*1a6c0*/  F2FP.SATFINITE.E4M3.F32.PACK_AB_MERGE_C R183, R57, R38, R183 ;  /* 0x0000002639b7723e */ /* 0x000fc600048070b7 */
[----:B------:R-:W-:Y:S01]  /*1a6d0*/  MUFU.EX2 R36, R36 ;  /* 0x0000002400247308 */ /* 0x000fe20000000800 */
[----:B-1----:R-:W-:Y:S02]  /*1a6e0*/  F2FP.SATFINITE.E4M3.F32.PACK_AB_MERGE_C R173, R46, R29, RZ ;  /* 0x0000001d2ead723e */ /* 0x002fe400048070ff */
[----:B0-----:R-:W-:Y:S01]  /*1a6f0*/  FMNMX.FTZ R43, R50, R43, !PT ;  /* 0x0000002b322b7209 */ /* 0x001fe20007810000 */
[----:B------:R-:W-:-:S01]  /*1a700*/  FFMA.FTZ R50, R2, R27, -R39 ;  /* 0x0000001b02327223 */ /* 0x000fc20000010827 */
[----:B------:R-:W-:Y:S01]  /*1a710*/  FFMA.FTZ R27, R2, R79, -R39 ;  /* 0x0000004f021b7223 */ /* 0x000fe20000010827 */
[----:B------:R-:W-:Y:S02]  /*1a720*/  F2FP.SATFINITE.E4M3.F32.PACK_AB_MERGE_C R173, R32, R9, R173 ;  /* 0x0000000920ad723e */ /* 0x000fe400048070ad */
[----:B------:R-:W-:Y:S01]  /*1a730*/  MUFU.EX2 R48, R48 ;  /* 0x0000003000307308 */ /* 0x000fe20000000800 */
[----:B------:R-:W0:Y:S07]  /*1a740*/  SHFL.BFLY PT, R10, R43, 0x1, 0x1f ;  /* 0x0c201f002b0a7f89 */ /* 0x000e2e00000e0000 */
[----:B------:R-:W1:Y:S08]  /*1a750*/  MUFU.EX2 R15, R15 ;  /* 0x0000000f000f7308 */ /* 0x000e700000000800 */
[----:B------:R-:W-:Y:S08]  /*1a760*/  MUFU.EX2 R21, R21 ;  /* 0x0000001500157308 */ /* 0x000ff00000000800 */
[----:B------:R-:W-:Y:S01]  /*1a770*/  MUFU.EX2 R50, R50 ;  /* 0x0000003200327308 */ /* 0x000fe20000000800 */
[----:B0-----:R-:W-:-:S02]  /*1a780*/  FMNMX.FTZ R10, R43, R10, !PT ;  /* 0x0000000a2b0a7209 */ /* 0x001fc40007810000 */
[----:B-1----:R-:W-:Y:S02]  /*1a790*/  F2FP.SATFINITE.E4M3.F32.PACK_AB_MERGE_C R175, R15, R48, RZ ;  /* 0x000000300faf723e */ /* 0x002fe400048070ff */
[----:B------:R-:W-:Y:S01]  /*1a7a0*/  FSETP.NEU.FTZ.AND P1, PT, R10, -INF , PT ;  /* 0xff8000000a00780b */ /* 0x000fe20003f3d000 */
[----:B------:R-:W-:Y:S01]  /*1a7b0*/  FFMA.FTZ R56, R2, R10, -8 ;  /* 0xc100000002387423 */ /* 0x000fe2000001000a */
[----:B------:R-:W-:Y:S01]  /*1a7c0*/  F2FP.SATFINITE.E4M3.F32.PACK_AB_MERGE_C R175, R36, R13, R175 ;  /* 0x0000000d24af723e */ /* 0x000fe200048070af */
[----:B------:R-:W-:Y:S03]  /*1a7d0*/  MUFU.EX2 R27, R27 ;  /* 0x0000001b001b7308 */ /* 0x000fe60000000800 */
[----:B------:R-:W-:-:S05]  /*1a7e0*/  FSEL R56, R56, RZ, P1 ;  /* 0x000000ff38387208 */ /* 0x000fca0000800000 */
        /* <DEDUP_REMOVED lines=10> */
[----:B------:R-:W-:-:S02]  /*1a890*/  IMAD.U32 R85, RZ, RZ, UR38 ;  /* 0x00000026ff557e24 */ /* 0x000fc4000f8e00ff */
[----:B------:R-:W-:-:S01]  /*1a8a0*/  FFMA.FTZ R39, R2, R41, -R56 ;  /* 0x0000002902277223 */ /* 0x000fc20000010838 */
[C-C-:B------:R-:W-:Y:S01]  /*1a8b0*/  FFMA.FTZ R41, R2.reuse, R59, -R56.reuse ;  /* 0x0000003b02297223 */ /* 0x140fe20000010838 */
[----:B------:R-:W-:-:S01]  /*1a8c0*/  FFMA.FTZ R64, R2, R109, -R56 ;  /* 0x0000006d02407223 */ /* 0x000fc20000010838 */
[----:B------:R-:W0:Y:S01]  /*1a8d0*/  MUFU.EX2 R58, R58 ;  /* 0x0000003a003a7308 */ /* 0x000e220000000800 */
[----:B------:R-:W-:-:S01]  /*1a8e0*/  FADD.FTZ R59, R8, R91 ;  /* 0x0000005b083b7221 */ /* 0x000fc20000010000 */
[----:B------:R-:W-:Y:S01]  /*1a8f0*/  PRMT R80, R85, 0x654, R0 ;  /* 0x0000065455507816 */ /* 0x000fe20000000000 */
[----:B------:R-:W-:-:S01]  /*1a900*/  FFMA.FTZ R75, R2, R101, -R56 ;  /* 0x00000065024b7223 */ /* 0x000fc20000010838 */
[----:B------:R-:W-:Y:S01]  /*1a910*/  FFMA.FTZ R180, R2, R113, -R56 ;  /* 0x0000007102b47223 */ /* 0x000fe20000010838 */
[----:B------:R-:W-:-:S01]  /*1a920*/  FADD.FTZ R84, R12, R59 ;  /* 0x0000003b0c547221 */ /* 0x000fc20000010000 */
[----:B------:R1:W-:Y:S01]  /*1a930*/  SYNCS.ARRIVE.TRANS64.RED.A1T0 RZ, [R80+URZ], RZ ;  /* 0x000000ff50ff79a7 */ /* 0x0003e2000810043f */
[----:B------:R-:W-:-:S01]  /*1a940*/  FFMA.FTZ R70, R2, R117, -R56 ;  /* 0x0000007502467223 */ /* 0x000fc20000010838 */
[----:B------:R-:W2:Y:S01]  /*1a950*/  MUFU.EX2 R51, R51 ;  /* 0x0000003300337308 */ /* 0x000ea20000000800 */
[----:B------:R-:W-:-:S01]  /*1a960*/  FADD.FTZ R59, R95, R84 ;  /* 0x000000545f3b7221 */ /* 0x000fc20000010000 */
[C-C-:B------:R-:W-:Y:S01]  /*1a970*/  FFMA.FTZ R79, R2.reuse, R77, -R56.reuse ;  /* 0x0000004d024f7223 */ /* 0x140fe20000010838 */
[----:B------:R-:W-:-:S01]  /*1a980*/  FFMA.FTZ R66, R2, R119, -R56 ;  /* 0x0000007702427223 */ /* 0x000fc20000010838 */
[----:B------:R-:W-:Y:S01]  /*1a990*/  FFMA.FTZ R72, R2, R123, -R56 ;  /* 0x0000007b02487223 */ /* 0x000fe20000010838 */
[----:B------:R-:W-:-:S01]  /*1a9a0*/  FADD.FTZ R84, R20, R59 ;  /* 0x0000003b14547221 */ /* 0x000fc20000010000 */
[C-C-:B-1----:R-:W-:Y:S01]  /*1a9b0*/  FFMA.FTZ R80, R2.reuse, R45, -R56.reuse ;  /* 0x0000002d02507223 */ /* 0x142fe20000010838 */
[----:B------:R-:W-:-:S01]  /*1a9c0*/  FFMA.FTZ R68, R2, R127, -R56 ;  /* 0x0000007f02447223 */ /* 0x000fc20000010838 */
[----:B------:R-:W1:Y:S01]  /*1a9d0*/  MUFU.EX2 R62, R62 ;  /* 0x0000003e003e7308 */ /* 0x000e620000000800 */
[----:B0-----:R-:W-:-:S01]  /*1a9e0*/  FADD.FTZ R82, R43, R58 ;  /* 0x0000003a2b527221 */ /* 0x001fc20000010000 */
[----:B------:R-:W-:Y:S01]  /*1a9f0*/  FADD.FTZ R85, R105, R84 ;  /* 0x0000005469557221 */ /* 0x000fe20000010000 */
[----:B------:R-:W-:-:S01]  /*1aa00*/  FFMA.FTZ R77, R2, R125, -R56 ;  /* 0x0000007d024d7223 */ /* 0x000fc20000010838 */
[C-C-:B------:R-:W-:Y:S01]  /*1aa10*/  FFMA.FTZ R49, R2.reuse, R49, -R56.reuse ;  /* 0x0000003102317223 */ /* 0x140fe20000010838 */
[----:B------:R-:W-:-:S01]  /*1aa20*/  FFMA.FTZ R76, R2, R129, -R56 ;  /* 0x00000081024c7223 */ /* 0x000fc20000010838 */
[----:B------:R-:W-:Y:S01]  /*1aa30*/  FADD.FTZ R84, R26, R85 ;  /* 0x000000551a547221 */ /* 0x000fe20000010000 */
[----:B------:R-:W-:-:S01]  /*1aa40*/  FFMA.FTZ R83, R2, R61, -R56 ;  /* 0x0000003d02537223 */ /* 0x000fc20000010838 */
[----:B------:R-:W0:Y:S01]  /*1aa50*/  MUFU.EX2 R47, R47 ;  /* 0x0000002f002f7308 */ /* 0x000e220000000800 */
[----:B--2---:R-:W-:-:S01]  /*1aa60*/  FADD.FTZ R45, R51, R82 ;  /* 0x00000052332d7221 */ /* 0x004fc20000010000 */
[----:B------:R-:W-:Y:S01]  /*1aa70*/  FADD.FTZ R85, R111, R84 ;  /* 0x000000546f557221 */ /* 0x000fe20000010000 */
[----:B------:R-:W-:-:S01]  /*1aa80*/  FFMA.FTZ R61, R2, R131, -R56 ;  /* 0x00000083023d7223 */ /* 0x000fc20000010838 */
[C-C-:B------:R-:W-:Y:S01]  /*1aa90*/  FFMA.FTZ R74, R2.reuse, R133, -R56.reuse ;  /* 0x00000085024a7223 */ /* 0x140fe20000010838 */
[----:B------:R-:W-:-:S01]  /*1aaa0*/  FFMA.FTZ R78, R2, R135, -R56 ;  /* 0x00000087024e7223 */ /* 0x000fc20000010838 */
[----:B------:R-:W-:Y:S01]  /*1aab0*/  FADD.FTZ R84, R30, R85 ;  /* 0x000000551e547221 */ /* 0x000fe20000010000 */
[----:B------:R-:W-:-:S01]  /*1aac0*/  FFMA.FTZ R69, R2, R69, -R56 ;  /* 0x0000004502457223 */ /* 0x000fc20000010838 */
[----:B------:R-:W2:Y:S01]  /*1aad0*/  MUFU.EX2 R60, R60 ;  /* 0x0000003c003c7308 */ /* 0x000ea20000000800 */
[----:B-1----:R-:W-:-:S01]  /*1aae0*/  FADD.FTZ R82, R62, R45 ;  /* 0x0000002d3e527221 */ /* 0x002fc20000010000 */
[----:B------:R-:W-:Y:S01]  /*1aaf0*/  FADD.FTZ R85, R115, R84 ;  /* 0x0000005473557221 */ /* 0x000fe20000010000 */
[----:B------:R-:W-:Y:S01]  /*1ab00*/  F2FP.SATFINITE.E4M3.F32.PACK_AB_MERGE_C R184, R62, R51, RZ ;  /* 0x000000333eb8723e */ /* 0x000fe200048070ff */
[C-C-:B------:R-:W-:Y:S01]  /*1ab10*/  FFMA.FTZ R137, R2.reuse, R137, -R56.reuse ;  /* 0x0000008902897223 */ /* 0x140fe20000010838 */
[----:B------:R-:W-:-:S01]  /*1ab20*/  FFMA.FTZ R139, R2, R139, -R56 ;  /* 0x0000008b028b7223 */ /* 0x000fc20000010838 */
[C-C-:B------:R-:W-:Y:S01]  /*1ab30*/  FFMA.FTZ R63, R2.reuse, R63, -R56.reuse ;  /* 0x0000003f023f7223 */ /* 0x140fe20000010838 */
[----:B------:R-:W-:-:S01]  /*1ab40*/  FFMA.FTZ R53, R2, R53, -R56 ;  /* 0x0000003502357223 */ /* 0x000fc20000010838 */
[----:B------:R-:W1:Y:S01]  /*1ab50*/  MUFU.EX2 R64, R64 ;  /* 0x0000004000407308 */ /* 0x000e620000000800 */
        /* <DEDUP_REMOVED lines=8> */
[----:B--2---:R-:W-:-:S01]  /*1abe0*/  FADD.FTZ R59, R60, R59 ;  /* 0x0000003b3c3b7221 */ /* 0x004fc20000010000 */
[C-C-:B------:R-:W-:Y:S01]  /*1abf0*/  FFMA.FTZ R71, R2.reuse, R71, -R56.reuse ;  /* 0x0000004702477223 */ /* 0x140fe20000010838 */
[----:B------:R-:W-:-:S01]  /*1ac00*/  FFMA.FTZ R37, R2, R37, -R56 ;  /* 0x0000002502257223 */ /* 0x000fc20000010838 */
[----:B------:R-:W-:Y:S01]  /*1ac10*/  F2FP.SATFINITE.E4M3.F32.PACK_AB_MERGE_C R184, R58, R43, R184 ;  /* 0x0000002b3ab8723e */ /* 0x000fe200048070b8 */
[----:B------:R-:W2:Y:S03]  /*1ac20*/  @P4 LDC R30, c[0x0][0x450] ;  /* 0x00011400ff1e4b82 */ /* 0x000ea60000000800 */
[----:B------:R-:W3:Y:S01]  /*1ac30*/  MUFU.EX2 R180, R180 ;  /* 0x000000b400b47308 */ /* 0x000ee20000000800 */
[----:B-1----:R-:W-:-:S07]  /*1ac40*/  FADD.FTZ R82, R64, R59 ;  /* 0x0000003b40527221 */ /* 0x002fce0000010000 */
[----:B------:R-:W1:Y:S01]  /*1ac50*/  MUFU.EX2 R55, R55 ;  /* 0x0000003700377308 */ /* 0x000e620000000800 */
[----:B0-----:R-:W-:-:S01]  /*1ac60*/  FADD.FTZ R59, R75, R82 ;  /* 0x000000524b3b7221 */ /* 0x001fc20000010000 */
[----:B------:R-:W-:-:S04]  /*1ac70*/  F2FP.SATFINITE.E4M3.F32.PACK_AB_MERGE_C R186, R75, R64, RZ ;  /* 0x000000404bba723e */ /* 0x000fc800048070ff */
[----:B------:R-:W-:Y:S02]  /*1ac80*/  F2FP.SATFINITE.E4M3.F32.PACK_AB_MERGE_C R186, R60, R47, R186 ;  /* 0x0000002f3cba723e */ /* 0x000fe400048070ba */
[----:B------:R-:W0:Y:S01]  /*1ac90*/  MUFU.EX2 R70, R70 ;  /* 0x0000004600467308 */ /* 0x000e220000000800 */
[----:B---3--:R-:W-:-:S07]  /*1aca0*/  FADD.FTZ R82, R180, R59 ;  /* 0x0000003bb4527221 */ /* 0x008fce0000010000 */
[----:B------:R-:W3:Y:S01]  /*1acb0*/  MUFU.EX2 R79, R79 ;  /* 0x0000004f004f7308 */ /* 0x000ee20000000800 */
[----:B-1----:R-:W-:-:S01]  /*1acc0*/  FADD.FTZ R59, R55, R82 ;  /* 0x00000052373b7221 */ /* 0x002fc20000010000 */
[----:B------:R-:W-:Y:S01]  /*1acd0*/  FADD.FTZ R82, R34, R85 ;  /* 0x0000005522527221 */ /* 0x000fe20000010000 */
[----:B------:R-:W-:-:S05]  /*1ace0*/  CS2R R84, SRZ ;  /* 0x0000000000547805 */ /* 0x000fca000001ff00 */
[----:B------:R-:W1:Y:S01]  /*1acf0*/  MUFU.EX2 R66, R66 ;  /* 0x0000004200427308 */ /* 0x000e620000000800 */
[----:B0-----:R-:W-:-:S01]  /*1ad00*/  FADD.FTZ R12, R70, R59 ;  /* 0x0000003b460c7221 */ /* 0x001fc20000010000 */
[----:B------:R-:W-:-:S04]  /*1ad10*/  FADD.FTZ R59, R121, R82 ;  /* 0x00000052793b7221 */ /* 0x000fc80000010000 */
[----:B------:R-:W-:Y:S01]  /*1ad20*/  FADD.FTZ R62, R38, R59 ;  /* 0x0000003b263e7221 */ /* 0x000fe20000010000 */
[----:B------:R-:W-:Y:S01]  /*1ad30*/  CS2R R58, SRZ ;  /* 0x00000000003a7805 */ /* 0x000fe2000001ff00 */
[----:B------:R-:W-:Y:S01]  /*1ad40*/  MUFU.EX2 R73, R73 ;  /* 0x0000004900497308 */ /* 0x000fe20000000800 */
[----:B---3--:R-:W-:-:S01]  /*1ad50*/  FADD.FTZ R51, R79, R12 ;  /* 0x0000000c4f337221 */ /* 0x008fc20000010000 */
[----:B------:R-:W-:-:S04]  /*1ad60*/  F2FP.SATFINITE.E4M3.F32.PACK_AB_MERGE_C R70, R79, R70, RZ ;  /* 0x000000464f46723e */ /* 0x000fc800048070ff */
[----:B------:R-:W-:Y:S02]  /*1ad70*/  F2FP.SATFINITE.E4M3.F32.PACK_AB_MERGE_C R180, R55, R180, R70 ;  /* 0x000000b437b4723e */ /* 0x000fe40004807046 */
[----:B------:R-:W-:Y:S01]  /*1ad80*/  MUFU.EX2 R72, R72 ;  /* 0x0000004800487308 */ /* 0x000fe20000000800 */
[----:B-1----:R-:W-:-:S01]  /*1ad90*/  FADD.FTZ R26, R66, R51 ;  /* 0x00000033421a7221 */ /* 0x002fc20000010000 */
[----:B------:R-:W-:-:S06]  /*1ada0*/  FADD.FTZ R51, R57, R62 ;  /* 0x0000003e39337221 */ /* 0x000fcc0000010000 */
[----:B------:R-:W0:Y:S08]  /*1adb0*/  MUFU.EX2 R81, R81 ;  /* 0x0000005100517308 */ /* 0x000e300000000800 */
[----:B------:R-:W1:Y:S08]  /*1adc0*/  MUFU.EX2 R68, R68 ;  /* 0x0000004400447308 */ /* 0x000e700000000800 */
[----:B------:R-:W3:Y:S01]  /*1add0*/  MUFU.EX2 R77, R77 ;  /* 0x0000004d004d7308 */ /* 0x000ee20000000800 */
[----:B0-----:R-:W-:-:S04]  /*1ade0*/  F2FP.SATFINITE.E4M3.F32.PACK_AB_MERGE_C R182, R81, R72, RZ ;  /* 0x0000004851b6723e */ /* 0x001fc800048070ff */
[----:B------:R-:W-:-:S03]  /*1adf0*/  F2FP.SATFINITE.E4M3.F32.PACK_AB_MERGE_C R182, R73, R66, R182 ;  /* 0x0000004249b6723e */ /* 0x000fc600048070b6 */
[----:B------:R0:W-:Y:S08]  /*1ae00*/  MUFU.EX2 R56, R49 ;  /* 0x0000003100387308 */ /* 0x0001f00000000800 */
[----:B------:R-:W4:Y:S01]  /*1ae10*/  MUFU.EX2 R76, R76 ;  /* 0x0000004c004c7308 */ /* 0x000f220000000800 */
[----:B0-----:R-:W-:-:S01]  /*1ae20*/  FADD.FTZ R49, R73, R26 ;  /* 0x0000001a49317221 */ /* 0x001fc20000010000 */
[----:B------:R-:W-:-:S03]  /*1ae30*/  FADD.FTZ R26, R42, R51 ;  /* 0x000000332a1a7221 */ /* 0x000fc60000010000 */
[----:B------:R-:W-:Y:S01]  /*1ae40*/  FADD.FTZ R8, R72, R49 ;  /* 0x0000003148087221 */ /* 0x000fe20000010000 */
[----:B------:R-:W-:-:S01]  /*1ae50*/  FADD.FTZ R26, R65, R26 ;  /* 0x0000001a411a7221 */ /* 0x000fc20000010000 */
[----:B------:R-:W-:Y:S01]  /*1ae60*/  CS2R R64, SRZ ;  /* 0x0000000000407805 */ /* 0x000fe2000001ff00 */
[----:B------:R-:W0:Y:S01]  /*1ae70*/  MUFU.EX2 R83, R83 ;  /* 0x0000005300537308 */ /* 0x000e220000000800 */
[----:B------:R-:W-:-:S01]  /*1ae80*/  FADD.FTZ R81, R81, R8 ;  /* 0x0000000851517221 */ /* 0x000fc20000010000 */
[----:B------:R-:W-:Y:S01]  /*1ae90*/  FADD.FTZ R49, R11, R26 ;  /* 0x0000001a0b317221 */ /* 0x000fe20000010000 */
[----:B------:R-:W-:Y:S02]  /*1aea0*/  CS2R R72, SRZ ;  /* 0x0000000000487805 */ /* 0x000fe4000001ff00 */
[----:B-1----:R-:W-:Y:S01]  /*1aeb0*/  FADD.FTZ R8, R68, R81 ;  /* 0x0000005144087221 */ /* 0x002fe20000010000 */
[----:B------:R-:W-:-:S02]  /*1aec0*/  FADD.FTZ R20, R40, R49 ;  /* 0x0000003128147221 */ /* 0x000fc40000010000 */
[----:B------:R-:W1:Y:S01]  /*1aed0*/  MUFU.EX2 R61, R61 ;  /* 0x0000003d003d7308 */ /* 0x000e620000000800 */
[----:B---3--:R-:W-:-:S01]  /*1aee0*/  FADD.FTZ R43, R77, R8 ;  /* 0x000000084d2b7221 */ /* 0x008fc20000010000 */
[----:B------:R-:W-:-:S03]  /*1aef0*/  FADD.FTZ R47, R3, R20 ;  /* 0x00000014032f7221 */ /* 0x000fc60000010000 */
[----:B----4-:R-:W-:Y:S01]  /*1af00*/  FADD.FTZ R20, R76, R43 ;  /* 0x0000002b4c147221 */ /* 0x010fe20000010000 */
[----:B------:R-:W-:-:S02]  /*1af10*/  FADD.FTZ R44, R44, R47 ;  /* 0x0000002f2c2c7221 */ /* 0x000fc40000010000 */
[----:B------:R-:W3:Y:S01]  /*1af20*/  MUFU.EX2 R74, R74 ;  /* 0x0000004a004a7308 */ /* 0x000ee20000000800 */
[----:B0-----:R-:W-:-:S01]  /*1af30*/  FADD.FTZ R20, R83, R20 ;  /* 0x0000001453147221 */ /* 0x001fc20000010000 */
[----:B------:R-:W-:Y:S01]  /*1af40*/  FADD.FTZ R43, R5, R44 ;  /* 0x0000002c052b7221 */ /* 0x000fe20000010000 */
[----:B------:R-:W-:Y:S02]  /*1af50*/  F2FP.SATFINITE.E4M3.F32.PACK_AB_MERGE_C R176, R83, R76, RZ ;  /* 0x0000004c53b0723e */ /* 0x000fe400048070ff */
[----:B------:R-:W-:Y:S01]  /*1af60*/  CS2R R82, SRZ ;  /* 0x0000000000527805 */ /* 0x000fe2000001ff00 */
[----:B------:R-:W-:-:S01]  /*1af70*/  FADD.FTZ R26, R24, R43 ;  /* 0x0000002b181a7221 */ /* 0x000fc20000010000 */
[----:B------:R-:W-:Y:S01]  /*1af80*/  F2FP.SATFINITE.E4M3.F32.PACK_AB_MERGE_C R176, R77, R68, R176 ;  /* 0x000000444db0723e */ /* 0x000fe200048070b0 */
[----:B------:R-:W0:Y:S01]  /*1af90*/  MUFU.EX2 R78, R78 ;  /* 0x0000004e004e7308 */ /* 0x000e220000000800 */
[----:B-1----:R-:W-:-:S01]  /*1afa0*/  FADD.FTZ R3, R61, R20 ;  /* 0x000000143d037221 */ /* 0x002fc20000010000 */
[----:B------:R-:W-:Y:S01]  /*1afb0*/  FADD.FTZ R43, R7, R26 ;  /* 0x0000001a072b7221 */ /* 0x000fe20000010000 */
[----:B------:R-:W-:Y:S01]  /*1afc0*/  CS2R R76, SRZ ;  /* 0x00000000004c7805 */ /* 0x000fe2000001ff00 */
[----:B------:R-:W1:Y:S02]  /*1afd0*/  @P4 LDC R7, c[0x0][0x44c] ;  /* 0x00011300ff074b82 */ /* 0x000e640000000800 */
[----:B------:R-:W-:-:S01]  /*1afe0*/  FADD.FTZ R28, R28, R43 ;  /* 0x0000002b1c1c7221 */ /* 0x000fc20000010000 */
[----:B------:R-:W-:Y:S01]  /*1aff0*/  CS2R R42, SRZ ;  /* 0x00000000002a7805 */ /* 0x000fe2000001ff00 */
[----:B------:R-:W4:Y:S01]  /*1b000*/  MUFU.EX2 R69, R69 ;  /* 0x0000004500457308 */ /* 0x000f220000000800 */
[----:B---3--:R-:W-:-:S07]  /*1b010*/  FADD.FTZ R3, R74, R3 ;  /* 0x000000034a037221 */ /* 0x008fce0000010000 */
[----:B------:R-:W3:Y:S01]  /*1b020*/  MUFU.EX2 R0, R137 ;  /* 0x0000008900007308 */ /* 0x000ee20000000800 */
[----:B0-----:R-:W-:-:S01]  /*1b030*/  FADD.FTZ R26, R78, R3 ;  /* 0x000000034e1a7221 */ /* 0x001fc20000010000 */
[----:B------:R-:W-:-:S04]  /*1b040*/  FADD.FTZ R3, R9, R28 ;  /* 0x0000001c09037221 */ /* 0x000fc80000010000 */
[----:B------:R-:W-:Y:S02]  /*1b050*/  FADD.FTZ R28, R32, R3 ;  /* 0x00000003201c7221 */ /* 0x000fe40000010000 */
[----:B------:R-:W0:Y:S01]  /*1b060*/  MUFU.EX2 R39, R39 ;  /* 0x0000002700277308 */ /* 0x000e220000000800 */
[C---:B----4-:R-:W-:Y:S01]  /*1b070*/  F2FP.SATFINITE.E4M3.F32.PACK_AB_MERGE_C R178, R69.reuse, R78, RZ ;  /* 0x0000004e45b2723e */ /* 0x050fe200048070ff */
[----:B------:R-:W-:Y:S01]  /*1b080*/  FADD.FTZ R69, R69, R26 ;  /* 0x0000001a45457221 */ /* 0x000fe20000010000 */
[----:B------:R-:W-:-:S01]  /*1b090*/  FADD.FTZ R5, R29, R28 ;  /* 0x0000001c1d057221 */ /* 0x000fc20000010000 */
[----:B-1----:R-:W-:Y:S01]  /*1b0a0*/  @P4 IMAD.HI.U32 R9, R214, R7, RZ ;  /* 0x00000007d6094227 */ /* 0x002fe200078e00ff */
[----:B------:R-:W-:Y:S02]  /*1b0b0*/  F2FP.SATFINITE.E4M3.F32.PACK_AB_MERGE_C R178, R74, R61, R178 ;  /* 0x0000003d4ab2723e */ /* 0x000fe400048070b2 */
[----:B------:R-:W-:Y:S01]  /*1b0c0*/  CS2R R60, SRZ ;  /* 0x00000000003c7805 */ /* 0x000fe2000001ff00 */
[----:B------:R-:W-:-:S01]  /*1b0d0*/  FADD.FTZ R46, R46, R5 ;  /* 0x000000052e2e7221 */ /* 0x000fc20000010000 */
[----:B------:R-:W1:Y:S01]  /*1b0e0*/  MUFU.EX2 R41, R41 ;  /* 0x0000002900297308 */ /* 0x000e620000000800 */
[----:B---3--:R-:W-:-:S01]  /*1b0f0*/  FADD.FTZ R26, R0, R69 ;  /* 0x00000045001a7221 */ /* 0x008fc20000010000 */
[----:B------:R-:W-:-:S02]  /*1b100*/  IMAD.MOV.U32 R28, RZ, RZ, R214 ;  /* 0x000000ffff1c7224 */ /* 0x000fc400078e00d6 */
[----:B------:R-:W-:-:S01]  /*1b110*/  FADD.FTZ R5, R13, R46 ;  /* 0x0000002e0d057221 */ /* 0x000fc20000010000 */
[----:B--2---:R-:W-:Y:S02]  /*1b120*/  @P4 SHF.R.U32.HI R28, RZ, R30, R9 ;  /* 0x0000001eff1c4219 */ /* 0x004fe40000011609 */
[----:B------:R-:W-:Y:S02]  /*1b130*/  CS2R R46, SRZ ;  /* 0x00000000002e7805 */ /* 0x000fe4000001ff00 */
[----:B------:R-:W-:Y:S01]  /*1b140*/  CS2R R68, SRZ ;  /* 0x0000000000447805 */ /* 0x000fe2000001ff00 */
[----:B------:R-:W-:-:S01]  /*1b150*/  FADD.FTZ R5, R36, R5 ;  /* 0x0000000524057221 */ /* 0x000fc20000010000 */
[----:B------:R-:W2:Y:S01]  /*1b160*/  MUFU.EX2 R80, R80 ;  /* 0x0000005000507308 */ /* 0x000ea20000000800 */
[----:B0-----:R-:W-:-:S01]  /*1b170*/  FADD.FTZ R26, R39, R26 ;  /* 0x0000001a271a7221 */ /* 0x001fc20000010000 */
[----:B------:R-:W-:Y:S01]  /*1b180*/  CS2R R74, SRZ ;  /* 0x00000000004a7805 */ /* 0x000fe2000001ff00 */
[----:B------:R-:W-:-:S01]  /*1b190*/  FADD.FTZ R48, R48, R5 ;  /* 0x0000000530307221 */ /* 0x000fc20000010000 */
[----:B------:R-:W-:-:S03]  /*1b1a0*/  CS2R R78, SRZ ;  /* 0x00000000004e7805 */ /* 0x000fc6000001ff00 */
[----:B------:R-:W-:Y:S01]  /*1b1b0*/  FADD.FTZ R48, R15, R48 ;  /* 0x000000300f307221 */ /* 0x000fe20000010000 */
[----:B------:R-:W0:Y:S01]  /*1b1c0*/  MUFU.EX2 R25, R139 ;  /* 0x0000008b00197308 */ /* 0x000e220000000800 */
[----:B-1----:R-:W-:-:S02]  /*1b1d0*/  FADD.FTZ R3, R41, R26 ;  /* 0x0000001a29037221 */ /* 0x002fc40000010000 */
[----:B------:R-:W-:Y:S01]  /*1b1e0*/  FADD.FTZ R5, R21, R48 ;  /* 0x0000003015057221 */ /* 0x000fe20000010000 */
[----:B------:R-:W-:-:S03]  /*1b1f0*/  CS2R R48, SRZ ;  /* 0x0000000000307805 */ /* 0x000fc6000001ff00 */
[----:B------:R-:W-:Y:S01]  /*1b200*/  FADD.FTZ R26, R50, R5 ;  /* 0x00000005321a7221 */ /* 0x000fe20000010000 */
[----:B------:R1:W-:Y:S01]  /*1b210*/  MUFU.EX2 R12, R63 ;  /* 0x0000003f000c7308 */ /* 0x0003e20000000800 */
[C---:B--2---:R-:W-:Y:S01]  /*1b220*/  F2FP.SATFINITE.E4M3.F32.PACK_AB_MERGE_C R172, R80.reuse, R41, RZ ;  /* 0x0000002950ac723e */ /* 0x044fe200048070ff */
[----:B------:R-:W-:Y:S01]  /*1b230*/  FADD.FTZ R80, R80, R3 ;  /* 0x0000000350507221 */ /* 0x000fe20000010000 */
[----:B------:R-:W-:Y:S02]  /*1b240*/  CS2R R40, SRZ ;  /* 0x0000000000287805 */ /* 0x000fe4000001ff00 */
[----:B------:R-:W-:Y:S02]  /*1b250*/  F2FP.SATFINITE.E4M3.F32.PACK_AB_MERGE_C R172, R39, R0, R172 ;  /* 0x0000000027ac723e */ /* 0x000fe400048070ac */
[----:B------:R-:W-:Y:S01]  /*1b260*/  CS2R R38, SRZ ;  /* 0x0000000000267805 */ /* 0x000fe2000001ff00 */
[----:B------:R-:W2:Y:S01]  /*1b270*/  MUFU.EX2 R53, R53 ;  /* 0x0000003500357308 */ /* 0x000ea20000000800 */
[----:B0-----:R-:W-:-:S01]  /*1b280*/  FADD.FTZ R3, R25, R80 ;  /* 0x0000005019037221 */ /* 0x001fc20000010000 */
[----:B-1----:R-:W-:-:S02]  /*1b290*/  CS2R R62, SRZ ;  /* 0x00000000003e7805 */ /* 0x002fc4000001ff00 */
[----:B------:R-:W-:Y:S01]  /*1b2a0*/  CS2R R80, SRZ ;  /* 0x0000000000507805 */ /* 0x000fe2000001ff00 */
[----:B------:R-:W-:-:S03]  /*1b2b0*/  FADD.FTZ R3, R56, R3 ;  /* 0x0000000338037221 */ /* 0x000fc60000010000 */
[----:B------:R-:W0:Y:S08]  /*1b2c0*/  MUFU.EX2 R141, R141 ;  /* 0x0000008d008d7308 */ /* 0x000e300000000800 */
[----:B------:R1:W3:Y:S01]  /*1b2d0*/  MUFU.EX2 R8, R45 ;  /* 0x0000002d00087308 */ /* 0x0002e20000000800 */
[----:B--2---:R-:W-:Y:S01]  /*1b2e0*/  F2FP.SATFINITE.E4M3.F32.PACK_AB_MERGE_C R174, R53, R12, RZ ;  /* 0x0000000c35ae723e */ /* 0x004fe200048070ff */
[----:B------:R-:W-:-:S03]  /*1b2f0*/  FADD.FTZ R12, R12, R3 ;  /* 0x000000030c0c7221 */ /* 0x000fc60000010000 */
[----:B------:R-:W-:Y:S01]  /*1b300*/  F2FP.SATFINITE.E4M3.F32.PACK_AB_MERGE_C R174, R56, R25, R174 ;  /* 0x0000001938ae723e */ /* 0x000fe200048070ae */
[----:B------:R-:W-:-:S01]  /*1b310*/  FADD.FTZ R0, R53, R12 ;  /* 0x0000000c35007221 */ /* 0x000fc20000010000 */
[----:B------:R-:W-:Y:S01]  /*1b320*/  CS2R R56, SRZ ;  /* 0x0000000000387805 */ /* 0x000fe2000001ff00 */
[----:B------:R-:W2:Y:S01]  /*1b330*/  MUFU.EX2 R52, R52 ;  /* 0x0000003400347308 */ /* 0x000ea20000000800 */
[----:B-1----:R-:W-:Y:S01]  /*1b340*/  CS2R R44, SRZ ;  /* 0x00000000002c7805 */ /* 0x002fe2000001ff00 */
[----:B0-----:R-:W-:-:S06]  /*1b350*/  FADD.FTZ R3, R141, R0 ;  /* 0x000000008d037221 */ /* 0x001fcc0000010000 */
[----:B------:R-:W-:Y:S01]  /*1b360*/  MUFU.EX2 R67, R67 ;  /* 0x0000004300437308 */ /* 0x000fe20000000800 */
[----:B---3--:R-:W-:-:S01]  /*1b370*/  FADD.FTZ R0, R8, R3 ;  /* 0x0000000308007221 */ /* 0x008fc20000010000 */
[----:B------:R-:W-:-:S06]  /*1b380*/  FADD.FTZ R3, R27, R26 ;  /* 0x0000001a1b037221 */ /* 0x000fcc0000010000 */
[----:B------:R-:W0:Y:S01]  /*1b390*/  MUFU.EX2 R20, R143 ;  /* 0x0000008f00147308 */ /* 0x000e220000000800 */
[C---:B--2---:R-:W-:Y:S01]  /*1b3a0*/  F2FP.SATFINITE.E4M3.F32.PACK_AB_MERGE_C R27, R52.reuse, R27, RZ ;  /* 0x0000001b341b723e */ /* 0x044fe200048070ff */
[----:B------:R-:W-:-:S03]  /*1b3b0*/  FADD.FTZ R52, R52, R3 ;  /* 0x0000000334347221 */ /* 0x000fc60000010000 */
[----:B------:R-:W-:Y:S02]  /*1b3c0*/  F2FP.SATFINITE.E4M3.F32.PACK_AB_MERGE_C R169, R50, R21, R27 ;  /* 0x0000001532a9723e */ /* 0x000fe4000480701b */
[----:B------:R-:W-:Y:S02]  /*1b3d0*/  CS2R R26, SRZ ;  /* 0x00000000001a7805 */ /* 0x000fe4000001ff00 */
[----:B------:R-:W-:Y:S01]  /*1b3e0*/  CS2R R50, SRZ ;  /* 0x0000000000327805 */ /* 0x000fe2000001ff00 */
[----:B------:R-:W1:Y:S08]  /*1b3f0*/  MUFU.EX2 R31, R31 ;  /* 0x0000001f001f7308 */ /* 0x000e700000000800 */
[----:B------:R-:W2:Y:S01]  /*1b400*/  MUFU.EX2 R54, R54 ;  /* 0x0000003600367308 */ /* 0x000ea20000000800 */
[----:B0-----:R-:W-:Y:S01]  /*1b410*/  F2FP.SATFINITE.E4M3.F32.PACK_AB_MERGE_C R7, R20, R67, RZ ;  /* 0x000000431407723e */ /* 0x001fe200048070ff */
[----:B------:R-:W-:Y:S01]  /*1b420*/  FADD.FTZ R67, R67, R0 ;  /* 0x0000000043437221 */ /* 0x000fe20000010000 */
[----:B------:R-:W-:-:S02]  /*1b430*/  IADD3 R0, R28, R217, -R215 ;  /* 0x000000d91c007210 */ /* 0x000fc40007ffe8d7 */
[----:B------:R-:W-:Y:S02]  /*1b440*/  CS2R R28, SRZ ;  /* 0x00000000001c7805 */ /* 0x000fe4000001ff00 */
[----:B------:R-:W-:Y:S01]  /*1b450*/  F2FP.SATFINITE.E4M3.F32.PACK_AB_MERGE_C R168, R8, R141, R7 ;  /* 0x0000008d08a8723e */ /* 0x000fe20004807007 */
[----:B------:R-:W-:Y:S01]  /*1b460*/  FADD.FTZ R20, R20, R67 ;  /* 0x0000004314147221 */ /* 0x000fe20000010000 */
[----:B------:R-:W-:Y:S01]  /*1b470*/  CS2R R66, SRZ ;  /* 0x0000000000427805 */ /* 0x000fe2000001ff00 */
[----:B------:R-:W-:Y:S01]  /*1b480*/  MUFU.EX2 R35, R35 ;  /* 0x0000002300237308 */ /* 0x000fe20000000800 */
[----:B-1----:R-:W-:-:S01]  /*1b490*/  FADD.FTZ R5, R31, R52 ;  /* 0x000000341f057221 */ /* 0x002fc20000010000 */
[----:B------:R-:W-:Y:S01]  /*1b4a0*/  IMAD.HI R9, R0, 0x66666667, RZ ;  /* 0x6666666700097827 */ /* 0x000fe200078e02ff */
[----:B------:R-:W-:-:S05]  /*1b4b0*/  CS2R R52, SRZ ;  /* 0x0000000000347805 */ /* 0x000fca000001ff00 */
[----:B------:R-:W0:Y:S01]  /*1b4c0*/  MUFU.EX2 R6, R6 ;  /* 0x0000000600067308 */ /* 0x000e220000000800 */
[----:B--2---:R-:W-:-:S07]  /*1b4d0*/  FADD.FTZ R8, R54, R5 ;  /* 0x0000000536087221 */ /* 0x004fce0000010000 */
[----:B------:R-:W-:Y:S08]  /*1b4e0*/  MUFU.EX2 R71, R71 ;  /* 0x0000004700477308 */ /* 0x000ff00000000800 */
[----:B------:R1:W2:Y:S01]  /*1b4f0*/  MUFU.EX2 R12, R37 ;  /* 0x00000025000c7308 */ /* 0x0002a20000000800 */
[----:B0-----:R-:W-:Y:S01]  /*1b500*/  F2FP.SATFINITE.E4M3.F32.PACK_AB_MERGE_C R5, R6, R35, RZ ;  /* 0x000000230605723e */ /* 0x001fe200048070ff */
[----:B------:R-:W-:Y:S01]  /*1b510*/  FADD.FTZ R35, R35, R8 ;  /* 0x0000000823237221 */ /* 0x000fe20000010000 */
[----:B------:R-:W-:-:S02]  /*1b520*/  SHF.R.U32.HI R8, RZ, 0x1f, R9 ;  /* 0x0000001fff087819 */ /* 0x000fc40000011609 */
[----:B------:R-:W-:Y:S02]  /*1b530*/  F2FP.SATFINITE.E4M3.F32.PACK_AB_MERGE_C R171, R54, R31, R5 ;  /* 0x0000001f36ab723e */ /* 0x000fe40004807005 */
[----:B------:R-:W-:Y:S02]  /*1b540*/  CS2R R30, SRZ ;  /* 0x00000000001e7805 */ /* 0x000fe4000001ff00 */
[----:B------:R-:W-:Y:S01]  /*1b550*/  LEA.HI.SX32 R8, R9, R8, 0x1a ;  /* 0x0000000809087211 */ /* 0x000fe200078fd2ff */
[----:B------:R-:W0:Y:S01]  /*1b560*/  MUFU.EX2 R145, R145 ;  /* 0x0000009100917308 */ /* 0x000e220000000800 */
[----:B-1----:R-:W-:Y:S02]  /*1b570*/  CS2R R36, SRZ ;  /* 0x0000000000247805 */ /* 0x002fe4000001ff00 */
[----:B------:R-:W-:Y:S02]  /*1b580*/  CS2R R54, SRZ ;  /* 0x0000000000367805 */ /* 0x000fe4000001ff00 */
[----:B------:R-:W-:-:S03]  /*1b590*/  VIMNMX R15, R213, R8, !PT ;  /* 0x00000008d50f7248 */ /* 0x000fc60007fe0100 */
[----:B------:R1:W3:Y:S01]  /*1b5a0*/  MUFU.EX2 R24, R33 ;  /* 0x0000002100187308 */ /* 0x0002e20000000800 */
[----:B--2---:R-:W-:Y:S01]  /*1b5b0*/  F2FP.SATFINITE.E4M3.F32.PACK_AB_MERGE_C R7, R12, R71, RZ ;  /* 0x000000470c07723e */ /* 0x004fe200048070ff */
[----:B0-----:R-:W-:Y:S01]  /*1b5c0*/  FADD.FTZ R3, R145, R20 ;  /* 0x0000001491037221 */ /* 0x001fe20000010000 */
[----:B-1----:R-:W-:Y:S02]  /*1b5d0*/  CS2R R32, SRZ ;  /* 0x0000000000207805 */ /* 0x002fe4000001ff00 */
[C---:B---3--:R-:W-:Y:S01]  /*1b5e0*/  F2FP.SATFINITE.E4M3.F32.PACK_AB_MERGE_C R170, R24.reuse, R145, R7 ;  /* 0x0000009118aa723e */ /* 0x048fe20004807007 */
[----:B------:R-:W-:-:S01]  /*1b5f0*/  FADD.FTZ R0, R24, R3 ;  /* 0x0000000318007221 */ /* 0x000fc20000010000 */
[----:B------:R-:W-:Y:S02]  /*1b600*/  IADD3 R7, R104, -0x2, RZ ;  /* 0xfffffffe68077810 */ /* 0x000fe40007ffe0ff */
[----:B------:R-:W-:Y:S01]  /*1b610*/  CS2R R24, SRZ ;  /* 0x0000000000187805 */ /* 0x000fe2000001ff00 */
[----:B------:R-:W-:Y:S01]  /*1b620*/  FADD.FTZ R3, R71, R0 ;  /* 0x0000000047037221 */ /* 0x000fe20000010000 */
[----:B------:R-:W-:Y:S01]  /*1b630*/  ISETP.GE.AND P1, PT, R7, R15, PT ;  /* 0x0000000f0700720c */ /* 0x000fe20003f26270 */
[----:B------:R-:W-:Y:S01]  /*1b640*/  FADD.FTZ R0, R6, R35 ;  /* 0x0000002306007221 */ /* 0x000fe20000010000 */
[----:B------:R-:W-:Y:S01]  /*1b650*/  CS2R R34, SRZ ;  /* 0x0000000000227805 */ /* 0x000fe2000001ff00 */
[----:B------:R-:W-:Y:S01]  /*1b660*/  FADD.FTZ R3, R12, R3 ;  /* 0x000000030c037221 */ /* 0x000fe20000010000 */
[----:B------:R-:W-:-:S09]  /*1b670*/  CS2R R70, SRZ ;  /* 0x0000000000467805 */ /* 0x000fd2000001ff00 */
[----:B------:R-:W-:Y:S05]  /*1b680*/  @!P1 BRA `(.L_x_2841) ;  /* 0x0000003c00fc9947 */ /* 0x000fea0003800000 */
[----:B------:R-:W-:Y:S01]  /*1b690*/  IMAD.MOV.U32 R5, RZ, RZ, R4 ;  /* 0x000000ffff057224 */ /* 0x000fe200078e0004 */
[----:B------:R-:W-:Y:S01]  /*1b6a0*/  CS2R R86, SRZ ;  /* 0x0000000000567805 */ /* 0x000fe2000001ff00 */
[----:B------:R-:W-:Y:S01]  /*1b6b0*/  IMAD.MOV.U32 R6, RZ, RZ, R10 ;  /* 0x000000ffff067224 */ /* 0x000fe200078e000a */
[----:B------:R-:W-:Y:S01]  /*1b6c0*/  CS2R R84, SRZ ;  /* 0x0000000000547805 */ /* 0x000fe2000001ff00 */
[----:B------:R-:W-:Y:S01]  /*1b6d0*/  IMAD.MOV.U32 R8, RZ, RZ, R194 ;  /* 0x000000ffff087224 */ /* 0x000fe200078e00c2 */
[----:B------:R-:W-:Y:S01]  /*1b6e0*/  CS2R R82, SRZ ;  /* 0x0000000000527805 */ /* 0x000fe2000001ff00 */
[----:B------:R-:W-:Y:S01]  /*1b6f0*/  IMAD.MOV.U32 R9, RZ, RZ, R23 ;  /* 0x000000ffff097224 */ /* 0x000fe200078e0017 */
        /* <DEDUP_REMOVED lines=29> */
.L_x_2853:
        /* <DEDUP_REMOVED lines=8> */
.L_x_2843:
        /* <DEDUP_REMOVED lines=8> */
.L_x_2844:
[----:B------:R-:W-:Y:S04]  /*1b9d0*/  BSSY B0, `(.L_x_2842) ;  /* 0x0000004000007945 */ /* 0x000fe80003800000 */
[----:B-1----:R-:W-:Y:S05]  /*1b9e0*/  @P2 BRA `(.L_x_2845) ;  /* 0x0000000000082947 */ /* 0x002fea0003800000 */
[----:B------:R-:W1:Y:S02]  /*1b9f0*/  SYNCS.PHASECHK.TRANS64.TRYWAIT P2, [R11+URZ+0x29830], R4 ;  /* 0x029830040b0075a7 */ /* 0x000e64000804017f */
[----:B-1----:R-:W-:Y:S05]  /*1ba00*/  @!P2 BRA `(.L_x_2846) ;  /* 0x000001540084a947 */ /* 0x002fea0003800000 */
.L_x_2845:
[----:B------:R-:W-:Y:S05]  /*1ba10*/  BSYNC B0 ;  /* 0x0000000000007941 */ /* 0x000fea0003800000 */
.L_x_2842:
        /* <DEDUP_REMOVED lines=8> */
[----:B------:R-:W-:Y:S01]  /*1baa0*/  IMAD.MOV.U32 R13, RZ, RZ, -0x7fffffe0 ;  /* 0x80000020ff0d7424 */ /* 0x000fe200078e00ff */
[----:B------:R-:W-:Y:S01]  /*1bab0*/  R2UR UR47, R11 ;  /* 0x000000000b2f72ca */ /* 0x000fe200000e0000 */
[----:B------:R-:W-:Y:S01]  /*1bac0*/  UMOV UR40, UR24 ;  /* 0x0000001800287c82 */ /* 0x000fe20008000000 */
[----:B------:R-:W-:Y:S01]  /*1bad0*/  UMOV UR41, UR25 ;  /* 0x0000001900297c82 */ /* 0x000fe20008000000 */
[----:B------:R-:W-:Y:S01]  /*1bae0*/  IMAD R10, R23, 0x780, R14 ;  /* 0x00000780170a7824 */ /* 0x000fe200078e020e */
[----:B------:R-:W-:Y:S01]  /*1baf0*/  R2UR UR43, R13 ;  /* 0x000000000d2b72ca */ /* 0x000fe200000e0000 */
[----:B------:R-:W-:Y:S01]  /*1bb00*/  IMAD.MOV.U32 R89, RZ, RZ, -0x7fffffe0 ;  /* 0x80000020ff597424 */ /* 0x000fe200078e00ff */
[----:B------:R-:W-:Y:S01]  /*1bb10*/  UMOV UR28, UR24 ;  /* 0x00000018001c7c82 */ /* 0x000fe20008000000 */
[C---:B------:R-:W-:Y:S01]  /*1bb20*/  VIADD R12, R10.reuse, 0x80 ;  /* 0x000000800a0c7836 */ /* 0x040fe20000000000 */
[C---:B------:R-:W-:Y:S01]  /*1bb30*/  R2UR UR46, R10.reuse ;  /* 0x000000000a2e72ca */ /* 0x040fe200000e0000 */
[C---:B------:R-:W-:Y:S01]  /*1bb40*/  VIADD R88, R10.reuse, 0x100 ;  /* 0x000001000a587836 */ /* 0x040fe20000000000 */
[----:B------:R-:W-:Y:S01]  /*1bb50*/  R2UR UR27, R89 ;  /* 0x00000000591b72ca */ /* 0x000fe200000e0000 */
[----:B------:R-:W-:Y:S01]  /*1bb60*/  VIADD R20, R10, 0x180 ;  /* 0x000001800a147836 */ /* 0x000fe20000000000 */
[----:B------:R-:W-:Y:S01]  /*1bb70*/  R2UR UR42, R12 ;  /* 0x000000000c2a72ca */ /* 0x000fe200000e0000 */
[----:B------:R-:W-:Y:S01]  /*1bb80*/  IMAD.MOV.U32 R21, RZ, RZ, -0x7fffffe0 ;  /* 0x80000020ff157424 */ /* 0x000fe200078e00ff */
[----:B------:R-:W-:Y:S01]  /*1bb90*/  R2UR UR26, R88 ;  /* 0x00000000581a72ca */ /* 0x000fe200000e0000 */
[----:B------:R-:W-:Y:S01]  /*1bba0*/  UMOV UR29, UR25 ;  /* 0x00000019001d7c82 */ /* 0x000fe20008000000 */
[----:B------:R-:W-:Y:S01]  /*1bbb0*/  R2UR UR30, R20 ;  /* 0x00000000141e72ca */ /* 0x000fe200000e0000 */
[C---:B------:R-:W-:Y:S01]  /*1bbc0*/  VIADD R88, R10.reuse, 0x2 ;  /* 0x000000020a587836 */ /* 0x040fe20000000000 */
[----:B------:R-:W-:Y:S01]  /*1bbd0*/  R2UR UR31, R21 ;  /* 0x00000000151f72ca */ /* 0x000fe200000e0000 */
[----:B------:R-:W-:Y:S01]  /*1bbe0*/  UMOV UR32, UR24 ;  /* 0x0000001800207c82 */ /* 0x000fe20008000000 */
[----:B0-----:R-:W-:Y:S01]  /*1bbf0*/  SHF.R.U32.HI R4, RZ, 0x7, R4 ;  /* 0x00000007ff047819 */ /* 0x001fe20000011604 */
[----:B------:R-:W-:Y:S01]  /*1bc00*/  UMOV UR33, UR25 ;  /* 0x0000001900217c82 */ /* 0x000fe20008000000 */
[C---:B------:R-:W-:Y:S01]  /*1bc10*/  IADD3 R12, R10.reuse, 0x200, RZ ;  /* 0x000002000a0c7810 */ /* 0x040fe20007ffe0ff */
[----:B------:R-:W-:Y:S01]  /*1bc20*/  VIADD R20, R10, 0x82 ;  /* 0x000000820a147836 */ /* 0x000fe20000000000 */
[----:B------:R-:W-:Y:S01]  /*1bc30*/  R2UR UR35, R13 ;  /* 0x000000000d2372ca */ /* 0x000fe200000e0000 */
[----:B------:R-:W-:Y:S01]  /*1bc40*/  VIADD R4, R4, 0x8 ;  /* 0x0000000804047836 */ /* 0x000fe20000000000 */
[----:B------:R-:W-:Y:S01]  /*1bc50*/  R2UR UR34, R12 ;  /* 0x000000000c2272ca */ /* 0x000fe200000e0000 */
[----:B------:R-:W-:Y:S01]  /*1bc60*/  IMAD.MOV.U32 R21, RZ, RZ, -0x7fffffe0 ;  /* 0x80000020ff157424 */ /* 0x000fe200078e00ff */
[----:B------:R-:W-:Y:S01]  /*1bc70*/  R2UR UR6, R88 ;  /* 0x00000000580672ca */ /* 0x000fe200000e0000 */
[----:B------:R-:W-:Y:S01]  /*1bc80*/  VIADD R12, R10, 0x102 ;  /* 0x000001020a0c7836 */ /* 0x000fe20000000000 */
[----:B------:R0:W-:Y:S01]  /*1bc90*/  BAR.SYNC.DEFER_BLOCKING R4, 0x100 ;  /* 0x000400040000751d */ /* 0x0001e20000010000 */
[----:B------:R-:W-:Y:S01]  /*1bca0*/  R2UR UR7, R89 ;  /* 0x00000000590772ca */ /* 0x000fe200000e0000 */
[----:B------:R-:W-:Y:S01]  /*1bcb0*/  IMAD.MOV.U32 R11, RZ, RZ, -0x7fffffe0 ;  /* 0x80000020ff0b7424 */ /* 0x000fe200078e00ff */
[----:B------:R-:W-:-:S03]  /*1bcc0*/  MOV R13, 0x80000020 ;  /* 0x80000020000d7802 */ /* 0x000fc60000000f00 */
        /* <DEDUP_REMOVED lines=36> */
[----:B------:R-:W-:Y:S02]  /*1bf10*/  R2UR UR10, R12 ;  /* 0x000000000c0a72ca */ /* 0x000fe400000e0000 */
[----:B------:R-:W-:Y:S01]  /*1bf20*/  R2UR UR11, R13 ;  /* 0x000000000d0b72ca */ /* 0x000fe200000e0000 */
        /* <DEDUP_REMOVED lines=35> */
[----:B------:R-:W-:Y:S02]  /*1c160*/  R2UR UR43, R13 ;  /* 0x000000000d2b72ca */ /* 0x000fe400000e0000 */
[----:B------:R-:W-:Y:S02]  /*1c170*/  MOV R13, 0x80000020 ;  /* 0x80000020000d7802 */ /* 0x000fe40000000f00 */
[----:B------:R-:W-:Y:S01]  /*1c180*/  R2UR UR46, R12 ;  /* 0x000000000c2e72ca */ /* 0x000fe200000e0000 */
[----:B------:R-:W-:Y:S01]  /*1c190*/  VIADD R12, R10, 0x282 ;  /* 0x000002820a0c7836 */ /* 0x000fe20000000000 */
[----:B------:R-:W-:Y:S01]  /*1c1a0*/  R2UR UR47, R13 ;  /* 0x000000000d2f72ca */ /* 0x000fe200000e0000 */
[----:B------:R-:W-:-:S03]  /*1c1b0*/  IMAD.MOV.U32 R13, RZ, RZ, -0x7fffffe0 ;  /* 0x80000020ff0d7424 */ /* 0x000fc600078e00ff */
        /* <DEDUP_REMOVED lines=109> */
[C---:B------:R-:W-:Y:S01]  /*1c890*/  VIADD R12, R10.reuse, 0x682 ;  /* 0x000006820a0c7836 */ /* 0x040fe20000000000 */
[----:B------:R-:W-:Y:S01]  /*1c8a0*/  MOV R13, 0x80000020 ;  /* 0x80000020000d7802 */ /* 0x000fe20000000f00 */
        /* <DEDUP_REMOVED lines=31> */
[----:B0-----:R-:W-:Y:S05]  /*1caa0*/  @P1 BRA `(.L_x_2847) ;  /* 0x0000000000281947 */ /* 0x001fea0003800000 */
[----:B------:R-:W-:Y:S05]  /*1cab0*/  @!P0 BRA `(.L_x_2848) ;  /* 0x0000000000048947 */ /* 0x000fea0003800000 */
[----:B------:R-:W-:Y:S01]  /*1cac0*/  BPT.TRAP 0x1 ;  /* 0x000000040000795c */ /* 0x000fe20000300000 */
.L_x_2848:
[----:B------:R-:W-:Y:S01]  /*1cad0*/  SHF.L.U32 R4, R8, 0x1f, RZ ;  /* 0x0000001f08047819 */ /* 0x000fe200000006ff */
[----:B------:R-:W-:-:S04]  /*1cae0*/  IMAD R8, R9, 0x8, R18 ;  /* 0x0000000809087824 */ /* 0x000fc800078e0212 */
[----:B------:R0:W1:Y:S01]  /*1caf0*/  SYNCS.PHASECHK.TRANS64.TRYWAIT P1, [R8+URZ+0x29850], R4 ;  /* 0x02985004080075a7 */ /* 0x000062000802017f */
[----:B------:R-:W-:Y:S05]  /*1cb00*/  @!P0 BRA `(.L_x_2849) ;  /* 0x0000000000048947 */ /* 0x000fea0003800000 */
[----:B------:R-:W-:Y:S01]  /*1cb10*/  BPT.TRAP 0x1 ;  /* 0x000000040000795c */ /* 0x000fe20000300000 */
.L_x_2849:
[----:B-1----:R-:W-:Y:S05]  /*1cb20*/  @P1 BRA `(.L_x_2847) ;  /* 0x0000000000081947 */ /* 0x002fea0003800000 */
[----:B------:R-:W1:Y:S02]  /*1cb30*/  SYNCS.PHASECHK.TRANS64.TRYWAIT P1, [R8+URZ+0x29850], R4 ;  /* 0x02985004080075a7 */ /* 0x000e64000802017f */
[----:B-1----:R-:W-:Y:S05]  /*1cb40*/  @!P1 BRA `(.L_x_2850) ;  /* 0x0000014400489947 */ /* 0x002fea0003800000 */
.L_x_2847:
[----:B01----:R-:W-:Y:S01]  /*1cb50*/  VIADD R4, R18, 0x400 ;  /* 0x0000040012047836 */ /* 0x003fe20000000000 */
[----:B------:R-:W-:Y:S05]  /*1cb60*/  WARPSYNC.ALL ;  /* 0x0000000000007948 */ /* 0x000fea0003800000 */
[----:B------:R-:W-:Y:S01]  /*1cb70*/  SHF.R.U32.HI R4, RZ, 0x4, R4 ;  /* 0x00000004ff047819 */ /* 0x000fe20000011604 */
[----:B------:R-:W-:Y:S01]  /*1cb80*/  IMAD.MOV.U32 R11, RZ, RZ, -0x3ffffff0 ;  /* 0xc0000010ff0b7424 */ /* 0x000fe200078e00ff */
[----:B------:R-:W-:Y:S01]  /*1cb90*/  WARPGROUP.ARRIVE ;  /* 0x00000000000079c5 */ /* 0x000fe20000000000 */
[----:B------:R-:W-:-:S05]  /*1cba0*/  MOV R13, 0xc0000010 ;  /* 0xc0000010000d7802 */ /* 0x000fca0000000f00 */
[----:B------:R-:W0:Y:S01]  /*1cbb0*/  S2R R20, SR_TID.X ;  /* 0x0000000000147919 */ /* 0x000e220000002100 */
[----:B------:R-:W-:Y:S02]  /*1cbc0*/  LOP3.LUT R4, R4, 0x3fff, RZ, 0xc0, !PT ;  /* 0x00003fff04047812 */ /* 0x000fe400078ec0ff */
[----:B------:R-:W-:Y:S01]  /*1cbd0*/  R2UR UR7, R11 ;  /* 0x000000000b0772ca */ /* 0x000fe200000e0000 */
[----:B------:R-:W-:Y:S01]  /*1cbe0*/  IMAD.MOV.U32 R11, RZ, RZ, -0x3ffffff0 ;  /* 0xc0000010ff0b7424 */ /* 0x000fe200078e00ff */
[----:B------:R-:W-:-:S05]  /*1cbf0*/  LOP3.LUT R4, R4, 0x10000, RZ, 0xfc, !PT ;  /* 0x0001000004047812 */ /* 0x000fca00078efcff */
[----:B------:R-:W-:-:S04]  /*1cc00*/  IMAD R10, R9, 0x500, R4 ;  /* 0x00000500090a7824 */ /* 0x000fc800078e0204 */
[C---:B------:R-:W-:Y:S01]  /*1cc10*/  VIADD R12, R10.reuse, 0x100 ;  /* 0x000001000a0c7836 */ /* 0x040fe20000000000 */
[----:B------:R-:W-:-:S13]  /*1cc20*/  R2UR UR6, R10 ;  /* 0x000000000a0672ca */ /* 0x000fda00000e0000 */
[----:B------:R-:W-:Y:S01]  /*1cc30*/  QGMMA.64x128x32.F32.E4M3.E4M3 R24, R184, gdesc[UR4], R24, gsb0 ;  /* 0x01e00004b8187df3 */ /* 0x000fe20008000818 */
[----:B------:R-:W-:Y:S01]  /*1cc40*/  R2UR UR6, R12 ;  /* 0x000000000c0672ca */ /* 0x000fe200000e0000 */
[----:B------:R-:W-:Y:S01]  /*1cc50*/  VIADD R12, R10, 0x200 ;  /* 0x000002000a0c7836 */ /* 0x000fe20000000000 */
[----:B------:R-:W-:Y:S01]  /*1cc60*/  R2UR UR7, R13 ;  /* 0x000000000d0772ca */ /* 0x000fe200000e0000 */
[----:B------:R-:W-:Y:S01]  /*1cc70*/  IMAD.MOV.U32 R13, RZ, RZ, -0x3ffffff0 ;  /* 0xc0000010ff0d7424 */ /* 0x000fe200078e00ff */
        /* <DEDUP_REMOVED lines=27> */
.L_x_2851:
[----:B0-----:R-:W0:Y:S01]  /*1ce30*/  LDC R4, c[0x0][0x448] ;  /* 0x00011200ff047b82 */ /* 0x001e220000000800 */
[----:B------:R-:W-:Y:S01]  /*1ce40*/  LOP3.LUT R22, R22, 0xfffffdff, RZ, 0xc0, !PT ;  /* 0xfffffdff16167812 */ /* 0x000fe200078ec0ff */
[----:B------:R-:W-:-:S03]  /*1ce50*/  IMAD.U32 R12, RZ, RZ, UR38 ;  /* 0x00000026ff0c7e24 */ /* 0x000fc6000f8e00ff */
[----:B------:R-:W-:-:S04]  /*1ce60*/  @P0 LOP3.LUT R22, R22, 0x200, RZ, 0xfc, !PT ;  /* 0x0000020016160812 */ /* 0x000fc800078efcff */
[----:B------:R-:W-:Y:S02]  /*1ce70*/  LOP3.LUT R22, R22, 0xfffffbff, RZ, 0xc0, !PT ;  /* 0xfffffbff16167812 */ /* 0x000fe400078ec0ff */
[----:B0-----:R-:W-:Y:S02]  /*1ce80*/  ISETP.NE.AND P1, PT, R4, 0x1, PT ;  /* 0x000000010400780c */ /* 0x001fe40003f25270 */
[----:B------:R-:W-:-:S11]  /*1ce90*/  IADD3 R4, R219, R214, RZ ;  /* 0x000000d6db047210 */ /* 0x000fd60007ffe0ff */
[----:B------:R-:W0:Y:S08]  /*1cea0*/  @P1 LDC R10, c[0x0][0x44c] ;  /* 0x00011300ff0a1b82 */ /* 0x000e300000000800 */
[----:B------:R-:W1:Y:S01]  /*1ceb0*/  @P1 LDC R8, c[0x0][0x450] ;  /* 0x00011400ff081b82 */ /* 0x000e620000000800 */
[----:B0-----:R-:W-:-:S05]  /*1cec0*/  @P1 IMAD.HI.U32 R10, R4, R10, RZ ;  /* 0x0000000a040a1227 */ /* 0x001fca00078e00ff */
[----:B-1----:R-:W-:Y:S01]  /*1ced0*/  @P1 SHF.R.U32.HI R4, RZ, R8, R10 ;  /* 0x00000008ff041219 */ /* 0x002fe2000001160a */
[----:B------:R-:W-:-:S04]  /*1cee0*/  IMAD R10, R7, -0xa0, RZ ;  /* 0xffffff60070a7824 */ /* 0x000fc800078e02ff */
[----:B------:R-:W0:Y:S01]  /*1cef0*/  SHFL.IDX PT, R8, R4, RZ, 0x1c1f ;  /* 0x001c1fff04087589 */ /* 0x000e2200000e0000 */
[----:B------:R-:W-:-:S03]  /*1cf00*/  IADD3 R10, -R216, 0x1, R10 ;  /* 0x00000001d80a7810 */ /* 0x000fc60007ffe10a */
[----:B------:R-:W1:Y:S01]  /*1cf10*/  SHFL.IDX PT, R4, R4, 0x1, 0x1c1f ;  /* 0x003c1f0004047f89 */ /* 0x000e6200000e0000 */
[----:B------:R-:W-:-:S05]  /*1cf20*/  IADD3 R10, -R215, R10, R217 ;  /* 0x0000000ad70a7210 */ /* 0x000fca0007ffe1d9 */
[C---:B0-----:R-:W-:Y:S02]  /*1cf30*/  IMAD.IADD R8, R10.reuse, 0x1, R8 ;  /* 0x000000010a087824 */ /* 0x041fe400078e0208 */
[----:B-1----:R-:W-:-:S03]  /*1cf40*/  IMAD.IADD R4, R10, 0x1, R4 ;  /* 0x000000010a047824 */ /* 0x002fc600078e0204 */
[C---:B------:R-:W-:Y:S02]  /*1cf50*/  ISETP.GT.AND P3, PT, R8.reuse, RZ, PT ;  /* 0x000000ff0800720c */ /* 0x040fe40003f64270 */
[C---:B------:R-:W-:Y:S02]  /*1cf60*/  ISETP.GT.AND P4, PT, R8.reuse, 0x1, PT ;  /* 0x000000010800780c */ /* 0x040fe40003f84270 */
[C---:B------:R-:W-:Y:S02]  /*1cf70*/  ISETP.GT.AND P2, PT, R8.reuse, 0x8, PT ;  /* 0x000000080800780c */ /* 0x040fe40003f44270 */
[----:B------:R-:W-:Y:S02]  /*1cf80*/  ISETP.GT.AND P1, PT, R8, 0x9, PT ;  /* 0x000000090800780c */ /* 0x000fe40003f24270 */
[----:B------:R-:W-:Y:S02]  /*1cf90*/  FSEL R152, R152, -INF , P3 ;  /* 0xff80000098987808 */ /* 0x000fe40001800000 */
[----:B------:R-:W-:-:S02]  /*1cfa0*/  FSEL R153, R153, -INF , P4 ;  /* 0xff80000099997808 */ /* 0x000fc40002000000 */
[----:B------:R-:W-:Y:S02]  /*1cfb0*/  FSEL R156, R156, -INF , P2 ;  /* 0xff8000009c9c7808 */ /* 0x000fe40001000000 */
[----:B------:R-:W-:Y:S02]  /*1cfc0*/  FSEL R157, R157, -INF , P1 ;  /* 0xff8000009d9d7808 */ /* 0x000fe40000800000 */
[C---:B------:R-:W-:Y:S02]  /*1cfd0*/  ISETP.GT.AND P3, PT, R8.reuse, 0x10, PT ;  /* 0x000000100800780c */ /* 0x040fe40003f64270 */
[C---:B------:R-:W-:Y:S02]  /*1cfe0*/  ISETP.GT.AND P4, PT, R8.reuse, 0x11, PT ;  /* 0x000000110800780c */ /* 0x040fe40003f84270 */
[C---:B------:R-:W-:Y:S02]  /*1cff0*/  ISETP.GT.AND P2, PT, R8.reuse, 0x18, PT ;  /* 0x000000180800780c */ /* 0x040fe40003f44270 */
[----:B------:R-:W-:-:S02]  /*1d000*/  ISETP.GT.AND P1, PT, R8, 0x19, PT ;  /* 0x000000190800780c */ /* 0x000fc40003f24270 */
[----:B------:R-:W-:Y:S02]  /*1d010*/  FSEL R160, R160, -INF , P3 ;  /* 0xff800000a0a07808 */ /* 0x000fe40001800000 */
[----:B------:R-:W-:Y:S02]  /*1d020*/  FSEL R161, R161, -INF , P4 ;  /* 0xff800000a1a17808 */ /* 0x000fe40002000000 */
[----:B------:R-:W-:Y:S02]  /*1d030*/  FSEL R164, R164, -INF , P2 ;  /* 0xff800000a4a47808 */ /* 0x000fe40001000000 */
[----:B------:R-:W-:Y:S02]  /*1d040*/  FSEL R165, R165, -INF , P1 ;  /* 0xff800000a5a57808 */ /* 0x000fe40000800000 */
[C---:B------:R-:W-:Y:S02]  /*1d050*/  ISETP.GT.AND P3, PT, R8.reuse, 0x20, PT ;  /* 0x000000200800780c */ /* 0x040fe40003f64270 */
[----:B------:R-:W-:-:S02]  /*1d060*/  ISETP.GT.AND P4, PT, R8, 0x21, PT ;  /* 0x000000210800780c */ /* 0x000fc40003f84270 */
[C---:B------:R-:W-:Y:S02]  /*1d070*/  ISETP.GT.AND P2, PT, R8.reuse, 0x28, PT ;  /* 0x000000280800780c */ /* 0x040fe40003f44270 */
[----:B------:R-:W-:Y:S02]  /*1d080*/  ISETP.GT.AND P1, PT, R8, 0x29, PT ;  /* 0x000000290800780c */ /* 0x000fe40003f24270 */
[----:B------:R-:W-:Y:S02]  /*1d090*/  FSEL R136, R136, -INF , P3 ;  /* 0xff80000088887808 */ /* 0x000fe40001800000 */
[----:B------:R-:W-:Y:S02]  /*1d0a0*/  FSEL R137, R137, -INF , P4 ;  /* 0xff80000089897808 */ /* 0x000fe40002000000 */
[----:B------:R-:W-:Y:S02]  /*1d0b0*/  FSEL R140, R140, -INF , P2 ;  /* 0xff8000008c8c7808 */ /* 0x000fe40001000000 */
[----:B------:R-:W-:-:S02]  /*1d0c0*/  FSEL R141, R141, -INF , P1 ;  /* 0xff8000008d8d7808 */ /* 0x000fc40000800000 */
[C---:B------:R-:W-:Y:S02]  /*1d0d0*/  ISETP.GT.AND P3, PT, R8.reuse, 0x30, PT ;  /* 0x000000300800780c */ /* 0x040fe40003f64270 */
        /* <DEDUP_REMOVED lines=51> */
[----:B------:R-:W-:Y:S02]  /*1d410*/  FMNMX.FTZ R8, R152, R6, !PT ;  /* 0x0000000698087209 */ /* 0x000fe40007810000 */
[----:B------:R-:W-:-:S02]  /*1d420*/  FSEL R96, R96, -INF , P3 ;  /* 0xff80000060607808 */ /* 0x000fc40001800000 */
[----:B------:R-:W-:Y:S02]  /*1d430*/  FMNMX.FTZ R8, R153, R8, !PT ;  /* 0x0000000899087209 */ /* 0x000fe40007810000 */
[----:B------:R-:W-:Y:S02]  /*1d440*/  ISETP.GT.AND P3, PT, R4, RZ, PT ;  /* 0x000000ff0400720c */ /* 0x000fe40003f64270 */
[----:B------:R-:W-:Y:S02]  /*1d450*/  FMNMX.FTZ R8, R156, R8, !PT ;  /* 0x000000089c087209 */ /* 0x000fe40007810000 */
[----:B------:R-:W-:Y:S02]  /*1d460*/  FSEL R154, R154, -INF , P3 ;  /* 0xff8000009a9a7808 */ /* 0x000fe40001800000 */
[----:B------:R-:W-:Y:S02]  /*1d470*/  FMNMX.FTZ R8, R157, R8, !PT ;  /* 0x000000089d087209 */ /* 0x000fe40007810000 */
[----:B------:R-:W-:-:S02]  /*1d480*/  ISETP.GT.AND P3, PT, R4, 0x1, PT ;  /* 0x000000010400780c */ /* 0x000fc40003f64270 */
[----:B------:R-:W-:Y:S02]  /*1d490*/  FMNMX.FTZ R8, R160, R8, !PT ;  /* 0x00000008a0087209 */ /* 0x000fe40007810000 */
[----:B------:R-:W-:Y:S02]  /*1d4a0*/  FSEL R155, R155, -INF , P3 ;  /* 0xff8000009b9b7808 */ /* 0x000fe40001800000 */
[----:B------:R-:W-:Y:S02]  /*1d4b0*/  FMNMX.FTZ R8, R161, R8, !PT ;  /* 0x00000008a1087209 */ /* 0x000fe40007810000 */
[----:B------:R-:W-:Y:S02]  /*1d4c0*/  ISETP.GT.AND P3, PT, R4, 0x8, PT ;  /* 0x000000080400780c */ /* 0x000fe40003f64270 */
[----:B------:R-:W-:Y:S02]  /*1d4d0*/  FMNMX.FTZ R8, R164, R8, !PT ;  /* 0x00000008a4087209 */ /* 0x000fe40007810000 */
[----:B------:R-:W-:-:S02]  /*1d4e0*/  FSEL R158, R158, -INF , P3 ;  /* 0xff8000009e9e7808 */ /* 0x000fc40001800000 */
[----:B------:R-:W-:Y:S02]  /*1d4f0*/  FMNMX.FTZ R8, R165, R8, !PT ;  /* 0x00000008a5087209 */ /* 0x000fe40007810000 */
[----:B------:R-:W-:Y:S02]  /*1d500*/  ISETP.GT.AND P3, PT, R4, 0x9, PT ;  /* 0x000000090400780c */ /* 0x000fe40003f64270 */
        /* <DEDUP_REMOVED lines=60> */
[----:B------:R-:W-:Y:S02]  /*1d8d0*/  FSEL R101, R101, -INF , P1 ;  /* 0xff80000065657808 */ /* 0x000fe40000800000 */
[----:B------:R-:W-:Y:S02]  /*1d8e0*/  FMNMX.FTZ R8, R100, R8, !PT ;  /* 0x0000000864087209 */ /* 0x000fe40007810000 */
[----:B------:R-:W-:Y:S02]  /*1d8f0*/  FSEL R123, R123, -INF , P3 ;  /* 0xff8000007b7b7808 */ /* 0x000fe40001800000 */
[----:B------:R-:W-:-:S02]  /*1d900*/  ISETP.GT.AND P3, PT, R4, 0x48, PT ;  /* 0x000000480400780c */ /* 0x000fc40003f64270 */
[----:B------:R-:W-:Y:S02]  /*1d910*/  FMNMX.FTZ R8, R101, R8, !PT ;  /* 0x0000000865087209 */ /* 0x000fe40007810000 */
[----:B------:R-:W-:Y:S02]  /*1d920*/  FSEL R126, R126, -INF , P3 ;  /* 0xff8000007e7e7808 */ /* 0x000fe40001800000 */
[C---:B------:R-:W-:Y:S01]  /*1d930*/  ISETP.GT.AND P3, PT, R4.reuse, 0x49, PT ;  /* 0x000000490400780c */ /* 0x040fe20003f64270 */
[----:B------:R-:W0:Y:S01]  /*1d940*/  SHFL.BFLY PT, R10, R8, 0x2, 0x1f ;  /* 0x0c401f00080a7f89 */ /* 0x000e2200000e0000 */
[C---:B------:R-:W-:Y:S02]  /*1d950*/  ISETP.GT.AND P0, PT, R4.reuse, 0x81, PT ;  /* 0x000000810400780c */ /* 0x040fe40003f04270 */
[----:B------:R-:W-:Y:S02]  /*1d960*/  FSEL R127, R127, -INF , P3 ;  /* 0xff8000007f7f7808 */ /* 0x000fe40001800000 */
[----:B------:R-:W-:-:S02]  /*1d970*/  ISETP.GT.AND P3, PT, R4, 0x50, PT ;  /* 0x000000500400780c */ /* 0x000fc40003f64270 */
[----:B------:R-:W-:Y:S02]  /*1d980*/  ISETP.GT.AND P1, PT, R4, 0x89, PT ;  /* 0x000000890400780c */ /* 0x000fe40003f24270 */
[----:B------:R-:W-:Y:S02]  /*1d990*/  FSEL R130, R130, -INF , P3 ;  /* 0xff80000082827808 */ /* 0x000fe40001800000 */
[C---:B------:R-:W-:Y:S02]  /*1d9a0*/  ISETP.GT.AND P3, PT, R4.reuse, 0x51, PT ;  /* 0x000000510400780c */ /* 0x040fe40003f64270 */
[C---:B------:R-:W-:Y:S02]  /*1d9b0*/  ISETP.GT.AND P2, PT, R4.reuse, 0x90, PT ;  /* 0x000000900400780c */ /* 0x040fe40003f44270 */
[----:B------:R-:W-:Y:S02]  /*1d9c0*/  FSEL R131, R131, -INF , P3 ;  /* 0xff80000083837808 */ /* 0x000fe40001800000 */
[----:B------:R-:W-:-:S02]  /*1d9d0*/  ISETP.GT.AND P3, PT, R4, 0x58, PT ;  /* 0x000000580400780c */ /* 0x000fc40003f64270 */
[----:B------:R-:W-:Y:S02]  /*1d9e0*/  @P0 LOP3.LUT R22, R22, 0x400, RZ, 0xfc, !PT ;  /* 0x0000040016160812 */ /* 0x000fe400078efcff */
[----:B------:R-:W-:Y:S02]  /*1d9f0*/  FSEL R134, R134, -INF , P3 ;  /* 0xff80000086867808 */ /* 0x000fe40001800000 */
[----:B------:R-:W-:Y:S02]  /*1da00*/  ISETP.GT.AND P3, PT, R4, 0x59, PT ;  /* 0x000000590400780c */ /* 0x000fe40003f64270 */
[----:B0-----:R-:W-:Y:S02]  /*1da10*/  FMNMX.FTZ R10, R8, R10, !PT ;  /* 0x0000000a080a7209 */ /* 0x001fe40007810000 */
[----:B------:R-:W-:Y:S02]  /*1da20*/  FSEL R135, R135, -INF , P3 ;  /* 0xff80000087877808 */ /* 0x000fe40001800000 */
[C---:B------:R-:W-:Y:S01]  /*1da30*/  ISETP.GT.AND P3, PT, R4.reuse, 0x60, PT ;  /* 0x000000600400780c */ /* 0x040fe20003f64270 */
[----:B------:R-:W0:Y:S01]  /*1da40*/  SHFL.BFLY PT, R8, R10, 0x1, 0x1f ;  /* 0x0c201f000a087f89 */ /* 0x000e2200000e0000 */
[----:B------:R-:W-:-:S02]  /*1da50*/  ISETP.GT.AND P4, PT, R4, 0x98, PT ;  /* 0x000000980400780c */ /* 0x000fc40003f84270 */
[----:B------:R-:W-:Y:S02]  /*1da60*/  FSEL R106, R106, -INF , P3 ;  /* 0xff8000006a6a7808 */ /* 0x000fe40001800000 */
[C---:B------:R-:W-:Y:S02]  /*1da70*/  ISETP.GT.AND P3, PT, R4.reuse, 0x61, PT ;  /* 0x000000610400780c */ /* 0x040fe40003f64270 */
[C---:B------:R-:W-:Y:S02]  /*1da80*/  ISETP.GT.AND P5, PT, R4.reuse, 0x99, PT ;  /* 0x000000990400780c */ /* 0x040fe40003fa4270 */
[----:B------:R-:W-:Y:S02]  /*1da90*/  FSEL R107, R107, -INF , P3 ;  /* 0xff8000006b6b7808 */ /* 0x000fe40001800000 */
[C---:B------:R-:W-:Y:S02]  /*1daa0*/  ISETP.GT.AND P3, PT, R4.reuse, 0x68, PT ;  /* 0x000000680400780c */ /* 0x040fe40003f64270 */
[----:B------:R-:W-:-:S02]  /*1dab0*/  ISETP.GT.AND P0, PT, R4, 0x80, PT ;  /* 0x000000800400780c */ /* 0x000fc40003f04270 */
[----:B------:R-:W-:Y:S02]  /*1dac0*/  FSEL R110, R110, -INF , P3 ;  /* 0xff8000006e6e7808 */ /* 0x000fe40001800000 */
[----:B------:R-:W-:Y:S02]  /*1dad0*/  ISETP.GT.AND P3, PT, R4, 0x69, PT ;  /* 0x000000690400780c */ /* 0x000fe40003f64270 */
[----:B------:R-:W-:Y:S02]  /*1dae0*/  FSEL R90, R90, -INF , P0 ;  /* 0xff8000005a5a7808 */ /* 0x000fe40000000000 */
[----:B------:R-:W-:Y:S02]  /*1daf0*/  FSEL R111, R111, -INF , P3 ;  /* 0xff8000006f6f7808 */ /* 0x000fe40001800000 */
[----:B------:R-:W-:Y:S02]  /*1db00*/  ISETP.GT.AND P3, PT, R4, 0x70, PT ;  /* 0x000000700400780c */ /* 0x000fe40003f64270 */
[----:B0-----:R-:W-:-:S02]  /*1db10*/  FMNMX.FTZ R10, R10, R8, !PT ;  /* 0x000000080a0a7209 */ /* 0x001fc40007810000 */
[----:B------:R-:W-:Y:S02]  /*1db20*/  FSEL R114, R114, -INF , P3 ;  /* 0xff80000072727808 */ /* 0x000fe40001800000 */
[----:B------:R-:W-:Y:S01]  /*1db30*/  ISETP.GT.AND P3, PT, R4, 0x71, PT ;  /* 0x000000710400780c */ /* 0x000fe20003f64270 */
[----:B------:R-:W-:-:S01]  /*1db40*/  FFMA.FTZ R11, R2, R10, -8 ;  /* 0xc1000000020b7423 */ /* 0x000fc2000001000a */
[----:B------:R-:W-:Y:S02]  /*1db50*/  FSETP.NEU.FTZ.AND P6, PT, R10, -INF , PT ;  /* 0xff8000000a00780b */ /* 0x000fe40003fdd000 */
[----:B------:R-:W-:Y:S02]  /*1db60*/  FSEL R115, R115, -INF , P3 ;  /* 0xff80000073737808 */ /* 0x000fe40001800000 */
[----:B------:R-:W-:Y:S02]  /*1db70*/  ISETP.GT.AND P3, PT, R4, 0x78, PT ;  /* 0x000000780400780c */ /* 0x000fe40003f64270 */
[----:B------:R-:W-:-:S02]  /*1db80*/  FSEL R8, R10, RZ, P6 ;  /* 0x000000ff0a087208 */ /* 0x000fc40003000000 */
[----:B------:R-:W-:Y:S02]  /*1db90*/  FSEL R118, R118, -INF , P3 ;  /* 0xff80000076767808 */ /* 0x000fe40001800000 */
[----:B------:R-:W-:Y:S01]  /*1dba0*/  ISETP.GT.AND P3, PT, R4, 0x79, PT ;  /* 0x000000790400780c */ /* 0x000fe20003f64270 */
[----:B------:R-:W-:Y:S01]  /*1dbb0*/  FADD.FTZ R6, -R8, R6 ;  /* 0x0000000608067221 */ /* 0x000fe20000010100 */
[----:B------:R-:W-:Y:S02]  /*1dbc0*/  FSEL R11, R11, RZ, P6 ;  /* 0x000000ff0b0b7208 */ /* 0x000fe40003000000 */
[----:B------:R-:W-:Y:S01]  /*1dbd0*/  FSEL R119, R119, -INF , P3 ;  /* 0xff80000077777808 */ /* 0x000fe20001800000 */
[----:B------:R-:W-:Y:S01]  /*1dbe0*/  FMUL.FTZ R6, R2, R6 ;  /* 0x0000000602067220 */ /* 0x000fe20000410000 */
[----:B------:R-:W-:Y:S01]  /*1dbf0*/  ISETP.GT.AND P3, PT, R4, 0x91, PT ;  /* 0x000000910400780c */ /* 0x000fe20003f64270 */
[----:B------:R-:W-:-:S01]  /*1dc00*/  FFMA.FTZ R152, R2, R152, -R11 ;  /* 0x0000009802987223 */ /* 0x000fc2000001080b */
[----:B------:R-:W-:Y:S01]  /*1dc10*/  ISETP.GT.AND P6, PT, R4, 0x88, PT ;  /* 0x000000880400780c */ /* 0x000fe20003fc4270 */
[----:B------:R-:W-:-:S01]  /*1dc20*/  FFMA.FTZ R153, R2, R153, -R11 ;  /* 0x0000009902997223 */ /* 0x000fc2000001080b */
[----:B------:R-:W-:Y:S01]  /*1dc30*/  FMNMX.FTZ R4, R154, R5, !PT ;  /* 0x000000059a047209 */ /* 0x000fe20007810000 */
[----:B------:R-:W-:Y:S01]  /*1dc40*/  MUFU.EX2 R6, R6 ;  /* 0x0000000600067308 */ /* 0x000fe20000000800 */
[----:B------:R-:W-:Y:S01]  /*1dc50*/  LOP3.LUT P0, RZ, R22, 0x400, RZ, 0xc0, !PT ;  /* 0x0000040016ff7812 */ /* 0x000fe2000780c0ff */
[C-C-:B------:R-:W-:Y:S01]  /*1dc60*/  FFMA.FTZ R156, R2.reuse, R156, -R11.reuse ;  /* 0x0000009c029c7223 */ /* 0x140fe2000001080b */
[----:B------:R-:W-:Y:S01]  /*1dc70*/  FMNMX.FTZ R4, R155, R4, !PT ;  /* 0x000000049b047209 */ /* 0x000fe20007810000 */
[C-C-:B------:R-:W-:Y:S01]  /*1dc80*/  FFMA.FTZ R157, R2.reuse, R157, -R11.reuse ;  /* 0x0000009d029d7223 */ /* 0x140fe2000001080b */
[----:B------:R-:W-:Y:S01]  /*1dc90*/  FSEL R91, R91, -INF , P0 ;  /* 0xff8000005b5b7808 */ /* 0x000fe20000000000 */
[--C-:B------:R-:W-:Y:S01]  /*1dca0*/  FFMA.FTZ R160, R2, R160, -R11.reuse ;  /* 0x000000a002a07223 */ /* 0x100fe2000001080b */
[----:B------:R-:W-:Y:S01]  /*1dcb0*/  FMNMX.FTZ R4, R158, R4, !PT ;  /* 0x000000049e047209 */ /* 0x000fe20007810000 */
[----:B------:R-:W0:Y:S01]  /*1dcc0*/  MUFU.EX2 R152, R152 ;  /* 0x0000009800987308 */ /* 0x000e220000000800 */
[----:B------:R-:W-:Y:S01]  /*1dcd0*/  FSEL R94, R94, -INF , P6 ;  /* 0xff8000005e5e7808 */ /* 0x000fe20003000000 */
[C-C-:B------:R-:W-:Y:S01]  /*1dce0*/  FFMA.FTZ R161, R2.reuse, R161, -R11.reuse ;  /* 0x000000a102a17223 */ /* 0x140fe2000001080b */
[----:B------:R-:W-:Y:S01]  /*1dcf0*/  FMNMX.FTZ R4, R159, R4, !PT ;  /* 0x000000049f047209 */ /* 0x000fe20007810000 */
[C-C-:B------:R-:W-:Y:S01]  /*1dd00*/  FFMA.FTZ R164, R2.reuse, R164, -R11.reuse ;  /* 0x000000a402a47223 */ /* 0x140fe2000001080b */
[----:B------:R-:W-:Y:S01]  /*1dd10*/  FSEL R95, R95, -INF , P1 ;  /* 0xff8000005f5f7808 */ /* 0x000fe20000800000 */
[--C-:B------:R-:W-:Y:S01]  /*1dd20*/  FFMA.FTZ R165, R2, R165, -R11.reuse ;  /* 0x000000a502a57223 */ /* 0x100fe2000001080b */
[----:B------:R-:W-:Y:S01]  /*1dd30*/  FMNMX.FTZ R4, R162, R4, !PT ;  /* 0x00000004a2047209 */ /* 0x000fe20007810000 */
[----:B------:R-:W1:Y:S01]  /*1dd40*/  MUFU.EX2 R153, R153 ;  /* 0x0000009900997308 */ /* 0x000e620000000800 */
[----:B------:R-:W-:Y:S01]  /*1dd50*/  FSEL R98, R98, -INF , P2 ;  /* 0xff80000062627808 */ /* 0x000fe20001000000 */
[C-C-:B------:R-:W-:Y:S01]  /*1dd60*/  FFMA.FTZ R136, R2.reuse, R136, -R11.reuse ;  /* 0x0000008802887223 */ /* 0x140fe2000001080b */
[----:B------:R-:W-:Y:S01]  /*1dd70*/  FMNMX.FTZ R4, R163, R4, !PT ;  /* 0x00000004a3047209 */ /* 0x000fe20007810000 */
[C-C-:B------:R-:W-:Y:S01]  /*1dd80*/  FFMA.FTZ R137, R2.reuse, R137, -R11.reuse ;  /* 0x0000008902897223 */ /* 0x140fe2000001080b */
[----:B------:R-:W-:Y:S01]  /*1dd90*/  FSEL R99, R99, -INF , P3 ;  /* 0xff80000063637808 */ /* 0x000fe20001800000 */
[--C-:B------:R-:W-:Y:S01]  /*1dda0*/  FFMA.FTZ R140, R2, R140, -R11.reuse ;  /* 0x0000008c028c7223 */ /* 0x100fe2000001080b */
[----:B------:R-:W-:Y:S01]  /*1ddb0*/  FMNMX.FTZ R4, R166, R4, !PT ;  /* 0x00000004a6047209 */ /* 0x000fe20007810000 */
[----:B------:R-:W-:Y:S01]  /*1ddc0*/  MUFU.EX2 R156, R156 ;  /* 0x0000009c009c7308 */ /* 0x000fe20000000800 */
[----:B------:R-:W-:Y:S01]  /*1ddd0*/  FSEL R102, R102, -INF , P4 ;  /* 0xff80000066667808 */ /* 0x000fe20002000000 */
[----:B0-----:R-:W-:Y:S01]  /*1dde0*/  FFMA.FTZ R3, R6, R3, R152 ;  /* 0x0000000306037223 */ /* 0x001fe20000010098 */
[----:B------:R-:W-:Y:S01]  /*1ddf0*/  FMNMX.FTZ R4, R167, R4, !PT ;  /* 0x00000004a7047209 */ /* 0x000fe20007810000 */
[C-C-:B------:R-:W-:Y:S01]  /*1de00*/  FFMA.FTZ R141, R2.reuse, R141, -R11.reuse ;  /* 0x0000008d028d7223 */ /* 0x140fe2000001080b */
[----:B------:R-:W-:Y:S01]  /*1de10*/  FSEL R103, R103, -INF , P5 ;  /* 0xff80000067677808 */ /* 0x000fe20002800000 */
[----:B------:R-:W-:Y:S01]  /*1de20*/  FFMA.FTZ R144, R2, R144, -R11 ;  /* 0x0000009002907223 */ /* 0x000fe2000001080b */
[----:B------:R-:W-:Y:S01]  /*1de30*/  FMNMX.FTZ R4, R138, R4, !PT ;  /* 0x000000048a047209 */ /* 0x000fe20007810000 */
[----:B------:R-:W-:Y:S01]  /*1de40*/  MUFU.EX2 R157, R157 ;  /* 0x0000009d009d7308 */ /* 0x000fe20000000800 */
[----:B-1----:R-:W-:-:S01]  /*1de50*/  FADD.FTZ R3, R153, R3 ;  /* 0x0000000399037221 */ /* 0x002fc20000010000 */
[C-C-:B------:R-:W-:Y:S01]  /*1de60*/  FFMA.FTZ R145, R2.reuse, R145, -R11.reuse ;  /* 0x0000009102917223 */ /* 0x140fe2000001080b */
[----:B------:R-:W-:Y:S01]  /*1de70*/  FMNMX.FTZ R4, R139, R4, !PT ;  /* 0x000000048b047209 */ /* 0x000fe20007810000 */
[C-C-:B------:R-:W-:Y:S01]  /*1de80*/  FFMA.FTZ R148, R2.reuse, R148, -R11.reuse ;  /* 0x0000009402947223 */ /* 0x140fe2000001080b */
[----:B------:R-:W-:-:S01]  /*1de90*/  FFMA.FTZ R149, R2, R149, -R11 ;  /* 0x0000009502957223 */ /* 0x000fc2000001080b */
[--C-:B------:R-:W-:Y:S01]  /*1dea0*/  FFMA.FTZ R120, R2, R120, -R11.reuse ;  /* 0x0000007802787223 */ /* 0x100fe2000001080b */
[----:B------:R-:W-:Y:S01]  /*1deb0*/  FMNMX.FTZ R4, R142, R4, !PT ;  /* 0x000000048e047209 */ /* 0x000fe20007810000 */
[----:B------:R-:W-:Y:S01]  /*1dec0*/  MUFU.EX2 R160, R160 ;  /* 0x000000a000a07308 */ /* 0x000fe20000000800 */
[----:B------:R-:W-:-:S01]  /*1ded0*/  FFMA.FTZ R121, R2, R121, -R11 ;  /* 0x0000007902797223 */ /* 0x000fc2000001080b */
        /* <DEDUP_REMOVED lines=34> */
[----:B------:R-:W-:Y:S01]  /*1e100*/  FFMA.FTZ R11, R2, R101, -R11 ;  /* 0x00000065020b7223 */ /* 0x000fe2000001080b */
[----:B------:R-:W-:-:S02]  /*1e110*/  LOP3.LUT P0, RZ, R22, 0x200, RZ, 0xc0, !PT ;  /* 0x0000020016ff7812 */ /* 0x000fc4000780c0ff */
        /* <DEDUP_REMOVED lines=46> */
[----:B------:R-:W-:Y:S01]  /*1e400*/  FADD.FTZ R5, -R8, R5 ;  /* 0x0000000508057221 */ /* 0x000fe20000010100 */
[----:B------:R-:W-:Y:S02]  /*1e410*/  IMAD R8, R23, 0x8, R18 ;  /* 0x0000000817087824 */ /* 0x000fe400078e0212 */
[C-C-:B------:R-:W-:Y:S01]  /*1e420*/  FFMA.FTZ R154, R2.reuse, R154, -R13.reuse ;  /* 0x0000009a029a7223 */ /* 0x140fe2000001080d */
[----:B------:R-:W-:-:S01]  /*1e430*/  FFMA.FTZ R155, R2, R155, -R13 ;  /* 0x0000009b029b7223 */ /* 0x000fc2000001080d */
[C---:B------:R-:W-:Y:S01]  /*1e440*/  FMUL.FTZ R5, R2.reuse, R5 ;  /* 0x0000000502057220 */ /* 0x040fe20000410000 */
[----:B------:R-:W-:-:S01]  /*1e450*/  FFMA.FTZ R158, R2, R158, -R13 ;  /* 0x0000009e029e7223 */ /* 0x000fc2000001080d */
[C-C-:B------:R-:W-:Y:S01]  /*1e460*/  FFMA.FTZ R159, R2.reuse, R159, -R13.reuse ;  /* 0x0000009f029f7223 */ /* 0x140fe2000001080d */
[----:B------:R-:W-:-:S01]  /*1e470*/  FFMA.FTZ R162, R2, R162, -R13 ;  /* 0x000000a202a27223 */ /* 0x000fc2000001080d */
[----:B------:R-:W-:Y:S01]  /*1e480*/  MUFU.EX2 R154, R154 ;  /* 0x0000009a009a7308 */ /* 0x000fe20000000800 */
[----:B------:R-:W-:-:S02]  /*1e490*/  VIADD R8, R8, 0x29840 ;  /* 0x0002984008087836 */ /* 0x000fc40000000000 */
[C-C-:B------:R-:W-:Y:S01]  /*1e4a0*/  FFMA.FTZ R163, R2.reuse, R163, -R13.reuse ;  /* 0x000000a302a37223 */ /* 0x140fe2000001080d */
[----:B------:R-:W-:-:S01]  /*1e4b0*/  FFMA.FTZ R166, R2, R166, -R13 ;  /* 0x000000a602a67223 */ /* 0x000fc2000001080d */
[C-C-:B------:R-:W-:Y:S01]  /*1e4c0*/  FFMA.FTZ R167, R2.reuse, R167, -R13.reuse ;  /* 0x000000a702a77223 */ /* 0x140fe2000001080d */
[----:B------:R-:W-:-:S01]  /*1e4d0*/  FFMA.FTZ R138, R2, R138, -R13 ;  /* 0x0000008a028a7223 */ /* 0x000fc2000001080d */
[----:B------:R-:W-:Y:S01]  /*1e4e0*/  PRMT R8, R12, 0x654, R8 ;  /* 0x000006540c087816 */ /* 0x000fe20000000008 */
[----:B------:R-:W-:-:S01]  /*1e4f0*/  FFMA.FTZ R139, R2, R139, -R13 ;  /* 0x0000008b028b7223 */ /* 0x000fc2000001080d */
[----:B------:R-:W0:Y:S01]  /*1e500*/  MUFU.EX2 R5, R5 ;  /* 0x0000000500057308 */ /* 0x000e220000000800 */
[----:B------:R-:W-:-:S01]  /*1e510*/  FFMA.FTZ R142, R2, R142, -R13 ;  /* 0x0000008e028e7223 */ /* 0x000fc2000001080d */
[----:B------:R1:W-:Y:S01]  /*1e520*/  SYNCS.ARRIVE.TRANS64.RED.A1T0 RZ, [R8+URZ], RZ ;  /* 0x000000ff08ff79a7 */ /* 0x0003e2000810043f */
        /* <DEDUP_REMOVED lines=38> */
[----:B0-----:R-:W-:-:S01]  /*1e790*/  FADD.FTZ R3, R159, R3 ;  /* 0x000000039f037221 */ /* 0x001fc20000010000 */
[----:B------:R-:W-:Y:S01]  /*1e7a0*/  FADD.FTZ R0, R164, R0 ;  /* 0x00000000a4007221 */ /* 0x000fe20000010000 */
[----:B------:R-:W-:-:S01]  /*1e7b0*/  FFMA.FTZ R99, R2, R99, -R13 ;  /* 0x0000006302637223 */ /* 0x000fc2000001080d */
[C-C-:B------:R-:W-:Y:S01]  /*1e7c0*/  FFMA.FTZ R102, R2.reuse, R102, -R13.reuse ;  /* 0x0000006602667223 */ /* 0x140fe2000001080d */
[----:B------:R-:W-:-:S01]  /*1e7d0*/  FFMA.FTZ R13, R2, R103, -R13 ;  /* 0x00000067020d7223 */ /* 0x000fc2000001080d */
[----:B------:R-:W-:-:S02]  /*1e7e0*/  FADD.FTZ R0, R165, R0 ;  /* 0x00000000a5007221 */ /* 0x000fc40000010000 */
        /* <DEDUP_REMOVED lines=117> */
.L_x_2852:
[----:B------:R-:W-:Y:S01]  /*1ef40*/  IMAD R8, R9, 0x8, R18 ;  /* 0x0000000809087824 */ /* 0x000fe200078e0212 */
[----:B------:R-:W-:Y:S01]  /*1ef50*/  ISETP.GT.AND P1, PT, R7, R15, PT ;  /* 0x0000000f0700720c */ /* 0x000fe20003f24270 */
[----:B------:R-:W-:Y:S01]  /*1ef60*/  IMAD.U32 R9, RZ, RZ, UR38 ;  /* 0x00000026ff097e24 */ /* 0x000fe2000f8e00ff */
[----:B------:R-:W-:Y:S01]  /*1ef70*/  F2FP.SATFINITE.E4M3.F32.PACK_AB_MERGE_C R156, R157, R156, RZ ;  /* 0x0000009c9d9c723e */ /* 0x000fe200048070ff */
[-C--:B------:R-:W-:Y:S01]  /*1ef80*/  FMUL.FTZ R24, R24, R6.reuse ;  /* 0x0000000618187220 */ /* 0x080fe20000410000 */
[----:B------:R-:W-:Y:S01]  /*1ef90*/  IADD3 R8, R8, 0x29860, RZ ;  /* 0x0002986008087810 */ /* 0x000fe20007ffe0ff */
        /* <DEDUP_REMOVED lines=91> */
[----:B0-----:R-:W-:Y:S01]  /*1f550*/  IMAD.MOV.U32 R8, RZ, RZ, R194 ;  /* 0x000000ffff087224 */ /* 0x001fe200078e00c2 */
        /* <DEDUP_REMOVED lines=17> */
[----:B------:R-:W-:Y:S06]  /*1f670*/  @P1 BRA `(.L_x_2853) ;  /* 0xffffffc000941947 */ /* 0x000fec000383ffff */
.L_x_2841:
[----:B------:R-:W-:-:S13]  /*1f680*/  ISETP.GE.AND P1, PT, R7, R213, PT ;  /* 0x000000d50700720c */ /* 0x000fda0003f26270 */
[----:B------:R-:W-:Y:S05]  /*1f690*/  @!P1 BRA `(.L_x_2854) ;  /* 0x0000003000849947 */ /* 0x000fea0003800000 */
[----:B------:R-:W-:Y:S01]  /*1f6a0*/  MOV R5, R4 ;  /* 0x0000000400057202 */ /* 0x000fe20000000f00 */
[----:B------:R-:W-:Y:S02]  /*1f6b0*/  IMAD.MOV.U32 R6, RZ, RZ, R10 ;  /* 0x000000ffff067224 */ /* 0x000fe400078e000a */
[----:B------:R-:W-:Y:S02]  /*1f6c0*/  IMAD.MOV.U32 R8, RZ, RZ, R194 ;  /* 0x000000ffff087224 */ /* 0x000fe400078e00c2 */
[----:B------:R-:W-:-:S07]  /*1f6d0*/  IMAD.MOV.U32 R9, RZ, RZ, R23 ;  /* 0x000000ffff097224 */ /* 0x000fce00078e0017 */
.L_x_2866:
        /* <DEDUP_REMOVED lines=10> */
.L_x_2856:
[----:B------:R-:W-:Y:S01]  /*1f780*/  IMAD R4, R23, 0x8, R18 ;  /* 0x0000000817047824 */ /* 0x000fe200078e0212 */
[----:B------:R-:W-:-:S04]  /*1f790*/  SHF.L.U32 R11, R194, 0x1f, RZ ;  /* 0x0000001fc20b7819 */ /* 0x000fc800000006ff */
[----:B------:R0:W1:Y:S01]  /*1f7a0*/  SYNCS.PHASECHK.TRANS64.TRYWAIT P1, [R4+URZ+0x29830], R11 ;  /* 0x0298300b040075a7 */ /* 0x000062000802017f */
[----:B------:R-:W-:Y:S05]  /*1f7b0*/  @!P0 BRA `(.L_x_2857) ;  /* 0x0000000000048947 */ /* 0x000fea0003800000 */
[----:B------:R-:W-:Y:S01]  /*1f7c0*/  BPT.TRAP 0x1 ;  /* 0x000000040000795c */ /* 0x000fe20000300000 */
.L_x_2857:
[----:B------:R-:W-:Y:S04]  /*1f7d0*/  BSSY B0, `(.L_x_2855) ;  /* 0x0000004000007945 */ /* 0x000fe80003800000 */
[----:B-1----:R-:W-:Y:S05]  /*1f7e0*/  @P1 BRA `(.L_x_2858) ;  /* 0x0000000000081947 */ /* 0x002fea0003800000 */
[----:B------:R-:W1:Y:S02]  /*1f7f0*/  SYNCS.PHASECHK.TRANS64.TRYWAIT P1, [R4+URZ+0x29830], R11 ;  /* 0x0298300b040075a7 */ /* 0x000e64000802017f */
[----:B-1----:R-:W-:Y:S05]  /*1f800*/  @!P1 BRA `(.L_x_2859) ;  /* 0x00000118002c9947 */ /* 0x002fea0003800000 */
.L_x_2858:
[----:B------:R-:W-:Y:S05]  /*1f810*/  BSYNC B0 ;  /* 0x0000000000007941 */ /* 0x000fea0003800000 */
.L_x_2855:
[----:B01----:R-:W0:Y:S01]  /*1f820*/  S2R R4, SR_TID.X ;  /* 0x0000000000047919 */ /* 0x003e220000002100 */
[----:B------:R-:W-:Y:S05]  /*1f830*/  WARPSYNC.ALL ;  /* 0x0000000000007948 */ /* 0x000fea0003800000 */
[----:B------:R-:W-:Y:S01]  /*1f840*/  IMAD R10, R23, 0x780, R14 ;  /* 0x00000780170a7824 */ /* 0x000fe200078e020e */
[----:B------:R-:W-:Y:S01]  /*1f850*/  UMOV UR44, UR24 ;  /* 0x00000018002c7c82 */ /* 0x000fe20008000000 */
[----:B------:R-:W-:Y:S01]  /*1f860*/  IMAD.MOV.U32 R11, RZ, RZ, -0x7fffffe0 ;  /* 0x80000020ff0b7424 */ /* 0x000fe200078e00ff */
[----:B------:R-:W-:Y:S01]  /*1f870*/  UMOV UR45, UR25 ;  /* 0x00000019002d7c82 */ /* 0x000fe20008000000 */
[----:B------:R-:W-:Y:S01]  /*1f880*/  IMAD.MOV.U32 R13, RZ, RZ, -0x7fffffe0 ;  /* 0x80000020ff0d7424 */ /* 0x000fe200078e00ff */
[C---:B------:R-:W-:Y:S01]  /*1f890*/  R2UR UR46, R10.reuse ;  /* 0x000000000a2e72ca */ /* 0x040fe200000e0000 */
[----:B------:R-:W-:Y:S01]  /*1f8a0*/  UMOV UR40, UR24 ;  /* 0x0000001800287c82 */ /* 0x000fe20008000000 */
[----:B------:R-:W-:Y:S01]  /*1f8b0*/  R2UR UR47, R11 ;  /* 0x000000000b2f72ca */ /* 0x000fe200000e0000 */
[----:B------:R-:W-:Y:S01]  /*1f8c0*/  UMOV UR41, UR25 ;  /* 0x0000001900297c82 */ /* 0x000fe20008000000 */
[C---:B------:R-:W-:Y:S01]  /*1f8d0*/  IADD3 R12, R10.reuse, 0x80, RZ ;  /* 0x000000800a0c7810 */ /* 0x040fe20007ffe0ff */
[----:B------:R-:W-:Y:S01]  /*1f8e0*/  VIADD R88, R10, 0x100 ;  /* 0x000001000a587836 */ /* 0x000fe20000000000 */
[----:B------:R-:W-:Y:S01]  /*1f8f0*/  R2UR UR43, R13 ;  /* 0x000000000d2b72ca */ /* 0x000fe200000e0000 */
[----:B------:R-:W-:Y:S01]  /*1f900*/  IMAD.MOV.U32 R89, RZ, RZ, -0x7fffffe0 ;  /* 0x80000020ff597424 */ /* 0x000fe200078e00ff */
[----:B------:R-:W-:Y:S01]  /*1f910*/  R2UR UR42, R12 ;  /* 0x000000000c2a72ca */ /* 0x000fe200000e0000 */
[----:B------:R-:W-:Y:S01]  /*1f920*/  VIADD R20, R10, 0x180 ;  /* 0x000001800a147836 */ /* 0x000fe20000000000 */
[----:B------:R-:W-:Y:S01]  /*1f930*/  R2UR UR26, R88 ;  /* 0x00000000581a72ca */ /* 0x000fe200000e0000 */
[----:B------:R-:W-:Y:S01]  /*1f940*/  IMAD.MOV.U32 R21, RZ, RZ, -0x7fffffe0 ;  /* 0x80000020ff157424 */ /* 0x000fe200078e00ff */
[----:B------:R-:W-:Y:S01]  /*1f950*/  R2UR UR27, R89 ;  /* 0x00000000591b72ca */ /* 0x000fe200000e0000 */
[----:B------:R-:W-:Y:S01]  /*1f960*/  UMOV UR28, UR24 ;  /* 0x00000018001c7c82 */ /* 0x000fe20008000000 */
[----:B------:R-:W-:Y:S01]  /*1f970*/  R2UR UR30, R20 ;  /* 0x00000000141e72ca */ /* 0x000fe200000e0000 */
[----:B------:R-:W-:Y:S01]  /*1f980*/  UMOV UR29, UR25 ;  /* 0x00000019001d7c82 */ /* 0x000fe20008000000 */
[----:B------:R-:W-:Y:S01]  /*1f990*/  R2UR UR31, R21 ;  /* 0x00000000151f72ca */ /* 0x000fe200000e0000 */
[C---:B------:R-:W-:Y:S01]  /*1f9a0*/  VIADD R12, R10.reuse, 0x200 ;  /* 0x000002000a0c7836 */ /* 0x040fe20000000000 */
[----:B------:R-:W-:Y:S01]  /*1f9b0*/  R2UR UR35, R13 ;  /* 0x000000000d2372ca */ /* 0x000fe200000e0000 */
[----:B------:R-:W-:Y:S01]  /*1f9c0*/  UMOV UR32, UR24 ;  /* 0x0000001800207c82 */ /* 0x000fe20008000000 */
[C---:B------:R-:W-:Y:S01]  /*1f9d0*/  IADD3 R88, R10.reuse, 0x2, RZ ;  /* 0x000000020a587810 */ /* 0x040fe20007ffe0ff */
[----:B------:R-:W-:Y:S01]  /*1f9e0*/  UMOV UR33, UR25 ;  /* 0x0000001900217c82 */ /* 0x000fe20008000000 */
[----:B0-----:R-:W-:Y:S01]  /*1f9f0*/  SHF.R.U32.HI R4, RZ, 0x7, R4 ;  /* 0x00000007ff047819 */ /* 0x001fe20000011604 */
[----:B------:R-:W-:Y:S01]  /*1fa00*/  VIADD R20, R10, 0x82 ;  /* 0x000000820a147836 */ /* 0x000fe20000000000 */
[----:B------:R-:W-:Y:S01]  /*1fa10*/  R2UR UR34, R12 ;  /* 0x000000000c2272ca */ /* 0x000fe200000e0000 */
[----:B------:R-:W-:Y:S01]  /*1fa20*/  IMAD.MOV.U32 R21, RZ, RZ, -0x7fffffe0 ;  /* 0x80000020ff157424 */ /* 0x000fe200078e00ff */
[----:B------:R-:W-:Y:S01]  /*1fa30*/  R2UR UR6, R88 ;  /* 0x00000000580672ca */ /* 0x000fe200000e0000 */
[----:B------:R-:W-:Y:S01]  /*1fa40*/  VIADD R4, R4, 0x8 ;  /* 0x0000000804047836 */ /* 0x000fe20000000000 */
[----:B------:R-:W-:Y:S01]  /*1fa50*/  R2UR UR7, R89 ;  /* 0x00000000590772ca */ /* 0x000fe200000e0000 */
[----:B------:R-:W-:Y:S01]  /*1fa60*/  VIADD R12, R10, 0x102 ;  /* 0x000001020a0c7836 */ /* 0x000fe20000000000 */
[----:B------:R-:W-:Y:S01]  /*1fa70*/  MOV R11, 0x80000020 ;  /* 0x80000020000b7802 */ /* 0x000fe20000000f00 */
[----:B------:R-:W-:Y:S01]  /*1fa80*/  IMAD.MOV.U32 R13, RZ, RZ, -0x7fffffe0 ;  /* 0x80000020ff0d7424 */ /* 0x000fe200078e00ff */
[----:B------:R0:W-:Y:S06]  /*1fa90*/  BAR.SYNC.DEFER_BLOCKING R4, 0x100 ;  /* 0x000400040000751d */ /* 0x0001ec0000010000 */
[----:B------:R-:W-:-:S06]  /*1faa0*/  WARPGROUP.ARRIVE ;  /* 0x00000000000079c5 */ /* 0x000fcc0000000000 */
[----:B------:R-:W-:Y:S01]  /*1fab0*/  QGMMA.64x32x32.F32.E4M3.E4M3 R152, gdesc[UR44], RZ, !UPT, gsb0 ;  /* 0x006000002c9879f3 */ /* 0x000fe2000c0008ff */
        /* <DEDUP_REMOVED lines=80> */
[----:B------:R-:W-:Y:S01]  /*1ffc0*/  IMAD.MOV.U32 R13, RZ, RZ, -0x7fffffe0 ;  /* 0x80000020ff0d7424 */ /* 0x000fe200078e00ff */
[----:B------:R-:W-:-:S02]  /*1ffd0*/  WARPGROUP.DEPBAR.LE gsb0, 0x0 ;  /* 0x00008000000079c5 */ /* 0x000fc40000010000 */
        /* <DEDUP_REMOVED lines=104> */
[C---:B------:R-:W-:Y:S02]  /*20660*/  VIADD R12, R10.reuse, 0x682 ;  /* 0x000006820a0c7836 */ /* 0x040fe40000000000 */
[----:B------:R-:W-:Y:S02]  /*20670*/  IMAD.MOV.U32 R13, RZ, RZ, -0x7fffffe0 ;  /* 0x80000020ff0d7424 */ /* 0x000fe400078e00ff */
[----:B------:R-:W-:Y:S01]  /*20680*/  VIADD R10, R10, 0x702 ;  /* 0x000007020a0a7836 */ /* 0x000fe20000000000 */
        /* <DEDUP_REMOVED lines=33> */
.L_x_2861:
[----:B------:R-:W-:Y:S01]  /*208a0*/  SHF.L.U32 R4, R8, 0x1f, RZ ;  /* 0x0000001f08047819 */ /* 0x000fe200000006ff */
[----:B------:R-:W-:-:S04]  /*208b0*/  IMAD R8, R9, 0x8, R18 ;  /* 0x0000000809087824 */ /* 0x000fc800078e0212 */
[----:B------:R0:W1:Y:S01]  /*208c0*/  SYNCS.PHASECHK.TRANS64.TRYWAIT P1, [R8+URZ+0x29850], R4 ;  /* 0x02985004080075a7 */ /* 0x000062000802017f */
[----:B------:R-:W-:Y:S05]  /*208d0*/  @!P0 BRA `(.L_x_2862) ;  /* 0x0000000000048947 */ /* 0x000fea0003800000 */
[----:B------:R-:W-:Y:S01]  /*208e0*/  BPT.TRAP 0x1 ;  /* 0x000000040000795c */ /* 0x000fe20000300000 */
.L_x_2862:
[----:B-1----:R-:W-:Y:S05]  /*208f0*/  @P1 BRA `(.L_x_2860) ;  /* 0x0000000000081947 */ /* 0x002fea0003800000 */
[----:B------:R-:W1:Y:S02]  /*20900*/  SYNCS.PHASECHK.TRANS64.TRYWAIT P1, [R8+URZ+0x29850], R4 ;  /* 0x02985004080075a7 */ /* 0x000e64000802017f */
[----:B-1----:R-:W-:Y:S05]  /*20910*/  @!P1 BRA `(.L_x_2863) ;  /* 0x0000010400fc9947 */ /* 0x002fea0003800000 */
.L_x_2860:
[----:B01----:R-:W-:Y:S01]  /*20920*/  VIADD R4, R18, 0x400 ;  /* 0x0000040012047836 */ /* 0x003fe20000000000 */
[----:B------:R-:W-:Y:S05]  /*20930*/  WARPSYNC.ALL ;  /* 0x0000000000007948 */ /* 0x000fea0003800000 */
[----:B------:R-:W-:Y:S01]  /*20940*/  SHF.R.U32.HI R4, RZ, 0x4, R4 ;  /* 0x00000004ff047819 */ /* 0x000fe20000011604 */
[----:B------:R-:W-:Y:S01]  /*20950*/  IMAD.MOV.U32 R11, RZ, RZ, -0x3ffffff0 ;  /* 0xc0000010ff0b7424 */ /* 0x000fe200078e00ff */
[----:B------:R-:W-:Y:S01]  /*20960*/  WARPGROUP.ARRIVE ;  /* 0x00000000000079c5 */ /* 0x000fe20000000000 */
[----:B------:R-:W-:Y:S01]  /*20970*/  IMAD.MOV.U32 R13, RZ, RZ, -0x3ffffff0 ;  /* 0xc0000010ff0d7424 */ /* 0x000fe200078e00ff */
[----:B------:R-:W-:-:S04]  /*20980*/  LOP3.LUT R4, R4, 0x3fff, RZ, 0xc0, !PT ;  /* 0x00003fff04047812 */ /* 0x000fc800078ec0ff */
[----:B------:R-:W0:Y:S01]  /*20990*/  S2R R15, SR_TID.X ;  /* 0x00000000000f7919 */ /* 0x000e220000002100 */
        /* <DEDUP_REMOVED lines=38> */
.L_x_2864:
[----:B0-----:R-:W-:Y:S01]  /*20c00*/  IMAD R4, R23, 0x8, R18 ;  /* 0x0000000817047824 */ /* 0x001fe200078e0212 */
[----:B------:R-:W-:Y:S02]  /*20c10*/  MOV R11, UR38 ;  /* 0x00000026000b7c02 */ /* 0x000fe40008000f00 */
[----:B------:R-:W-:Y:S01]  /*20c20*/  FMNMX.FTZ R8, R152, R6, !PT ;  /* 0x0000000698087209 */ /* 0x000fe20007810000 */
[----:B------:R-:W-:-:S05]  /*20c30*/  VIADD R4, R4, 0x29840 ;  /* 0x0002984004047836 */ /* 0x000fca0000000000 */
[----:B------:R-:W-:Y:S02]  /*20c40*/  PRMT R4, R11, 0x654, R4 ;  /* 0x000006540b047816 */ /* 0x000fe40000000004 */
[----:B------:R-:W-:Y:S02]  /*20c50*/  FMNMX.FTZ R11, R153, R8, !PT ;  /* 0x00000008990b7209 */ /* 0x000fe40007810000 */
[----:B------:R0:W-:Y:S02]  /*20c60*/  SYNCS.ARRIVE.TRANS64.RED.A1T0 RZ, [R4+URZ], RZ ;  /* 0x000000ff04ff79a7 */ /* 0x0001e4000810043f */
[----:B------:R-:W-:-:S04]  /*20c70*/  FMNMX.FTZ R8, R156, R11, !PT ;  /* 0x0000000b9c087209 */ /* 0x000fc80007810000 */
[----:B------:R-:W-:Y:S02]  /*20c80*/  FMNMX.FTZ R11, R157, R8, !PT ;  /* 0x000000089d0b7209 */ /* 0x000fe40007810000 */
[----:B0-----:R-:W-:Y:S02]  /*20c90*/  FMNMX.FTZ R4, R154, R5, !PT ;  /* 0x000000059a047209 */ /* 0x001fe40007810000 */
        /* <DEDUP_REMOVED lines=44> */
[----:B------:R-:W-:-:S03]  /*20f60*/  FMNMX.FTZ R11, R159, R4, !PT ;  /* 0x000000049f0b7209 */ /* 0x000fc60007810000 */
[----:B------:R-:W-:Y:S01]  /*20f70*/  MUFU.EX2 R6, R13 ;  /* 0x0000000d00067308 */ /* 0x000fe20000000800 */
        /* <DEDUP_REMOVED lines=146> */
[----:B------:R-:W-:-:S06]  /*218a0*/  FFMA.FTZ R15, R2, R103, -R15 ;  /* 0x00000067020f7223 */ /* 0x000fcc000001080f */
        /* <DEDUP_REMOVED lines=140> */
.L_x_2865:
[----:B------:R-:W-:Y:S01]  /*22170*/  F2FP.SATFINITE.E4M3.F32.PACK_AB_MERGE_C R156, R157, R156, RZ ;  /* 0x0000009c9d9c723e */ /* 0x000fe200048070ff */
[-C--:B------:R-:W-:Y:S01]  /*22180*/  FMUL.FTZ R24, R24, R6.reuse ;  /* 0x0000000618187220 */ /* 0x080fe20000410000 */
[----:B------:R-:W-:Y:S01]  /*22190*/  ISETP.GT.AND P1, PT, R7, R213, PT ;  /* 0x000000d50700720c */ /* 0x000fe20003f24270 */
[----:B------:R-:W-:Y:S01]  /*221a0*/  FMUL.FTZ R25, R25, R6 ;  /* 0x0000000619197220 */ /* 0x000fe20000410000 */
[----:B------:R-:W-:Y:S01]  /*221b0*/  F2FP.SATFINITE.E4M3.F32.PACK_AB_MERGE_C R184, R8, R13, R156 ;  /* 0x0000000d08b8723e */ /* 0x000fe2000480709c */
[----:B------:R-:W-:Y:S01]  /*221c0*/  IMAD R8, R9, 0x8, R18 ;  /* 0x0000000809087824 */ /* 0x000fe200078e0212 */
[----:B------:R-:W-:Y:S01]  /*221d0*/  F2FP.SATFINITE.E4M3.F32.PACK_AB_MERGE_C R158, R159, R158, RZ ;  /* 0x0000009e9f9e723e */ /* 0x000fe200048070ff */
        /* <DEDUP_REMOVED lines=109> */
.L_x_2854:
[----:B------:R-:W-:Y:S05]  /*228b0*/  WARPSYNC.ALL ;  /* 0x0000000000007948 */ /* 0x000fea0003800000 */
[----:B------:R-:W-:Y:S06]  /*228c0*/  BAR.ARV 0x8, 0x180 ;  /* 0x0206000000007b1d */ /* 0x000fec0000002000 */
[----:B------:R-:W-:Y:S05]  /*228d0*/  @!P0 BRA `(.L_x_2867) ;  /* 0x0000000000048947 */ /* 0x000fea0003800000 */
[----:B------:R-:W-:Y:S01]  /*228e0*/  BPT.TRAP 0x1 ;  /* 0x000000040000795c */ /* 0x000fe20000300000 */
.L_x_2867:
[----:B------:R-:W-:Y:S01]  /*228f0*/  IMAD R20, R23, 0x8, R18 ;  /* 0x0000000817147824 */ /* 0x000fe200078e0212 */
[----:B------:R-:W-:-:S04]  /*22900*/  SHF.L.U32 R5, R194, 0x1f, RZ ;  /* 0x0000001fc2057819 */ /* 0x000fc800000006ff */
[----:B------:R0:W1:Y:S01]  /*22910*/  SYNCS.PHASECHK.TRANS64.TRYWAIT P1, [R20+URZ+0x29850], R5 ;  /* 0x02985005140075a7 */ /* 0x000062000802017f */
[----:B------:R-:W-:Y:S05]  /*22920*/  @!P0 BRA `(.L_x_2868) ;  /* 0x0000000000048947 */ /* 0x000fea0003800000 */
[----:B------:R-:W-:Y:S01]  /*22930*/  BPT.TRAP 0x1 ;  /* 0x000000040000795c */ /* 0x000fe20000300000 */
.L_x_2868:
[----:B------:R-:W-:-:S05]  /*22940*/  VIADD R18, R18, 0x400 ;  /* 0x0000040012127836 */ /* 0x000fca0000000000 */
[----:B------:R-:W-:-:S04]  /*22950*/  SHF.R.U32.HI R18, RZ, 0x4, R18 ;  /* 0x00000004ff127819 */ /* 0x000fc80000011612 */
[----:B------:R-:W-:-:S04]  /*22960*/  LOP3.LUT R18, R18, 0x3fff, RZ, 0xc0, !PT ;  /* 0x00003fff12127812 */ /* 0x000fc800078ec0ff */
[----:B------:R-:W-:Y:S01]  /*22970*/  LOP3.LUT R18, R18, 0x10000, RZ, 0xfc, !PT ;  /* 0x0001000012127812 */ /* 0x000fe200078efcff */
[----:B-1----:R-:W-:Y:S06]  /*22980*/  @P1 BRA `(.L_x_2869) ;  /* 0x0000000000081947 */ /* 0x002fec0003800000 */
[----:B------:R-:W1:Y:S02]  /*22990*/  SYNCS.PHASECHK.TRANS64.TRYWAIT P1, [R20+URZ+0x29850], R5 ;  /* 0x02985005140075a7 */ /* 0x000e64000802017f */
[----:B-1----:R-:W-:Y:S05]  /*229a0*/  @!P1 BRA `(.L_x_2870) ;  /* 0x000000e400ec9947 */ /* 0x002fea0003800000 */
.L_x_2869:
[----:B------:R-:W-:Y:S01]  /*229b0*/  IMAD R6, R23, 0x500, R18 ;  /* 0x0000050017067824 */ /* 0x000fe200078e0212 */
[----:B------:R-:W-:Y:S05]  /*229c0*/  WARPSYNC.ALL ;  /* 0x0000000000007948 */ /* 0x000fea0003800000 */
[----:B------:R-:W-:Y:S01]  /*229d0*/  IMAD.MOV.U32 R7, RZ, RZ, -0x3ffffff0 ;  /* 0xc0000010ff077424 */ /* 0x000fe200078e00ff */
[C---:B------:R-:W-:Y:S01]  /*229e0*/  R2UR UR6, R6.reuse ;  /* 0x00000000060672ca */ /* 0x040fe200000e0000 */
[----:B------:R-:W-:Y:S01]  /*229f0*/  WARPGROUP.ARRIVE ;  /* 0x00000000000079c5 */ /* 0x000fe20000000000 */
[C---:B------:R-:W-:Y:S01]  /*22a00*/  VIADD R8, R6.reuse, 0x100 ;  /* 0x0000010006087836 */ /* 0x040fe20000000000 */
[----:B------:R-:W-:Y:S01]  /*22a10*/  ULDC.64 UR4, c[0x0][0x9a0] ;  /* 0x0002680000047ab9 */ /* 0x000fe20000000a00 */
[----:B------:R-:W-:Y:S01]  /*22a20*/  R2UR UR7, R7 ;  /* 0x00000000070772ca */ /* 0x000fe200000e0000 */
[----:B------:R-:W-:Y:S01]  /*22a30*/  IMAD.MOV.U32 R9, RZ, RZ, -0x3ffffff0 ;  /* 0xc0000010ff097424 */ /* 0x000fe200078e00ff */
[----:B------:R-:W-:Y:S01]  /*22a40*/  ISETP.NE.U32.AND P1, PT, RZ, UR4, PT ;  /* 0x00000004ff007c0c */ /* 0x000fe2000bf25070 */
[----:B------:R-:W-:-:S02]  /*22a50*/  VIADD R14, R6, 0x200 ;  /* 0x00000200060e7836 */ /* 0x000fc40000000000 */
[----:B------:R-:W-:Y:S01]  /*22a60*/  IMAD.MOV.U32 R15, RZ, RZ, -0x3ffffff0 ;  /* 0xc0000010ff0f7424 */ /* 0x000fe200078e00ff */
[----:B------:R-:W-:-:S07]  /*22a70*/  ISETP.NE.AND.EX P1, PT, RZ, UR5, PT, P1 ;  /* 0x00000005ff007c0c */ /* 0x000fce000bf25310 */
[----:B------:R-:W-:Y:S01]  /*22a80*/  QGMMA.64x128x32.F32.E4M3.E4M3 R24, R184, gdesc[UR4], R24, gsb0 ;  /* 0x01e00004b8187df3 */ /* 0x000fe20008000818 */
[----:B------:R-:W-:Y:S02]  /*22a90*/  R2UR UR6, R8 ;  /* 0x00000000080672ca */ /* 0x000fe400000e0000 */
[----:B------:R-:W-:-:S03]  /*22aa0*/  R2UR UR7, R9 ;  /* 0x00000000090772ca */ /* 0x000fc600000e0000 */
[----:B------:R-:W0:Y:S08]  /*22ab0*/  @P1 LDC.64 R8, c[0x0][0x9c8] ;  /* 0x00027200ff081b82 */ /* 0x000e300000000a00 */
[----:B------:R-:W2:Y:S01]  /*22ac0*/  @P1 LDC.64 R12, c[0x0][0x9d0] ;  /* 0x00027400ff0c1b82 */ /* 0x000ea20000000a00 */
[----:B01----:R-:W-:-:S04]  /*22ad0*/  @P1 IMAD R5, R227, R8, RZ ;  /* 0x00000008e3051224 */ /* 0x003fc800078e02ff */
[C---:B------:R-:W-:Y:S02]  /*22ae0*/  @P1 IMAD R5, R220.reuse, R9, R5 ;  /* 0x00000009dc051224 */ /* 0x040fe400078e0205 */
[----:B------:R-:W-:-:S05]  /*22af0*/  @P1 IMAD.WIDE.U32 R8, R220, R8, RZ ;  /* 0x00000008dc081225 */ /* 0x000fca00078e00ff */
[----:B------:R-:W-:Y:S01]  /*22b00*/  @P1 IADD3 R9, R9, R5, RZ ;  /* 0x0000000509091210 */ /* 0x000fe20007ffe0ff */
[----:B------:R-:W-:Y:S02]  /*22b10*/  IMAD.MOV.U32 R5, RZ, RZ, 0x3f800000 ;  /* 0x3f800000ff057424 */ /* 0x000fe400078e00ff */
[----:B--2---:R-:W-:-:S04]  /*22b20*/  @P1 IMAD.WIDE.U32 R8, R191, R12, R8 ;  /* 0x0000000cbf081225 */ /* 0x004fc800078e0008 */
        /* <DEDUP_REMOVED lines=9> */
[----:B------:R-:W-:Y:S02]  /*22bc0*/  VIADD R8, R6, 0x300 ;  /* 0x0000030006087836 */ /* 0x000fe40000000000 */
[----:B------:R-:W-:Y:S01]  /*22bd0*/  IMAD.MOV.U32 R9, RZ, RZ, -0x3ffffff0 ;  /* 0xc0000010ff097424 */ /* 0x000fe200078e00ff */
[----:B------:R-:W-:Y:S02]  /*22be0*/  WARPGROUP.DEPBAR.LE gsb0, 0x0 ;  /* 0x00008000000079c5 */ /* 0x000fe40000010000 */
[----:B------:R-:W-:-:S07]  /*22bf0*/  WARPGROUP.ARRIVE ;  /* 0x00000000000079c5 */ /* 0x000fce0000000000 */
[----:B------:R-:W-:Y:S01]  /*22c00*/  QGMMA.64x128x32.F32.E4M3.E4M3 R24, R176, gdesc[UR4], R24, gsb0 ;  /* 0x01e00004b0187df3 */ /* 0x000fe20008000818 */
[----:B------:R-:W-:Y:S02]  /*22c10*/  R2UR UR6, R8 ;  /* 0x00000000080672ca */ /* 0x000fe400000e0000 */
[----:B------:R-:W-:Y:S01]  /*22c20*/  R2UR UR7, R9 ;  /* 0x00000000090772ca */ /* 0x000fe200000e0000 */
[----:B------:R-:W-:Y:S01]  /*22c30*/  VIADD R6, R6, 0x400 ;  /* 0x0000040006067836 */ /* 0x000fe20000000000 */
[----:B------:R-:W-:Y:S01]  /*22c40*/  MOV R7, 0xc0000010 ;  /* 0xc000001000077802 */ /* 0x000fe20000000f00 */
        /* <DEDUP_REMOVED lines=9> */
[----:B------:R-:W1:Y:S04]  /*22ce0*/  SHFL.BFLY PT, R7, R8, 0x1, 0x1f ;  /* 0x0c201f0008077f89 */ /* 0x000e6800000e0000 */
[----:B------:R-:W0:Y:S01]  /*22cf0*/  SHFL.BFLY PT, R6, R9, 0x1, 0x1f ;  /* 0x0c201f0009067f89 */ /* 0x000e2200000e0000 */
        /* <DEDUP_REMOVED lines=23> */
[----:B------:R-:W-:-:S03]  /*22e70*/  @P2 FFMA.FTZ R88, R3, R10, R6 ;  /* 0x0000000a03582223 */ /* 0x000fc60000010006 */
[----:B------:R-:W-:Y:S01]  /*22e80*/  @P3 FFMA.FTZ R89, R2, R4, R7 ;  /* 0x0000000402593223 */ /* 0x000fe20000010007 */
[-C--:B--2---:R-:W-:Y:S01]  /*22e90*/  FMUL.FTZ R4, R0, R5.reuse ;  /* 0x0000000500047220 */ /* 0x084fe20000410000 */
[----:B---3--:R-:W-:Y:S01]  /*22ea0*/  FMUL.FTZ R6, R8, R5 ;  /* 0x0000000508067220 */ /* 0x008fe20000410000 */
[----:B------:R-:W-:Y:S02]  /*22eb0*/  WARPGROUP.DEPBAR.LE gsb0, 0x0 ;  /* 0x00008000000079c5 */ /* 0x000fe40000010000 */
[----:B------:R-:W-:Y:S05]  /*22ec0*/  @!P0 BRA `(.L_x_2871) ;  /* 0x0000000000048947 */ /* 0x000fea0003800000 */
[----:B------:R-:W-:Y:S01]  /*22ed0*/  BPT.TRAP 0x1 ;  /* 0x000000040000795c */ /* 0x000fe20000300000 */
.L_x_2871:
        /* <DEDUP_REMOVED lines=9> */
[----:B------:R-:W-:Y:S01]  /*22f70*/  SEL R5, RZ, 0x1, P1 ;  /* 0x00000001ff057807 */ /* 0x000fe20000800000 */
        /* <DEDUP_REMOVED lines=65> */
.L_x_2800:
        /* <DEDUP_REMOVED lines=40> */
[--C-:B------:R-:W-:Y:S01]  /*23610*/  IMAD.X R107, RZ, RZ, R41.reuse, P5 ;  /* 0x000000ffff6b7224 */ /* 0x100fe200028e0629 */
[----:B------:R-:W-:Y:S01]  /*23620*/  LOP3.LUT R38, R38, R39, RZ, 0x3c, !PT ;  /* 0x0000002726267212 */ /* 0x000fe200078e3cff */
[----:B------:R-:W-:Y:S01]  /*23630*/  IMAD.X R39, RZ, RZ, R41, P1 ;  /* 0x000000ffff277224 */ /* 0x000fe200008e0629 */
[----:B------:R-:W-:Y:S02]  /*23640*/  SHF.R.U64 R34, R34, 0x3, RZ ;  /* 0x0000000322227819 */ /* 0x000fe400000012ff */
[----:B------:R-:W-:-:S02]  /*23650*/  IADD3 R37, P2, R40, 0x4020, RZ ;  /* 0x0000402028257810 */ /* 0x000fc40007f5e0ff */
[C---:B------:R-:W-:Y:S02]  /*23660*/  IADD3 R27, P5, R40.reuse, 0x40, RZ ;  /* 0x00000040281b7810 */ /* 0x040fe40007fbe0ff */
[C---:B------:R-:W-:Y:S02]  /*23670*/  IADD3 R15, P1, R40.reuse, 0x20, RZ ;  /* 0x00000020280f7810 */ /* 0x040fe40007f3e0ff */
[----:B------:R-:W-:Y:S02]  /*23680*/  IADD3 R35, P4, R40, 0x60, RZ ;  /* 0x0000006028237810 */ /* 0x000fe40007f9e0ff */
[----:B------:R-:W-:Y:S02]  /*23690*/  LOP3.LUT R34, R34, R11, RZ, 0x3c, !PT ;  /* 0x0000000b22227212 */ /* 0x000fe400078e3cff */
[----:B------:R-:W-:Y:S02]  /*236a0*/  LOP3.LUT R36, R37, 0x380, RZ, 0xc0, !PT ;  /* 0x0000038025247812 */ /* 0x000fe400078ec0ff */
[----:B------:R-:W-:-:S02]  /*236b0*/  LOP3.LUT R14, R27, 0x380, RZ, 0xc0, !PT ;  /* 0x000003801b0e7812 */ /* 0x000fc400078ec0ff */
[----:B------:R-:W-:Y:S02]  /*236c0*/  LOP3.LUT R10, R15, 0x380, RZ, 0xc0, !PT ;  /* 0x000003800f0a7812 */ /* 0x000fe400078ec0ff */
[----:B------:R-:W-:Y:S02]  /*236d0*/  LOP3.LUT R11, R40, 0x380, RZ, 0xc0, !PT ;  /* 0x00000380280b7812 */ /* 0x000fe400078ec0ff */
[----:B------:R-:W-:Y:S02]  /*236e0*/  LOP3.LUT R26, R35, 0x380, RZ, 0xc0, !PT ;  /* 0x00000380231a7812 */ /* 0x000fe400078ec0ff */
[----:B------:R-:W-:Y:S02]  /*236f0*/  SHF.R.U64 R36, R36, 0x3, RZ ;  /* 0x0000000324247819 */ /* 0x000fe400000012ff */
[----:B------:R-:W-:Y:S02]  /*23700*/  SHF.R.U64 R14, R14, 0x3, RZ ;  /* 0x000000030e0e7819 */ /* 0x000fe400000012ff */
[----:B------:R-:W-:-:S02]  /*23710*/  SHF.R.U64 R10, R10, 0x3, RZ ;  /* 0x000000030a0a7819 */ /* 0x000fc400000012ff */
        /* <DEDUP_REMOVED lines=11> */
[----:B------:R-:W-:Y:S02]  /*237d0*/  IADD3.X R35, RZ, R41, RZ, P3, !PT ;  /* 0x00000029ff237210 */ /* 0x000fe40001ffe4ff */
        /* <DEDUP_REMOVED lines=9> */
[----:B-----5:R-:W-:Y:S02]  /*23870*/  LOP3.LUT R10, R9, 0x2, RZ, 0x3c, !PT ;  /* 0x00000002090a7812 */ /* 0x020fe400078e3cff */
[----:B------:R-:W-:Y:S02]  /*23880*/  SEL R80, R90, R125, P0 ;  /* 0x0000007d5a507207 */ /* 0x000fe40000000000 */
[----:B------:R-:W-:Y:S01]  /*23890*/  SEL R49, R125, R90, P0 ;  /* 0x0000005a7d317207 */ /* 0x000fe20000000000 */
[----:B------:R-:W-:Y:S01]  /*238a0*/  SHFL.IDX PT, R21, R21, R10, 0x1c1f ;  /* 0x001c1f0a15157589 */ /* 0x000fe200000e0000 */
[----:B--2---:R-:W-:Y:S02]  /*238b0*/  SEL R4, R0, R101, P0 ;  /* 0x0000006500047207 */ /* 0x004fe40000000000 */
        /* <DEDUP_REMOVED lines=8> */
[----:B------:R-:W-:Y:S01]  /*23940*/  SEL R90, R123, R60, P0 ;  /* 0x0000003c7b5a7207 */ /* 0x000fe20000000000 */
[----:B------:R-:W-:Y:S01]  /*23950*/  IMAD.MOV.U32 R100, RZ, RZ, RZ ;  /* 0x000000ffff647224 */ /* 0x000fe200078e00ff */
        /* <DEDUP_REMOVED lines=16> */
[----:B------:R-:W0:Y:S01]  /*23a60*/  SHFL.IDX PT, R2, R77, R10, 0x1c1f ;  /* 0x001c1f0a4d027589 */ /* 0x000e2200000e0000 */
        /* <DEDUP_REMOVED lines=11> */
[----:B------:R-:W2:Y:S01]  /*23b20*/  SHFL.IDX PT, R4, R79, R10, 0x1c1f ;  /* 0x001c1f0a4f047589 */ /* 0x000ea200000e0000 */
        /* <DEDUP_REMOVED lines=20> */
[----:B------:R-:W3:Y:S01]  /*23c70*/  SHFL.IDX PT, R98, R13, R9, 0x1c1f ;  /* 0x001c1f090d627589 */ /* 0x000ee200000e0000 */
        /* <DEDUP_REMOVED lines=8> */
[----:B------:R-:W1:Y:S01]  /*23d00*/  SHFL.IDX PT, R61, R61, R10, 0x1c1f ;  /* 0x001c1f0a3d3d7589 */ /* 0x000e6200000e0000 */
        /* <DEDUP_REMOVED lines=17> */
[----:B------:R3:W-:Y:S01]  /*23e20*/  SHFL.IDX PT, R65, R52, R9, 0x1c1f ;  /* 0x001c1f0934417589 */ /* 0x0007e200000e0000 */
[----:B0-----:R-:W-:Y:S02]  /*23e30*/  SEL R102, R99, R2, P0 ;  /* 0x0000000263667207 */ /* 0x001fe40000000000 */
        /* <DEDUP_REMOVED lines=10> */
[----:B------:R0:W-:Y:S01]  /*23ee0*/  SHFL.IDX PT, R68, R53, R10, 0x1c1f ;  /* 0x001c1f0a35447589 */ /* 0x0001e200000e0000 */
[----:B---3--:R-:W-:Y:S02]  /*23ef0*/  SEL R52, R54, R125, P0 ;  /* 0x0000007d36347207 */ /* 0x008fe40000000000 */
[----:B------:R-:W-:Y:S01]  /*23f00*/  SEL R101, R98, R21, P0 ;  /* 0x0000001562657207 */ /* 0x000fe20000000000 */
[----:B------:R-:W-:Y:S01]  /*23f10*/  SHFL.IDX PT, R40, R40, R9, 0x1c1f ;  /* 0x001c1f0928287589 */ /* 0x000fe200000e0000 */
[----:B------:R-:W-:-:S02]  /*23f20*/  SEL R79, R80, R49, P0 ;  /* 0x00000031504f7207 */ /* 0x000fc40000000000 */
[----:B------:R-:W-:Y:S01]  /*23f30*/  SEL R77, R78, R41, P0 ;  /* 0x000000294e4d7207 */ /* 0x000fe20000000000 */
[----:B------:R-:W-:Y:S01]  /*23f40*/  SHFL.IDX PT, R44, R44, R9, 0x1c1f ;  /* 0x001c1f092c2c7589 */ /* 0x000fe200000e0000 */
[----:B------:R-:W-:Y:S02]  /*23f50*/  SEL R47, R48, R87, P0 ;  /* 0x00000057302f7207 */ /* 0x000fe40000000000 */
[----:B0-----:R-:W-:Y:S01]  /*23f60*/  SEL R53, R125, R54, P0 ;  /* 0x000000367d357207 */ /* 0x001fe20000000000 */
[----:B------:R-:W-:Y:S01]  /*23f70*/  SHFL.IDX PT, R42, R42, R9, 0x1c1f ;  /* 0x001c1f092a2a7589 */ /* 0x000fe200000e0000 */
[----:B----4-:R-:W-:Y:S02]  /*23f80*/  SEL R51, R82, R85, P0 ;  /* 0x0000005552337207 */ /* 0x010fe40000000000 */
[----:B-1----:R-:W-:Y:S01]  /*23f90*/  SEL R56, R58, R61, P0 ;  /* 0x0000003d3a387207 */ /* 0x002fe20000000000 */
        /* <DEDUP_REMOVED lines=9> */
[----:B------:R-:W-:Y:S04]  /*24030*/  SHFL.IDX PT, R84, R84, R9, 0x1c1f ;  /* 0x001c1f0954547589 */ /* 0x000fe800000e0000 */
[----:B------:R-:W-:Y:S04]  /*24040*/  SHFL.IDX PT, R90, R90, R9, 0x1c1f ;  /* 0x001c1f095a5a7589 */ /* 0x000fe800000e0000 */
[----:B------:R-:W0:Y:S04]  /*24050*/  SHFL.IDX PT, R119, R119, R10, 0x1c1f ;  /* 0x001c1f0a77777589 */ /* 0x000e2800000e0000 */
[----:B------:R-:W1:Y:S04]  /*24060*/  SHFL.IDX PT, R121, R121, R10, 0x1c1f ;  /* 0x001c1f0a79797589 */ /* 0x000e6800000e0000 */
        /* <DEDUP_REMOVED lines=18> */
[----:B-1----:R-:W-:Y:S01]  /*24190*/  SEL R57, R61, R58, P0 ;  /* 0x0000003a3d397207 */ /* 0x002fe20000000000 */
[----:B------:R-:W1:Y:S01]  /*241a0*/  SHFL.IDX PT, R34, R39, R10, 0x1c1f ;  /* 0x001c1f0a27227589 */ /* 0x000e6200000e0000 */
[----:B------:R-:W-:Y:S02]  /*241b0*/  SEL R61, R68, R65, P0 ;  /* 0x00000041443d7207 */ /* 0x000fe40000000000 */
[----:B------:R-:W-:Y:S01]  /*241c0*/  SEL R83, R84, R117, P0 ;  /* 0x0000007554537207 */ /* 0x000fe20000000000 */
[----:B------:R-:W4:Y:S01]  /*241d0*/  SHFL.IDX PT, R28, R33, R10, 0x1c1f ;  /* 0x001c1f0a211c7589 */ /* 0x000f2200000e0000 */
[----:B------:R-:W-:-:S02]  /*241e0*/  SEL R85, R86, R67, P0 ;  /* 0x0000004356557207 */ /* 0x000fc40000000000 */
[----:B------:R-:W-:Y:S01]  /*241f0*/  SEL R50, R115, R50, P0 ;  /* 0x0000003273327207 */ /* 0x000fe20000000000 */
[----:B------:R-:W4:Y:S01]  /*24200*/  SHFL.IDX PT, R30, R35, R10, 0x1c1f ;  /* 0x001c1f0a231e7589 */ /* 0x000f2200000e0000 */
[----:B0-----:R-:W-:Y:S02]  /*24210*/  SEL R87, R90, R123, P0 ;  /* 0x0000007b5a577207 */ /* 0x001fe40000000000 */
[----:B------:R-:W-:Y:S01]  /*24220*/  SEL R86, R67, R86, P0 ;  /* 0x0000005643567207 */ /* 0x000fe20000000000 */
[----:B------:R-:W-:Y:S01]  /*24230*/  SHFL.IDX PT, R24, R31, R10, 0x1c1f ;  /* 0x001c1f0a1f187589 */ /* 0x000fe200000e0000 */
[----:B------:R-:W-:Y:S02]  /*24240*/  SEL R84, R117, R84, P0 ;  /* 0x0000005475547207 */ /* 0x000fe40000000000 */
[----:B------:R-:W-:Y:S01]  /*24250*/  SEL R90, R123, R90, P0 ;  /* 0x0000005a7b5a7207 */ /* 0x000fe20000000000 */
[----:B------:R-:W0:Y:S01]  /*24260*/  SHFL.IDX PT, R26, R29, R10, 0x1c1f ;  /* 0x001c1f0a1d1a7589 */ /* 0x000e2200000e0000 */
[----:B--2---:R-:W-:-:S02]  /*24270*/  SEL R70, R71, R38, P0 ;  /* 0x0000002647467207 */ /* 0x004fc40000000000 */
[----:B------:R-:W-:Y:S01]  /*24280*/  SEL R71, R38, R71, P0 ;  /* 0x0000004726477207 */ /* 0x000fe20000000000 */
[----:B------:R-:W-:Y:S01]  /*24290*/  SHFL.IDX PT, R64, R64, R9, 0x1c1f ;  /* 0x001c1f0940407589 */ /* 0x000fe200000e0000 */
[----:B---3--:R-:W-:Y:S02]  /*242a0*/  SEL R72, R73, R32, P0 ;  /* 0x0000002049487207 */ /* 0x008fe40000000000 */
[----:B------:R-:W-:Y:S01]  /*242b0*/  SEL R73, R32, R73, P0 ;  /* 0x0000004920497207 */ /* 0x000fe20000000000 */
[----:B------:R2:W3:Y:S01]  /*242c0*/  SHFL.IDX PT, R129, R55, R10, 0x1c1f ;  /* 0x001c1f0a37817589 */ /* 0x0004e200000e0000 */
[----:B-1----:R-:W-:Y:S02]  /*242d0*/  SEL R74, R75, R34, P0 ;  /* 0x000000224b4a7207 */ /* 0x002fe40000000000 */
[----:B------:R-:W-:Y:S01]  /*242e0*/  SEL R75, R34, R75, P0 ;  /* 0x0000004b224b7207 */ /* 0x000fe20000000000 */
[----:B------:R1:W1:Y:S01]  /*242f0*/  SHFL.IDX PT, R66, R66, R9, 0x1c1f ;  /* 0x001c1f0942427589 */ /* 0x00026200000e0000 */
[----:B----4-:R-:W-:-:S02]  /*24300*/  SEL R76, R91, R28, P0 ;  /* 0x0000001c5b4c7207 */ /* 0x010fc40000000000 */
[----:B------:R-:W-:Y:S01]  /*24310*/  SEL R91, R28, R91, P0 ;  /* 0x0000005b1c5b7207 */ /* 0x000fe20000000000 */
[----:B------:R4:W1:Y:S01]  /*24320*/  SHFL.IDX PT, R8, R8, R9, 0x1c1f ;  /* 0x001c1f0908087589 */ /* 0x00086200000e0000 */
[----:B------:R-:W-:Y:S02]  /*24330*/  SEL R92, R93, R30, P0 ;  /* 0x0000001e5d5c7207 */ /* 0x000fe40000000000 */
[----:B--2---:R-:W-:Y:S01]  /*24340*/  SEL R55, R127, R60, P0 ;  /* 0x0000003c7f377207 */ /* 0x004fe20000000000 */
[----:B------:R4:W2:Y:S01]  /*24350*/  SHFL.IDX PT, R27, R27, R10, 0x1c1f ;  /* 0x001c1f0a1b1b7589 */ /* 0x0008a200000e0000 */
[----:B------:R-:W-:Y:S02]  /*24360*/  SEL R60, R65, R68, P0 ;  /* 0x00000044413c7207 */ /* 0x000fe40000000000 */
[----:B------:R-:W-:Y:S01]  /*24370*/  SEL R68, R69, R36, P0 ;  /* 0x0000002445447207 */ /* 0x000fe20000000000 */
[----:B------:R4:W1:Y:S01]  /*24380*/  SHFL.IDX PT, R14, R25, R10, 0x1c1f ;  /* 0x001c1f0a190e7589 */ /* 0x00086200000e0000 */
[----:B0-----:R-:W-:-:S02]  /*24390*/  SEL R96, R97, R26, P0 ;  /* 0x0000001a61607207 */ /* 0x001fc40000000000 */
[----:B------:R-:W-:Y:S02]  /*243a0*/  SEL R94, R95, R24, P0 ;  /* 0x000000185f5e7207 */ /* 0x000fe40000000000 */
[----:B------:R-:W-:Y:S02]  /*243b0*/  SEL R69, R36, R69, P0 ;  /* 0x0000004524457207 */ /* 0x000fe40000000000 */
[----:B------:R-:W-:Y:S02]  /*243c0*/  SEL R93, R30, R93, P0 ;  /* 0x0000005d1e5d7207 */ /* 0x000fe40000000000 */
[----:B---3--:R-:W-:Y:S02]  /*243d0*/  SEL R58, R64, R129, P0 ;  /* 0x00000081403a7207 */ /* 0x008fe40000000000 */
[----:B------:R-:W-:Y:S02]  /*243e0*/  SEL R59, R129, R64, P0 ;  /* 0x00000040813b7207 */ /* 0x000fe40000000000 */
[----:B------:R-:W-:-:S02]  /*243f0*/  SEL R97, R26, R97, P0 ;  /* 0x000000611a617207 */ /* 0x000fc40000000000 */
[----:B----4-:R-:W-:-:S07]  /*24400*/  SEL R95, R24, R95, P0 ;  /* 0x0000005f185f7207 */ /* 0x010fce0000000000 */
.L_x_3159:
[----:B------:R-:W-:Y:S05]  /*24410*/  WARPSYNC.ALL ;  /* 0x0000000000007948 */ /* 0x000fea0003800000 */
[----:B------:R-:W-:Y:S01]  /*24420*/  BAR.SYNC.DEFER_BLOCKING 0x1, 0x100 ;  /* 0x0044000000007b1d */ /* 0x000fe20000010000 */
[----:B-1----:R-:W-:Y:S02]  /*24430*/  SEL R64, R66, R14, P0 ;  /* 0x0000000e42407207 */ /* 0x002fe40000000000 */
[----:B--2---:R-:W-:Y:S02]  /*24440*/  SEL R65, R8, R27, P0 ;  /* 0x0000001b08417207 */ /* 0x004fe40000000000 */
[----:B------:R-:W-:Y:S01]  /*24450*/  SEL R67, R27, R8, P0 ;  /* 0x000000081b437207 */ /* 0x000fe20000000000 */
[----:B------:R-:W-:Y:S01]  /*24460*/  ULDC.64 UR6, c[0x0][0xc08] ;  /* 0x0003020000067ab9 */ /* 0x000fe20000000a00 */
[----:B------:R-:W-:Y:S01]  /*24470*/  SEL R66, R14, R66, P0 ;  /* 0x000000420e427207 */ /* 0x000fe20000000000 */
[----:B------:R-:W-:Y:S01]  /*24480*/  ULDC.64 UR4, c[0x0][0xc00] ;  /* 0x0003000000047ab9 */ /* 0x000fe20000000a00 */
[----:B------:R-:W-:-:S02]  /*24490*/  F2FP.BF16.F32.PACK_AB R8, R101, R102 ;  /* 0x000000666508723e */ /* 0x000fc400000010ff */
[----:B------:R-:W-:Y:S02]  /*244a0*/  F2FP.BF16.F32.PACK_AB R9, R87, R52 ;  /* 0x000000345709723e */ /* 0x000fe400000010ff */
[----:B------:R-:W-:Y:S02]  /*244b0*/  F2FP.BF16.F32.PACK_AB R10, R98, R99 ;  /* 0x00000063620a723e */ /* 0x000fe400000010ff */
[----:B------:R-:W-:Y:S02]  /*244c0*/  F2FP.BF16.F32.PACK_AB R11, R90, R53 ;  /* 0x000000355a0b723e */ /* 0x000fe400000010ff */
        /* <DEDUP_REMOVED lines=40> */
[C---:B--2---:R-:W-:Y:S02]  /*24750*/  IADD3 R24, P1, R225.reuse, UR4, RZ ;  /* 0x00000004e1187c10 */ /* 0x044fe4000ff3e0ff */
[----:B------:R-:W-:Y:S01]  /*24760*/  ISETP.NE.AND.EX P0, PT, RZ, UR5, PT, P0 ;  /* 0x00000005ff007c0c */ /* 0x000fe2000bf05300 */
[----:B---3--:R-:W-:Y:S01]  /*24770*/  IMAD.MOV.U32 R28, RZ, RZ, 0x9b8 ;  /* 0x000009b8ff1c7424 */ /* 0x008fe200078e00ff */
[----:B------:R-:W-:Y:S01]  /*24780*/  IADD3.X R25, R226, UR5, RZ, P1, !PT ;  /* 0x00000005e2197c10 */ /* 0x000fe20008ffe4ff */
[----:B0-----:R-:W0:Y:S06]  /*24790*/  LDC R104, c[0x0][0xbe8] ;  /* 0x0002fa00ff687b82 */ /* 0x001e2c0000000800 */
[----:B-1----:R-:W-:Y:S01]  /*247a0*/  @P3 IADD3 R8, P1, R225, UR6, RZ ;  /* 0x00000006e1083c10 */ /* 0x002fe2000ff3e0ff */
[----:B------:R-:W-:-:S02]  /*247b0*/  ULDC UR6, c[0x0][0xa88] ;  /* 0x0002a20000067ab9 */ /* 0x000fc40000000800 */
[----:B------:R-:W-:Y:S01]  /*247c0*/  IMAD.U32 R103, RZ, RZ, UR6 ;  /* 0x00000006ff677e24 */ /* 0x000fe2000f8e00ff */
[----:B------:R-:W-:Y:S01]  /*247d0*/  @P3 IADD3.X R9, R226, UR7, RZ, P1, !PT ;  /* 0x00000007e2093c10 */ /* 0x000fe20008ffe4ff */
[----:B------:R1:W5:Y:S04]  /*247e0*/  @P0 LDG.E R100, desc[UR50][R24.64] ;  /* 0x0000003218640981 */ /* 0x000368000c1e1900 */
[----:B------:R1:W5:Y:S01]  /*247f0*/  @P3 LDG.E R103, desc[UR50][R8.64] ;  /* 0x0000003208673981 */ /* 0x000362000c1e1900 */
[----:B------:R-:W-:Y:S02]  /*24800*/  ISETP.GT.AND P2, PT, R224, 0x1, PT ;  /* 0x00000001e000780c */ /* 0x000fe40003f44270 */
[----:B0-----:R-:W-:Y:S02]  /*24810*/  ISETP.NE.AND P1, PT, R104, 0x1, PT ;  /* 0x000000016800780c */ /* 0x001fe40003f25270 */
[----:B------:R-:W-:-:S04]  /*24820*/  SEL R28, R28, 0x978, P2 ;  /* 0x000009781c1c7807 */ /* 0x000fc80001000000 */
[----:B----4-:R1:W0:Y:S08]  /*24830*/  LDC.64 R14, c[0x0][R28+0x220] ;  /* 0x000088001c0e7b82 */ /* 0x0102300000000a00 */
[----:B------:R1:W2:Y:S08]  /*24840*/  LDC.64 R26, c[0x0][R28+0x218] ;  /* 0x000086001c1a7b82 */ /* 0x0002b00000000a00 */
[----:B------:R1:W3:Y:S01]  /*24850*/  LDC.64 R12, c[0x0][R28+0x228] ;  /* 0x00008a001c0c7b82 */ /* 0x0002e20000000a00 */
[----:B------:R-:W-:Y:S05]  /*24860*/  @P3 BRA `(.L_x_2875) ;  /* 0x0000000000103947 */ /* 0x000fea0003800000 */
[----:B------:R-:W-:Y:S05]  /*24870*/  @!P0 BRA `(.L_x_2875) ;  /* 0x00000000000c8947 */ /* 0x000fea0003800000 */
[----:B-1----:R-:W4:Y:S04]  /*24880*/  LDG.E R8, desc[UR50][R24.64] ;  /* 0x0000003218087981 */ /* 0x002f28000c1e1900 */
[----:B-----5:R-:W4:Y:S02]  /*24890*/  LDG.E R103, desc[UR50][R24.64+0x4] ;  /* 0x0000043218677981 */ /* 0x020f24000c1e1900 */
[----:B----4-:R-:W-:-:S07]  /*248a0*/  IADD3 R103, -R8, R103, RZ ;  /* 0x0000006708677210 */ /* 0x010fce0007ffe1ff */
.L_x_2875:
[----:B------:R-:W4:Y:S04]  /*248b0*/  LDL R106, [R1] ;  /* 0x00000000016a7983 */ /* 0x000f280000100800 */
[----:B------:R-:W3:Y:S01]  /*248c0*/  LDL R32, [R1+0x4c] ;  /* 0x00004c0001207983 */ /* 0x000ee20000100800 */
[----:B-1----:R-:W1:Y:S01]  /*248d0*/  LDC.64 R8, c[0x0][R28+0x210] ;  /* 0x000084001c087b82 */ /* 0x002e620000000a00 */
[----:B------:R-:W-:-:S07]  /*248e0*/  ISETP.NE.U32.AND P0, PT, RZ, UR4, PT ;  /* 0x00000004ff007c0c */ /* 0x000fce000bf05070 */
[----:B------:R-:W2:Y:S01]  /*248f0*/  @P1 LDC R24, c[0x0][0xbec] ;  /* 0x0002fb00ff181b82 */ /* 0x000ea20000000800 */
[----:B------:R-:W-:-:S07]  /*24900*/  ISETP.NE.AND.EX P0, PT, RZ, UR5, PT, P0 ;  /* 0x00000005ff007c0c */ /* 0x000fce000bf05300 */
[----:B------:R-:W1:Y:S01]  /*24910*/  @P1 LDC R31, c[0x0][0xbf0] ;  /* 0x0002fc00ff1f1b82 */ /* 0x000e620000000800 */
[----:B------:R-:W-:-:S07]  /*24920*/  SEL R105, R220, RZ, !P0 ;  /* 0x000000ffdc697207 */ /* 0x000fce0004000000 */
[----:B------:R-:W1:Y:S01]  /*24930*/  LDC.64 R10, c[0x0][0xba8] ;  /* 0x0002ea00ff0a7b82 */ /* 0x000e620000000a00 */
[----:B------:R-:W1:Y:S01]  /*24940*/  S2R R30, SR_TID.X ;  /* 0x00000000001e7919 */ /* 0x000e620000002100 */
[----:B------:R-:W-:Y:S01]  /*24950*/  SEL R227, R227, RZ, !P0 ;  /* 0x000000ffe3e37207 */ /* 0x000fe20004000000 */
[----:B0-----:R-:W-:Y:S02]  /*24960*/  IMAD R15, R15, R105, RZ ;  /* 0x000000690f0f7224 */ /* 0x001fe400078e02ff */
[----:B------:R-:W-:Y:S02]  /*24970*/  IMAD.IADD R33, R219, 0x1, R214 ;  /* 0x00000001db217824 */ /* 0x000fe400078e02d6 */
[C---:B------:R-:W-:Y:S02]  /*24980*/  IMAD R227, R14.reuse, R227, R15 ;  /* 0x000000e30ee37224 */ /* 0x040fe400078e020f */
[----:B------:R-:W-:-:S04]  /*24990*/  IMAD.WIDE.U32 R14, R14, R105, RZ ;  /* 0x000000690e0e7225 */ /* 0x000fc800078e00ff */
[----:B--2---:R-:W-:-:S04]  /*249a0*/  @P1 IMAD.HI.U32 R24, R33, R24, RZ ;  /* 0x0000001821181227 */ /* 0x004fc800078e00ff */
[-C--:B------:R-:W-:Y:S02]  /*249b0*/  IMAD R29, R27, R191.reuse, RZ ;  /* 0x000000bf1b1d7224 */ /* 0x080fe400078e02ff */
[----:B------:R-:W-:-:S04]  /*249c0*/  IMAD.WIDE.U32 R26, R26, R191, RZ ;  /* 0x000000bf1a1a7225 */ /* 0x000fc800078e00ff */
[----:B------:R-:W-:Y:S01]  /*249d0*/  IMAD.IADD R227, R15, 0x1, R227 ;  /* 0x000000010fe37824 */ /* 0x000fe200078e02e3 */
[----:B-1----:R-:W0:Y:S01]  /*249e0*/  @!P2 LDC R10, c[0x0][0xb50] ;  /* 0x0002d400ff0aab82 */ /* 0x002e220000000800 */
[----:B------:R-:W-:Y:S01]  /*249f0*/  IMAD.MOV.U32 R15, RZ, RZ, R33 ;  /* 0x000000ffff0f7224 */ /* 0x000fe200078e0021 */
[----:B------:R-:W-:Y:S01]  /*24a00*/  @P1 SHF.R.U32.HI R15, RZ, R31, R24 ;  /* 0x0000001fff0f1219 */ /* 0x000fe20000011618 */
[----:B------:R-:W-:Y:S01]  /*24a10*/  IMAD.IADD R29, R27, 0x1, R29 ;  /* 0x000000011b1d7824 */ /* 0x000fe200078e021d */
[--C-:B-----5:R-:W-:Y:S02]  /*24a20*/  IADD3 R26, P0, P3, R14, R26, R100.reuse ;  /* 0x0000001a0e1a7210 */ /* 0x120fe40007b1e064 */
[----:B------:R-:W-:Y:S02]  /*24a30*/  SHF.R.S32.HI R14, RZ, 0x1f, R100 ;  /* 0x0000001fff0e7819 */ /* 0x000fe40000011464 */
[----:B------:R-:W1:Y:S02]  /*24a40*/  @!P2 LDC R11, c[0x0][0xb54] ;  /* 0x0002d500ff0bab82 */ /* 0x000e640000000800 */
[----:B------:R-:W-:Y:S01]  /*24a50*/  IADD3.X R24, R227, R29, R14, P0, P3 ;  /* 0x0000001de3187210 */ /* 0x000fe200007e640e */
[----:B------:R-:W-:-:S05]  /*24a60*/  VIADD R34, R30, 0xffffff80 ;  /* 0xffffff801e227836 */ /* 0x000fca0000000000 */
[----:B------:R-:W-:-:S04]  /*24a70*/  SHF.R.S32.HI R30, RZ, 0x1f, R34 ;  /* 0x0000001fff1e7819 */ /* 0x000fc80000011422 */
[----:B------:R-:W-:-:S04]  /*24a80*/  LEA.HI R30, R30, R34, RZ, 0x7 ;  /* 0x000000221e1e7211 */ /* 0x000fc800078f38ff */
[----:B------:R-:W-:Y:S01]  /*24a90*/  LOP3.LUT R30, R30, 0xffffff80, RZ, 0xc0, !PT ;  /* 0xffffff801e1e7812 */ /* 0x000fe200078ec0ff */
[----:B------:R-:W-:-:S04]  /*24aa0*/  IMAD R103, R103, R104, RZ ;  /* 0x0000006867677224 */ /* 0x000fc800078e02ff */
[----:B------:R-:W-:Y:S01]  /*24ab0*/  IMAD.IADD R30, R34, 0x1, -R30 ;  /* 0x00000001221e7824 */ /* 0x000fe200078e0a1e */
[----:B----4-:R-:W-:-:S05]  /*24ac0*/  SEL R25, R106, RZ, P2 ;  /* 0x000000ff6a197207 */ /* 0x010fca0001000000 */
[-C--:B---3--:R-:W-:Y:S02]  /*24ad0*/  IMAD R27, R13, R25.reuse, RZ ;  /* 0x000000190d1b7224 */ /* 0x088fe400078e02ff */
[----:B------:R-:W-:-:S04]  /*24ae0*/  IMAD.WIDE.U32 R12, R12, R25, RZ ;  /* 0x000000190c0c7225 */ /* 0x000fc800078e00ff */
[----:B------:R-:W-:Y:S01]  /*24af0*/  IMAD.MOV R25, RZ, RZ, -R15 ;  /* 0x000000ffff197224 */ /* 0x000fe200078e0a0f */
[----:B------:R-:W-:Y:S01]  /*24b00*/  IADD3 R12, P0, P3, R15, R26, R12 ;  /* 0x0000001a0f0c7210 */ /* 0x000fe20007b1e00c */
[----:B------:R-:W-:Y:S01]  /*24b10*/  IMAD.IADD R27, R13, 0x1, R27 ;  /* 0x000000010d1b7824 */ /* 0x000fe200078e021b */
[----:B------:R-:W-:Y:S01]  /*24b20*/  SHF.R.S32.HI R13, RZ, 0x1f, R15 ;  /* 0x0000001fff0d7819 */ /* 0x000fe2000001140f */
[----:B------:R-:W-:-:S03]  /*24b30*/  IMAD R15, R104, R25, R33 ;  /* 0x00000019680f7224 */ /* 0x000fc600078e0221 */
[----:B------:R-:W-:Y:S01]  /*24b40*/  IADD3.X R13, R13, R24, R27, P0, P3 ;  /* 0x000000180d0d7210 */ /* 0x000fe200007e641b */
[-C--:B------:R-:W-:Y:S01]  /*24b50*/  IMAD R9, R9, R15.reuse, RZ ;  /* 0x0000000f09097224 */ /* 0x080fe200078e02ff */
[----:B------:R-:W-:Y:S01]  /*24b60*/  SHF.R.S32.HI R25, RZ, 0x1f, R15 ;  /* 0x0000001fff197819 */ /* 0x000fe2000001140f */
[----:B------:R-:W-:-:S04]  /*24b70*/  IMAD.WIDE.U32 R12, R8, R15, R12 ;  /* 0x0000000f080c7225 */ /* 0x000fc800078e000c */
[----:B------:R-:W-:-:S05]  /*24b80*/  IMAD R9, R8, R25, R9 ;  /* 0x0000001908097224 */ /* 0x000fca00078e0209 */
[----:B------:R-:W-:Y:S02]  /*24b90*/  IADD3 R8, R13, R9, RZ ;  /* 0x000000090d087210 */ /* 0x000fe40007ffe0ff */
[----:B0-----:R-:W-:-:S04]  /*24ba0*/  LEA R13, P0, R12, R10, 0x2 ;  /* 0x0000000a0c0d7211 */ /* 0x001fc800078010ff */
[----:B-1----:R-:W-:Y:S01]  /*24bb0*/  LEA.HI.X R12, R12, R11, R8, 0x2, P0 ;  /* 0x0000000b0c0c7211 */ /* 0x002fe200000f1408 */
[----:B------:R-:W-:Y:S01]  /*24bc0*/  SHFL.IDX PT, R10, R13, 0x1, 0x1c1f ;  /* 0x003c1f000d0a7f89 */ /* 0x000fe200000e0000 */
[----:B------:R-:W-:-:S03]  /*24bd0*/  IMAD.IADD R26, R32, 0x1, R214 ;  /* 0x00000001201a7824 */ /* 0x000fc600078e02d6 */
[----:B------:R-:W-:Y:S04]  /*24be0*/  SHFL.IDX PT, R8, R13, RZ, 0x1c1f ;  /* 0x001c1fff0d087589 */ /* 0x000fe800000e0000 */
[----:B------:R-:W0:Y:S04]  /*24bf0*/  SHFL.IDX PT, R9, R12, RZ, 0x1c1f ;  /* 0x001c1fff0c097589 */ /* 0x000e2800000e0000 */
[----:B------:R-:W1:Y:S01]  /*24c00*/  SHFL.IDX PT, R11, R12, 0x1, 0x1c1f ;  /* 0x003c1f000c0b7f89 */ /* 0x000e6200000e0000 */
[----:B------:R-:W-:Y:S01]  /*24c10*/  LOP3.LUT P0, RZ, R30, 0x3, RZ, 0xc0, !PT ;  /* 0x000000031eff7812 */ /* 0x000fe2000780c0ff */
[----:B------:R-:W-:-:S03]  /*24c20*/  VIADD R34, R26, 0x8 ;  /* 0x000000081a227836 */ /* 0x000fc60000000000 */
[-C--:B------:R-:W-:Y:S02]  /*24c30*/  ISETP.GE.OR P3, PT, R26, R103.reuse, P0 ;  /* 0x000000671a00720c */ /* 0x080fe40000766670 */
[----:B------:R-:W-:-:S11]  /*24c40*/  ISETP.GE.OR P0, PT, R34, R103, P0 ;  /* 0x000000672200720c */ /* 0x000fd60000706670 */
[----:B0-----:R0:W-:Y:S04]  /*24c50*/  @!P3 ST.E desc[UR50][R8.64], R88 ;  /* 0x000000580800b985 */ /* 0x0011e8000c101932 */
[----:B-1----:R0:W-:Y:S01]  /*24c60*/  @!P0 ST.E desc[UR50][R10.64], R89 ;  /* 0x000000590a008985 */ /* 0x0021e2000c101932 */
[----:B------:R-:W-:Y:S05]  /*24c70*/  @P2 BRA `(.L_x_2876) ;  /* 0x0000000800c02947 */ /* 0x000fea0003800000 */
[----:B------:R-:W1:Y:S01]  /*24c80*/  S2R R30, SR_TID.X ;  /* 0x00000000001e7919 */ /* 0x000e620000002100 */
[----:B------:R-:W-:Y:S01]  /*24c90*/  IMAD.SHL.U32 R21, R223, 0x8, RZ ;  /* 0x00000008df157824 */ /* 0x000fe200078e00ff */
[----:B0-----:R-:W0:Y:S01]  /*24ca0*/  @P1 LDC R11, c[0x0][0xbec] ;  /* 0x0002fb00ff0b1b82 */ /* 0x001e220000000800 */
[----:B------:R-:W-:-:S07]  /*24cb0*/  ULDC.64 UR4, c[0x0][0xaa0] ;  /* 0x0002a80000047ab9 */ /* 0x000fce0000000a00 */
[----:B------:R-:W2:Y:S01]  /*24cc0*/  @P1 LDC R13, c[0x0][0xbf0] ;  /* 0x0002fc00ff0d1b82 */ /* 0x000ea20000000800 */
[----:B-1----:R-:W-:-:S05]  /*24cd0*/  VIADD R30, R30, 0xffffff80 ;  /* 0xffffff801e1e7836 */ /* 0x002fca0000000000 */
[----:B------:R-:W-:-:S04]  /*24ce0*/  SHF.R.S32.HI R107, RZ, 0x1f, R30 ;  /* 0x0000001fff6b7819 */ /* 0x000fc8000001141e */
[----:B------:R-:W-:-:S04]  /*24cf0*/  LEA.HI R107, R107, R30, RZ, 0x3 ;  /* 0x0000001e6b6b7211 */ /* 0x000fc800078f18ff */
[----:B------:R-:W-:-:S04]  /*24d00*/  SHF.R.S32.HI R107, RZ, 0x3, R107 ;  /* 0x00000003ff6b7819 */ /* 0x000fc8000001146b */
[----:B------:R-:W-:-:S05]  /*24d10*/  LEA R3, R107, R21, 0x6 ;  /* 0x000000156b037211 */ /* 0x000fca00078e30ff */
[----:B------:R-:W-:-:S03]  /*24d20*/  IMAD.WIDE R62, R3, 0x2, R62 ;  /* 0x00000002033e7825 */ /* 0x000fc600078e023e */
[C---:B------:R-:W-:Y:S02]  /*24d30*/  IADD3 R33, P0, R62.reuse, 0x2000, RZ ;  /* 0x000020003e217810 */ /* 0x040fe40007f1e0ff */
[----:B------:R-:W-:Y:S02]  /*24d40*/  IADD3 R29, P5, R62, 0x1000, RZ ;  /* 0x000010003e1d7810 */ /* 0x000fe40007fbe0ff */
[----:B------:R-:W-:Y:S02]  /*24d50*/  LOP3.LUT R32, R33, 0x380, RZ, 0xc0, !PT ;  /* 0x0000038021207812 */ /* 0x000fe400078ec0ff */
[----:B------:R-:W-:Y:S02]  /*24d60*/  LOP3.LUT R28, R29, 0x380, RZ, 0xc0, !PT ;  /* 0x000003801d1c7812 */ /* 0x000fe400078ec0ff */
[----:B------:R-:W-:Y:S02]  /*24d70*/  SHF.R.U64 R32, R32, 0x3, RZ ;  /* 0x0000000320207819 */ /* 0x000fe400000012ff */
[----:B------:R-:W-:-:S02]  /*24d80*/  LOP3.LUT R9, R62, 0x380, RZ, 0xc0, !PT ;  /* 0x000003803e097812 */ /* 0x000fc400078ec0ff */
[----:B------:R-:W-:Y:S01]  /*24d90*/  LOP3.LUT R32, R32, R33, RZ, 0x3c, !PT ;  /* 0x0000002120207212 */ /* 0x000fe200078e3cff */
[----:B------:R-:W-:Y:S01]  /*24da0*/  IMAD.X R33, RZ, RZ, R63, P0 ;  /* 0x000000ffff217224 */ /* 0x000fe200000e063f */
[----:B------:R-:W-:Y:S02]  /*24db0*/  IADD3 R3, P0, R62, 0x7000, RZ ;  /* 0x000070003e037810 */ /* 0x000fe40007f1e0ff */
[----:B------:R-:W-:Y:S02]  /*24dc0*/  SHF.R.U64 R28, R28, 0x3, RZ ;  /* 0x000000031c1c7819 */ /* 0x000fe400000012ff */
[----:B------:R-:W-:Y:S01]  /*24dd0*/  LOP3.LUT R0, R3, 0x380, RZ, 0xc0, !PT ;  /* 0x0000038003007812 */ /* 0x000fe200078ec0ff */
[----:B------:R-:W5:Y:S01]  /*24de0*/  LD.E.128 R32, desc[UR50][R32.64] ;  /* 0x0000003220207980 */ /* 0x000f62000c101d00 */
[----:B------:R-:W-:Y:S02]  /*24df0*/  SHF.R.U64 R9, R9, 0x3, RZ ;  /* 0x0000000309097819 */ /* 0x000fe400000012ff */
[----:B------:R-:W-:-:S02]  /*24e00*/  SHF.R.U64 R0, R0, 0x3, RZ ;  /* 0x0000000300007819 */ /* 0x000fc400000012ff */
[----:B------:R-:W-:Y:S01]  /*24e10*/  LOP3.LUT R28, R28, R29, RZ, 0x3c, !PT ;  /* 0x0000001d1c1c7212 */ /* 0x000fe200078e3cff */
[----:B------:R-:W-:Y:S01]  /*24e20*/  IMAD.X R29, RZ, RZ, R63, P5 ;  /* 0x000000ffff1d7224 */ /* 0x000fe200028e063f */
[----:B------:R-:W-:Y:S01]  /*24e30*/  LOP3.LUT R52, R0, R3, RZ, 0x3c, !PT ;  /* 0x0000000300347212 */ /* 0x000fe200078e3cff */
[----:B------:R-:W-:Y:S01]  /*24e40*/  IMAD R3, R14, UR4, RZ ;  /* 0x000000040e037c24 */ /* 0x000fe2000f8e02ff */
[C---:B------:R-:W-:Y:S02]  /*24e50*/  IADD3 R37, P2, R62.reuse, 0x3000, RZ ;  /* 0x000030003e257810 */ /* 0x040fe40007f5e0ff */
[C---:B------:R-:W-:Y:S01]  /*24e60*/  IADD3 R41, P3, R62.reuse, 0x4000, RZ ;  /* 0x000040003e297810 */ /* 0x040fe20007f7e0ff */
[----:B------:R-:W5:Y:S01]  /*24e70*/  LD.E.128 R28, desc[UR50][R28.64] ;  /* 0x000000321c1c7980 */ /* 0x000f62000c101d00 */
[C---:B------:R-:W-:Y:S02]  /*24e80*/  IADD3 R45, P4, R62.reuse, 0x5000, RZ ;  /* 0x000050003e2d7810 */ /* 0x040fe40007f9e0ff */
[----:B------:R-:W-:-:S02]  /*24e90*/  IADD3 R49, P5, R62, 0x6000, RZ ;  /* 0x000060003e317810 */ /* 0x000fc40007fbe0ff */
[----:B------:R-:W-:Y:S01]  /*24ea0*/  LOP3.LUT R62, R9, R62, RZ, 0x3c, !PT ;  /* 0x0000003e093e7212 */ /* 0x000fe200078e3cff */
[C---:B------:R-:W-:Y:S01]  /*24eb0*/  IMAD R9, R100.reuse, UR5, R3 ;  /* 0x0000000564097c24 */ /* 0x040fe2000f8e0203 */
[----:B------:R-:W-:Y:S01]  /*24ec0*/  LOP3.LUT R36, R37, 0x380, RZ, 0xc0, !PT ;  /* 0x0000038025247812 */ /* 0x000fe200078ec0ff */
[----:B------:R-:W-:Y:S01]  /*24ed0*/  IMAD.WIDE.U32 R2, R100, UR4, RZ ;  /* 0x0000000464027c25 */ /* 0x000fe2000f8e00ff */
[----:B------:R-:W-:Y:S01]  /*24ee0*/  ULDC.64 UR4, c[0x0][0xae8] ;  /* 0x0002ba0000047ab9 */ /* 0x000fe20000000a00 */
[----:B------:R-:W-:Y:S01]  /*24ef0*/  LOP3.LUT R40, R41, 0x380, RZ, 0xc0, !PT ;  /* 0x0000038029287812 */ /* 0x000fe200078ec0ff */
[----:B------:R1:W5:Y:S01]  /*24f00*/  LD.E.128 R24, desc[UR50][R62.64] ;  /* 0x000000323e187980 */ /* 0x000362000c101d00 */
[----:B------:R-:W-:Y:S01]  /*24f10*/  IMAD.IADD R3, R3, 0x1, R9 ;  /* 0x0000000103037824 */ /* 0x000fe200078e0209 */
[----:B------:R-:W-:Y:S01]  /*24f20*/  LOP3.LUT R44, R45, 0x380, RZ, 0xc0, !PT ;  /* 0x000003802d2c7812 */ /* 0x000fe200078ec0ff */
[----:B------:R-:W-:Y:S01]  /*24f30*/  IMAD R9, R223, 0x20, R107 ;  /* 0x00000020df097824 */ /* 0x000fe200078e026b */
[----:B------:R-:W-:Y:S01]  /*24f40*/  LOP3.LUT R48, R49, 0x380, RZ, 0xc0, !PT ;  /* 0x0000038031307812 */ /* 0x000fe200078ec0ff */
[----:B------:R-:W-:Y:S01]  /*24f50*/  IMAD.WIDE.U32 R2, R191, UR4, R2 ;  /* 0x00000004bf027c25 */ /* 0x000fe2000f8e0002 */
[----:B------:R-:W-:-:S02]  /*24f60*/  SHF.R.S32.HI R4, RZ, 0x1f, R105 ;  /* 0x0000001fff047819 */ /* 0x000fc40000011469 */
[----:B------:R-:W-:Y:S01]  /*24f70*/  SHF.R.U64 R36, R36, 0x3, RZ ;  /* 0x0000000324247819 */ /* 0x000fe200000012ff */
[----:B------:R-:W-:Y:S01]  /*24f80*/  IMAD.IADD R8, R214, 0x1, R9 ;  /* 0x00000001d6087824 */ /* 0x000fe200078e0209 */
[----:B------:R-:W-:Y:S01]  /*24f90*/  SHF.R.U64 R40, R40, 0x3, RZ ;  /* 0x0000000328287819 */ /* 0x000fe200000012ff */
[----:B------:R-:W-:Y:S01]  /*24fa0*/  IMAD R3, R191, UR5, R3 ;  /* 0x00000005bf037c24 */ /* 0x000fe2000f8e0203 */
[----:B------:R-:W-:Y:S01]  /*24fb0*/  SHF.R.U64 R44, R44, 0x3, RZ ;  /* 0x000000032c2c7819 */ /* 0x000fe200000012ff */
[----:B0-----:R-:W-:Y:S01]  /*24fc0*/  @P1 IMAD.HI.U32 R0, R8, R11, RZ ;  /* 0x0000000b08001227 */ /* 0x001fe200078e00ff */
[----:B------:R-:W-:Y:S01]  /*24fd0*/  SHF.R.U64 R48, R48, 0x3, RZ ;  /* 0x0000000330307819 */ /* 0x000fe200000012ff */
[----:B------:R-:W-:Y:S01]  /*24fe0*/  ULDC.64 UR4, c[0x0][0xaf0] ;  /* 0x0002bc0000047ab9 */ /* 0x000fe20000000a00 */
[----:B------:R-:W-:Y:S01]  /*24ff0*/  LOP3.LUT R36, R36, R37, RZ, 0x3c, !PT ;  /* 0x0000002524247212 */ /* 0x000fe200078e3cff */
[----:B------:R-:W-:Y:S01]  /*25000*/  IMAD.MOV.U32 R9, RZ, RZ, R8 ;  /* 0x000000ffff097224 */ /* 0x000fe200078e0008 */
[----:B------:R-:W-:Y:S01]  /*25010*/  LOP3.LUT R40, R40, R41, RZ, 0x3c, !PT ;  /* 0x0000002928287212 */ /* 0x000fe200078e3cff */
[----:B------:R-:W-:Y:S01]  /*25020*/  IMAD R4, R4, UR4, RZ ;  /* 0x0000000404047c24 */ /* 0x000fe2000f8e02ff */
[----:B------:R-:W-:Y:S01]  /*25030*/  LOP3.LUT R44, R44, R45, RZ, 0x3c, !PT ;  /* 0x0000002d2c2c7212 */ /* 0x000fe200078e3cff */
[--C-:B------:R-:W-:Y:S01]  /*25040*/  IMAD.X R37, RZ, RZ, R63.reuse, P2 ;  /* 0x000000ffff257224 */ /* 0x100fe200010e063f */
[----:B------:R-:W-:Y:S01]  /*25050*/  LOP3.LUT R48, R48, R49, RZ, 0x3c, !PT ;  /* 0x0000003130307212 */ /* 0x000fe200078e3cff */
[--C-:B------:R-:W-:Y:S01]  /*25060*/  IMAD.X R41, RZ, RZ, R63.reuse, P3 ;  /* 0x000000ffff297224 */ /* 0x100fe200018e063f */
[----:B--2---:R-:W-:Y:S01]  /*25070*/  @P1 SHF.R.U32.HI R9, RZ, R13, R0 ;  /* 0x0000000dff091219 */ /* 0x004fe20000011600 */
[--C-:B------:R-:W-:Y:S01]  /*25080*/  IMAD.X R45, RZ, RZ, R63.reuse, P4 ;  /* 0x000000ffff2d7224 */ /* 0x100fe200020e063f */
[----:B------:R-:W-:Y:S01]  /*25090*/  IADD3.X R53, RZ, R63, RZ, P0, !PT ;  /* 0x0000003fff357210 */ /* 0x000fe200007fe4ff */
[----:B------:R-:W-:-:S02]  /*250a0*/  IMAD.X R49, RZ, RZ, R63, P5 ;  /* 0x000000ffff317224 */ /* 0x000fc400028e063f */
[C---:B------:R-:W-:Y:S02]  /*250b0*/  IMAD R11, R105.reuse, UR5, R4 ;  /* 0x00000005690b7c24 */ /* 0x040fe4000f8e0204 */
[----:B------:R-:W-:Y:S01]  /*250c0*/  IMAD.WIDE.U32 R2, R105, UR4, R2 ;  /* 0x0000000469027c25 */ /* 0x000fe2000f8e0002 */
[--C-:B------:R-:W-:Y:S01]  /*250d0*/  SHF.R.S32.HI R0, RZ, 0x1f, R9.reuse ;  /* 0x0000001fff007819 */ /* 0x100fe20000011409 */
[----:B------:R-:W5:Y:S01]  /*250e0*/  LD.E.128 R36, desc[UR50][R36.64] ;  /* 0x0000003224247980 */ /* 0x000f62000c101d00 */
[----:B------:R-:W-:Y:S01]  /*250f0*/  ULDC.64 UR4, c[0x0][0xae0] ;  /* 0x0002b80000047ab9 */ /* 0x000fe20000000a00 */
[----:B------:R-:W-:Y:S02]  /*25100*/  IMAD.MOV R13, RZ, RZ, -R9 ;  /* 0x000000ffff0d7224 */ /* 0x000fe400078e0a09 */
[----:B------:R-:W5:Y:S01]  /*25110*/  LD.E.128 R40, desc[UR50][R40.64] ;  /* 0x0000003228287980 */ /* 0x000f62000c101d00 */
[----:B------:R-:W-:-:S03]  /*25120*/  IMAD.IADD R3, R3, 0x1, R11 ;  /* 0x0000000103037824 */ /* 0x000fc600078e020b */
[----:B------:R-:W5:Y:S01]  /*25130*/  LD.E.128 R44, desc[UR50][R44.64] ;  /* 0x000000322c2c7980 */ /* 0x000f62000c101d00 */
[----:B------:R-:W-:-:S03]  /*25140*/  IMAD R11, R104, R13, R8 ;  /* 0x0000000d680b7224 */ /* 0x000fc600078e0208 */
[----:B------:R-:W5:Y:S04]  /*25150*/  LD.E.128 R48, desc[UR50][R48.64] ;  /* 0x0000003230307980 */ /* 0x000f68000c101d00 */
[----:B------:R-:W5:Y:S01]  /*25160*/  LD.E.128 R52, desc[UR50][R52.64] ;  /* 0x0000003234347980 */ /* 0x000f62000c101d00 */
[----:B------:R-:W-:Y:S01]  /*25170*/  IMAD R8, R0, UR4, RZ ;  /* 0x0000000400087c24 */ /* 0x000fe2000f8e02ff */
[----:B------:R-:W-:Y:S01]  /*25180*/  @!PT LDS RZ, [RZ] ;  /* 0x00000000fffff984 */ /* 0x000fe20000000800 */
[----:B------:R-:W-:Y:S01]  /*25190*/  @!PT LDS RZ, [RZ] ;  /* 0x00000000fffff984 */ /* 0x000fe20000000800 */
[----:B------:R-:W-:Y:S01]  /*251a0*/  @!PT LDS RZ, [RZ] ;  /* 0x00000000fffff984 */ /* 0x000fe20000000800 */
[----:B------:R-:W-:Y:S01]  /*251b0*/  @!PT LDS RZ, [RZ] ;  /* 0x00000000fffff984 */ /* 0x000fe20000000800 */
[----:B------:R0:W-:Y:S06]  /*251c0*/  MEMBAR.ALL.CTA ;  /* 0x0000000000007992 */ /* 0x0001ec0000008000 */
[----:B0-----:R-:W0:Y:S01]  /*251d0*/  FENCE.VIEW.ASYNC.S ;  /* 0x00000000000073c6 */ /* 0x001e220000000000 */
[----:B------:R-:W-:Y:S01]  /*251e0*/  SHF.R.S32.HI R4, RZ, 0x1f, R11 ;  /* 0x0000001fff047819 */ /* 0x000fe2000001140b */
[----:B------:R-:W-:-:S02]  /*251f0*/  IMAD R13, R9, UR5, R8 ;  /* 0x00000005090d7c24 */ /* 0x000fc4000f8e0208 */
[----:B------:R-:W-:Y:S01]  /*25200*/  IMAD.WIDE.U32 R2, R9, UR4, R2 ;  /* 0x0000000409027c25 */ /* 0x000fe2000f8e0002 */
[----:B------:R-:W-:-:S03]  /*25210*/  ULDC.64 UR4, c[0x0][0xad8] ;  /* 0x0002b60000047ab9 */ /* 0x000fc60000000a00 */
[----:B------:R-:W-:Y:S02]  /*25220*/  IMAD R4, R4, UR4, RZ ;  /* 0x0000000404047c24 */ /* 0x000fe4000f8e02ff */
[----:B------:R-:W-:Y:S01]  /*25230*/  IMAD.IADD R3, R3, 0x1, R13 ;  /* 0x0000000103037824 */ /* 0x000fe200078e020d */
[----:B------:R-:W-:Y:S01]  /*25240*/  IADD3 R0, R18, 0x29820, RZ ;  /* 0x0002982012007810 */ /* 0x000fe20007ffe0ff */
[C---:B------:R-:W-:Y:S02]  /*25250*/  IMAD R13, R11.reuse, UR5, R4 ;  /* 0x000000050b0d7c24 */ /* 0x040fe4000f8e0204 */
[----:B------:R-:W-:Y:S01]  /*25260*/  IMAD.WIDE.U32 R8, R11, UR4, R2 ;  /* 0x000000040b087c25 */ /* 0x000fe2000f8e0002 */
[----:B------:R-:W-:Y:S01]  /*25270*/  ULDC.64 UR4, c[0x0][0xa80] ;  /* 0x0002a00000047ab9 */ /* 0x000fe20000000a00 */
[----:B------:R-:W-:Y:S02]  /*25280*/  PRMT R0, RZ, 0x654, R0 ;  /* 0x00000654ff007816 */ /* 0x000fe40000000000 */
[----:B------:R-:W-:Y:S01]  /*25290*/  IMAD.IADD R3, R9, 0x1, R13 ;  /* 0x0000000109037824 */ /* 0x000fe200078e020d */
[----:B------:R-:W-:Y:S01]  /*252a0*/  LEA R2, P0, R8, UR4, 0x1 ;  /* 0x0000000408027c11 */ /* 0x000fe2000f8008ff */
[----:B------:R-:W-:Y:S01]  /*252b0*/  VIADD R57, R21, 0x40 ;  /* 0x0000004015397836 */ /* 0x000fe20000000000 */
[----:B------:R-:W-:-:S02]  /*252c0*/  UMOV UR4, 0xffffffff ;  /* 0xffffffff00047882 */ /* 0x000fc40000000000 */
[----:B------:R-:W-:Y:S01]  /*252d0*/  LEA.HI.X R3, R8, UR5, R3, 0x1, P0 ;  /* 0x0000000508037c11 */ /* 0x000fe200080f0c03 */
[----:B0-----:R1:W-:Y:S01]  /*252e0*/  SYNCS.ARRIVE.TRANS64.RED.A1T0 RZ, [R0+URZ], RZ ;  /* 0x000000ff00ff79a7 */ /* 0x0013e2000810043f */
[----:B------:R-:W-:Y:S02]  /*252f0*/  SHF.R.S32.HI R10, RZ, 0x1f, R21 ;  /* 0x0000001fff0a7819 */ /* 0x000fe40000011415 */
[----:B------:R-:W-:Y:S01]  /*25300*/  SHF.R.S32.HI R20, RZ, 0x1f, R57 ;  /* 0x0000001fff147819 */ /* 0x000fe20000011439 */
[----:B------:R-:W-:Y:S06]  /*25310*/  BRA.DIV UR4, `(.L_x_2877) ;  /* 0x000000de04107947 */ /* 0x000fec000b800000 */
[----:B-1----:R0:W1:Y:S04]  /*25320*/  SHFL.IDX PT, R0, R3, RZ, 0x181f ;  /* 0x00181fff03007589 */ /* 0x00206800000e0000 */
[----:B------:R0:W2:Y:S02]  /*25330*/  SHFL.IDX PT, R14, R2, RZ, 0x181f ;  /* 0x00181fff020e7589 */ /* 0x0000a400000e0000 */
.L_x_3162:
[----:B------:R-:W-:Y:S01]  /*25340*/  IMAD.IADD R214, R107, 0x1, R214 ;  /* 0x000000016bd67824 */ /* 0x000fe200078e02d6 */
        /* <DEDUP_REMOVED lines=12> */
.L_x_2879:
[----:B------:R-:W-:Y:S05]  /*25410*/  BSYNC B1 ;  /* 0x0000000000017941 */ /* 0x000fea0003800000 */
.L_x_2878:
[----:B------:R-:W-:-:S03]  /*25420*/  UMOV UR4, 0xffffffff ;  /* 0xffffffff00047882 */ /* 0x000fc60000000000 */
[----:B------:R-:W-:Y:S05]  /*25430*/  BRA.DIV UR4, `(.L_x_2880) ;  /* 0x000000da04fc7947 */ /* 0x000fea000b800000 */
[----:B-1----:R1:W4:Y:S04]  /*25440*/  SHFL.IDX PT, R0, R3, 0x1, 0x181f ;  /* 0x00381f0003007f89 */ /* 0x00232800000e0000 */
[----:B--23--:R1:W2:Y:S02]  /*25450*/  SHFL.IDX PT, R14, R2, 0x1, 0x181f ;  /* 0x00381f00020e7f89 */ /* 0x00c2a400000e0000 */
.L_x_3166:
        /* <DEDUP_REMOVED lines=11> */
[----:B-----5:R3:W-:Y:S04]  /*25510*/  @!P2 ST.E.128 desc[UR50][R8.64], R28 ;  /* 0x0000001c0800a985 */ /* 0x0207e8000c101d32 */
[----:B------:R3:W-:Y:S02]  /*25520*/  @!P3 ST.E.128 desc[UR50][R14.64], R44 ;  /* 0x0000002c0e00b985 */ /* 0x0007e4000c101d32 */
.L_x_2882:
[----:B------:R-:W-:Y:S05]  /*25530*/  BSYNC B1 ;  /* 0x0000000000017941 */ /* 0x000fea0003800000 */
.L_x_2881:
[----:B------:R-:W-:-:S03]  /*25540*/  UMOV UR4, 0xffffffff ;  /* 0xffffffff00047882 */ /* 0x000fc60000000000 */
[----:B------:R-:W-:Y:S05]  /*25550*/  BRA.DIV UR4, `(.L_x_2883) ;  /* 0x000000da04fc7947 */ /* 0x000fea000b800000 */
[----:B----4-:R4:W0:Y:S04]  /*25560*/  SHFL.IDX PT, R0, R3, 0x2, 0x181f ;  /* 0x00581f0003007f89 */ /* 0x01082800000e0000 */
[----:B--23--:R4:W2:Y:S02]  /*25570*/  SHFL.IDX PT, R14, R2, 0x2, 0x181f ;  /* 0x00581f00020e7f89 */ /* 0x00c8a400000e0000 */
.L_x_3170:
        /* <DEDUP_REMOVED lines=11> */
[----:B-----5:R3:W-:Y:S04]  /*25630*/  @!P2 ST.E.128 desc[UR50][R8.64], R32 ;  /* 0x000000200800a985 */ /* 0x0207e8000c101d32 */
[----:B------:R3:W-:Y:S02]  /*25640*/  @!P3 ST.E.128 desc[UR50][R14.64], R48 ;  /* 0x000000300e00b985 */ /* 0x0007e4000c101d32 */
.L_x_2885:
[----:B------:R-:W-:Y:S05]  /*25650*/  BSYNC B1 ;  /* 0x0000000000017941 */ /* 0x000fea0003800000 */
.L_x_2884:
[----:B------:R-:W-:-:S03]  /*25660*/  UMOV UR4, 0xffffffff ;  /* 0xffffffff00047882 */ /* 0x000fc60000000000 */
[----:B------:R-:W-:Y:S05]  /*25670*/  BRA.DIV UR4, `(.L_x_2886) ;  /* 0x000000da04fc7947 */ /* 0x000fea000b800000 */
[----:B0-----:R0:W0:Y:S04]  /*25680*/  SHFL.IDX PT, R0, R3, 0x3, 0x181f ;  /* 0x00781f0003007f89 */ /* 0x00102800000e0000 */
[----:B--23--:R2:W3:Y:S02]  /*25690*/  SHFL.IDX PT, R14, R2, 0x3, 0x181f ;  /* 0x00781f00020e7f89 */ /* 0x00c4e400000e0000 */
.L_x_3174:
[----:B-12-4-:R-:W-:-:S04]  /*256a0*/  IADD3 R2, R214, 0x60, RZ ;  /* 0x00000060d6027810 */ /* 0x016fc80007ffe0ff */
[----:B------:R-:W-:-:S13]  /*256b0*/  ISETP.GE.AND P0, PT, R2, R103, PT ;  /* 0x000000670200720c */ /* 0x000fda0003f06270 */
[----:B------:R-:W-:Y:S05]  /*256c0*/  @P0 BRA `(.L_x_2887) ;  /* 0x0000001c00ec0947 */ /* 0x000fea0003800000 */
[----:B------:R-:W-:Y:S02]  /*256d0*/  ULDC UR4, c[0x0][0xac8] ;  /* 0x0002b20000047ab9 */ /* 0x000fe40000000800 */
[----:B------:R-:W-:-:S13]  /*256e0*/  ISETP.GE.AND P1, PT, R21, UR4, PT ;  /* 0x0000000415007c0c */ /* 0x000fda000bf26270 */
[----:B---3--:R-:W-:-:S04]  /*256f0*/  @!P1 LEA R2, P0, R21, R14, 0x1 ;  /* 0x0000000e15029211 */ /* 0x008fc800078008ff */
[----:B0-----:R-:W-:Y:S02]  /*25700*/  @!P1 LEA.HI.X R3, R21, R0, R10, 0x1, P0 ;  /* 0x0000000015039211 */ /* 0x001fe400000f0c0a */
[----:B------:R-:W-:-:S03]  /*25710*/  ISETP.GE.AND P0, PT, R57, UR4, PT ;  /* 0x0000000439007c0c */ /* 0x000fc6000bf06270 */
[----:B-----5:R0:W-:Y:S10]  /*25720*/  @!P1 ST.E.128 desc[UR50][R2.64], R36 ;  /* 0x0000002402009985 */ /* 0x0201f4000c101d32 */
[----:B------:R-:W-:Y:S05]  /*25730*/  @P0 BRA `(.L_x_2887) ;  /* 0x0000001c00d00947 */ /* 0x000fea0003800000 */
[----:B------:R-:W-:-:S04]  /*25740*/  LEA R14, P0, R57, R14, 0x1 ;  /* 0x0000000e390e7211 */ /* 0x000fc800078008ff */
[----:B------:R-:W-:-:S05]  /*25750*/  LEA.HI.X R15, R57, R0, R20, 0x1, P0 ;  /* 0x00000000390f7211 */ /* 0x000fca00000f0c14 */
[----:B------:R1:W-:Y:S01]  /*25760*/  ST.E.128 desc[UR50][R14.64], R52 ;  /* 0x000000340e007985 */ /* 0x0003e2000c101d32 */
[----:B------:R-:W-:Y:S05]  /*25770*/  BRA `(.L_x_2887) ;  /* 0x0000001c00c07947 */ /* 0x000fea0003800000 */
.L_x_2876:
        /* <DEDUP_REMOVED lines=40> */
[----:B------:R-:W-:Y:S01]  /*25a00*/  UMOV UR4, 0xffffffff ;  /* 0xffffffff00047882 */ /* 0x000fe20000000000 */
[----:B------:R-:W-:-:S04]  /*25a10*/  IADD3 R37, R9, R37, RZ ;  /* 0x0000002509257210 */ /* 0x000fc80007ffe0ff */
        /* <DEDUP_REMOVED lines=8> */
[C---:B------:R-:W-:Y:S02]  /*25aa0*/  VIADD R30, R216.reuse, 0x28 ;  /* 0x00000028d81e7836 */ /* 0x040fe40000000000 */
[C---:B------:R-:W-:Y:S02]  /*25ab0*/  VIADD R29, R216.reuse, 0x30 ;  /* 0x00000030d81d7836 */ /* 0x040fe40000000000 */
[----:B------:R-:W-:-:S07]  /*25ac0*/  VIADD R24, R216, 0x38 ;  /* 0x00000038d8187836 */ /* 0x000fce0000000000 */
.L_x_3177:
        /* <DEDUP_REMOVED lines=11> */
[C---:B------:R-:W-:Y:S01]  /*25b80*/  VIADD R62, R216.reuse, 0x50 ;  /* 0x00000050d83e7836 */ /* 0x040fe20000000000 */
[----:B------:R-:W-:Y:S01]  /*25b90*/  SHF.R.S32.HI R12, RZ, 0x1f, R33 ;  /* 0x0000001fff0c7819 */ /* 0x000fe20000011421 */
[C---:B------:R-:W-:Y:S01]  /*25ba0*/  VIADD R100, R216.reuse, 0x58 ;  /* 0x00000058d8647836 */ /* 0x040fe20000000000 */
[----:B------:R-:W-:Y:S01]  /*25bb0*/  ISETP.GE.AND P3, PT, R31, UR4, PT ;  /* 0x000000041f007c0c */ /* 0x000fe2000bf66270 */
[----:B------:R-:W-:Y:S01]  /*25bc0*/  VIADD R88, R216, 0x68 ;  /* 0x00000068d8587836 */ /* 0x000fe20000000000 */
[----:B------:R-:W-:Y:S01]  /*25bd0*/  ISETP.GE.AND P1, PT, R30, UR4, PT ;  /* 0x000000041e007c0c */ /* 0x000fe2000bf26270 */
[C---:B------:R-:W-:Y:S01]  /*25be0*/  VIADD R63, R216.reuse, 0x60 ;  /* 0x00000060d83f7836 */ /* 0x040fe20000000000 */
[----:B------:R-:W-:Y:S01]  /*25bf0*/  SHF.R.S32.HI R14, RZ, 0x1f, R31 ;  /* 0x0000001fff0e7819 */ /* 0x000fe2000001141f */
[----:B--2---:R-:W-:Y:S01]  /*25c00*/  @!P0 IMAD.MOV.U32 R8, RZ, RZ, R35 ;  /* 0x000000ffff088224 */ /* 0x004fe200078e0023 */
[----:B------:R-:W-:Y:S01]  /*25c10*/  SHF.R.S32.HI R27, RZ, 0x1f, R28 ;  /* 0x0000001fff1b7819 */ /* 0x000fe2000001141c */
[----:B-1----:R-:W-:Y:S01]  /*25c20*/  @!P0 IMAD.MOV.U32 R9, RZ, RZ, R36 ;  /* 0x000000ffff098224 */ /* 0x002fe200078e0024 */
[----:B------:R-:W-:Y:S01]  /*25c30*/  SHF.R.S32.HI R15, RZ, 0x1f, R30 ;  /* 0x0000001fff0f7819 */ /* 0x000fe2000001141e */
[----:B------:R-:W-:Y:S01]  /*25c40*/  @!P0 IMAD.MOV.U32 R10, RZ, RZ, R102 ;  /* 0x000000ffff0a8224 */ /* 0x000fe200078e0066 */
[----:B------:R-:W-:Y:S01]  /*25c50*/  SHF.R.S32.HI R62, RZ, 0x1f, R62 ;  /* 0x0000001fff3e7819 */ /* 0x000fe2000001143e */
[----:B------:R-:W-:Y:S01]  /*25c60*/  @!P0 IMAD.WIDE R8, R216, 0x4, R8 ;  /* 0x00000004d8088825 */ /* 0x000fe200078e0208 */
[----:B------:R-:W-:-:S02]  /*25c70*/  SHF.R.S32.HI R100, RZ, 0x1f, R100 ;  /* 0x0000001fff647819 */ /* 0x000fc40000011464 */
[----:B------:R-:W-:Y:S01]  /*25c80*/  SHF.R.S32.HI R63, RZ, 0x1f, R63 ;  /* 0x0000001fff3f7819 */ /* 0x000fe2000001143f */
[----:B------:R-:W-:-:S05]  /*25c90*/  @!P0 IMAD.MOV.U32 R11, RZ, RZ, R101 ;  /* 0x000000ffff0b8224 */ /* 0x000fca00078e0065 */
[----:B------:R1:W-:Y:S02]  /*25ca0*/  @!P0 ST.E.64 desc[UR50][R8.64], R10 ;  /* 0x0000000a08008985 */ /* 0x0003e4000c101b32 */
[-C--:B-1----:R-:W-:Y:S02]  /*25cb0*/  @!P2 LEA R8, P0, R229, R35.reuse, 0x2 ;  /* 0x00000023e508a211 */ /* 0x082fe400078010ff */
[----:B------:R-:W-:Y:S02]  /*25cc0*/  @!P4 LEA R10, P5, R33, R35, 0x2 ;  /* 0x00000023210ac211 */ /* 0x000fe400078a10ff */
[-C--:B------:R-:W-:Y:S01]  /*25cd0*/  @!P2 LEA.HI.X R9, R229, R36.reuse, R13, 0x2, P0 ;  /* 0x00000024e509a211 */ /* 0x080fe200000f140d */
[----:B------:R-:W-:Y:S01]  /*25ce0*/  @!P2 IMAD.MOV.U32 R13, RZ, RZ, R98 ;  /* 0x000000ffff0da224 */ /* 0x000fe200078e0062 */
[----:B------:R-:W-:Y:S01]  /*25cf0*/  @!P4 LEA.HI.X R11, R33, R36, R12, 0x2, P5 ;  /* 0x00000024210bc211 */ /* 0x000fe200028f140c */
[----:B------:R-:W-:Y:S01]  /*25d00*/  @!P2 IMAD.MOV.U32 R12, RZ, RZ, R99 ;  /* 0x000000ffff0ca224 */ /* 0x000fe200078e0063 */
[----:B------:R-:W-:-:S04]  /*25d10*/  ISETP.GE.AND P0, PT, R28, UR4, PT ;  /* 0x000000041c007c0c */ /* 0x000fc8000bf06270 */
[----:B------:R1:W-:Y:S02]  /*25d20*/  @!P2 ST.E.64 desc[UR50][R8.64], R12 ;  /* 0x0000000c0800a985 */ /* 0x0003e4000c101b32 */
[----:B-1----:R-:W-:Y:S01]  /*25d30*/  @!P4 MOV R8, R79 ;  /* 0x0000004f0008c202 */ /* 0x002fe20000000f00 */
[----:B------:R-:W-:Y:S02]  /*25d40*/  @!P4 IMAD.MOV.U32 R9, RZ, RZ, R77 ;  /* 0x000000ffff09c224 */ /* 0x000fe400078e004d */
[----:B------:R-:W-:Y:S02]  /*25d50*/  @!P3 IMAD.MOV.U32 R79, RZ, RZ, R78 ;  /* 0x000000ffff4fb224 */ /* 0x000fe400078e004e */
[----:B------:R-:W-:Y:S01]  /*25d60*/  @!P3 IMAD.MOV.U32 R78, RZ, RZ, R80 ;  /* 0x000000ffff4eb224 */ /* 0x000fe200078e0050 */
[----:B------:R1:W-:Y:S01]  /*25d70*/  @!P4 ST.E.64 desc[UR50][R10.64], R8 ;  /* 0x000000080a00c985 */ /* 0x0003e2000c101b32 */
[----:B------:R-:W-:-:S04]  /*25d80*/  @!P1 LEA R12, P4, R30, R35, 0x2 ;  /* 0x000000231e0c9211 */ /* 0x000fc800078810ff */
[-C--:B------:R-:W-:Y:S02]  /*25d90*/  @!P1 LEA.HI.X R13, R30, R36.reuse, R15, 0x2, P4 ;  /* 0x000000241e0d9211 */ /* 0x080fe400020f140f */
[----:B------:R-:W-:Y:S02]  /*25da0*/  ISETP.GE.AND P4, PT, R25, UR4, PT ;  /* 0x0000000419007c0c */ /* 0x000fe4000bf86270 */
[----:B------:R-:W-:Y:S02]  /*25db0*/  SHF.R.S32.HI R15, RZ, 0x1f, R24 ;  /* 0x0000001fff0f7819 */ /* 0x000fe40000011418 */
[CC--:B-1----:R-:W-:Y:S02]  /*25dc0*/  @!P3 LEA R10, P2, R31.reuse, R35.reuse, 0x2 ;  /* 0x000000231f0ab211 */ /* 0x0c2fe400078410ff */
[----:B------:R-:W-:Y:S02]  /*25dd0*/  @!P0 LEA R8, P5, R28, R35, 0x2 ;  /* 0x000000231c088211 */ /* 0x000fe400078a10ff */
[----:B------:R-:W-:-:S02]  /*25de0*/  @!P3 LEA.HI.X R11, R31, R36, R14, 0x2, P2 ;  /* 0x000000241f0bb211 */ /* 0x000fc400010f140e */
[----:B------:R-:W-:Y:S02]  /*25df0*/  ISETP.GE.AND P2, PT, R29, UR4, PT ;  /* 0x000000041d007c0c */ /* 0x000fe4000bf46270 */
[----:B------:R-:W-:Y:S01]  /*25e00*/  @!P0 LEA.HI.X R9, R28, R36, R27, 0x2, P5 ;  /* 0x000000241c098211 */ /* 0x000fe200028f141b */
[----:B------:R1:W-:Y:S01]  /*25e10*/  @!P3 ST.E.64 desc[UR50][R10.64], R78 ;  /* 0x0000004e0a00b985 */ /* 0x0003e2000c101b32 */
[----:B------:R-:W-:Y:S01]  /*25e20*/  ISETP.GE.AND P3, PT, R24, UR4, PT ;  /* 0x0000000418007c0c */ /* 0x000fe2000bf66270 */
[----:B-1----:R-:W-:Y:S02]  /*25e30*/  @!P0 IMAD.MOV.U32 R10, RZ, RZ, R2 ;  /* 0x000000ffff0a8224 */ /* 0x002fe400078e0002 */
[----:B------:R-:W-:Y:S02]  /*25e40*/  @!P0 IMAD.MOV.U32 R11, RZ, RZ, R81 ;  /* 0x000000ffff0b8224 */ /* 0x000fe400078e0051 */
[----:B------:R-:W-:Y:S01]  /*25e50*/  @!P1 IMAD.MOV.U32 R2, RZ, RZ, R3 ;  /* 0x000000ffff029224 */ /* 0x000fe200078e0003 */
[----:B------:R-:W-:-:S02]  /*25e60*/  @!P1 MOV R3, R0 ;  /* 0x0000000000039202 */ /* 0x000fc40000000f00 */
[----:B------:R1:W-:Y:S01]  /*25e70*/  @!P0 ST.E.64 desc[UR50][R8.64], R10 ;  /* 0x0000000a08008985 */ /* 0x0003e2000c101b32 */
[----:B------:R-:W-:-:S03]  /*25e80*/  SHF.R.S32.HI R0, RZ, 0x1f, R29 ;  /* 0x0000001fff007819 */ /* 0x000fc6000001141d */
[----:B------:R2:W-:Y:S01]  /*25e90*/  @!P1 ST.E.64 desc[UR50][R12.64], R2 ;  /* 0x000000020c009985 */ /* 0x0005e2000c101b32 */
[----:B------:R-:W-:Y:S01]  /*25ea0*/  ISETP.GE.AND P1, PT, R228, UR4, PT ;  /* 0x00000004e4007c0c */ /* 0x000fe2000bf26270 */
[----:B-1----:R-:W-:Y:S01]  /*25eb0*/  @!P2 IMAD.MOV.U32 R10, RZ, RZ, R21 ;  /* 0x000000ffff0aa224 */ /* 0x002fe200078e0015 */
[CC--:B------:R-:W-:Y:S01]  /*25ec0*/  @!P3 LEA R8, P5, R24.reuse, R35.reuse, 0x2 ;  /* 0x000000231808b211 */ /* 0x0c0fe200078a10ff */
[----:B------:R-:W-:Y:S01]  /*25ed0*/  @!P2 IMAD.MOV.U32 R11, RZ, RZ, R4 ;  /* 0x000000ffff0ba224 */ /* 0x000fe200078e0004 */
[C---:B--2---:R-:W-:Y:S01]  /*25ee0*/  @!P2 LEA R2, P0, R29.reuse, R35, 0x2 ;  /* 0x000000231d02a211 */ /* 0x044fe200078010ff */
[----:B------:R-:W-:Y:S01]  /*25ef0*/  @!P3 IMAD.MOV.U32 R21, RZ, RZ, R20 ;  /* 0x000000ffff15b224 */ /* 0x000fe200078e0014 */
[-C--:B------:R-:W-:Y:S01]  /*25f00*/  @!P3 LEA.HI.X R9, R24, R36.reuse, R15, 0x2, P5 ;  /* 0x000000241809b211 */ /* 0x080fe200028f140f */
[----:B------:R-:W-:Y:S01]  /*25f10*/  @!P3 IMAD.MOV.U32 R20, RZ, RZ, R40 ;  /* 0x000000ffff14b224 */ /* 0x000fe200078e0028 */
[----:B------:R-:W-:Y:S02]  /*25f20*/  @!P2 LEA.HI.X R3, R29, R36, R0, 0x2, P0 ;  /* 0x000000241d03a211 */ /* 0x000fe400000f1400 */
[----:B------:R-:W-:-:S02]  /*25f30*/  ISETP.GE.AND P0, PT, R38, UR4, PT ;  /* 0x0000000426007c0c */ /* 0x000fc4000bf06270 */
[----:B------:R-:W-:Y:S01]  /*25f40*/  SHF.R.S32.HI R0, RZ, 0x1f, R25 ;  /* 0x0000001fff007819 */ /* 0x000fe20000011419 */
[----:B------:R1:W-:Y:S01]  /*25f50*/  @!P2 ST.E.64 desc[UR50][R2.64], R10 ;  /* 0x0000000a0200a985 */ /* 0x0003e2000c101b32 */
[CC--:B------:R-:W-:Y:S02]  /*25f60*/  @!P4 LEA R12, P2, R25.reuse, R35.reuse, 0x2 ;  /* 0x00000023190cc211 */ /* 0x0c0fe400078410ff */
[----:B------:R-:W-:Y:S01]  /*25f70*/  SHF.R.S32.HI R15, RZ, 0x1f, R228 ;  /* 0x0000001fff0f7819 */ /* 0x000fe200000114e4 */
[----:B------:R2:W-:Y:S01]  /*25f80*/  @!P3 ST.E.64 desc[UR50][R8.64], R20 ;  /* 0x000000140800b985 */ /* 0x0005e2000c101b32 */
[----:B------:R-:W-:Y:S02]  /*25f90*/  @!P4 LEA.HI.X R13, R25, R36, R0, 0x2, P2 ;  /* 0x00000024190dc211 */ /* 0x000fe400010f1400 */
[----:B------:R-:W-:Y:S02]  /*25fa0*/  @!P1 LEA R14, P3, R228, R35, 0x2 ;  /* 0x00000023e40e9211 */ /* 0x000fe400078610ff */
[----:B------:R-:W-:-:S02]  /*25fb0*/  ISETP.GE.AND P2, PT, R89, UR4, PT ;  /* 0x0000000459007c0c */ /* 0x000fc4000bf46270 */
[-C--:B------:R-:W-:Y:S02]  /*25fc0*/  @!P1 LEA.HI.X R15, R228, R36.reuse, R15, 0x2, P3 ;  /* 0x00000024e40f9211 */ /* 0x080fe400018f140f */
[----:B------:R-:W-:Y:S01]  /*25fd0*/  @!P4 MOV R40, R43 ;  /* 0x0000002b0028c202 */ /* 0x000fe20000000f00 */
[----:B------:R-:W-:Y:S01]  /*25fe0*/  @!P1 IMAD.MOV.U32 R43, RZ, RZ, R42 ;  /* 0x000000ffff2b9224 */ /* 0x000fe200078e002a */
[----:B------:R-:W-:Y:S01]  /*25ff0*/  ISETP.GE.AND P3, PT, R39, UR4, PT ;  /* 0x0000000427007c0c */ /* 0x000fe2000bf66270 */
[----:B------:R-:W-:Y:S01]  /*26000*/  @!P1 IMAD.MOV.U32 R42, RZ, RZ, R44 ;  /* 0x000000ffff2a9224 */ /* 0x000fe200078e002c */
[-C--:B------:R-:W-:Y:S01]  /*26010*/  @!P0 LEA R26, P5, R38, R35.reuse, 0x2 ;  /* 0x00000023261a8211 */ /* 0x080fe200078a10ff */
[----:B------:R-:W-:Y:S01]  /*26020*/  @!P0 IMAD.MOV.U32 R44, RZ, RZ, R47 ;  /* 0x000000ffff2c8224 */ /* 0x000fe200078e002f */
[----:B------:R3:W-:Y:S01]  /*26030*/  @!P4 ST.E.64 desc[UR50][R12.64], R40 ;  /* 0x000000280c00c985 */ /* 0x0007e2000c101b32 */
[----:B------:R-:W-:Y:S02]  /*26040*/  ISETP.GE.AND P4, PT, R88, UR4, PT ;  /* 0x0000000458007c0c */ /* 0x000fe4000bf86270 */
[-C--:B------:R-:W-:Y:S01]  /*26050*/  @!P0 LEA.HI.X R27, R38, R36.reuse, R62, 0x2, P5 ;  /* 0x00000024261b8211 */ /* 0x080fe200028f143e */
[C---:B------:R-:W-:Y:S01]  /*26060*/  VIADD R38, R216.reuse, 0x78 ;  /* 0x00000078d8267836 */ /* 0x040fe20000000000 */
[----:B------:R-:W-:Y:S01]  /*26070*/  IADD3 R62, R216, 0x70, RZ ;  /* 0x00000070d83e7810 */ /* 0x000fe20007ffe0ff */
[----:B------:R4:W-:Y:S01]  /*26080*/  @!P1 ST.E.64 desc[UR50][R14.64], R42 ;  /* 0x0000002a0e009985 */ /* 0x0009e2000c101b32 */
[CC--:B-1----:R-:W-:Y:S01]  /*26090*/  @!P2 LEA R2, P1, R89.reuse, R35.reuse, 0x2 ;  /* 0x000000235902a211 */ /* 0x0c2fe200078210ff */
[----:B------:R-:W-:Y:S01]  /*260a0*/  @!P2 IMAD.MOV.U32 R47, RZ, RZ, R46 ;  /* 0x000000ffff2fa224 */ /* 0x000fe200078e002e */
[----:B------:R-:W-:Y:S01]  /*260b0*/  ISETP.GE.AND P5, PT, R62, UR4, PT ;  /* 0x000000043e007c0c */ /* 0x000fe2000bfa6270 */
[----:B------:R1:W-:Y:S01]  /*260c0*/  @!P0 ST.E.64 desc[UR50][R26.64], R44 ;  /* 0x0000002c1a008985 */ /* 0x0003e2000c101b32 */
[----:B------:R-:W-:Y:S01]  /*260d0*/  ISETP.GE.AND P0, PT, R38, UR4, PT ;  /* 0x0000000426007c0c */ /* 0x000fe2000bf06270 */
[----:B------:R-:W-:Y:S01]  /*260e0*/  @!P2 IMAD.MOV.U32 R46, RZ, RZ, R48 ;  /* 0x000000ffff2ea224 */ /* 0x000fe200078e0030 */
[----:B------:R-:W-:Y:S01]  /*260f0*/  @!P2 LEA.HI.X R3, R89, R36, R100, 0x2, P1 ;  /* 0x000000245903a211 */ /* 0x000fe200008f1464 */
[----:B------:R-:W-:Y:S01]  /*26100*/  VIADD R89, R216, 0x68 ;  /* 0x00000068d8597836 */ /* 0x000fe20000000000 */
[----:B--2---:R-:W-:Y:S01]  /*26110*/  @!P3 LEA R8, P1, R39, R35, 0x2 ;  /* 0x000000232708b211 */ /* 0x004fe200078210ff */
[----:B------:R-:W-:-:S02]  /*26120*/  @!P3 IMAD.MOV.U32 R48, RZ, RZ, R51 ;  /* 0x000000ffff30b224 */ /* 0x000fc400078e0033 */
[----:B------:R1:W-:Y:S01]  /*26130*/  @!P2 ST.E.64 desc[UR50][R2.64], R46 ;  /* 0x0000002e0200a985 */ /* 0x0003e2000c101b32 */
[----:B------:R-:W-:Y:S01]  /*26140*/  @!P3 LEA.HI.X R9, R39, R36, R63, 0x2, P1 ;  /* 0x000000242709b211 */ /* 0x000fe200008f143f */
[C---:B------:R-:W-:Y:S01]  /*26150*/  VIADD R63, R216.reuse, 0x70 ;  /* 0x00000070d83f7836 */ /* 0x040fe20000000000 */
[----:B------:R-:W-:Y:S01]  /*26160*/  IADD3 R39, R216, 0x78, RZ ;  /* 0x00000078d8277810 */ /* 0x000fe20007ffe0ff */
[----:B------:R-:W-:Y:S01]  /*26170*/  @!P4 IMAD.MOV.U32 R51, RZ, RZ, R50 ;  /* 0x000000ffff33c224 */ /* 0x000fe200078e0032 */
[-C--:B------:R-:W-:Y:S01]  /*26180*/  @!P4 LEA R10, P1, R88, R35.reuse, 0x2 ;  /* 0x00000023580ac211 */ /* 0x080fe200078210ff */
[----:B------:R1:W-:Y:S01]  /*26190*/  @!P3 ST.E.64 desc[UR50][R8.64], R48 ;  /* 0x000000300800b985 */ /* 0x0003e2000c101b32 */
[----:B------:R-:W-:Y:S01]  /*261a0*/  SHF.R.S32.HI R89, RZ, 0x1f, R89 ;  /* 0x0000001fff597819 */ /* 0x000fe20000011459 */
[----:B------:R-:W-:Y:S01]  /*261b0*/  @!P4 IMAD.MOV.U32 R50, RZ, RZ, R82 ;  /* 0x000000ffff32c224 */ /* 0x000fe200078e0052 */
[-C--:B---3--:R-:W-:Y:S01]  /*261c0*/  @!P5 LEA R12, P2, R62, R35.reuse, 0x2 ;  /* 0x000000233e0cd211 */ /* 0x088fe200078410ff */
[----:B------:R-:W-:Y:S01]  /*261d0*/  @!P5 IMAD.MOV.U32 R82, RZ, RZ, R85 ;  /* 0x000000ffff52d224 */ /* 0x000fe200078e0055 */
[----:B------:R-:W-:Y:S01]  /*261e0*/  SHF.R.S32.HI R63, RZ, 0x1f, R63 ;  /* 0x0000001fff3f7819 */ /* 0x000fe2000001143f */
[----:B------:R-:W-:Y:S01]  /*261f0*/  @!P0 IMAD.MOV.U32 R85, RZ, RZ, R84 ;  /* 0x000000ffff558224 */ /* 0x000fe200078e0054 */
[----:B----4-:R-:W-:-:S02]  /*26200*/  @!P0 LEA R14, P3, R38, R35, 0x2 ;  /* 0x00000023260e8211 */ /* 0x010fc400078610ff */
[----:B------:R-:W-:Y:S02]  /*26210*/  SHF.R.S32.HI R39, RZ, 0x1f, R39 ;  /* 0x0000001fff277819 */ /* 0x000fe40000011427 */
[-C--:B------:R-:W-:Y:S02]  /*26220*/  @!P4 LEA.HI.X R11, R88, R36.reuse, R89, 0x2, P1 ;  /* 0x00000024580bc211 */ /* 0x080fe400008f1459 */
[-C--:B------:R-:W-:Y:S02]  /*26230*/  @!P5 LEA.HI.X R13, R62, R36.reuse, R63, 0x2, P2 ;  /* 0x000000243e0dd211 */ /* 0x080fe400010f143f */
[----:B------:R-:W-:Y:S01]  /*26240*/  @!P0 LEA.HI.X R15, R38, R36, R39, 0x2, P3 ;  /* 0x00000024260f8211 */ /* 0x000fe200018f1427 */
[----:B------:R1:W-:Y:S01]  /*26250*/  @!P4 ST.E.64 desc[UR50][R10.64], R50 ;  /* 0x000000320a00c985 */ /* 0x0003e2000c101b32 */
[----:B------:R-:W-:-:S03]  /*26260*/  @!P0 MOV R84, R86 ;  /* 0x0000005600548202 */ /* 0x000fc60000000f00 */
[----:B------:R1:W-:Y:S04]  /*26270*/  @!P5 ST.E.64 desc[UR50][R12.64], R82 ;  /* 0x000000520c00d985 */ /* 0x0003e8000c101b32 */
[----:B------:R1:W-:Y:S02]  /*26280*/  @!P0 ST.E.64 desc[UR50][R14.64], R84 ;  /* 0x000000540e008985 */ /* 0x0003e4000c101b32 */
.L_x_2890:
[----:B------:R-:W-:Y:S05]  /*26290*/  BSYNC B1 ;  /* 0x0000000000017941 */ /* 0x000fea0003800000 */
.L_x_2889:
[----:B------:R-:W-:-:S03]  /*262a0*/  UMOV UR4, 0xffffffff ;  /* 0xffffffff00047882 */ /* 0x000fc60000000000 */
[----:B------:R-:W-:Y:S05]  /*262b0*/  BRA.DIV UR4, `(.L_x_2891) ;  /* 0x000000d204887947 */ /* 0x000fea000b800000 */
[----:B------:R3:W4:Y:S04]  /*262c0*/  SHFL.IDX PT, R0, R37, 0x1, 0x1c1f ;  /* 0x003c1f0025007f89 */ /* 0x00072800000e0000 */
[----:B-1----:R3:W1:Y:S02]  /*262d0*/  SHFL.IDX PT, R14, R32, 0x1, 0x1c1f ;  /* 0x003c1f00200e7f89 */ /* 0x00266400000e0000 */
.L_x_3181:
[----:B------:R-:W-:-:S13]  /*262e0*/  ISETP.GE.AND P0, PT, R34, R103, PT ;  /* 0x000000672200720c */ /* 0x000fda0003f06270 */
[----:B------:R-:W-:Y:S05]  /*262f0*/  @P0 BRA `(.L_x_2887) ;  /* 0x0000001000e00947 */ /* 0x000fea0003800000 */
[----:B------:R-:W-:Y:S01]  /*26300*/  ULDC UR4, c[0x0][0xac8] ;  /* 0x0002b20000047ab9 */ /* 0x000fe20000000800 */
[----:B------:R-:W-:Y:S01]  /*26310*/  SHF.R.S32.HI R2, RZ, 0x1f, R33 ;  /* 0x0000001fff027819 */ /* 0x000fe20000011421 */
[C---:B------:R-:W-:Y:S01]  /*26320*/  VIADD R39, R216.reuse, 0x50 ;  /* 0x00000050d8277836 */ /* 0x040fe20000000000 */
[----:B------:R-:W-:Y:S01]  /*26330*/  ISETP.GE.AND P1, PT, R33, UR4, PT ;  /* 0x0000000421007c0c */ /* 0x000fe2000bf26270 */
[C---:B------:R-:W-:Y:S01]  /*26340*/  VIADD R40, R216.reuse, 0x50 ;  /* 0x00000050d8287836 */ /* 0x040fe20000000000 */
[C---:B------:R-:W-:Y:S01]  /*26350*/  ISETP.GE.AND P0, PT, R216.reuse, UR4, PT ;  /* 0x00000004d8007c0c */ /* 0x040fe2000bf06270 */
[C---:B------:R-:W-:Y:S01]  /*26360*/  VIADD R38, R216.reuse, 0x60 ;  /* 0x00000060d8267836 */ /* 0x040fe20000000000 */
[----:B------:R-:W-:Y:S01]  /*26370*/  ISETP.GE.AND P2, PT, R229, UR4, PT ;  /* 0x00000004e5007c0c */ /* 0x000fe2000bf46270 */
[C---:B------:R-:W-:Y:S01]  /*26380*/  VIADD R36, R216.reuse, 0x68 ;  /* 0x00000068d8247836 */ /* 0x040fe20000000000 */
[----:B------:R-:W-:Y:S01]  /*26390*/  ISETP.GE.AND P5, PT, R31, UR4, PT ;  /* 0x000000041f007c0c */ /* 0x000fe2000bfa6270 */
[----:B0--3--:R-:W-:Y:S01]  /*263a0*/  VIADD R37, R216, 0x58 ;  /* 0x00000058d8257836 */ /* 0x009fe20000000000 */
[----:B------:R-:W-:-:S02]  /*263b0*/  SHF.R.S32.HI R4, RZ, 0x1f, R229 ;  /* 0x0000001fff047819 */ /* 0x000fc400000114e5 */
[----:B------:R-:W-:Y:S02]  /*263c0*/  SHF.R.S32.HI R3, RZ, 0x1f, R31 ;  /* 0x0000001fff037819 */ /* 0x000fe4000001141f */
[----:B------:R-:W-:Y:S02]  /*263d0*/  SHF.R.S32.HI R27, RZ, 0x1f, R30 ;  /* 0x0000001fff1b7819 */ /* 0x000fe4000001141e */
[C---:B-1----:R-:W-:Y:S01]  /*263e0*/  @!P1 LEA R12, P3, R33.reuse, R14, 0x2 ;  /* 0x0000000e210c9211 */ /* 0x042fe200078610ff */
[----:B----4-:R-:W-:Y:S01]  /*263f0*/  @!P0 IMAD.MOV.U32 R15, RZ, RZ, R0 ;  /* 0x000000ffff0f8224 */ /* 0x010fe200078e0000 */
[C---:B--2---:R-:W-:Y:S01]  /*26400*/  IADD3 R35, R216.reuse, 0x58, RZ ;  /* 0x00000058d8237810 */ /* 0x044fe20007ffe0ff */
[----:B------:R-:W-:Y:S01]  /*26410*/  @!P0 IMAD.MOV.U32 R86, RZ, RZ, R52 ;  /* 0x000000ffff568224 */ /* 0x000fe200078e0034 */
[----:B------:R-:W-:Y:S01]  /*26420*/  @!P1 LEA.HI.X R13, R33, R0, R2, 0x2, P3 ;  /* 0x00000000210d9211 */ /* 0x000fe200018f1402 */
[----:B------:R-:W-:Y:S01]  /*26430*/  @!P0 IMAD.WIDE R8, R216, 0x4, R14 ;  /* 0x00000004d8088825 */ /* 0x000fe200078e020e */
[----:B------:R-:W-:-:S02]  /*26440*/  @!P2 LEA R10, P3, R229, R14, 0x2 ;  /* 0x0000000ee50aa211 */ /* 0x000fc400078610ff */
[----:B------:R-:W-:Y:S02]  /*26450*/  @!P5 LEA R2, P4, R31, R14, 0x2 ;  /* 0x0000000e1f02d211 */ /* 0x000fe400078810ff */
[-C--:B------:R-:W-:Y:S01]  /*26460*/  @!P2 LEA.HI.X R11, R229, R0.reuse, R4, 0x2, P3 ;  /* 0x00000000e50ba211 */ /* 0x080fe200018f1404 */
[----:B------:R0:W-:Y:S01]  /*26470*/  @!P0 ST.E.64 desc[UR50][R8.64], R86 ;  /* 0x0000005608008985 */ /* 0x0001e2000c101b32 */
[----:B------:R-:W-:Y:S02]  /*26480*/  ISETP.GE.AND P3, PT, R28, UR4, PT ;  /* 0x000000041c007c0c */ /* 0x000fe4000bf66270 */
[----:B------:R-:W-:Y:S02]  /*26490*/  ISETP.GE.AND P0, PT, R30, UR4, PT ;  /* 0x000000041e007c0c */ /* 0x000fe4000bf06270 */
[----:B------:R-:W-:Y:S02]  /*264a0*/  @!P5 LEA.HI.X R3, R31, R0, R3, 0x2, P4 ;  /* 0x000000001f03d211 */ /* 0x000fe400020f1403 */
[----:B------:R-:W-:-:S02]  /*264b0*/  SHF.R.S32.HI R15, RZ, 0x1f, R28 ;  /* 0x0000001fff0f7819 */ /* 0x000fc4000001141c */
[----:B------:R-:W-:Y:S02]  /*264c0*/  SHF.R.S32.HI R4, RZ, 0x1f, R29 ;  /* 0x0000001fff047819 */ /* 0x000fe4000001141d */
[----:B------:R-:W-:Y:S02]  /*264d0*/  IADD3 R32, R216, 0x70, RZ ;  /* 0x00000070d8207810 */ /* 0x000fe40007ffe0ff */
[----:B------:R-:W-:Y:S01]  /*264e0*/  SHF.R.S32.HI R40, RZ, 0x1f, R40 ;  /* 0x0000001fff287819 */ /* 0x000fe20000011428 */
[----:B0-----:R-:W-:Y:S01]  /*264f0*/  @!P2 IMAD.MOV.U32 R8, RZ, RZ, R53 ;  /* 0x000000ffff08a224 */ /* 0x001fe200078e0035 */
[C---:B------:R-:W-:Y:S01]  /*26500*/  @!P3 LEA R20, P4, R28.reuse, R14, 0x2 ;  /* 0x0000000e1c14b211 */ /* 0x040fe200078810ff */
[----:B------:R-:W-:Y:S01]  /*26510*/  @!P2 IMAD.MOV.U32 R9, RZ, RZ, R90 ;  /* 0x000000ffff09a224 */ /* 0x000fe200078e005a */
[----:B------:R-:W-:Y:S02]  /*26520*/  SHF.R.S32.HI R37, RZ, 0x1f, R37 ;  /* 0x0000001fff257819 */ /* 0x000fe40000011425 */
[----:B------:R-:W-:-:S02]  /*26530*/  @!P3 LEA.HI.X R21, R28, R0, R15, 0x2, P4 ;  /* 0x000000001c15b211 */ /* 0x000fc400020f140f */
[----:B------:R0:W-:Y:S01]  /*26540*/  @!P2 ST.E.64 desc[UR50][R10.64], R8 ;  /* 0x000000080a00a985 */ /* 0x0001e2000c101b32 */
[----:B------:R-:W-:Y:S02]  /*26550*/  ISETP.GE.AND P2, PT, R29, UR4, PT ;  /* 0x000000041d007c0c */ /* 0x000fe4000bf46270 */
[----:B------:R-:W-:Y:S01]  /*26560*/  SHF.R.S32.HI R15, RZ, 0x1f, R228 ;  /* 0x0000001fff0f7819 */ /* 0x000fe200000114e4 */
[----:B0-----:R-:W-:-:S10]  /*26570*/  @!P1 IMAD.MOV.U32 R8, RZ, RZ, R56 ;  /* 0x000000ffff089224 */ /* 0x001fd400078e0038 */
[C---:B------:R-:W-:Y:S01]  /*26580*/  @!P2 LEA R10, P4, R29.reuse, R14, 0x2 ;  /* 0x0000000e1d0aa211 */ /* 0x040fe200078810ff */
[----:B------:R-:W-:Y:S01]  /*26590*/  @!P1 IMAD.MOV.U32 R9, RZ, RZ, R54 ;  /* 0x000000ffff099224 */ /* 0x000fe200078e0036 */
[----:B------:R-:W-:Y:S02]  /*265a0*/  @!P5 MOV R54, R57 ;  /* 0x000000390036d202 */ /* 0x000fe40000000f00 */
[----:B------:R-:W-:Y:S02]  /*265b0*/  @!P2 LEA.HI.X R11, R29, R0, R4, 0x2, P4 ;  /* 0x000000001d0ba211 */ /* 0x000fe400020f1404 */
[----:B------:R0:W-:Y:S01]  /*265c0*/  @!P1 ST.E.64 desc[UR50][R12.64], R8 ;  /* 0x000000080c009985 */ /* 0x0001e2000c101b32 */
[----:B------:R-:W-:Y:S02]  /*265d0*/  ISETP.GE.AND P1, PT, R24, UR4, PT ;  /* 0x0000000418007c0c */ /* 0x000fe4000bf26270 */
[----:B------:R-:W-:Y:S01]  /*265e0*/  SHF.R.S32.HI R4, RZ, 0x1f, R25 ;  /* 0x0000001fff047819 */ /* 0x000fe20000011419 */
[----:B------:R1:W-:Y:S01]  /*265f0*/  @!P5 ST.E.64 desc[UR50][R2.64], R54 ;  /* 0x000000360200d985 */ /* 0x0003e2000c101b32 */
[----:B------:R-:W-:-:S04]  /*26600*/  @!P0 LEA R26, P5, R30, R14, 0x2 ;  /* 0x0000000e1e1a8211 */ /* 0x000fc800078a10ff */
[----:B------:R-:W-:Y:S02]  /*26610*/  @!P0 LEA.HI.X R27, R30, R0, R27, 0x2, P5 ;  /* 0x000000001e1b8211 */ /* 0x000fe400028f141b */
[----:B------:R-:W-:Y:S02]  /*26620*/  ISETP.GE.AND P5, PT, R25, UR4, PT ;  /* 0x0000000419007c0c */ /* 0x000fe4000bfa6270 */
[----:B0-----:R-:W-:Y:S02]  /*26630*/  SHF.R.S32.HI R9, RZ, 0x1f, R24 ;  /* 0x0000001fff097819 */ /* 0x001fe40000011418 */
[C---:B------:R-:W-:Y:S01]  /*26640*/  @!P1 LEA R8, P4, R24.reuse, R14, 0x2 ;  /* 0x0000000e18089211 */ /* 0x040fe200078810ff */
[----:B-1----:R-:W-:Y:S02]  /*26650*/  @!P3 IMAD.MOV.U32 R2, RZ, RZ, R60 ;  /* 0x000000ffff02b224 */ /* 0x002fe400078e003c */
[----:B------:R-:W-:Y:S01]  /*26660*/  @!P3 IMAD.MOV.U32 R3, RZ, RZ, R58 ;  /* 0x000000ffff03b224 */ /* 0x000fe200078e003a */
[----:B------:R-:W-:Y:S01]  /*26670*/  @!P1 LEA.HI.X R9, R24, R0, R9, 0x2, P4 ;  /* 0x0000000018099211 */ /* 0x000fe200020f1409 */
[----:B------:R-:W-:-:S04]  /*26680*/  @!P0 IMAD.MOV.U32 R58, RZ, RZ, R61 ;  /* 0x000000ffff3a8224 */ /* 0x000fc800078e003d */
[C---:B------:R-:W-:Y:S01]  /*26690*/  @!P5 LEA R12, P4, R25.reuse, R14, 0x2 ;  /* 0x0000000e190cd211 */ /* 0x040fe200078810ff */
[----:B------:R0:W-:Y:S01]  /*266a0*/  @!P3 ST.E.64 desc[UR50][R20.64], R2 ;  /* 0x000000021400b985 */ /* 0x0001e2000c101b32 */
[----:B------:R-:W-:Y:S02]  /*266b0*/  ISETP.GE.AND P3, PT, R228, UR4, PT ;  /* 0x00000004e4007c0c */ /* 0x000fe4000bf66270 */
[----:B------:R-:W-:Y:S01]  /*266c0*/  @!P5 LEA.HI.X R13, R25, R0, R4, 0x2, P4 ;  /* 0x00000000190dd211 */ /* 0x000fe200020f1404 */
[----:B------:R-:W-:Y:S01]  /*266d0*/  @!P0 ST.E.64 desc[UR50][R26.64], R58 ;  /* 0x0000003a1a008985 */ /* 0x000fe2000c101b32 */
[----:B------:R-:W-:Y:S02]  /*266e0*/  ISETP.GE.AND P0, PT, R39, UR4, PT ;  /* 0x0000000427007c0c */ /* 0x000fe4000bf06270 */
[----:B------:R-:W-:Y:S01]  /*266f0*/  ISETP.GE.AND P4, PT, R38, UR4, PT ;  /* 0x0000000426007c0c */ /* 0x000fe2000bf86270 */
[----:B0-----:R-:W-:Y:S02]  /*26700*/  @!P2 IMAD.MOV.U32 R2, RZ, RZ, R70 ;  /* 0x000000ffff02a224 */ /* 0x001fe400078e0046 */
[----:B------:R-:W-:-:S02]  /*26710*/  @!P2 IMAD.MOV.U32 R3, RZ, RZ, R68 ;  /* 0x000000ffff03a224 */ /* 0x000fc400078e0044 */
[----:B------:R-:W-:-:S06]  /*26720*/  @!P1 IMAD.MOV.U32 R68, RZ, RZ, R71 ;  /* 0x000000ffff449224 */ /* 0x000fcc00078e0047 */
[----:B------:R-:W-:Y:S01]  /*26730*/  @!P0 IMAD.MOV.U32 R77, RZ, RZ, R76 ;  /* 0x000000ffff4d8224 */ /* 0x000fe200078e004c */
[----:B------:R0:W-:Y:S01]  /*26740*/  @!P2 ST.E.64 desc[UR50][R10.64], R2 ;  /* 0x000000020a00a985 */ /* 0x0001e2000c101b32 */
[C---:B------:R-:W-:Y:S01]  /*26750*/  @!P3 LEA R20, P2, R228.reuse, R14, 0x2 ;  /* 0x0000000ee414b211 */ /* 0x040fe200078410ff */
[----:B------:R-:W-:Y:S02]  /*26760*/  @!P0 IMAD.MOV.U32 R76, RZ, RZ, R92 ;  /* 0x000000ffff4c8224 */ /* 0x000fe400078e005c */
[----:B------:R1:W-:Y:S01]  /*26770*/  @!P1 ST.E.64 desc[UR50][R8.64], R68 ;  /* 0x0000004408009985 */ /* 0x0003e2000c101b32 */
[----:B------:R-:W-:Y:S02]  /*26780*/  ISETP.GE.AND P1, PT, R35, UR4, PT ;  /* 0x0000000423007c0c */ /* 0x000fe4000bf26270 */
[----:B------:R-:W-:Y:S01]  /*26790*/  @!P3 LEA.HI.X R21, R228, R0, R15, 0x2, P2 ;  /* 0x00000000e415b211 */ /* 0x000fe200010f140f */
[----:B0-----:R-:W-:Y:S01]  /*267a0*/  @!P5 IMAD.MOV.U32 R2, RZ, RZ, R74 ;  /* 0x000000ffff02d224 */ /* 0x001fe200078e004a */
[----:B------:R-:W-:Y:S01]  /*267b0*/  @!P0 LEA R10, P2, R39, R14, 0x2 ;  /* 0x0000000e270a8211 */ /* 0x000fe200078410ff */
[----:B------:R-:W-:-:S02]  /*267c0*/  @!P5 IMAD.MOV.U32 R3, RZ, RZ, R72 ;  /* 0x000000ffff03d224 */ /* 0x000fc400078e0048 */
[----:B------:R-:W-:Y:S01]  /*267d0*/  @!P3 IMAD.MOV.U32 R72, RZ, RZ, R75 ;  /* 0x000000ffff48b224 */ /* 0x000fe200078e004b */
[----:B------:R-:W-:-:S05]  /*267e0*/  @!P0 LEA.HI.X R11, R39, R0, R40, 0x2, P2 ;  /* 0x00000000270b8211 */ /* 0x000fca00010f1428 */
[----:B------:R-:W-:Y:S01]  /*267f0*/  @!P1 IMAD.MOV.U32 R90, RZ, RZ, R93 ;  /* 0x000000ffff5a9224 */ /* 0x000fe200078e005d */
[----:B------:R0:W-:Y:S01]  /*26800*/  @!P5 ST.E.64 desc[UR50][R12.64], R2 ;  /* 0x000000020c00d985 */ /* 0x0001e2000c101b32 */
[----:B------:R-:W-:Y:S02]  /*26810*/  ISETP.GE.AND P5, PT, R36, UR4, PT ;  /* 0x0000000424007c0c */ /* 0x000fe4000bfa6270 */
[C---:B-1----:R-:W-:Y:S01]  /*26820*/  @!P1 LEA R8, P2, R35.reuse, R14, 0x2 ;  /* 0x0000000e23089211 */ /* 0x042fe200078410ff */
[----:B------:R1:W-:Y:S01]  /*26830*/  @!P3 ST.E.64 desc[UR50][R20.64], R72 ;  /* 0x000000481400b985 */ /* 0x0003e2000c101b32 */
[----:B------:R-:W-:Y:S02]  /*26840*/  ISETP.GE.AND P3, PT, R32, UR4, PT ;  /* 0x0000000420007c0c */ /* 0x000fe4000bf66270 */
[----:B------:R-:W-:Y:S01]  /*26850*/  @!P1 LEA.HI.X R9, R35, R0, R37, 0x2, P2 ;  /* 0x0000000023099211 */ /* 0x000fe200010f1425 */
[C---:B------:R-:W-:Y:S01]  /*26860*/  VIADD R37, R216.reuse, 0x68 ;  /* 0x00000068d8257836 */ /* 0x040fe20000000000 */
[C---:B------:R-:W-:Y:S01]  /*26870*/  IADD3 R39, R216.reuse, 0x60, RZ ;  /* 0x00000060d8277810 */ /* 0x040fe20007ffe0ff */
[----:B------:R-:W-:Y:S01]  /*26880*/  VIADD R35, R216, 0x70 ;  /* 0x00000070d8237836 */ /* 0x000fe20000000000 */
[----:B------:R2:W-:Y:S02]  /*26890*/  @!P0 ST.E.64 desc[UR50][R10.64], R76 ;  /* 0x0000004c0a008985 */ /* 0x0005e4000c101b32 */
[----:B------:R-:W-:Y:S01]  /*268a0*/  SHF.R.S32.HI R39, RZ, 0x1f, R39 ;  /* 0x0000001fff277819 */ /* 0x000fe20000011427 */
[----:B0-----:R-:W-:Y:S01]  /*268b0*/  @!P4 IMAD.MOV.U32 R2, RZ, RZ, R96 ;  /* 0x000000ffff02c224 */ /* 0x001fe200078e0060 */
[-C--:B------:R-:W-:Y:S01]  /*268c0*/  @!P4 LEA R12, P0, R38, R14.reuse, 0x2 ;  /* 0x0000000e260cc211 */ /* 0x080fe200078010ff */
[----:B------:R2:W-:Y:S01]  /*268d0*/  @!P1 ST.E.64 desc[UR50][R8.64], R90 ;  /* 0x0000005a08009985 */ /* 0x0005e2000c101b32 */
[----:B------:R-:W-:Y:S01]  /*268e0*/  SHF.R.S32.HI R37, RZ, 0x1f, R37 ;  /* 0x0000001fff257819 */ /* 0x000fe20000011425 */
[----:B------:R-:W-:Y:S01]  /*268f0*/  @!P4 IMAD.MOV.U32 R3, RZ, RZ, R94 ;  /* 0x000000ffff03c224 */ /* 0x000fe200078e005e */
[-C--:B-1----:R-:W-:Y:S01]  /*26900*/  @!P5 LEA R20, P1, R36, R14.reuse, 0x2 ;  /* 0x0000000e2414d211 */ /* 0x082fe200078210ff */
[----:B------:R-:W-:Y:S01]  /*26910*/  @!P5 IMAD.MOV.U32 R94, RZ, RZ, R97 ;  /* 0x000000ffff5ed224 */ /* 0x000fe200078e0061 */
[----:B------:R-:W-:-:S02]  /*26920*/  @!P3 LEA R24, P2, R32, R14, 0x2 ;  /* 0x0000000e2018b211 */ /* 0x000fc400078410ff */
[----:B------:R-:W-:Y:S02]  /*26930*/  SHF.R.S32.HI R35, RZ, 0x1f, R35 ;  /* 0x0000001fff237819 */ /* 0x000fe40000011423 */
[-C--:B------:R-:W-:Y:S02]  /*26940*/  @!P4 LEA.HI.X R13, R38, R0.reuse, R39, 0x2, P0 ;  /* 0x00000000260dc211 */ /* 0x080fe400000f1427 */
[-C--:B------:R-:W-:Y:S02]  /*26950*/  @!P5 LEA.HI.X R21, R36, R0.reuse, R37, 0x2, P1 ;  /* 0x000000002415d211 */ /* 0x080fe400008f1425 */
[----:B------:R-:W-:Y:S01]  /*26960*/  @!P3 LEA.HI.X R25, R32, R0, R35, 0x2, P2 ;  /* 0x000000002019b211 */ /* 0x000fe200010f1423 */
[----:B------:R2:W-:Y:S01]  /*26970*/  @!P4 ST.E.64 desc[UR50][R12.64], R2 ;  /* 0x000000020c00c985 */ /* 0x0005e2000c101b32 */
[----:B------:R-:W-:-:S03]  /*26980*/  VIADD R32, R216, 0x78 ;  /* 0x00000078d8207836 */ /* 0x000fc60000000000 */
[----:B------:R2:W-:Y:S02]  /*26990*/  @!P5 ST.E.64 desc[UR50][R20.64], R94 ;  /* 0x0000005e1400d985 */ /* 0x0005e4000c101b32 */
[----:B------:R-:W-:Y:S02]  /*269a0*/  ISETP.GE.AND P0, PT, R32, UR4, PT ;  /* 0x0000000420007c0c */ /* 0x000fe4000bf06270 */
[----:B------:R2:W-:Y:S11]  /*269b0*/  @!P3 ST.E.64 desc[UR50][R24.64], R64 ;  /* 0x000000401800b985 */ /* 0x0005f6000c101b32 */
[----:B------:R-:W-:Y:S05]  /*269c0*/  @P0 BRA `(.L_x_2887) ;  /* 0x0000000c002c0947 */ /* 0x000fea0003800000 */
[----:B------:R-:W-:Y:S01]  /*269d0*/  VIADD R35, R216, 0x78 ;  /* 0x00000078d8237836 */ /* 0x000fe20000000000 */
[----:B------:R-:W-:-:S04]  /*269e0*/  LEA R14, P0, R32, R14, 0x2 ;  /* 0x0000000e200e7211 */ /* 0x000fc800078010ff */
[----:B------:R-:W-:-:S04]  /*269f0*/  SHF.R.S32.HI R35, RZ, 0x1f, R35 ;  /* 0x0000001fff237819 */ /* 0x000fc80000011423 */
[----:B------:R-:W-:-:S05]  /*26a00*/  LEA.HI.X R15, R32, R0, R35, 0x2, P0 ;  /* 0x00000000200f7211 */ /* 0x000fca00000f1423 */
[----:B------:R0:W-:Y:S01]  /*26a10*/  ST.E.64 desc[UR50][R14.64], R66 ;  /* 0x000000420e007985 */ /* 0x0001e2000c101b32 */
[----:B------:R-:W-:Y:S05]  /*26a20*/  BRA `(.L_x_2887) ;  /* 0x0000000c00147947 */ /* 0x000fea0003800000 */
.L_x_2873:
[----:B------:R-:W-:Y:S01]  /*26a30*/  ULDC.64 UR6, c[0x0][0xc08] ;  /* 0x0003020000067ab9 */ /* 0x000fe20000000a00 */
[----:B------:R-:W-:Y:S01]  /*26a40*/  ULDC.64 UR4, c[0x0][0xc00] ;  /* 0x0003000000047ab9 */ /* 0x000fe20000000a00 */
[----:B------:R-:W-:Y:S01]  /*26a50*/  ISETP.NE.U32.AND P1, PT, RZ, UR6, PT ;  /* 0x00000006ff007c0c */ /* 0x000fe2000bf25070 */
[----:B------:R-:W3:Y:S01]  /*26a60*/  S2R R10, SR_TID.X ;  /* 0x00000000000a7919 */ /* 0x000ee20000002100 */
[----:B------:R-:W-:Y:S02]  /*26a70*/  ISETP.NE.U32.AND P0, PT, RZ, UR4, PT ;  /* 0x00000004ff007c0c */ /* 0x000fe4000bf05070 */
[----:B------:R-:W-:Y:S02]  /*26a80*/  ISETP.NE.AND.EX P1, PT, RZ, UR7, PT, P1 ;  /* 0x00000007ff007c0c */ /* 0x000fe4000bf25310 */
[----:B------:R-:W-:Y:S02]  /*26a90*/  IADD3 R2, P2, R225, UR4, RZ ;  /* 0x00000004e1027c10 */ /* 0x000fe4000ff5e0ff */
[----:B------:R-:W-:-:S02]  /*26aa0*/  ISETP.NE.AND.EX P0, PT, RZ, UR5, PT, P0 ;  /* 0x00000005ff007c0c */ /* 0x000fc4000bf05300 */
[----:B------:R-:W-:Y:S01]  /*26ab0*/  IADD3.X R3, R226, UR5, RZ, P2, !PT ;  /* 0x00000005e2037c10 */ /* 0x000fe200097fe4ff */
[----:B------:R-:W-:Y:S01]  /*26ac0*/  ULDC UR4, c[0x0][0xa88] ;  /* 0x0002a20000047ab9 */ /* 0x000fe20000000800 */
[----:B------:R-:W-:Y:S01]  /*26ad0*/  MOV R21, RZ ;  /* 0x000000ff00157202 */ /* 0x000fe20000000f00 */
[----:B--2---:R-:W-:-:S04]  /*26ae0*/  IMAD.U32 R4, RZ, RZ, UR4 ;  /* 0x00000004ff047e24 */ /* 0x004fc8000f8e00ff */
[----:B------:R-:W-:-:S04]  /*26af0*/  @P1 IADD3 R8, P2, R225, UR6, RZ ;  /* 0x00000006e1081c10 */ /* 0x000fc8000ff5e0ff */
[----:B------:R-:W-:Y:S01]  /*26b00*/  @P1 IADD3.X R9, R226, UR7, RZ, P2, !PT ;  /* 0x00000007e2091c10 */ /* 0x000fe200097fe4ff */
[----:B------:R2:W5:Y:S04]  /*26b10*/  @P0 LDG.E R21, desc[UR50][R2.64] ;  /* 0x0000003202150981 */ /* 0x000568000c1e1900 */
[----:B------:R2:W5:Y:S01]  /*26b20*/  @P1 LDG.E R4, desc[UR50][R8.64] ;  /* 0x0000003208041981 */ /* 0x000562000c1e1900 */
[----:B-1----:R-:W-:Y:S01]  /*26b30*/  ISETP.GT.AND P2, PT, R224, 0x1, PT ;  /* 0x00000001e000780c */ /* 0x002fe20003f44270 */
[----:B---3--:R-:W-:-:S05]  /*26b40*/  VIADD R26, R10, 0xffffff80 ;  /* 0xffffff800a1a7836 */ /* 0x008fca0000000000 */
[----:B------:R-:W-:Y:S01]  /*26b50*/  ISETP.GT.AND P3, PT, R26, 0x7f, PT ;  /* 0x0000007f1a00780c */ /* 0x000fe20003f64270 */
[----:B--2---:R-:W-:-:S12]  /*26b60*/  @P1 BRA `(.L_x_2892) ;  /* 0x0000000000101947 */ /* 0x004fd80003800000 */
[----:B------:R-:W-:Y:S05]  /*26b70*/  @!P0 BRA `(.L_x_2892) ;  /* 0x00000000000c8947 */ /* 0x000fea0003800000 */
[----:B------:R-:W2:Y:S04]  /*26b80*/  LDG.E R9, desc[UR50][R2.64] ;  /* 0x0000003202097981 */ /* 0x000ea8000c1e1900 */
[----:B-----5:R-:W2:Y:S02]  /*26b90*/  LDG.E R4, desc[UR50][R2.64+0x4] ;  /* 0x0000043202047981 */ /* 0x020ea4000c1e1900 */
[----:B--2---:R-:W-:-:S07]  /*26ba0*/  IMAD.IADD R4, R4, 0x1, -R9 ;  /* 0x0000000104047824 */ /* 0x004fce00078e0a09 */
.L_x_2892:
[----:B------:R-:W-:Y:S01]  /*26bb0*/  BSSY B1, `(.L_x_2893) ;  /* 0x0000036000017945 */ /* 0x000fe20003800000 */
[----:B------:R-:W-:Y:S02]  /*26bc0*/  SEL R27, R220, RZ, !P0 ;  /* 0x000000ffdc1b7207 */ /* 0x000fe40004000000 */
[----:B------:R-:W-:Y:S02]  /*26bd0*/  SEL R227, R227, RZ, !P0 ;  /* 0x000000ffe3e37207 */ /* 0x000fe40004000000 */
[----:B-----5:R-:W-:Y:S01]  /*26be0*/  SHF.R.S32.HI R20, RZ, 0x1f, R21 ;  /* 0x0000001fff147819 */ /* 0x020fe20000011415 */
[----:B------:R-:W-:Y:S06]  /*26bf0*/  @P3 BRA `(.L_x_2894) ;  /* 0x0000000000c43947 */ /* 0x000fec0003800000 */
[----:B------:R-:W1:Y:S01]  /*26c00*/  LDC R31, c[0x0][0xbe8] ;  /* 0x0002fa00ff1f7b82 */ /* 0x000e620000000800 */
[----:B------:R-:W-:Y:S01]  /*26c10*/  IADD3 R29, R214, -0x80, R10 ;  /* 0xffffff80d61d7810 */ /* 0x000fe20007ffe00a */
[----:B-1----:R-:W-:-:S05]  /*26c20*/  IMAD R0, R4, R31, RZ ;  /* 0x0000001f04007224 */ /* 0x002fca00078e02ff */
[----:B------:R-:W-:-:S13]  /*26c30*/  ISETP.GE.AND P0, PT, R29, R0, PT ;  /* 0x000000001d00720c */ /* 0x000fda0003f06270 */
[----:B------:R-:W-:Y:S05]  /*26c40*/  @P0 BRA `(.L_x_2894) ;  /* 0x0000000000b00947 */ /* 0x000fea0003800000 */
[----:B------:R-:W2:Y:S01]  /*26c50*/  LDL.LU R28, [R1] ;  /* 0x00000000011c7983 */ /* 0x000ea20000300800 */
[----:B------:R-:W-:Y:S01]  /*26c60*/  IMAD.MOV.U32 R0, RZ, RZ, 0x9b8 ;  /* 0x000009b8ff007424 */ /* 0x000fe200078e00ff */
[----:B------:R-:W-:Y:S01]  /*26c70*/  ISETP.GT.AND P3, PT, R224, 0x1, PT ;  /* 0x00000001e000780c */ /* 0x000fe20003f64270 */
[----:B------:R-:W1:Y:S01]  /*26c80*/  LDC.64 R32, c[0x0][0xba8] ;  /* 0x0002ea00ff207b82 */ /* 0x000e620000000a00 */
[----:B------:R-:W-:Y:S01]  /*26c90*/  ISETP.NE.AND P0, PT, R31, 0x1, PT ;  /* 0x000000011f00780c */ /* 0x000fe20003f05270 */
[----:B------:R-:W-:Y:S01]  /*26ca0*/  IMAD.MOV.U32 R25, RZ, RZ, R29 ;  /* 0x000000ffff197224 */ /* 0x000fe200078e001d */
[----:B------:R-:W-:-:S05]  /*26cb0*/  SEL R24, R0, 0x978, P3 ;  /* 0x0000097800187807 */ /* 0x000fca0001800000 */
[----:B------:R-:W3:Y:S08]  /*26cc0*/  LDC.64 R10, c[0x0][R24+0x220] ;  /* 0x00008800180a7b82 */ /* 0x000ef00000000a00 */
[----:B------:R-:W4:Y:S08]  /*26cd0*/  LDC.64 R2, c[0x0][R24+0x218] ;  /* 0x0000860018027b82 */ /* 0x000f300000000a00 */
[----:B------:R-:W5:Y:S08]  /*26ce0*/  LDC.64 R12, c[0x0][R24+0x228] ;  /* 0x00008a00180c7b82 */ /* 0x000f700000000a00 */
[----:B------:R-:W0:Y:S08]  /*26cf0*/  LDC.64 R8, c[0x0][R24+0x210] ;  /* 0x0000840018087b82 */ /* 0x000e300000000a00 */
[----:B------:R-:W4:Y:S08]  /*26d00*/  @P0 LDC R0, c[0x0][0xbec] ;  /* 0x0002fb00ff000b82 */ /* 0x000f300000000800 */
[----:B------:R-:W5:Y:S01]  /*26d10*/  @P0 LDC R37, c[0x0][0xbf0] ;  /* 0x0002fc00ff250b82 */ /* 0x000f620000000800 */
[----:B---3--:R-:W-:-:S07]  /*26d20*/  IMAD R11, R11, R27, RZ ;  /* 0x0000001b0b0b7224 */ /* 0x008fce00078e02ff */
[----:B-1----:R-:W1:Y:S01]  /*26d30*/  @!P3 LDC R32, c[0x0][0xb50] ;  /* 0x0002d400ff20bb82 */ /* 0x002e620000000800 */
[----:B------:R-:W-:Y:S02]  /*26d40*/  IMAD R11, R10, R227, R11 ;  /* 0x000000e30a0b7224 */ /* 0x000fe400078e020b */
[----:B----4-:R-:W-:-:S05]  /*26d50*/  @P0 IMAD.HI.U32 R0, R29, R0, RZ ;  /* 0x000000001d000227 */ /* 0x010fca00078e00ff */
[----:B------:R-:W3:Y:S01]  /*26d60*/  @!P3 LDC R33, c[0x0][0xb54] ;  /* 0x0002d500ff21bb82 */ /* 0x000ee20000000800 */
[-C--:B------:R-:W-:Y:S02]  /*26d70*/  IMAD R35, R3, R191.reuse, RZ ;  /* 0x000000bf03237224 */ /* 0x080fe400078e02ff */
[----:B------:R-:W-:Y:S01]  /*26d80*/  IMAD.WIDE.U32 R14, R2, R191, RZ ;  /* 0x000000bf020e7225 */ /* 0x000fe200078e00ff */
[----:B-----5:R-:W-:-:S03]  /*26d90*/  @P0 SHF.R.U32.HI R25, RZ, R37, R0 ;  /* 0x00000025ff190219 */ /* 0x020fc60000011600 */
[----:B------:R-:W-:Y:S01]  /*26da0*/  IMAD.WIDE.U32 R2, R10, R27, RZ ;  /* 0x0000001b0a027225 */ /* 0x000fe200078e00ff */
[----:B------:R-:W-:-:S03]  /*26db0*/  IADD3 R0, -R25, RZ, RZ ;  /* 0x000000ff19007210 */ /* 0x000fc60007ffe1ff */
[----:B------:R-:W-:Y:S01]  /*26dc0*/  IMAD.IADD R15, R35, 0x1, R15 ;  /* 0x00000001230f7824 */ /* 0x000fe200078e020f */
[----:B------:R-:W-:Y:S01]  /*26dd0*/  IADD3 R14, P0, P1, R2, R14, R21 ;  /* 0x0000000e020e7210 */ /* 0x000fe2000791e015 */
[----:B------:R-:W-:Y:S02]  /*26de0*/  IMAD.IADD R10, R3, 0x1, R11 ;  /* 0x00000001030a7824 */ /* 0x000fe400078e020b */
[----:B------:R-:W-:-:S03]  /*26df0*/  IMAD R11, R31, R0, R29 ;  /* 0x000000001f0b7224 */ /* 0x000fc600078e021d */
[----:B------:R-:W-:Y:S02]  /*26e00*/  IADD3.X R0, R10, R15, R20, P0, P1 ;  /* 0x0000000f0a007210 */ /* 0x000fe400007e2414 */
[----:B--2---:R-:W-:-:S05]  /*26e10*/  SEL R37, R28, RZ, P3 ;  /* 0x000000ff1c257207 */ /* 0x004fca0001800000 */
[----:B------:R-:W-:-:S04]  /*26e20*/  IMAD.WIDE.U32 R2, R12, R37, RZ ;  /* 0x000000250c027225 */ /* 0x000fc800078e00ff */
[----:B------:R-:W-:Y:S01]  /*26e30*/  IMAD R13, R13, R37, RZ ;  /* 0x000000250d0d7224 */ /* 0x000fe200078e02ff */
[----:B------:R-:W-:Y:S02]  /*26e40*/  IADD3 R2, P0, P1, R25, R14, R2 ;  /* 0x0000000e19027210 */ /* 0x000fe4000791e002 */
[----:B------:R-:W-:Y:S01]  /*26e50*/  SHF.R.S32.HI R25, RZ, 0x1f, R25 ;  /* 0x0000001fff197819 */ /* 0x000fe20000011419 */
[----:B------:R-:W-:Y:S01]  /*26e60*/  IMAD.IADD R3, R13, 0x1, R3 ;  /* 0x000000010d037824 */ /* 0x000fe200078e0203 */
[----:B------:R-:W-:-:S04]  /*26e70*/  SHF.R.S32.HI R13, RZ, 0x1f, R11 ;  /* 0x0000001fff0d7819 */ /* 0x000fc8000001140b */
[----:B------:R-:W-:Y:S01]  /*26e80*/  IADD3.X R3, R25, R0, R3, P0, P1 ;  /* 0x0000000019037210 */ /* 0x000fe200007e2403 */
[----:B0-----:R-:W-:-:S04]  /*26e90*/  IMAD R0, R9, R11, RZ ;  /* 0x0000000b09007224 */ /* 0x001fc800078e02ff */
[C---:B------:R-:W-:Y:S02]  /*26ea0*/  IMAD R13, R8.reuse, R13, R0 ;  /* 0x0000000d080d7224 */ /* 0x040fe400078e0200 */
[----:B------:R-:W-:-:S04]  /*26eb0*/  IMAD.WIDE.U32 R2, R8, R11, R2 ;  /* 0x0000000b08027225 */ /* 0x000fc800078e0002 */
[----:B------:R-:W-:Y:S01]  /*26ec0*/  IMAD.IADD R0, R3, 0x1, R13 ;  /* 0x0000000103007824 */ /* 0x000fe200078e020d */
[----:B-1----:R-:W-:Y:S01]  /*26ed0*/  LEA R8, P0, R2, R32, 0x2 ;  /* 0x0000002002087211 */ /* 0x002fe200078010ff */
[----:B------:R-:W-:-:S03]  /*26ee0*/  IMAD.MOV.U32 R3, RZ, RZ, -0x800000 ;  /* 0xff800000ff037424 */ /* 0x000fc600078e00ff */
[----:B---3--:R-:W-:-:S05]  /*26ef0*/  LEA.HI.X R9, R2, R33, R0, 0x2, P0 ;  /* 0x0000002102097211 */ /* 0x008fca00000f1400 */
[----:B------:R1:W-:Y:S04]  /*26f00*/  STG.E desc[UR50][R8.64], R3 ;  /* 0x0000000308007986 */ /* 0x0003e8000c101932 */
.L_x_2894:
[----:B------:R-:W-:Y:S05]  /*26f10*/  BSYNC B1 ;  /* 0x0000000000017941 */ /* 0x000fea0003800000 */
.L_x_2893:
[----:B------:R-:W-:Y:S05]  /*26f20*/  @P2 BRA `(.L_x_2887) ;  /* 0x0000000400d42947 */ /* 0x000fea0003800000 */
[----:B------:R-:W2:Y:S01]  /*26f30*/  LDC R25, c[0x0][0xbe8] ;  /* 0x0002fa00ff197b82 */ /* 0x000ea20000000800 */
        /* <DEDUP_REMOVED lines=8> */
[----:B------:R-:W-:Y:S01]  /*26fc0*/  ULDC.64 UR4, c[0x0][0xae8] ;  /* 0x0002ba0000047ab9 */ /* 0x000fe20000000a00 */
[C---:B------:R-:W-:Y:S02]  /*26fd0*/  IMAD.SHL.U32 R21, R223.reuse, 0x8, RZ ;  /* 0x00000008df157824 */ /* 0x040fe400078e00ff */
[----:B------:R-:W-:Y:S02]  /*26fe0*/  IMAD R11, R223, 0x20, R24 ;  /* 0x00000020df0b7824 */ /* 0x000fe400078e0218 */
[----:B------:R-:W-:-:S03]  /*26ff0*/  IMAD.IADD R3, R3, 0x1, R9 ;  /* 0x0000000103037824 */ /* 0x000fc600078e0209 */
[----:B------:R-:W-:Y:S01]  /*27000*/  IADD3 R13, R214, R11, RZ ;  /* 0x0000000bd60d7210 */ /* 0x000fe20007ffe0ff */
[----:B------:R-:W-:Y:S01]  /*27010*/  IMAD.WIDE.U32 R2, R191, UR4, R2 ;  /* 0x00000004bf027c25 */ /* 0x000fe2000f8e0002 */
[----:B--2---:R-:W-:-:S03]  /*27020*/  ISETP.NE.AND P0, PT, R25, 0x1, PT ;  /* 0x000000011900780c */ /* 0x004fc60003f05270 */
[----:B------:R-:W-:Y:S02]  /*27030*/  IMAD.MOV.U32 R9, RZ, RZ, R13 ;  /* 0x000000ffff097224 */ /* 0x000fe400078e000d */
[----:B------:R-:W-:Y:S01]  /*27040*/  IMAD R3, R191, UR5, R3 ;  /* 0x00000005bf037c24 */ /* 0x000fe2000f8e0203 */
[----:B------:R-:W-:Y:S01]  /*27050*/  ULDC.64 UR4, c[0x0][0xae0] ;  /* 0x0002b80000047ab9 */ /* 0x000fe20000000a00 */
[----:B------:R-:W-:-:S06]  /*27060*/  IMAD.WIDE.U32 R2, R27, UR6, R2 ;  /* 0x000000061b027c25 */ /* 0x000fcc000f8e0002 */
[----:B------:R-:W1:Y:S08]  /*27070*/  @P0 LDC R8, c[0x0][0xbec] ;  /* 0x0002fb00ff080b82 */ /* 0x000e700000000800 */
[----:B------:R-:W2:Y:S01]  /*27080*/  @P0 LDC R15, c[0x0][0xbf0] ;  /* 0x0002fc00ff0f0b82 */ /* 0x000ea20000000800 */
[----:B-1----:R-:W-:-:S04]  /*27090*/  @P0 IMAD.HI.U32 R0, R13, R8, RZ ;  /* 0x000000080d000227 */ /* 0x002fc800078e00ff */
[----:B------:R-:W-:Y:S01]  /*270a0*/  IMAD R8, R227, UR6, RZ ;  /* 0x00000006e3087c24 */ /* 0x000fe2000f8e02ff */
[----:B--2---:R-:W-:-:S03]  /*270b0*/  @P0 SHF.R.U32.HI R9, RZ, R15, R0 ;  /* 0x0000000fff090219 */ /* 0x004fc60000011600 */
[----:B------:R-:W-:Y:S02]  /*270c0*/  IMAD R11, R27, UR7, R8 ;  /* 0x000000071b0b7c24 */ /* 0x000fe4000f8e0208 */
[----:B------:R-:W-:Y:S01]  /*270d0*/  VIADD R27, R21, 0x40 ;  /* 0x00000040151b7836 */ /* 0x000fe20000000000 */
[--C-:B------:R-:W-:Y:S01]  /*270e0*/  SHF.R.S32.HI R0, RZ, 0x1f, R9.reuse ;  /* 0x0000001fff007819 */ /* 0x100fe20000011409 */
[----:B------:R-:W-:Y:S02]  /*270f0*/  IMAD.MOV R8, RZ, RZ, -R9 ;  /* 0x000000ffff087224 */ /* 0x000fe400078e0a09 */
[----:B------:R-:W-:Y:S01]  /*27100*/  IMAD.IADD R3, R3, 0x1, R11 ;  /* 0x0000000103037824 */ /* 0x000fe200078e020b */
[----:B------:R-:W-:Y:S01]  /*27110*/  SHF.R.S32.HI R10, RZ, 0x1f, R27 ;  /* 0x0000001fff0a7819 */ /* 0x000fe2000001141b */
[----:B------:R-:W-:Y:S02]  /*27120*/  IMAD R0, R0, UR4, RZ ;  /* 0x0000000400007c24 */ /* 0x000fe4000f8e02ff */
[----:B------:R-:W-:-:S02]  /*27130*/  IMAD R11, R25, R8, R13 ;  /* 0x00000008190b7224 */ /* 0x000fc400078e020d */
[C---:B------:R-:W-:Y:S02]  /*27140*/  IMAD R13, R9.reuse, UR5, R0 ;  /* 0x00000005090d7c24 */ /* 0x040fe4000f8e0200 */
        /* <DEDUP_REMOVED lines=8> */
[C---:B------:R-:W-:Y:S01]  /*271d0*/  LEA R2, P0, R8.reuse, UR4, 0x1 ;  /* 0x0000000408027c11 */ /* 0x040fe2000f8008ff */
[----:B------:R-:W-:Y:S01]  /*271e0*/  UMOV UR4, 0xffffffff ;  /* 0xffffffff00047882 */ /* 0x000fe20000000000 */
[----:B------:R-:W-:Y:S02]  /*271f0*/  IADD3 R3, R9, R3, RZ ;  /* 0x0000000309037210 */ /* 0x000fe40007ffe0ff */
[----:B------:R-:W-:Y:S02]  /*27200*/  SHF.R.S32.HI R9, RZ, 0x1f, R21 ;  /* 0x0000001fff097819 */ /* 0x000fe40000011415 */
[----:B------:R-:W-:Y:S01]  /*27210*/  LEA.HI.X R3, R8, UR5, R3, 0x1, P0 ;  /* 0x0000000508037c11 */ /* 0x000fe200080f0c03 */
[----:B------:R-:W-:Y:S06]  /*27220*/  BRA.DIV UR4, `(.L_x_2895) ;  /* 0x000000c204f47947 */ /* 0x000fec000b800000 */
[----:B------:R1:W2:Y:S04]  /*27230*/  SHFL.IDX PT, R0, R3, RZ, 0x181f ;  /* 0x00181fff03007589 */ /* 0x0002a800000e0000 */
[----:B------:R1:W3:Y:S02]  /*27240*/  SHFL.IDX PT, R14, R2, RZ, 0x181f ;  /* 0x00181fff020e7589 */ /* 0x0002e400000e0000 */
.L_x_3184:
[----:B------:R-:W-:Y:S01]  /*27250*/  IMAD R25, R4, R25, RZ ;  /* 0x0000001904197224 */ /* 0x000fe200078e02ff */
[----:B------:R-:W-:Y:S01]  /*27260*/  BSSY B1, `(.L_x_2896) ;  /* 0x000000d000017945 */ /* 0x000fe20003800000 */
[----:B------:R-:W-:-:S05]  /*27270*/  IMAD.IADD R214, R24, 0x1, R214 ;  /* 0x0000000118d67824 */ /* 0x000fca00078e02d6 */
[----:B------:R-:W-:-:S13]  /*27280*/  ISETP.GE.AND P0, PT, R214, R25, PT ;  /* 0x00000019d600720c */ /* 0x000fda0003f06270 */
[----:B------:R-:W-:Y:S05]  /*27290*/  @P0 BRA `(.L_x_2897) ;  /* 0x0000000000240947 */ /* 0x000fea0003800000 */
[----:B------:R-:W-:Y:S02]  /*272a0*/  ULDC UR4, c[0x0][0xac8] ;  /* 0x0002b20000047ab9 */ /* 0x000fe40000000800 */
[----:B------:R-:W-:Y:S02]  /*272b0*/  ISETP.GE.AND P2, PT, R21, UR4, PT ;  /* 0x0000000415007c0c */ /* 0x000fe4000bf46270 */
[----:B------:R-:W-:-:S11]  /*272c0*/  ISETP.GE.AND P3, PT, R27, UR4, PT ;  /* 0x000000041b007c0c */ /* 0x000fd6000bf66270 */
[-C--:B---3--:R-:W-:Y:S02]  /*272d0*/  @!P2 LEA R12, P0, R21, R14.reuse, 0x1 ;  /* 0x0000000e150ca211 */ /* 0x088fe400078008ff */
[----:B------:R-:W-:Y:S02]  /*272e0*/  @!P3 LEA R14, P1, R27, R14, 0x1 ;  /* 0x0000000e1b0eb211 */ /* 0x000fe400078208ff */
[-C--:B--2---:R-:W-:Y:S02]  /*272f0*/  @!P2 LEA.HI.X R13, R21, R0.reuse, R9, 0x1, P0 ;  /* 0x00000000150da211 */ /* 0x084fe400000f0c09 */
[----:B------:R-:W-:-:S03]  /*27300*/  @!P3 LEA.HI.X R15, R27, R0, R10, 0x1, P1 ;  /* 0x000000001b0fb211 */ /* 0x000fc600008f0c0a */
[----:B------:R4:W-:Y:S04]  /*27310*/  @!P2 ST.E.128 desc[UR50][R12.64], RZ ;  /* 0x000000ff0c00a985 */ /* 0x0009e8000c101d32 */
[----:B------:R4:W-:Y:S02]  /*27320*/  @!P3 ST.E.128 desc[UR50][R14.64], RZ ;  /* 0x000000ff0e00b985 */ /* 0x0009e4000c101d32 */
.L_x_2897:
[----:B------:R-:W-:Y:S05]  /*27330*/  BSYNC B1 ;  /* 0x0000000000017941 */ /* 0x000fea0003800000 */
.L_x_2896:
[----:B------:R-:W-:-:S03]  /*27340*/  UMOV UR4, 0xffffffff ;  /* 0xffffffff00047882 */ /* 0x000fc60000000000 */
[----:B------:R-:W-:Y:S05]  /*27350*/  BRA.DIV UR4, `(.L_x_2898) ;  /* 0x000000c204dc7947 */ /* 0x000fea000b800000 */
[----:B--2---:R2:W0:Y:S04]  /*27360*/  SHFL.IDX PT, R0, R3, 0x1, 0x181f ;  /* 0x00381f0003007f89 */ /* 0x00442800000e0000 */
[----:B---34-:R2:W3:Y:S02]  /*27370*/  SHFL.IDX PT, R14, R2, 0x1, 0x181f ;  /* 0x00381f00020e7f89 */ /* 0x0184e400000e0000 */
.L_x_3188:
[----:B------:R-:W-:Y:S01]  /*27380*/  VIADD R4, R214, 0x20 ;  /* 0x00000020d6047836 */ /* 0x000fe20000000000 */
[----:B------:R-:W-:Y:S04]  /*27390*/  BSSY B1, `(.L_x_2899) ;  /* 0x000000c000017945 */ /* 0x000fe80003800000 */
[----:B------:R-:W-:-:S13]  /*273a0*/  ISETP.GE.AND P0, PT, R4, R25, PT ;  /* 0x000000190400720c */ /* 0x000fda0003f06270 */
[----:B------:R-:W-:Y:S05]  /*273b0*/  @P0 BRA `(.L_x_2900) ;  /* 0x0000000000240947 */ /* 0x000fea0003800000 */
[----:B------:R-:W-:Y:S02]  /*273c0*/  ULDC UR4, c[0x0][0xac8] ;  /* 0x0002b20000047ab9 */ /* 0x000fe40000000800 */
[----:B------:R-:W-:Y:S02]  /*273d0*/  ISETP.GE.AND P2, PT, R21, UR4, PT ;  /* 0x0000000415007c0c */ /* 0x000fe4000bf46270 */
[----:B------:R-:W-:-:S11]  /*273e0*/  ISETP.GE.AND P3, PT, R27, UR4, PT ;  /* 0x000000041b007c0c */ /* 0x000fd6000bf66270 */
[-C--:B---3--:R-:W-:Y:S02]  /*273f0*/  @!P2 LEA R12, P0, R21, R14.reuse, 0x1 ;  /* 0x0000000e150ca211 */ /* 0x088fe400078008ff */
[----:B------:R-:W-:Y:S02]  /*27400*/  @!P3 LEA R14, P1, R27, R14, 0x1 ;  /* 0x0000000e1b0eb211 */ /* 0x000fe400078208ff */
[-C--:B0-----:R-:W-:Y:S02]  /*27410*/  @!P2 LEA.HI.X R13, R21, R0.reuse, R9, 0x1, P0 ;  /* 0x00000000150da211 */ /* 0x081fe400000f0c09 */
[----:B------:R-:W-:-:S03]  /*27420*/  @!P3 LEA.HI.X R15, R27, R0, R10, 0x1, P1 ;  /* 0x000000001b0fb211 */ /* 0x000fc600008f0c0a */
[----:B------:R4:W-:Y:S04]  /*27430*/  @!P2 ST.E.128 desc[UR50][R12.64], RZ ;  /* 0x000000ff0c00a985 */ /* 0x0009e8000c101d32 */
[----:B------:R4:W-:Y:S02]  /*27440*/  @!P3 ST.E.128 desc[UR50][R14.64], RZ ;  /* 0x000000ff0e00b985 */ /* 0x0009e4000c101d32 */
.L_x_2900:
[----:B------:R-:W-:Y:S05]  /*27450*/  BSYNC B1 ;  /* 0x0000000000017941 */ /* 0x000fea0003800000 */
.L_x_2899:
[----:B------:R-:W-:-:S03]  /*27460*/  UMOV UR4, 0xffffffff ;  /* 0xffffffff00047882 */ /* 0x000fc60000000000 */
[----:B------:R-:W-:Y:S05]  /*27470*/  BRA.DIV UR4, `(.L_x_2901) ;  /* 0x000000c204dc7947 */ /* 0x000fea000b800000 */
[----:B0-----:R0:W0:Y:S04]  /*27480*/  SHFL.IDX PT, R0, R3, 0x2, 0x181f ;  /* 0x00581f0003007f89 */ /* 0x00102800000e0000 */
[----:B---34-:R3:W4:Y:S02]  /*27490*/  SHFL.IDX PT, R14, R2, 0x2, 0x181f ;  /* 0x00581f00020e7f89 */ /* 0x01872400000e0000 */
.L_x_3192:
        /* <DEDUP_REMOVED lines=13> */
.L_x_2903:
[----:B------:R-:W-:Y:S05]  /*27570*/  BSYNC B1 ;  /* 0x0000000000017941 */ /* 0x000fea0003800000 */
.L_x_2902:
[----:B------:R-:W-:-:S03]  /*27580*/  UMOV UR4, 0xffffffff ;  /* 0xffffffff00047882 */ /* 0x000fc60000000000 */
[----:B------:R-:W-:Y:S05]  /*27590*/  BRA.DIV UR4, `(.L_x_2904) ;  /* 0x000000c204dc7947 */ /* 0x000fea000b800000 */
[----:B0-----:R0:W0:Y:S04]  /*275a0*/  SHFL.IDX PT, R0, R3, 0x3, 0x181f ;  /* 0x00781f0003007f89 */ /* 0x00102800000e0000 */
[----:B----4-:R4:W0:Y:S02]  /*275b0*/  SHFL.IDX PT, R14, R2, 0x3, 0x181f ;  /* 0x00781f00020e7f89 */ /* 0x01082400000e0000 */
.L_x_3196:
[----:B-1234-:R-:W-:-:S05]  /*275c0*/  VIADD R2, R214, 0x60 ;  /* 0x00000060d6027836 */ /* 0x01efca0000000000 */
        /* <DEDUP_REMOVED lines=11> */
.L_x_2887:
[----:B------:R-:W-:Y:S05]  /*27680*/  BSYNC B0 ;  /* 0x0000000000007941 */ /* 0x000fea0003800000 */
.L_x_2872:
[----:B------:R-:W-:Y:S02]  /*27690*/  ULDC UR4, c[0x0][0xc3c] ;  /* 0x00030f0000047ab9 */ /* 0x000fe40000000800 */
[----:B------:R-:W-:-:S13]  /*276a0*/  ISETP.GE.AND P0, PT, R7, UR4, PT ;  /* 0x0000000407007c0c */ /* 0x000fda000bf06270 */
[----:B------:R-:W-:Y:S05]  /*276b0*/  @!P0 BRA `(.L_x_2905) ;  /* 0xfffffd9c009c8947 */ /* 0x000fea000383ffff */
[----:B------:R-:W-:Y:S05]  /*276c0*/  BRA `(.L_x_2680) ;  /* 0x0000008800dc7947 */ /* 0x000fea0003800000 */
.L_x_2678:
        /* <DEDUP_REMOVED lines=58> */
.L_x_2909:
        /* <DEDUP_REMOVED lines=37> */
.L_x_2907:
        /* <DEDUP_REMOVED lines=13> */
.L_x_2910:
        /* <DEDUP_REMOVED lines=11> */
[----:B0-----:R-:W-:-:S02]  /*27e40*/  IADD3 R2, R6, 0xffffffe, RZ ;  /* 0x0ffffffe06027810 */ /* 0x001fc40007ffe0ff */
[----:B------:R-:W-:-:S05]  /*27e50*/  IABS R6, R5 ;  /* 0x0000000500067213 */ /* 0x000fca0000000000 */
        /* <DEDUP_REMOVED lines=17> */
[----:B------:R-:W-:Y:S01]  /*27f70*/  @P0 IADD3 R2, R2, 0x1, RZ ;  /* 0x0000000102020810 */ /* 0x000fe20007ffe0ff */
[----:B0-----:R-:W-:-:S04]  /*27f80*/  IMAD.MOV R11, RZ, RZ, -R3 ;  /* 0x000000ffff0b7224 */ /* 0x001fc800078e0a03 */
[----:B------:R-:W-:Y:S01]  /*27f90*/  IMAD.MOV.U32 R8, RZ, RZ, R2 ;  /* 0x000000ffff087224 */ /* 0x000fe200078e0002 */
[----:B------:R-:W-:Y:S01]  /*27fa0*/  IABS R2, R9 ;  /* 0x0000000900027213 */ /* 0x000fe20000000000 */
[----:B------:R-:W-:Y:S02]  /*27fb0*/  IMAD R11, R11, R4, RZ ;  /* 0x000000040b0b7224 */ /* 0x000fe400078e02ff */
[----:B------:R-:W-:Y:S01]  /*27fc0*/  @!P2 IMAD.MOV R8, RZ, RZ, -R8 ;  /* 0x000000ffff08a224 */ /* 0x000fe200078e0a08 */
[----:B------:R-:W-:Y:S01]  /*27fd0*/  @!P1 LOP3.LUT R8, RZ, R0, RZ, 0x33, !PT ;  /* 0x00000000ff089212 */ /* 0x000fe200078e33ff */
[----:B------:R-:W-:Y:S02]  /*27fe0*/  IMAD.MOV R10, RZ, RZ, -R2 ;  /* 0x000000ffff0a7224 */ /* 0x000fe400078e0a02 */
[----:B------:R-:W-:Y:S01]  /*27ff0*/  IMAD.MOV.U32 R2, RZ, RZ, RZ ;  /* 0x000000ffff027224 */ /* 0x000fe200078e00ff */
[----:B------:R-:W-:-:S03]  /*28000*/  IABS R6, R8 ;  /* 0x0000000800067213 */ /* 0x000fc60000000000 */
[----:B------:R-:W-:-:S04]  /*28010*/  IMAD.HI.U32 R2, R3, R11, R2 ;  /* 0x0000000b03027227 */ /* 0x000fc800078e0002 */
[----:B------:R-:W-:Y:S01]  /*28020*/  IMAD.MOV.U32 R3, RZ, RZ, R6 ;  /* 0x000000ffff037224 */ /* 0x000fe200078e0006 */
[----:B------:R-:W-:-:S03]  /*28030*/  MOV R6, R10 ;  /* 0x0000000a00067202 */ /* 0x000fc60000000f00 */
        /* <DEDUP_REMOVED lines=14> */
[C---:B------:R-:W-:Y:S01]  /*28120*/  IMAD R18, R9.reuse, R18, R8 ;  /* 0x0000001209127224 */ /* 0x040fe200078e0208 */
[----:B------:R-:W-:Y:S01]  /*28130*/  LEA R9, R9, R2, 0x18 ;  /* 0x0000000209097211 */ /* 0x000fe200078ec0ff */
[----:B------:R-:W-:-:S04]  /*28140*/  IMAD R2, R0, R3, R5 ;  /* 0x0000000300027224 */ /* 0x000fc800078e0205 */
[----:B------:R-:W-:Y:S01]  /*28150*/  IMAD R18, R18, 0x10000, R9 ;  /* 0x0001000012127824 */ /* 0x000fe200078e0209 */
[----:B------:R-:W-:Y:S06]  /*28160*/  BRA `(.L_x_2912) ;  /* 0x0000000000f47947 */ /* 0x000fec0003800000 */
.L_x_2911:
        /* <DEDUP_REMOVED lines=19> */
[----:B------:R-:W-:Y:S01]  /*282a0*/  @!P1 IMAD.IADD R3, R3, 0x1, -R10 ;  /* 0x0000000103039824 */ /* 0x000fe200078e0a0a */
[----:B------:R-:W-:Y:S02]  /*282b0*/  @!P1 IADD3 R2, R2, 0x1, RZ ;  /* 0x0000000102029810 */ /* 0x000fe40007ffe0ff */
        /* <DEDUP_REMOVED lines=20> */
[----:B0-----:R-:W-:-:S05]  /*28400*/  IMAD.MOV R9, RZ, RZ, -R3 ;  /* 0x000000ffff097224 */ /* 0x001fca00078e0a03 */
[----:B------:R-:W-:Y:S02]  /*28410*/  MOV R5, R9 ;  /* 0x0000000900057202 */ /* 0x000fe40000000f00 */
        /* <DEDUP_REMOVED lines=15> */
[----:B------:R-:W-:Y:S02]  /*28510*/  @!P2 IADD3 R2, -R2, RZ, RZ ;  /* 0x000000ff0202a210 */ /* 0x000fe40007ffe1ff */
[----:B------:R-:W-:-:S05]  /*28520*/  @!P1 LOP3.LUT R2, RZ, R11, RZ, 0x33, !PT ;  /* 0x0000000bff029212 */ /* 0x000fca00078e33ff */
[----:B------:R-:W-:-:S07]  /*28530*/  IMAD R18, R2, R18, R3 ;  /* 0x0000001202127224 */ /* 0x000fce00078e0203 */
.L_x_2912:
[----:B------:R-:W-:-:S05]  /*28540*/  LOP3.LUT R17, RZ, R2, RZ, 0x33, !PT ;  /* 0x00000002ff117212 */ /* 0x000fca00078e33ff */
[----:B------:R-:W-:Y:S01]  /*28550*/  IMAD.IADD R17, R0, 0x1, R17 ;  /* 0x0000000100117824 */ /* 0x000fe200078e0211 */
[----:B------:R-:W-:Y:S06]  /*28560*/  BRA `(.L_x_2913) ;  /* 0x00000000000c7947 */ /* 0x000fec0003800000 */
.L_x_2908:
[----:B------:R-:W-:Y:S02]  /*28570*/  IMAD.MOV.U32 R17, RZ, RZ, RZ ;  /* 0x000000ffff117224 */ /* 0x000fe400078e00ff */
[----:B------:R-:W-:Y:S02]  /*28580*/  IMAD.U32 R16, RZ, RZ, UR6 ;  /* 0x00000006ff107e24 */ /* 0x000fe4000f8e00ff */
[----:B------:R-:W-:-:S07]  /*28590*/  IMAD.MOV.U32 R18, RZ, RZ, RZ ;  /* 0x000000ffff127224 */ /* 0x000fce00078e00ff */
.L_x_2913:
[----:B------:R-:W-:-:S13]  /*285a0*/  ISETP.NE.AND P0, PT, R7, RZ, PT ;  /* 0x000000ff0700720c */ /* 0x000fda0003f05270 */
[----:B------:R-:W0:Y:S01]  /*285b0*/  @!P0 S2R R3, SR_CgaCtaId ;  /* 0x0000000000038919 */ /* 0x000e220000008800 */
[----:B------:R-:W-:-:S04]  /*285c0*/  @!P0 MOV R0, 0x400 ;  /* 0x0000040000008802 */ /* 0x000fc80000000f00 */
[----:B0-----:R-:W-:-:S05]  /*285d0*/  @!P0 LEA R0, R3, R0, 0x18 ;  /* 0x0000000003008211 */ /* 0x001fca00078ec0ff */
[----:B------:R2:W-:Y:S01]  /*285e0*/  @!P0 STS.128 [R0+0x298d0], R16 ;  /* 0x0298d01000008388 */ /* 0x0005e20000000c00 */
[----:B------:R-:W-:Y:S06]  /*285f0*/  BAR.ARV 0x5, 0x180 ;  /* 0x0146000000007b1d */ /* 0x000fec0000002000 */
.L_x_2906:
[----:B------:R3:W-:Y:S01]  /*28600*/  STL [R1+0x3c], RZ ;  /* 0x00003cff01007387 */ /* 0x0007e20000100800 */
[----:B------:R-:W-:Y:S01]  /*28610*/  ULDC UR4, c[0x0][0xc3c] ;  /* 0x00030f0000047ab9 */ /* 0x000fe20000000800 */
[----:B------:R-:W-:Y:S01]  /*28620*/  MOV R35, 0x1 ;  /* 0x0000000100237802 */ /* 0x000fe20000000f00 */
[----:B------:R-:W-:Y:S01]  /*28630*/  IMAD.MOV.U32 R28, RZ, RZ, RZ ;  /* 0x000000ffff1c7224 */ /* 0x000fe200078e00ff */
[----:B-1----:R-:W-:-:S13]  /*28640*/  ISETP.GE.AND P0, PT, R19, UR4, PT ;  /* 0x0000000413007c0c */ /* 0x002fda000bf06270 */
[----:B---3--:R-:W-:Y:S05]  /*28650*/  @P0 BRA `(.L_x_2914) ;  /* 0x0000007400fc0947 */ /* 0x008fea0003800000 */
[----:B------:R-:W1:Y:S01]  /*28660*/  S2R R12, SR_TID.X ;  /* 0x00000000000c7919 */ /* 0x000e620000002100 */
[----:B------:R-:W3:Y:S01]  /*28670*/  S2UR UR4, SR_CgaCtaId ;  /* 0x00000000000479c3 */ /* 0x000ee20000008800 */
[----:B------:R-:W-:Y:S01]  /*28680*/  MOV R23, 0x400 ;  /* 0x0000040000177802 */ /* 0x000fe20000000f00 */
[----:B------:R-:W-:Y:S01]  /*28690*/  BSSY B7, `(.L_x_2914) ;  /* 0x000077b000077945 */ /* 0x000fe20003800000 */
[----:B------:R-:W-:Y:S01]  /*286a0*/  IMAD.MOV.U32 R36, RZ, RZ, 0x1 ;  /* 0x00000001ff247424 */ /* 0x000fe200078e00ff */
[----:B------:R-:W-:Y:S02]  /*286b0*/  CS2R R28, SRZ ;  /* 0x00000000001c7805 */ /* 0x000fe4000001ff00 */
[----:B------:R-:W-:Y:S01]  /*286c0*/  MOV R35, 0x1 ;  /* 0x0000000100237802 */ /* 0x000fe20000000f00 */
[----:B------:R-:W-:Y:S01]  /*286d0*/  ULDC.64 UR40, c[0x0][0x198] ;  /* 0x0000660000287ab9 */ /* 0x000fe20000000a00 */
[----:B------:R-:W-:Y:S02]  /*286e0*/  ULOP3.LUT UR39, UR36, 0x2, URZ, 0xfc, !UPT ;  /* 0x0000000224277892 */ /* 0x000fe4000f8efc3f */
[----:B------:R-:W-:Y:S01]  /*286f0*/  ULOP3.LUT UR37, UR36, 0x1, URZ, 0xfc, !UPT ;  /* 0x0000000124257892 */ /* 0x000fe2000f8efc3f */
[----:B------:R-:W-:Y:S01]  /*28700*/  ULDC UR38, c[0x0][0xc] ;  /* 0x0000030000267ab9 */ /* 0x000fe20000000800 */
[C---:B-1----:R-:W-:Y:S01]  /*28710*/  LOP3.LUT R10, R12.reuse, 0x7f, RZ, 0xc0, !PT ;  /* 0x0000007f0c0a7812 */ /* 0x042fe200078ec0ff */
[C---:B0-----:R-:W-:Y:S01]  /*28720*/  IMAD.SHL.U32 R2, R12.reuse, 0x10, RZ ;  /* 0x000000100c027824 */ /* 0x041fe200078e00ff */
[----:B------:R-:W-:Y:S01]  /*28730*/  SHF.R.U32.HI R5, RZ, 0x1, R12 ;  /* 0x00000001ff057819 */ /* 0x000fe2000001160c */
[C---:B------:R-:W-:Y:S01]  /*28740*/  IMAD.SHL.U32 R3, R12.reuse, 0x80, RZ ;  /* 0x000000800c037824 */ /* 0x040fe200078e00ff */
[----:B------:R-:W-:Y:S01]  /*28750*/  SHF.R.U32.HI R7, RZ, 0x5, R10 ;  /* 0x00000005ff077819 */ /* 0x000fe2000001160a */
[----:B------:R-:W-:Y:S01]  /*28760*/  IMAD.SHL.U32 R11, R12, 0x2, RZ ;  /* 0x000000020c0b7824 */ /* 0x000fe200078e00ff */
[----:B--2---:R-:W-:Y:S01]  /*28770*/  LOP3.LUT R0, R2, 0x1b0, RZ, 0xc0, !PT ;  /* 0x000001b002007812 */ /* 0x004fe200078ec0ff */
[----:B------:R-:W-:Y:S01]  /*28780*/  IMAD.SHL.U32 R37, R12, 0x4, RZ ;  /* 0x000000040c257824 */ /* 0x000fe200078e00ff */
[----:B------:R-:W-:Y:S01]  /*28790*/  LOP3.LUT R4, R3, 0x380, RZ, 0xc0, !PT ;  /* 0x0000038003047812 */ /* 0x000fe200078ec0ff */
[----:B------:R-:W-:Y:S01]  /*287a0*/  IMAD.SHL.U32 R9, R7, 0x200, RZ ;  /* 0x0000020007097824 */ /* 0x000fe200078e00ff */
[----:B------:R-:W-:-:S02]  /*287b0*/  LOP3.LUT R11, R0, 0x30, R11, 0x78, !PT ;  /* 0x00000030000b7812 */ /* 0x000fc400078e780b */
[----:B------:R-:W-:Y:S02]  /*287c0*/  SHF.L.U32 R0, R12, 0x5, RZ ;  /* 0x000000050c007819 */ /* 0x000fe400000006ff */
[----:B------:R-:W-:Y:S02]  /*287d0*/  LOP3.LUT R6, R9, 0x40, R2, 0xf8, !PT ;  /* 0x0000004009067812 */ /* 0x000fe400078ef802 */
[----:B------:R-:W-:Y:S02]  /*287e0*/  LOP3.LUT R5, R4, 0x30, R5, 0xf8, !PT ;  /* 0x0000003004057812 */ /* 0x000fe400078ef805 */
[----:B------:R-:W-:Y:S02]  /*287f0*/  LOP3.LUT R4, R0, 0x80, RZ, 0xc0, !PT ;  /* 0x0000008000047812 */ /* 0x000fe400078ec0ff */
[----:B------:R-:W-:Y:S02]  /*28800*/  LOP3.LUT R8, R6, R11, RZ, 0xfc, !PT ;  /* 0x0000000b06087212 */ /* 0x000fe400078efcff */
[----:B------:R-:W-:-:S02]  /*28810*/  LOP3.LUT R6, R4, 0x10, R12, 0xf8, !PT ;  /* 0x0000001004067812 */ /* 0x000fc400078ef80c */
[----:B------:R-:W-:Y:S01]  /*28820*/  LOP3.LUT R9, R9, 0x60, R0, 0xf8, !PT ;  /* 0x0000006009097812 */ /* 0x000fe200078ef800 */
[----:B------:R-:W-:Y:S01]  /*28830*/  STL [R1+0x14], R8 ;  /* 0x0000140801007387 */ /* 0x000fe20000100800 */
[----:B------:R-:W-:Y:S02]  /*28840*/  LOP3.LUT R4, R5, 0x70, R2, 0x78, !PT ;  /* 0x0000007005047812 */ /* 0x000fe400078e7802 */
[----:B------:R-:W-:Y:S02]  /*28850*/  LOP3.LUT R6, R6, 0x10, R37, 0x78, !PT ;  /* 0x0000001006067812 */ /* 0x000fe400078e7825 */
[----:B------:R-:W-:Y:S02]  /*28860*/  LOP3.LUT R9, R9, 0x100, R0, 0xf8, !PT ;  /* 0x0000010009097812 */ /* 0x000fe400078ef800 */
[----:B------:R-:W-:Y:S02]  /*28870*/  LOP3.LUT R4, R4, 0xc00, R3, 0xf8, !PT ;  /* 0x00000c0004047812 */ /* 0x000fe400078ef803 */
[----:B------:R-:W-:Y:S01]  /*28880*/  LOP3.LUT R3, R9, R6, RZ, 0xfc, !PT ;  /* 0x0000000609037212 */ /* 0x000fe200078efcff */
[----:B------:R-:W-:Y:S01]  /*28890*/  IMAD.SHL.U32 R6, R7, 0x400, RZ ;  /* 0x0000040007067824 */ /* 0x000fe200078e00ff */
[----:B------:R-:W-:Y:S01]  /*288a0*/  R2P PR, R12, 0x14 ;  /* 0x000000140c007804 */ /* 0x000fe20000000000 */
[----:B------:R3:W-:Y:S01]  /*288b0*/  STL [R1+0x20], R4 ;  /* 0x0000200401007387 */ /* 0x0007e20000100800 */
[----:B------:R-:W-:-:S02]  /*288c0*/  LOP3.LUT R11, R0, 0x380, RZ, 0xc0, !PT ;  /* 0x00000380000b7812 */ /* 0x000fc400078ec0ff */
[----:B------:R-:W-:Y:S01]  /*288d0*/  SHF.R.U32.HI R5, RZ, 0x2, R10 ;  /* 0x00000002ff057819 */ /* 0x000fe2000001160a */
[----:B------:R0:W-:Y:S01]  /*288e0*/  STL [R1+0x1c], R3 ;  /* 0x00001c0301007387 */ /* 0x0001e20000100800 */
[----:B------:R-:W-:Y:S02]  /*288f0*/  LOP3.LUT R11, R11, 0x30, R2, 0xf8, !PT ;  /* 0x000000300b0b7812 */ /* 0x000fe400078ef802 */
[----:B------:R-:W-:Y:S02]  /*28900*/  LOP3.LUT R2, R2, 0x30, RZ, 0xc0, !PT ;  /* 0x0000003002027812 */ /* 0x000fe400078ec0ff */
[----:B------:R-:W-:Y:S01]  /*28910*/  LOP3.LUT R0, R5, 0x60, R0, 0xf8, !PT ;  /* 0x0000006005007812 */ /* 0x000fe200078ef800 */
[----:B---3--:R-:W-:Y:S01]  /*28920*/  IMAD.U32 R4, RZ, RZ, UR4 ;  /* 0x00000004ff047e24 */ /* 0x008fe2000f8e00ff */
[----:B------:R-:W-:Y:S01]  /*28930*/  LOP3.LUT R37, R11, 0x70, R37, 0x78, !PT ;  /* 0x000000700b257812 */ /* 0x000fe200078e7825 */
[----:B0-----:R-:W-:-:S03]  /*28940*/  IMAD.MOV.U32 R3, RZ, RZ, 0x40 ;  /* 0x00000040ff037424 */ /* 0x001fc600078e00ff */
[----:B------:R-:W-:Y:S02]  /*28950*/  LEA R23, R4, R23, 0x18 ;  /* 0x0000001704177211 */ /* 0x000fe400078ec0ff */
[C---:B------:R-:W-:Y:S02]  /*28960*/  SEL R6, R3.reuse, 0xffffffc0, !P2 ;  /* 0xffffffc003067807 */ /* 0x040fe40005000000 */
[----:B------:R-:W-:-:S03]  /*28970*/  SEL R3, R3, 0xffffffc0, !P4 ;  /* 0xffffffc003037807 */ /* 0x000fc60006000000 */
[----:B------:R-:W-:Y:S04]  /*28980*/  STL [R1+0x24], R6 ;  /* 0x0000240601007387 */ /* 0x000fe80000100800 */
[----:B------:R0:W-:Y:S04]  /*28990*/  STL [R1+0x10], R4 ;  /* 0x0000100401007387 */ /* 0x0001e80000100800 */
[----:B------:R1:W-:Y:S04]  /*289a0*/  STL [R1], R3 ;  /* 0x0000000301007387 */ /* 0x0003e80000100800 */
[----:B------:R2:W-:Y:S01]  /*289b0*/  STL [R1+0x3c], RZ ;  /* 0x00003cff01007387 */ /* 0x0005e20000100800 */
[----:B0-----:R-:W-:-:S02]  /*289c0*/  LOP3.LUT R4, R2, 0x40, RZ, 0xfc, !PT ;  /* 0x0000004002047812 */ /* 0x001fc400078efcff */
[----:B-1----:R-:W-:Y:S02]  /*289d0*/  LOP3.LUT R3, R2, 0x80, RZ, 0xfc, !PT ;  /* 0x0000008002037812 */ /* 0x002fe400078efcff */
[----:B------:R-:W-:Y:S01]  /*289e0*/  LOP3.LUT R2, R0, 0x80, RZ, 0xfc, !PT ;  /* 0x0000008000027812 */ /* 0x000fe200078efcff */
[----:B------:R-:W-:-:S05]  /*289f0*/  IMAD.IADD R0, R23, 0x1, R8 ;  /* 0x0000000117007824 */ /* 0x000fca00078e0208 */
[----:B------:R2:W-:Y:S02]  /*28a00*/  STL [R1+0x28], R0 ;  /* 0x0000280001007387 */ /* 0x0005e40000100800 */
.L_x_3034:
[----:B------:R-:W0:Y:S02]  /*28a10*/  LDC.64 R24, c[0x0][0xc88] ;  /* 0x00032200ff187b82 */ /* 0x000e240000000a00 */
[----:B0-----:R-:W-:-:S06]  /*28a20*/  IMAD.WIDE R24, R19, 0x4, R24 ;  /* 0x0000000413187825 */ /* 0x001fcc00078e0218 */
[----:B--2---:R-:W2:Y:S01]  /*28a30*/  LDG.E R24, desc[UR50][R24.64] ;  /* 0x0000003218187981 */ /* 0x004ea2000c1e1900 */
[----:B------:R-:W-:Y:S05]  /*28a40*/  YIELD ;  /* 0x0000000000007946 */ /* 0x000fea0003800000 */
[----:B------:R-:W-:Y:S01]  /*28a50*/  ULDC.64 UR4, c[0x0][0xa28] ;  /* 0x00028a0000047ab9 */ /* 0x000fe20000000a00 */
[----:B------:R-:W-:Y:S01]  /*28a60*/  IMAD.MOV.U32 R9, RZ, RZ, RZ ;  /* 0x000000ffff097224 */ /* 0x000fe200078e00ff */
[----:B------:R-:W-:Y:S01]  /*28a70*/  ISETP.NE.U32.AND P0, PT, RZ, UR4, PT ;  /* 0x00000004ff007c0c */ /* 0x000fe2000bf05070 */
[----:B------:R-:W-:Y:S01]  /*28a80*/  ULDC.64 UR6, c[0x0][0xa10] ;  /* 0x0002840000067ab9 */ /* 0x000fe20000000a00 */
[----:B------:R-:W-:Y:S01]  /*28a90*/  IMAD.MOV.U32 R31, RZ, RZ, RZ ;  /* 0x000000ffff1f7224 */ /* 0x000fe200078e00ff */
[----:B------:R-:W-:Y:S01]  /*28aa0*/  ULDC.64 UR8, c[0x0][0xa18] ;  /* 0x0002860000087ab9 */ /* 0x000fe20000000a00 */
[----:B------:R-:W-:-:S02]  /*28ab0*/  ISETP.NE.AND.EX P0, PT, RZ, UR5, PT, P0 ;  /* 0x00000005ff007c0c */ /* 0x000fc4000bf05300 */
[----:B-12---:R-:W-:-:S11]  /*28ac0*/  SHF.R.S32.HI R0, RZ, 0x1f, R24 ;  /* 0x0000001fff007819 */ /* 0x006fd60000011418 */
[C---:B------:R-:W-:Y:S01]  /*28ad0*/  @P0 LEA R2, P1, R24.reuse, UR4, 0x2 ;  /* 0x0000000418020c11 */ /* 0x040fe2000f8210ff */
[C---:B------:R-:W-:Y:S01]  /*28ae0*/  IMAD.SHL.U32 R25, R24.reuse, 0x4, RZ ;  /* 0x0000000418197824 */ /* 0x040fe200078e00ff */
[C-C-:B------:R-:W-:Y:S01]  /*28af0*/  SHF.L.U64.HI R26, R24.reuse, 0x2, R0.reuse ;  /* 0x00000002181a7819 */ /* 0x140fe20000010200 */
[----:B------:R0:W-:Y:S01]  /*28b00*/  STL [R1+0x38], R0 ;  /* 0x0000380001007387 */ /* 0x0001e20000100800 */
[----:B------:R-:W-:Y:S01]  /*28b10*/  @P0 LEA.HI.X R3, R24, UR5, R0, 0x2, P1 ;  /* 0x0000000518030c11 */ /* 0x000fe200088f1400 */
[----:B------:R-:W-:-:S04]  /*28b20*/  ULDC.64 UR4, c[0x0][0xa00] ;  /* 0x0002800000047ab9 */ /* 0x000fc80000000a00 */
[----:B------:R1:W2:Y:S01]  /*28b30*/  @P0 LDG.E R9, desc[UR50][R2.64] ;  /* 0x0000003202090981 */ /* 0x0002a2000c1e1900 */
[----:B------:R-:W-:Y:S02]  /*28b40*/  ISETP.NE.U32.AND P0, PT, RZ, UR4, PT ;  /* 0x00000004ff007c0c */ /* 0x000fe4000bf05070 */
[----:B------:R-:W-:Y:S01]  /*28b50*/  ISETP.NE.U32.AND P1, PT, RZ, UR6, PT ;  /* 0x00000006ff007c0c */ /* 0x000fe2000bf25070 */
[----:B0-----:R-:W-:Y:S01]  /*28b60*/  IMAD.MOV.U32 R0, RZ, RZ, RZ ;  /* 0x000000ffff007224 */ /* 0x001fe200078e00ff */
[----:B------:R-:W-:Y:S02]  /*28b70*/  ISETP.NE.AND.EX P0, PT, RZ, UR5, PT, P0 ;  /* 0x00000005ff007c0c */ /* 0x000fe4000bf05300 */
[----:B------:R-:W-:Y:S02]  /*28b80*/  ISETP.NE.AND.EX P1, PT, RZ, UR7, PT, P1 ;  /* 0x00000007ff007c0c */ /* 0x000fe4000bf25310 */
[C---:B------:R-:W-:Y:S02]  /*28b90*/  IADD3 R4, P4, R25.reuse, UR6, RZ ;  /* 0x0000000619047c10 */ /* 0x040fe4000ff9e0ff */
[----:B-1----:R-:W-:-:S02]  /*28ba0*/  IADD3 R2, P3, R25, UR4, RZ ;  /* 0x0000000419027c10 */ /* 0x002fc4000ff7e0ff */
[C---:B------:R-:W-:Y:S02]  /*28bb0*/  IADD3.X R5, R26.reuse, UR7, RZ, P4, !PT ;  /* 0x000000071a057c10 */ /* 0x040fe4000a7fe4ff */
[----:B------:R-:W-:Y:S02]  /*28bc0*/  IADD3.X R3, R26, UR5, RZ, P3, !PT ;  /* 0x000000051a037c10 */ /* 0x000fe40009ffe4ff */
[----:B------:R-:W-:-:S03]  /*28bd0*/  ISETP.NE.U32.AND P2, PT, RZ, UR8, PT ;  /* 0x00000008ff007c0c */ /* 0x000fc6000bf45070 */
[----:B------:R-:W5:Y:S01]  /*28be0*/  @P0 LDG.E R31, desc[UR50][R2.64] ;  /* 0x00000032021f0981 */ /* 0x000f62000c1e1900 */
[----:B------:R-:W-:-:S03]  /*28bf0*/  ISETP.NE.AND.EX P2, PT, RZ, UR9, PT, P2 ;  /* 0x00000009ff007c0c */ /* 0x000fc6000bf45320 */
[----:B------:R-:W5:Y:S01]  /*28c00*/  @P1 LDG.E R0, desc[UR50][R4.64] ;  /* 0x0000003204001981 */ /* 0x000f62000c1e1900 */
[----:B------:R-:W-:Y:S02]  /*28c10*/  ULDC UR4, c[0x0][0x288] ;  /* 0x0000a20000047ab9 */ /* 0x000fe40000000800 */
[----:B------:R-:W-:Y:S01]  /*28c20*/  MOV R32, UR4 ;  /* 0x0000000400207c02 */ /* 0x000fe20008000f00 */
[----:B------:R-:W-:Y:S02]  /*28c30*/  ULDC.64 UR4, c[0x0][0x418] ;  /* 0x0001060000047ab9 */ /* 0x000fe40000000a00 */
[----:B------:R-:W-:-:S03]  /*28c40*/  UISETP.NE.U32.AND UP0, UPT, UR4, URZ, UPT ;  /* 0x0000003f0400728c */ /* 0x000fc6000bf05070 */
[----:B------:R-:W-:Y:S01]  /*28c50*/  ULDC UR4, c[0x0][0x424] ;  /* 0x0001090000047ab9 */ /* 0x000fe20000000800 */
[----:B------:R-:W-:Y:S01]  /*28c60*/  UISETP.NE.AND.EX UP0, UPT, UR5, URZ, UPT, UP0 ;  /* 0x0000003f0500728c */ /* 0x000fe2000bf05300 */
[----:B------:R-:W-:Y:S02]  /*28c70*/  @P2 IADD3 R6, P3, R25, UR8, RZ ;  /* 0x0000000819062c10 */ /* 0x000fe4000ff7e0ff */
[----:B------:R-:W-:Y:S01]  /*28c80*/  ULDC UR5, c[0x0][0x2f0] ;  /* 0x0000bc0000057ab9 */ /* 0x000fe20000000800 */
[----:B------:R-:W-:Y:S01]  /*28c90*/  USEL UR4, UR4, 0x1, UP0 ;  /* 0x0000000104047887 */ /* 0x000fe20008000000 */
[----:B------:R-:W-:-:S03]  /*28ca0*/  @P2 IADD3.X R7, R26, UR9, RZ, P3, !PT ;  /* 0x000000091a072c10 */ /* 0x000fc60009ffe4ff */
[----:B------:R-:W-:Y:S02]  /*28cb0*/  UIMAD UR4, UR4, UR5, URZ ;  /* 0x00000005040472a4 */ /* 0x000fe4000f8e023f */
[----:B------:R0:W5:Y:S01]  /*28cc0*/  @P2 LDG.E R32, desc[UR50][R6.64] ;  /* 0x0000003206202981 */ /* 0x000162000c1e1900 */
        /* <DEDUP_REMOVED lines=9> */
.L_x_2915:
[----:B------:R-:W-:Y:S01]  /*28d60*/  ULDC.64 UR4, c[0x0][0xa20] ;  /* 0x0002880000047ab9 */ /* 0x000fe20000000a00 */
[C---:B------:R-:W-:Y:S01]  /*28d70*/  LOP3.LUT R7, R18.reuse, 0xff000000, RZ, 0xc0, !PT ;  /* 0xff00000012077812 */ /* 0x040fe200078ec0ff */
[----:B------:R-:W-:Y:S01]  /*28d80*/  IMAD.MOV.U32 R34, RZ, RZ, R24 ;  /* 0x000000ffff227224 */ /* 0x000fe200078e0018 */
[----:B------:R-:W-:Y:S02]  /*28d90*/  ISETP.NE.U32.AND P0, PT, RZ, UR4, PT ;  /* 0x00000004ff007c0c */ /* 0x000fe4000bf05070 */
[----:B------:R-:W-:Y:S02]  /*28da0*/  SHF.R.U32.HI R7, RZ, 0x8, R7 ;  /* 0x00000008ff077819 */ /* 0x000fe40000011607 */
[----:B------:R-:W-:Y:S02]  /*28db0*/  ISETP.NE.AND.EX P0, PT, RZ, UR5, PT, P0 ;  /* 0x00000005ff007c0c */ /* 0x000fe4000bf05300 */
[C---:B------:R-:W-:Y:S02]  /*28dc0*/  LOP3.LUT R2, R18.reuse, 0xff0000, RZ, 0xc0, !PT ;  /* 0x00ff000012027812 */ /* 0x040fe400078ec0ff */
[----:B------:R-:W-:-:S02]  /*28dd0*/  LOP3.LUT R18, R18, 0xffff, RZ, 0xc0, !PT ;  /* 0x0000ffff12127812 */ /* 0x000fc400078ec0ff */
[----:B------:R-:W-:-:S07]  /*28de0*/  LEA.HI R7, R2, R7, RZ, 0x10 ;  /* 0x0000000702077211 */ /* 0x000fce00078f80ff */
[----:B------:R-:W-:Y:S05]  /*28df0*/  @!P0 BRA `(.L_x_2916) ;  /* 0x0000000000108947 */ /* 0x000fea0003800000 */
[----:B------:R-:W-:-:S04]  /*28e00*/  IADD3 R2, P0, R25, UR4, RZ ;  /* 0x0000000419027c10 */ /* 0x000fc8000ff1e0ff */
[----:B------:R-:W-:-:S05]  /*28e10*/  IADD3.X R3, R26, UR5, RZ, P0, !PT ;  /* 0x000000051a037c10 */ /* 0x000fca00087fe4ff */
[----:B------:R1:W5:Y:S01]  /*28e20*/  LDG.E R8, desc[UR50][R2.64] ;  /* 0x0000003202087981 */ /* 0x000362000c1e1900 */
[----:B------:R-:W-:Y:S05]  /*28e30*/  BRA `(.L_x_2917) ;  /* 0x0000000000247947 */ /* 0x000fea0003800000 */
.L_x_2916:
        /* <DEDUP_REMOVED lines=9> */
.L_x_2917:
[----:B-1----:R-:W2:Y:S01]  /*28ed0*/  @P1 LDG.E R2, desc[UR50][R4.64] ;  /* 0x0000003204021981 */ /* 0x002ea2000c1e1900 */
[----:B------:R-:W1:Y:S03]  /*28ee0*/  LDC R3, c[0x0][0x448] ;  /* 0x00011200ff037b82 */ /* 0x000e660000000800 */
[----:B------:R3:W2:Y:S01]  /*28ef0*/  @P1 LDG.E R4, desc[UR50][R4.64+0x4] ;  /* 0x0000043204041981 */ /* 0x0006a2000c1e1900 */
[----:B------:R-:W-:Y:S01]  /*28f00*/  BSSY B0, `(.L_x_2918) ;  /* 0x0000037000007945 */ /* 0x000fe20003800000 */
[----:B------:R-:W-:Y:S02]  /*28f10*/  LOP3.LUT R30, R7, 0xff, RZ, 0xc0, !PT ;  /* 0x000000ff071e7812 */ /* 0x000fe400078ec0ff */
[----:B-1----:R-:W-:-:S13]  /*28f20*/  ISETP.NE.AND P0, PT, R3, 0x1, PT ;  /* 0x000000010300780c */ /* 0x002fda0003f05270 */
[----:B------:R-:W1:Y:S08]  /*28f30*/  @P0 LDC R3, c[0x0][0x44c] ;  /* 0x00011300ff030b82 */ /* 0x000e700000000800 */
[----:B---3--:R-:W3:Y:S01]  /*28f40*/  @P0 LDC R5, c[0x0][0x450] ;  /* 0x00011400ff050b82 */ /* 0x008ee20000000800 */
[----:B--2---:R-:W-:Y:S01]  /*28f50*/  @P1 IADD3 R6, -R2, R4, RZ ;  /* 0x0000000402061210 */ /* 0x004fe20007ffe1ff */
[----:B------:R-:W-:Y:S01]  /*28f60*/  IMAD.SHL.U32 R2, R17, 0x80, RZ ;  /* 0x0000008011027824 */ /* 0x000fe200078e00ff */
[----:B------:R-:W-:-:S03]  /*28f70*/  SHF.R.U32.HI R4, RZ, 0x10, R7 ;  /* 0x00000010ff047819 */ /* 0x000fc60000011607 */
[----:B------:R-:W-:-:S04]  /*28f80*/  VIADD R2, R2, 0x7f ;  /* 0x0000007f02027836 */ /* 0x000fc80000000000 */
[----:B-1----:R-:W-:-:S05]  /*28f90*/  @P0 IMAD.HI.U32 R3, R2, R3, RZ ;  /* 0x0000000302030227 */ /* 0x002fca00078e00ff */
[----:B---3--:R-:W-:Y:S01]  /*28fa0*/  @P0 SHF.R.U32.HI R2, RZ, R5, R3 ;  /* 0x00000005ff020219 */ /* 0x008fe20000011603 */
[----:B-----5:R-:W-:-:S04]  /*28fb0*/  IMAD.IADD R5, R8, 0x1, -R9 ;  /* 0x0000000108057824 */ /* 0x020fc800078e0a09 */
[----:B------:R-:W-:-:S04]  /*28fc0*/  IMAD.IADD R27, R5, 0x1, R6 ;  /* 0x00000001051b7824 */ /* 0x000fc800078e0206 */
[C---:B------:R-:W-:Y:S01]  /*28fd0*/  VIADD R3, R27.reuse, 0x9f ;  /* 0x0000009f1b037836 */ /* 0x040fe20000000000 */
[----:B------:R-:W-:-:S03]  /*28fe0*/  IADD3 R20, R27, 0xa0, -R32 ;  /* 0x000000a01b147810 */ /* 0x000fc60007ffe820 */
[----:B------:R-:W-:Y:S01]  /*28ff0*/  IMAD.HI R3, R3, 0x66666667, RZ ;  /* 0x6666666703037827 */ /* 0x000fe200078e02ff */
[----:B------:R-:W-:-:S04]  /*29000*/  IADD3 R2, R20, R2, RZ ;  /* 0x0000000214027210 */ /* 0x000fc80007ffe0ff */
[----:B------:R-:W-:Y:S01]  /*29010*/  SHF.R.U32.HI R21, RZ, 0x1f, R3 ;  /* 0x0000001fff157819 */ /* 0x000fe20000011603 */
[----:B------:R-:W-:-:S03]  /*29020*/  IMAD.HI R2, R2, 0x66666667, RZ ;  /* 0x6666666702027827 */ /* 0x000fc600078e02ff */
[----:B------:R-:W-:Y:S02]  /*29030*/  LEA.HI.SX32 R21, R3, R21, 0x1a ;  /* 0x0000001503157211 */ /* 0x000fe400078fd2ff */
[----:B------:R-:W-:-:S04]  /*29040*/  SHF.R.U32.HI R8, RZ, 0x1f, R2 ;  /* 0x0000001fff087819 */ /* 0x000fc80000011602 */
[----:B------:R-:W-:Y:S01]  /*29050*/  LEA.HI.SX32 R8, R2, R8, 0x1a ;  /* 0x0000000802087211 */ /* 0x000fe200078fd2ff */
[----:B------:R-:W-:-:S03]  /*29060*/  IMAD.MOV.U32 R2, RZ, RZ, RZ ;  /* 0x000000ffff027224 */ /* 0x000fc600078e00ff */
[----:B------:R-:W-:-:S04]  /*29070*/  VIMNMX R8, R21, R8, PT ;  /* 0x0000000815087248 */ /* 0x000fc80003fe0100 */
[----:B------:R-:W-:-:S13]  /*29080*/  ISETP.GE.AND P0, PT, R8, 0x1, PT ;  /* 0x000000010800780c */ /* 0x000fda0003f06270 */
[----:B------:R-:W-:Y:S05]  /*29090*/  @!P0 BRA `(.L_x_2919) ;  /* 0x0000000000748947 */ /* 0x000fea0003800000 */
[----:B------:R-:W-:Y:S01]  /*290a0*/  ISETP.NE.AND P0, PT, R4, RZ, PT ;  /* 0x000000ff0400720c */ /* 0x000fe20003f05270 */
[----:B------:R-:W-:-:S03]  /*290b0*/  ULDC UR4, c[0x0][0x9f0] ;  /* 0x00027c0000047ab9 */ /* 0x000fc60000000800 */
[----:B------:R-:W-:-:S04]  /*290c0*/  SEL R7, R4, UR4, P0 ;  /* 0x0000000404077c07 */ /* 0x000fc80008000000 */
[----:B0-----:R-:W-:Y:S02]  /*290d0*/  IABS R9, R7 ;  /* 0x0000000700097213 */ /* 0x001fe40000000000 */
        /* <DEDUP_REMOVED lines=13> */
[----:B------:R-:W-:-:S05]  /*291b0*/  IMAD.MOV R2, RZ, RZ, -R2 ;  /* 0x000000ffff027224 */ /* 0x000fca00078e0a02 */
[----:B------:R-:W-:Y:S01]  /*291c0*/  MOV R10, R2 ;  /* 0x00000002000a7202 */ /* 0x000fe20000000f00 */
        /* <DEDUP_REMOVED lines=10> */
.L_x_2919:
[----:B------:R-:W-:Y:S05]  /*29270*/  BSYNC B0 ;  /* 0x0000000000007941 */ /* 0x000fea0003800000 */
.L_x_2918:
        /* <DEDUP_REMOVED lines=12> */
[----:B------:R-:W-:Y:S02]  /*29340*/  @P0 SHF.R.U32.HI R6, RZ, 0x1f, R2 ;  /* 0x0000001fff060819 */ /* 0x000fe40000011602 */
[-C--:B------:R-:W-:Y:S02]  /*29350*/  MOV R5, R3.reuse ;  /* 0x0000000300057202 */ /* 0x080fe40000000f00 */
[----:B------:R-:W-:Y:S02]  /*29360*/  @P0 LEA.HI.SX32 R5, R2, R6, 0x1a ;  /* 0x0000000602050211 */ /* 0x000fe400078fd2ff */
[----:B------:R-:W-:Y:S02]  /*29370*/  PLOP3.LUT P0, PT, PT, PT, PT, 0x80, 0x0 ;  /* 0x000000000000781c */ /* 0x000fe40003f0f070 */
[----:B------:R-:W-:-:S13]  /*29380*/  ISETP.GT.AND P2, PT, R5, R3, PT ;  /* 0x000000030500720c */ /* 0x000fda0003f44270 */
[----:B------:R-:W-:Y:S05]  /*29390*/  @!P2 BRA `(.L_x_2921) ;  /* 0x000000100008a947 */ /* 0x000fea0003800000 */
[----:B------:R-:W-:Y:S01]  /*293a0*/  UMOV UR4, 0xffffffff ;  /* 0xffffffff00047882 */ /* 0x000fe20000000000 */
[----:B------:R-:W-:Y:S02]  /*293b0*/  SEL R2, R34, RZ, !P1 ;  /* 0x000000ff22027207 */ /* 0x000fe40004800000 */
[----:B------:R-:W-:Y:S05]  /*293c0*/  BRA.DIV UR4, `(.L_x_2922) ;  /* 0x000000a604987947 */ /* 0x000fea000b800000 */
[----:B------:R-:W1:Y:S02]  /*293d0*/  S2R R6, SR_TID.X ;  /* 0x0000000000067919 */ /* 0x000e640000002100 */
[----:B-1----:R-:W-:-:S04]  /*293e0*/  SHF.R.U32.HI R6, RZ, 0x5, R6 ;  /* 0x00000005ff067819 */ /* 0x002fc80000011606 */
[----:B------:R-:W-:-:S05]  /*293f0*/  LOP3.LUT R6, R6, 0x3, RZ, 0xc0, !PT ;  /* 0x0000000306067812 */ /* 0x000fca00078ec0ff */
[----:B------:R1:W2:Y:S02]  /*29400*/  SHFL.IDX PT, R14, R6, RZ, 0x1f ;  /* 0x00001fff060e7589 */ /* 0x0002a400000e0000 */
.L_x_3199:
[----:B--2---:R-:W-:Y:S02]  /*29410*/  ISETP.NE.AND P0, PT, R14, RZ, PT ;  /* 0x000000ff0e00720c */ /* 0x004fe40003f05270 */
[----:B------:R-:W-:-:S11]  /*29420*/  PLOP3.LUT P6, PT, PT, PT, PT, 0x8, 0x0 ;  /* 0x000000000000781c */ /* 0x000fd60003fce170 */
[----:B------:R-:W-:Y:S05]  /*29430*/  @P0 BRA `(.L_x_2923) ;  /* 0x00000000000c0947 */ /* 0x000fea0003800000 */
[----:B------:R-:W-:-:S03]  /*29440*/  UMOV UR4, 0xffffffff ;  /* 0xffffffff00047882 */ /* 0x000fc60000000000 */
[----:B------:R-:W-:Y:S05]  /*29450*/  BRA.DIV UR4, `(.L_x_2924) ;  /* 0x000000a604a87947 */ /* 0x000fea000b800000 */
[----:B------:R-:W-:-:S13]  /*29460*/  ELECT P6, URZ, PT ;  /* 0x00000000003f782f */ /* 0x000fda00038c0000 */
.L_x_2923:
[----:B-1----:R-:W2:Y:S01]  /*29470*/  LDL R6, [R1+0x3c] ;  /* 0x00003c0001067983 */ /* 0x002ea20000100800 */
[----:B------:R-:W-:Y:S01]  /*29480*/  BSSY B1, `(.L_x_2925) ;  /* 0x0000008000017945 */ /* 0x000fe20003800000 */
[----:B--2---:R-:W-:-:S05]  /*29490*/  VIADD R6, R6, 0x1 ;  /* 0x0000000106067836 */ /* 0x004fca0000000000 */
[----:B------:R-:W-:-:S04]  /*294a0*/  LEA.HI R7, R6, R6, RZ, 0x1 ;  /* 0x0000000606077211 */ /* 0x000fc800078f08ff */
[----:B------:R-:W-:-:S05]  /*294b0*/  LOP3.LUT R7, R7, 0xfffffffe, RZ, 0xc0, !PT ;  /* 0xfffffffe07077812 */ /* 0x000fca00078ec0ff */
[----:B------:R-:W-:-:S05]  /*294c0*/  IMAD.IADD R6, R6, 0x1, -R7 ;  /* 0x0000000106067824 */ /* 0x000fca00078e0a07 */
[----:B------:R-:W-:-:S04]  /*294d0*/  SHF.L.U32 R6, R6, 0x1f, RZ ;  /* 0x0000001f06067819 */ /* 0x000fc800000006ff */
[----:B------:R-:W1:Y:S02]  /*294e0*/  SYNCS.PHASECHK.TRANS64.TRYWAIT P0, [R23+URZ+0x29820], R6 ;  /* 0x02982006170075a7 */ /* 0x000e64000800017f */
[----:B-1----:R-:W-:Y:S05]  /*294f0*/  @!P0 BRA `(.L_x_2926) ;  /* 0x000000a400a08947 */ /* 0x002fea0003800000 */
.L_x_3202:
[----:B------:R-:W-:Y:S05]  /*29500*/  BSYNC B1 ;  /* 0x0000000000017941 */ /* 0x000fea0003800000 */
.L_x_2925:
[----:B------:R-:W-:Y:S04]  /*29510*/  BSSY B1, `(.L_x_2927) ;  /* 0x000006c000017945 */ /* 0x000fe80003800000 */
[----:B------:R-:W-:Y:S05]  /*29520*/  @!P6 BRA `(.L_x_2928) ;  /* 0x0000000400a8e947 */ /* 0x000fea0003800000 */
[----:B0-----:R-:W-:Y:S01]  /*29530*/  IMAD R9, R29, 0x8, R23 ;  /* 0x000000081d097824 */ /* 0x001fe200078e0217 */
[----:B------:R-:W-:Y:S01]  /*29540*/  SHF.L.U32 R11, R36, 0x1f, RZ ;  /* 0x0000001f240b7819 */ /* 0x000fe200000006ff */
[----:B------:R-:W0:Y:S01]  /*29550*/  S2R R7, SR_TID.X ;  /* 0x0000000000077919 */ /* 0x000e220000002100 */
[----:B------:R-:W-:Y:S02]  /*29560*/  BSSY B2, `(.L_x_2929) ;  /* 0x0000005000027945 */ /* 0x000fe40003800000 */
[----:B------:R-:W2:Y:S01]  /*29570*/  SYNCS.PHASECHK.TRANS64.TRYWAIT P0, [R9+URZ+0x298a0], R11 ;  /* 0x0298a00b090075a7 */ /* 0x000ea2000800017f */
[----:B0-----:R-:W-:-:S04]  /*29580*/  LOP3.LUT R7, R7, 0x7f, RZ, 0xc0, !PT ;  /* 0x0000007f07077812 */ /* 0x001fc800078ec0ff */
[----:B------:R-:W-:Y:S01]  /*29590*/  ISETP.NE.AND P1, PT, R7, RZ, PT ;  /* 0x000000ff0700720c */ /* 0x000fe20003f25270 */
[----:B--2---:R-:W-:-:S12]  /*295a0*/  @!P0 BRA `(.L_x_2930) ;  /* 0x000000a400888947 */ /* 0x004fd80003800000 */
.L_x_3203:
[----:B------:R-:W-:Y:S05]  /*295b0*/  BSYNC B2 ;  /* 0x0000000000027941 */ /* 0x000fea0003800000 */
.L_x_2929:
[----:B------:R-:W-:Y:S04]  /*295c0*/  BSSY B2, `(.L_x_2931) ;  /* 0x0000009000027945 */ /* 0x000fe80003800000 */
[----:B------:R-:W-:Y:S05]  /*295d0*/  @P1 BRA `(.L_x_2932) ;  /* 0x00000000001c1947 */ /* 0x000fea0003800000 */
[----:B-1----:R-:W1:Y:S02]  /*295e0*/  S2R R6, SR_TID.X ;  /* 0x0000000000067919 */ /* 0x002e640000002100 */
[----:B-1----:R-:W-:Y:S01]  /*295f0*/  LOP3.LUT R7, R6, 0x1f, RZ, 0xc0, !PT ;  /* 0x0000001f06077812 */ /* 0x002fe200078ec0ff */
[----:B------:R-:W-:-:S03]  /*29600*/  IMAD.MOV.U32 R6, RZ, RZ, 0x7800 ;  /* 0x00007800ff067424 */ /* 0x000fc600078e00ff */
[----:B------:R-:W-:Y:S01]  /*29610*/  ISETP.NE.AND P0, PT, R7, RZ, PT ;  /* 0x000000ff0700720c */ /* 0x000fe20003f05270 */
[----:B------:R2:W-:-:S12]  /*29620*/  SYNCS.ARRIVE.TRANS64 RZ, [R9+URZ+0x29890], R6 ;  /* 0x0298900609ff79a7 */ /* 0x0005d8000800003f */
[----:B--2---:R-:W-:Y:S05]  /*29630*/  @!P0 BRA `(.L_x_2932) ;  /* 0x0000000000048947 */ /* 0x004fea0003800000 */
[----:B------:R-:W-:Y:S01]  /*29640*/  BPT.TRAP 0x1 ;  /* 0x000000040000795c */ /* 0x000fe20000300000 */
.L_x_2932:
[----:B------:R-:W-:Y:S05]  /*29650*/  BSYNC B2 ;  /* 0x0000000000027941 */ /* 0x000fea0003800000 */
.L_x_2931:
[----:B------:R-:W-:Y:S01]  /*29660*/  IMAD.MOV.U32 R12, RZ, RZ, RZ ;  /* 0x000000ffff0c7224 */ /* 0x000fe200078e00ff */
[----:B------:R-:W-:Y:S01]  /*29670*/  UIADD3 UR4, UP0, UR40, 0x570, URZ ;  /* 0x0000057028047890 */ /* 0x000fe2000ff1e03f */
[----:B------:R-:W-:Y:S01]  /*29680*/  IMAD R7, R5, 0xa0, R0 ;  /* 0x000000a005077824 */ /* 0x000fe200078e0200 */
[----:B------:R-:W-:Y:S01]  /*29690*/  PLOP3.LUT P0, PT, PT, PT, PT, 0x80, 0x0 ;  /* 0x000000000000781c */ /* 0x000fe20003f0f070 */
[----:B------:R-:W-:Y:S01]  /*296a0*/  IMAD R8, R29, 0x7800, R23 ;  /* 0x000078001d087824 */ /* 0x000fe200078e0217 */
[----:B------:R-:W-:Y:S01]  /*296b0*/  R2UR UR10, R12 ;  /* 0x000000000c0a72ca */ /* 0x000fe200000e0000 */
[----:B-1----:R-:W-:Y:S01]  /*296c0*/  VIADD R6, R9, 0x29890 ;  /* 0x0002989009067836 */ /* 0x002fe20000000000 */
[----:B------:R-:W-:Y:S01]  /*296d0*/  IADD3 R7, R7, -0xa0, RZ ;  /* 0xffffff6007077810 */ /* 0x000fe20007ffe0ff */
[----:B------:R-:W-:Y:S01]  /*296e0*/  VIADD R10, R8, 0x1a400 ;  /* 0x0001a400080a7836 */ /* 0x000fe20000000000 */
[----:B------:R-:W-:Y:S01]  /*296f0*/  UIADD3.X UR5, URZ, UR41, URZ, UP0, !UPT ;  /* 0x000000293f057290 */ /* 0x000fe200087fe43f */
[----:B------:R-:W-:Y:S01]  /*29700*/  UMOV UR6, 0x0 ;  /* 0x0000000000067882 */ /* 0x000fe20000000000 */
[----:B------:R-:W-:-:S10]  /*29710*/  UMOV UR7, 0x12f00000 ;  /* 0x12f0000000077882 */ /* 0x000fd40000000000 */
.L_x_2933:
        /* <DEDUP_REMOVED lines=10> */
[----:B------:R-:W-:Y:S01]  /*297c0*/  PLOP3.LUT P0, PT, PT, PT, PT, 0x80, 0x0 ;  /* 0x000000000000781c */ /* 0x000fe20003f0f070 */
[----:B------:R-:W-:Y:S01]  /*297d0*/  VIADD R10, R8, 0x1cc00 ;  /* 0x0001cc00080a7836 */ /* 0x000fe20000000000 */
[----:B------:R-:W-:Y:S01]  /*297e0*/  UMOV UR6, 0x0 ;  /* 0x0000000000067882 */ /* 0x000fe20000000000 */
[----:B------:R-:W-:Y:S01]  /*297f0*/  UMOV UR7, 0x12f00000 ;  /* 0x12f0000000077882 */ /* 0x000fe20000000000 */
[----:B------:R-:W-:-:S09]  /*29800*/  UMOV UR10, 0x40 ;  /* 0x00000040000a7882 */ /* 0x000fd20000000000 */
.L_x_2934:
        /* <DEDUP_REMOVED lines=15> */
.L_x_2935:
        /* <DEDUP_REMOVED lines=10> */
[----:B------:R-:W1:Y:S01]  /*299a0*/  SYNCS.PHASECHK.TRANS64.TRYWAIT P0, [R9+URZ+0x298c0], R11 ;  /* 0x0298c00b090075a7 */ /* 0x000e62000800017f */
[----:B------:R-:W-:Y:S04]  /*299b0*/  BSSY B2, `(.L_x_2936) ;  /* 0x0000002000027945 */ /* 0x000fe80003800000 */
[----:B-1----:R-:W-:Y:S05]  /*299c0*/  @!P0 BRA `(.L_x_2937) ;  /* 0x000000a000948947 */ /* 0x002fea0003800000 */
.L_x_3204:
[----:B------:R-:W-:Y:S05]  /*299d0*/  BSYNC B2 ;  /* 0x0000000000027941 */ /* 0x000fea0003800000 */
.L_x_2936:
        /* <DEDUP_REMOVED lines=11> */
.L_x_2939:
[----:B------:R-:W-:Y:S05]  /*29a90*/  BSYNC B2 ;  /* 0x0000000000027941 */ /* 0x000fea0003800000 */
.L_x_2938:
        /* <DEDUP_REMOVED lines=9> */
.L_x_2940:
        /* <DEDUP_REMOVED lines=9> */
[----:B--2---:R-:W-:Y:S05]  /*29bc0*/  @P0 BRA.U.ANY `(.L_x_2940) ;  /* 0xfffffffd00d80947 */ /* 0x004fea000393ffff */
.L_x_2928:
[----:B------:R-:W-:Y:S05]  /*29bd0*/  BSYNC B1 ;  /* 0x0000000000017941 */ /* 0x000fea0003800000 */
.L_x_2927:
        /* <DEDUP_REMOVED lines=9> */
.L_x_2955:
[----:B------:R-:W-:Y:S05]  /*29c70*/  YIELD ;  /* 0x0000000000007946 */ /* 0x000fea0003800000 */
[----:B------:R-:W-:Y:S04]  /*29c80*/  BSSY B1, `(.L_x_2941) ;  /* 0x000006b000017945 */ /* 0x000fe80003800000 */
[----:B------:R-:W-:Y:S05]  /*29c90*/  @!P6 BRA `(.L_x_2942) ;  /* 0x0000000400a4e947 */ /* 0x000fea0003800000 */
[----:B0-----:R-:W-:Y:S01]  /*29ca0*/  LEA R9, R29, R23, 0x3 ;  /* 0x000000171d097211 */ /* 0x001fe200078e18ff */
[----:B------:R-:W0:Y:S01]  /*29cb0*/  S2R R5, SR_TID.X ;  /* 0x0000000000057919 */ /* 0x000e220000002100 */
[----:B------:R-:W-:Y:S01]  /*29cc0*/  SHF.L.U32 R8, R36, 0x1f, RZ ;  /* 0x0000001f24087819 */ /* 0x000fe200000006ff */
[----:B------:R-:W-:Y:S03]  /*29cd0*/  BSSY B2, `(.L_x_2943) ;  /* 0x0000005000027945 */ /* 0x000fe60003800000 */
[----:B------:R-:W2:Y:S01]  /*29ce0*/  SYNCS.PHASECHK.TRANS64.TRYWAIT P1, [R9+URZ+0x298a0], R8 ;  /* 0x0298a008090075a7 */ /* 0x000ea2000802017f */
[----:B0-----:R-:W-:-:S04]  /*29cf0*/  LOP3.LUT R5, R5, 0x7f, RZ, 0xc0, !PT ;  /* 0x0000007f05057812 */ /* 0x001fc800078ec0ff */
[----:B------:R-:W-:Y:S01]  /*29d00*/  ISETP.NE.AND P2, PT, R5, RZ, PT ;  /* 0x000000ff0500720c */ /* 0x000fe20003f45270 */
[----:B--2---:R-:W-:-:S12]  /*29d10*/  @!P1 BRA `(.L_x_2944) ;  /* 0x0000009c00d49947 */ /* 0x004fd80003800000 */
.L_x_3205:
[----:B------:R-:W-:Y:S05]  /*29d20*/  BSYNC B2 ;  /* 0x0000000000027941 */ /* 0x000fea0003800000 */
.L_x_2943:
[----:B------:R-:W-:Y:S04]  /*29d30*/  BSSY B2, `(.L_x_2945) ;  /* 0x0000009000027945 */ /* 0x000fe80003800000 */
[----:B------:R-:W-:Y:S05]  /*29d40*/  @P2 BRA `(.L_x_2946) ;  /* 0x00000000001c2947 */ /* 0x000fea0003800000 */
[----:B------:R-:W1:Y:S02]  /*29d50*/  S2R R5, SR_TID.X ;  /* 0x0000000000057919 */ /* 0x000e640000002100 */
[----:B-1----:R-:W-:Y:S01]  /*29d60*/  LOP3.LUT R6, R5, 0x1f, RZ, 0xc0, !PT ;  /* 0x0000001f05067812 */ /* 0x002fe200078ec0ff */
[----:B------:R-:W-:-:S03]  /*29d70*/  IMAD.MOV.U32 R5, RZ, RZ, 0x7800 ;  /* 0x00007800ff057424 */ /* 0x000fc600078e00ff */
[----:B------:R-:W-:Y:S01]  /*29d80*/  ISETP.NE.AND P1, PT, R6, RZ, PT ;  /* 0x000000ff0600720c */ /* 0x000fe20003f25270 */
[----:B------:R2:W-:-:S12]  /*29d90*/  SYNCS.ARRIVE.TRANS64 RZ, [R9+URZ+0x29890], R5 ;  /* 0x0298900509ff79a7 */ /* 0x0005d8000800003f */
[----:B--2---:R-:W-:Y:S05]  /*29da0*/  @!P1 BRA `(.L_x_2946) ;  /* 0x0000000000049947 */ /* 0x004fea0003800000 */
[----:B------:R-:W-:Y:S01]  /*29db0*/  BPT.TRAP 0x1 ;  /* 0x000000040000795c */ /* 0x000fe20000300000 */
.L_x_2946:
[----:B------:R-:W-:Y:S05]  /*29dc0*/  BSYNC B2 ;  /* 0x0000000000027941 */ /* 0x000fea0003800000 */
.L_x_2945:
[----:B------:R-:W-:Y:S01]  /*29dd0*/  IMAD.MOV.U32 R12, RZ, RZ, RZ ;  /* 0x000000ffff0c7224 */ /* 0x000fe200078e00ff */
[----:B------:R-:W-:Y:S01]  /*29de0*/  UIADD3 UR4, UP0, UR40, 0x570, URZ ;  /* 0x0000057028047890 */ /* 0x000fe2000ff1e03f */
[----:B------:R-:W-:Y:S01]  /*29df0*/  IMAD R7, R29, 0x7800, R23 ;  /* 0x000078001d077824 */ /* 0x000fe200078e0217 */
[----:B------:R-:W-:Y:S01]  /*29e00*/  PLOP3.LUT P1, PT, PT, PT, PT, 0x80, 0x0 ;  /* 0x000000000000781c */ /* 0x000fe20003f2f070 */
[----:B-1----:R-:W-:Y:S01]  /*29e10*/  IMAD R6, R10, 0xa0, R0 ;  /* 0x000000a00a067824 */ /* 0x002fe200078e0200 */
[----:B------:R-:W-:Y:S01]  /*29e20*/  R2UR UR10, R12 ;  /* 0x000000000c0a72ca */ /* 0x000fe200000e0000 */
[----:B------:R-:W-:Y:S01]  /*29e30*/  VIADD R5, R9, 0x29890 ;  /* 0x0002989009057836 */ /* 0x000fe20000000000 */
[----:B------:R-:W-:Y:S01]  /*29e40*/  UIADD3.X UR5, URZ, UR41, URZ, UP0, !UPT ;  /* 0x000000293f057290 */ /* 0x000fe200087fe43f */
[----:B------:R-:W-:Y:S01]  /*29e50*/  VIADD R11, R7, 0x1a400 ;  /* 0x0001a400070b7836 */ /* 0x000fe20000000000 */
[----:B------:R-:W-:Y:S01]  /*29e60*/  UMOV UR6, 0x0 ;  /* 0x0000000000067882 */ /* 0x000fe20000000000 */
[----:B------:R-:W-:-:S10]  /*29e70*/  UMOV UR7, 0x12f00000 ;  /* 0x12f0000000077882 */ /* 0x000fd40000000000 */
.L_x_2947:
        /* <DEDUP_REMOVED lines=15> */
.L_x_2948:
        /* <DEDUP_REMOVED lines=11> */
[----:B------:R-:W-:Y:S01]  /*2a020*/  UMOV UR6, 0x0 ;  /* 0x0000000000067882 */ /* 0x000fe20000000000 */
[----:B------:R-:W-:Y:S01]  /*2a030*/  IADD3 R7, R7, 0x1f400, RZ ;  /* 0x0001f40007077810 */ /* 0x000fe20007ffe0ff */
[----:B------:R-:W-:Y:S01]  /*2a040*/  UMOV UR7, 0x12f00000 ;  /* 0x12f0000000077882 */ /* 0x000fe20000000000 */
[----:B------:R-:W-:-:S09]  /*2a050*/  UMOV UR10, 0x80 ;  /* 0x00000080000a7882 */ /* 0x000fd20000000000 */
.L_x_2949:
        /* <DEDUP_REMOVED lines=13> */
.L_x_3206:
[----:B------:R-:W-:Y:S05]  /*2a130*/  BSYNC B2 ;  /* 0x0000000000027941 */ /* 0x000fea0003800000 */
.L_x_2950:
        /* <DEDUP_REMOVED lines=11> */
.L_x_2953:
[----:B------:R-:W-:Y:S05]  /*2a1f0*/  BSYNC B2 ;  /* 0x0000000000027941 */ /* 0x000fea0003800000 */
.L_x_2952:
        /* <DEDUP_REMOVED lines=9> */
.L_x_2954:
        /* <DEDUP_REMOVED lines=10> */
.L_x_2942:
[----:B------:R-:W-:Y:S05]  /*2a330*/  BSYNC B1 ;  /* 0x0000000000017941 */ /* 0x000fea0003800000 */
.L_x_2941:
[C---:B------:R-:W-:Y:S01]  /*2a340*/  ISETP.GT.AND P2, PT, R10.reuse, R3, PT ;  /* 0x000000030a00720c */ /* 0x040fe20003f44270 */
[----:B------:R-:W-:Y:S01]  /*2a350*/  VIADD R10, R10, 0xffffffff ;  /* 0xffffffff0a0a7836 */ /* 0x000fe20000000000 */
[----:B------:R-:W-:-:S04]  /*2a360*/  IADD3 R29, R29, 0x1, RZ ;  /* 0x000000011d1d7810 */ /* 0x000fc80007ffe0ff */
[----:B------:R-:W-:-:S04]  /*2a370*/  ISETP.NE.AND P1, PT, R29, 0x2, PT ;  /* 0x000000021d00780c */ /* 0x000fc80003f25270 */
[----:B------:R-:W-:Y:S02]  /*2a380*/  SEL R5, RZ, 0x1, P1 ;  /* 0x00000001ff057807 */ /* 0x000fe40000800000 */
[----:B------:R-:W-:Y:S02]  /*2a390*/  SEL R29, R29, RZ, P1 ;  /* 0x000000ff1d1d7207 */ /* 0x000fe40000800000 */
[----:B------:R-:W-:Y:S01]  /*2a3a0*/  LOP3.LUT R36, R36, R5, RZ, 0x3c, !PT ;  /* 0x0000000524247212 */ /* 0x000fe200078e3cff */
[----:B------:R-:W-:Y:S06]  /*2a3b0*/  @P2 BRA `(.L_x_2955) ;  /* 0xfffffff8002c2947 */ /* 0x000fec000383ffff */
.L_x_2921:
[----:B------:R-:W-:Y:S05]  /*2a3c0*/  BSYNC B0 ;  /* 0x0000000000007941 */ /* 0x000fea0003800000 */
.L_x_2920:
[----:B------:R-:W2:Y:S01]  /*2a3d0*/  LDC R0, c[0x0][0x448] ;  /* 0x00011200ff007b82 */ /* 0x000ea20000000800 */
[----:B------:R-:W-:Y:S01]  /*2a3e0*/  LEA R2, R17, 0x7f, 0x7 ;  /* 0x0000007f11027811 */ /* 0x000fe200078e38ff */
[----:B------:R-:W-:Y:S06]  /*2a3f0*/  @!P0 WARPSYNC.ALL ;  /* 0x0000000000008948 */ /* 0x000fec0003800000 */
[----:B------:R-:W-:Y:S01]  /*2a400*/  @!P0 BAR.SYNC.DEFER_BLOCKING 0xc, 0x180 ;  /* 0x0306000000008b1d */ /* 0x000fe20000010000 */
[----:B------:R-:W-:-:S05]  /*2a410*/  ISETP.NE.AND P2, PT, R4, RZ, PT ;  /* 0x000000ff0400720c */ /* 0x000fca0003f45270 */
[----:B------:R-:W-:Y:S08]  /*2a420*/  BSSY B0, `(.L_x_2956) ;  /* 0x0000029000007945 */ /* 0x000ff00003800000 */
[----:B------:R-:W3:Y:S01]  /*2a430*/  @!P2 LDC R4, c[0x0][0x9f0] ;  /* 0x00027c00ff04ab82 */ /* 0x000ee20000000800 */
[----:B--2---:R-:W-:-:S13]  /*2a440*/  ISETP.NE.AND P1, PT, R0, 0x1, PT ;  /* 0x000000010000780c */ /* 0x004fda0003f25270 */
[----:B------:R-:W2:Y:S08]  /*2a450*/  @P1 LDC R0, c[0x0][0x44c] ;  /* 0x00011300ff001b82 */ /* 0x000eb00000000800 */
[----:B------:R-:W4:Y:S01]  /*2a460*/  @P1 LDC R3, c[0x0][0x450] ;  /* 0x00011400ff031b82 */ /* 0x000f220000000800 */
[----:B--2---:R-:W-:-:S05]  /*2a470*/  @P1 IMAD.HI.U32 R0, R2, R0, RZ ;  /* 0x0000000002001227 */ /* 0x004fca00078e00ff */
[----:B----4-:R-:W-:-:S05]  /*2a480*/  @P1 SHF.R.U32.HI R2, RZ, R3, R0 ;  /* 0x00000003ff021219 */ /* 0x010fca0000011600 */
[----:B------:R-:W-:-:S04]  /*2a490*/  IMAD.IADD R0, R20, 0x1, R2 ;  /* 0x0000000114007824 */ /* 0x000fc800078e0202 */
[----:B------:R-:W-:-:S05]  /*2a4a0*/  IMAD.HI R0, R0, 0x66666667, RZ ;  /* 0x6666666700007827 */ /* 0x000fca00078e02ff */
[----:B------:R-:W-:-:S04]  /*2a4b0*/  SHF.R.U32.HI R2, RZ, 0x1f, R0 ;  /* 0x0000001fff027819 */ /* 0x000fc80000011600 */
[----:B------:R-:W-:Y:S01]  /*2a4c0*/  LEA.HI.SX32 R2, R0, R2, 0x1a ;  /* 0x0000000200027211 */ /* 0x000fe200078fd2ff */
[----:B------:R-:W-:-:S03]  /*2a4d0*/  IMAD.MOV.U32 R0, RZ, RZ, RZ ;  /* 0x000000ffff007224 */ /* 0x000fc600078e00ff */
[----:B------:R-:W-:-:S04]  /*2a4e0*/  VIMNMX R21, R21, R2, PT ;  /* 0x0000000215157248 */ /* 0x000fc80003fe0100 */
[----:B------:R-:W-:-:S13]  /*2a4f0*/  ISETP.GE.AND P1, PT, R21, 0x1, PT ;  /* 0x000000011500780c */ /* 0x000fda0003f26270 */
[----:B---3--:R-:W-:Y:S05]  /*2a500*/  @!P1 BRA `(.L_x_2957) ;  /* 0x0000000000689947 */ /* 0x008fea0003800000 */
[-C--:B------:R-:W-:Y:S02]  /*2a510*/  IABS R0, R4.reuse ;  /* 0x0000000400007213 */ /* 0x080fe40000000000 */
[----:B-1----:R-:W-:Y:S02]  /*2a520*/  IABS R6, R4 ;  /* 0x0000000400067213 */ /* 0x002fe40000000000 */
[----:B------:R-:W1:Y:S03]  /*2a530*/  I2F.RP R2, R0 ;  /* 0x0000000000027306 */ /* 0x000e660000209400 */
[----:B------:R-:W-:-:S05]  /*2a540*/  IMAD.MOV R6, RZ, RZ, -R6 ;  /* 0x000000ffff067224 */ /* 0x000fca00078e0a06 */
[----:B-1----:R-:W1:Y:S02]  /*2a550*/  MUFU.RCP R2, R2 ;  /* 0x0000000200027308 */ /* 0x002e640000001000 */
[----:B-1----:R-:W-:-:S06]  /*2a560*/  VIADD R2, R2, 0xffffffe ;  /* 0x0ffffffe02027836 */ /* 0x002fcc0000000000 */
[----:B------:R-:W1:Y:S02]  /*2a570*/  F2I.FTZ.U32.TRUNC.NTZ R3, R2 ;  /* 0x0000000200037305 */ /* 0x000e64000021f000 */
[----:B-1----:R-:W-:-:S04]  /*2a580*/  IMAD.MOV R2, RZ, RZ, -R3 ;  /* 0x000000ffff027224 */ /* 0x002fc800078e0a03 */
[----:B------:R-:W-:Y:S01]  /*2a590*/  IMAD R5, R2, R0, RZ ;  /* 0x0000000002057224 */ /* 0x000fe200078e02ff */
[----:B------:R-:W-:-:S05]  /*2a5a0*/  MOV R2, RZ ;  /* 0x000000ff00027202 */ /* 0x000fca0000000f00 */
        /* <DEDUP_REMOVED lines=16> */
.L_x_2957:
[----:B------:R-:W-:Y:S05]  /*2a6b0*/  BSYNC B0 ;  /* 0x0000000000007941 */ /* 0x000fea0003800000 */
.L_x_2956:
[----:B------:R-:W-:-:S05]  /*2a6c0*/  IMAD R2, R30, R0, RZ ;  /* 0x000000001e027224 */ /* 0x000fca00078e02ff */
[----:B------:R2:W-:Y:S01]  /*2a6d0*/  STL [R1+0xc], R2 ;  /* 0x00000c0201007387 */ /* 0x0005e20000100800 */
[----:B------:R-:W-:-:S04]  /*2a6e0*/  VIADDMNMX R30, R2, R0, R21, PT ;  /* 0x00000000021e7246 */ /* 0x000fc80003800115 */
[----:B------:R-:W-:-:S13]  /*2a6f0*/  ISETP.GT.AND P0, PT, R30, R2, PT ;  /* 0x000000021e00720c */ /* 0x000fda0003f04270 */
[----:B--2---:R-:W-:Y:S05]  /*2a700*/  @P0 BRA `(.L_x_2958) ;  /* 0x0000000000440947 */ /* 0x004fea0003800000 */
[----:B------:R-:W2:Y:S02]  /*2a710*/  S2R R2, SR_TID.X ;  /* 0x0000000000027919 */ /* 0x000ea40000002100 */
[----:B--2---:R-:W-:-:S04]  /*2a720*/  LOP3.LUT R2, R2, 0x7f, RZ, 0xc0, !PT ;  /* 0x0000007f02027812 */ /* 0x004fc800078ec0ff */
[----:B------:R-:W-:-:S13]  /*2a730*/  ISETP.NE.AND P0, PT, R2, RZ, PT ;  /* 0x000000ff0200720c */ /* 0x000fda0003f05270 */
[----:B------:R-:W-:Y:S05]  /*2a740*/  @P0 BRA `(.L_x_2959) ;  /* 0x0000004400a40947 */ /* 0x000fea0003800000 */
[----:B------:R-:W2:Y:S01]  /*2a750*/  S2R R5, SR_LANEID ;  /* 0x0000000000057919 */ /* 0x000ea20000000000 */
[----:B------:R-:W-:Y:S01]  /*2a760*/  VOTEU.ANY UR4, UPT, PT ;  /* 0x0000000000047886 */ /* 0x000fe200038e0100 */
[----:B------:R-:W3:Y:S01]  /*2a770*/  LDC.64 R2, c[0x0][0xc60] ;  /* 0x00031800ff027b82 */ /* 0x000ee20000000a00 */
[----:B------:R-:W2:Y:S02]  /*2a780*/  FLO.U32 R0, UR4 ;  /* 0x0000000400007d00 */ /* 0x000ea400080e0000 */
[----:B--2---:R-:W-:-:S06]  /*2a790*/  ISETP.EQ.U32.AND P0, PT, R0, R5, PT ;  /* 0x000000050000720c */ /* 0x004fcc0003f02070 */
[----:B------:R-:W3:Y:S07]  /*2a7a0*/  POPC R5, UR4 ;  /* 0x0000000400057d09 */ /* 0x000eee0008000000 */
[----:B---3--:R-:W2:Y:S01]  /*2a7b0*/  @P0 ATOMG.E.ADD.STRONG.GPU PT, R3, desc[UR50][R2.64], R5 ;  /* 0x00000005020309a8 */ /* 0x008ea200081ee1f2 */
[----:B------:R-:W3:Y:S02]  /*2a7c0*/  S2R R4, SR_LTMASK ;  /* 0x0000000000047919 */ /* 0x000ee40000003900 */
[----:B---3--:R-:W-:-:S04]  /*2a7d0*/  LOP3.LUT R4, R4, UR4, RZ, 0xc0, !PT ;  /* 0x0000000404047c12 */ /* 0x008fc8000f8ec0ff */
[----:B------:R-:W3:Y:S01]  /*2a7e0*/  POPC R7, R4 ;  /* 0x0000000400077309 */ /* 0x000ee20000000000 */
[----:B--2---:R-:W3:Y:S02]  /*2a7f0*/  SHFL.IDX PT, R0, R3, R0, 0x1f ;  /* 0x00001f0003007589 */ /* 0x004ee400000e0000 */
[----:B---3--:R-:W-:Y:S01]  /*2a800*/  IADD3 R16, R0, UR38, R7 ;  /* 0x0000002600107c10 */ /* 0x008fe2000fffe007 */
[----:B------:R-:W-:Y:S06]  /*2a810*/  BRA `(.L_x_2959) ;  /* 0x0000004400707947 */ /* 0x000fec0003800000 */
.L_x_2958:
        /* <DEDUP_REMOVED lines=12> */
[----:B-1----:R-:W-:Y:S02]  /*2a8e0*/  IMAD.U32 R6, RZ, RZ, UR8 ;  /* 0x00000008ff067e24 */ /* 0x002fe4000f8e00ff */
[----:B------:R-:W-:-:S02]  /*2a8f0*/  IMAD.U32 R7, RZ, RZ, UR9 ;  /* 0x00000009ff077e24 */ /* 0x000fc4000f8e00ff */
[----:B------:R-:W-:Y:S02]  /*2a900*/  IMAD.U32 R11, RZ, RZ, UR5 ;  /* 0x00000005ff0b7e24 */ /* 0x000fe4000f8e00ff */
[----:B------:R-:W-:Y:S02]  /*2a910*/  IMAD.MOV.U32 R8, RZ, RZ, 0x70 ;  /* 0x00000070ff087424 */ /* 0x000fe400078e00ff */
[----:B------:R-:W-:Y:S02]  /*2a920*/  IMAD.MOV.U32 R12, RZ, RZ, 0x1 ;  /* 0x00000001ff0c7424 */ /* 0x000fe400078e00ff */
[----:B------:R-:W-:-:S07]  /*2a930*/  IMAD.MOV.U32 R13, RZ, RZ, RZ ;  /* 0x000000ffff0d7224 */ /* 0x000fce00078e00ff */
[----:B------:R-:W-:-:S07]  /*2a940*/  LEPC R20, `(.L_x_2961) ;  /* 0x000000001014794e */ /* 0x000fce0000000000 */
[----:B0-2---:R-:W-:Y:S05]  /*2a950*/  CALL.ABS.NOINC R2 ;  /* 0x0000000002007343 */ /* 0x005fea0003c00000 */
.L_x_2961:
[----:B------:R-:W-:Y:S05]  /*2a960*/  BSYNC B6 ;  /* 0x0000000000067941 */ /* 0x000fea0003800000 */
.L_x_2960:
        /* <DEDUP_REMOVED lines=10> */
[----:B------:R-:W-:Y:S01]  /*2aa10*/  MOV R4, UR6 ;  /* 0x0000000600047c02 */ /* 0x000fe20008000f00 */
[----:B------:R-:W-:Y:S01]  /*2aa20*/  IMAD.U32 R5, RZ, RZ, UR7 ;  /* 0x00000007ff057e24 */ /* 0x000fe2000f8e00ff */
[----:B------:R-:W2:Y:S01]  /*2aa30*/  LDC.64 R2, c[0x4][R2] ;  /* 0x0100000002027b82 */ /* 0x000ea20000000a00 */
[----:B-1----:R-:W-:Y:S01]  /*2aa40*/  IMAD.U32 R6, RZ, RZ, UR8 ;  /* 0x00000008ff067e24 */ /* 0x002fe2000f8e00ff */
[----:B------:R-:W-:Y:S01]  /*2aa50*/  MOV R8, 0x70 ;  /* 0x0000007000087802 */ /* 0x000fe20000000f00 */
[----:B------:R-:W-:Y:S02]  /*2aa60*/  IMAD.U32 R7, RZ, RZ, UR9 ;  /* 0x00000009ff077e24 */ /* 0x000fe4000f8e00ff */
[----:B------:R-:W-:-:S02]  /*2aa70*/  IMAD.U32 R10, RZ, RZ, UR4 ;  /* 0x00000004ff0a7e24 */ /* 0x000fc4000f8e00ff */
[----:B------:R-:W-:Y:S02]  /*2aa80*/  IMAD.U32 R11, RZ, RZ, UR5 ;  /* 0x00000005ff0b7e24 */ /* 0x000fe4000f8e00ff */
[----:B------:R-:W-:Y:S02]  /*2aa90*/  IMAD.MOV.U32 R12, RZ, RZ, 0x1 ;  /* 0x00000001ff0c7424 */ /* 0x000fe400078e00ff */
[----:B------:R-:W-:-:S07]  /*2aaa0*/  IMAD.MOV.U32 R13, RZ, RZ, RZ ;  /* 0x000000ffff0d7224 */ /* 0x000fce00078e00ff */
[----:B------:R-:W-:-:S07]  /*2aab0*/  LEPC R20, `(.L_x_2963) ;  /* 0x000000001014794e */ /* 0x000fce0000000000 */
[----:B0-2---:R-:W-:Y:S05]  /*2aac0*/  CALL.ABS.NOINC R2 ;  /* 0x0000000002007343 */ /* 0x005fea0003c00000 */
.L_x_2963:
[----:B------:R-:W-:Y:S05]  /*2aad0*/  BSYNC B6 ;  /* 0x0000000000067941 */ /* 0x000fea0003800000 */
.L_x_2962:
        /* <DEDUP_REMOVED lines=9> */
[----:B-1----:R-:W-:Y:S01]  /*2ab70*/  MOV R6, UR8 ;  /* 0x0000000800067c02 */ /* 0x002fe20008000f00 */
[----:B------:R-:W1:Y:S01]  /*2ab80*/  LDC.64 R2, c[0x4][R2] ;  /* 0x0100000002027b82 */ /* 0x000e620000000a00 */
        /* <DEDUP_REMOVED lines=9> */
.L_x_2965:
[----:B------:R-:W-:Y:S05]  /*2ac20*/  BSYNC B6 ;  /* 0x0000000000067941 */ /* 0x000fea0003800000 */
.L_x_2964:
        /* <DEDUP_REMOVED lines=19> */
.L_x_2967:
[----:B------:R-:W-:Y:S05]  /*2ad60*/  BSYNC B6 ;  /* 0x0000000000067941 */ /* 0x000fea0003800000 */
.L_x_2966:
        /* <DEDUP_REMOVED lines=12> */
[----:B------:R-:W-:Y:S01]  /*2ae30*/  LOP3.LUT R22, R22, 0xffffffbf, RZ, 0xc0, !PT ;  /* 0xffffffbf16167812 */ /* 0x000fe200078ec0ff */
[----:B------:R3:W2:Y:S01]  /*2ae40*/  @P0 LDG.E R34, desc[UR50][R2.64] ;  /* 0x0000003202220981 */ /* 0x0006a2000c1e1900 */
[----:B------:R-:W-:Y:S01]  /*2ae50*/  ULDC UR5, c[0x0][0x320] ;  /* 0x0000c80000057ab9 */ /* 0x000fe20000000800 */
[----:B----4-:R-:W-:-:S08]  /*2ae60*/  LOP3.LUT R21, R20, 0x7f, RZ, 0xc0, !PT ;  /* 0x0000007f14157812 */ /* 0x010fd000078ec0ff */
[----:B---3--:R-:W3:Y:S01]  /*2ae70*/  @P2 LDC R3, c[0x0][0x434] ;  /* 0x00010d00ff032b82 */ /* 0x008ee20000000800 */
[----:B------:R-:W-:Y:S01]  /*2ae80*/  IMAD.SHL.U32 R20, R20, 0x20, RZ ;  /* 0x0000002014147824 */ /* 0x000fe200078e00ff */
[----:B------:R-:W-:-:S06]  /*2ae90*/  SHF.R.U32.HI R21, RZ, 0x2, R21 ;  /* 0x00000002ff157819 */ /* 0x000fcc0000011615 */
[----:B------:R-:W4:Y:S01]  /*2aea0*/  @P2 LDC R2, c[0x0][0x438] ;  /* 0x00010e00ff022b82 */ /* 0x000f220000000800 */
[----:B------:R-:W-:-:S04]  /*2aeb0*/  LOP3.LUT R20, R21, 0x60, R20, 0xf8, !PT ;  /* 0x0000006015147812 */ /* 0x000fc800078ef814 */
[----:B0-----:R-:W-:-:S04]  /*2aec0*/  IADD3 R9, R20, R8, RZ ;  /* 0x0000000814097210 */ /* 0x001fc80007ffe0ff */
[----:B------:R-:W-:Y:S01]  /*2aed0*/  ISETP.GE.AND P1, PT, R9, R27, PT ;  /* 0x0000001b0900720c */ /* 0x000fe20003f26270 */
[----:B------:R-:W0:Y:S01]  /*2aee0*/  S2R R20, SR_TID.X ;  /* 0x0000000000147919 */ /* 0x000e220000002100 */
[----:B------:R-:W1:Y:S11]  /*2aef0*/  S2R R21, SR_TID.X ;  /* 0x0000000000157919 */ /* 0x000e760000002100 */
[----:B------:R-:W4:Y:S01]  /*2af00*/  @!P1 LDC.64 R4, c[0x0][0x418] ;  /* 0x00010600ff049b82 */ /* 0x000f220000000a00 */
[----:B0-----:R-:W-:-:S04]  /*2af10*/  LOP3.LUT R20, R20, 0x7f, RZ, 0xc0, !PT ;  /* 0x0000007f14147812 */ /* 0x001fc800078ec0ff */
[----:B------:R-:W-:Y:S01]  /*2af20*/  SHF.R.U32.HI R10, RZ, 0x2, R20 ;  /* 0x00000002ff0a7819 */ /* 0x000fe20000011614 */
[----:B-1----:R-:W-:-:S05]  /*2af30*/  IMAD.SHL.U32 R20, R21, 0x20, RZ ;  /* 0x0000002015147824 */ /* 0x002fca00078e00ff */
[----:B------:R-:W-:-:S04]  /*2af40*/  LOP3.LUT R20, R10, 0x60, R20, 0xf8, !PT ;  /* 0x000000600a147812 */ /* 0x000fc800078ef814 */
[----:B------:R-:W-:-:S04]  /*2af50*/  LOP3.LUT R20, R20, 0x80, RZ, 0xfc, !PT ;  /* 0x0000008014147812 */ /* 0x000fc800078efcff */
[----:B------:R-:W-:Y:S01]  /*2af60*/  IADD3 R8, R20, R8, RZ ;  /* 0x0000000814087210 */ /* 0x000fe20007ffe0ff */
[----:B------:R-:W-:Y:S01]  /*2af70*/  UMOV UR6, 0xffffffff ;  /* 0xffffffff00067882 */ /* 0x000fe20000000000 */
[----:B--2---:R-:W-:-:S04]  /*2af80*/  IMAD.IADD R9, R9, 0x1, R33 ;  /* 0x0000000109097824 */ /* 0x004fc800078e0221 */
[----:B---3--:R-:W-:-:S04]  /*2af90*/  @P2 IMAD.HI.U32 R3, R9, R3, RZ ;  /* 0x0000000309032227 */ /* 0x008fc800078e00ff */
[----:B------:R-:W-:Y:S01]  /*2afa0*/  IMAD.MOV.U32 R0, RZ, RZ, R9 ;  /* 0x000000ffff007224 */ /* 0x000fe200078e0009 */
[----:B----4-:R-:W-:Y:S02]  /*2afb0*/  @P2 SHF.R.U32.HI R0, RZ, R2, R3 ;  /* 0x00000002ff002219 */ /* 0x010fe40000011603 */
[----:B------:R-:W0:Y:S02]  /*2afc0*/  @!P1 LDC.64 R2, c[0x0][0x428] ;  /* 0x00010a00ff029b82 */ /* 0x000e240000000a00 */
[--C-:B------:R-:W-:Y:S01]  /*2afd0*/  @!P1 SHF.R.S32.HI R7, RZ, 0x1f, R0.reuse ;  /* 0x0000001fff079819 */ /* 0x100fe20000011400 */
[----:B------:R-:W-:Y:S01]  /*2afe0*/  @!P1 IMAD.MOV.U32 R6, RZ, RZ, R0 ;  /* 0x000000ffff069224 */ /* 0x000fe200078e0000 */
[----:B------:R-:W-:-:S03]  /*2aff0*/  SHF.R.S32.HI R14, RZ, 0x1f, R34 ;  /* 0x0000001fff0e7819 */ /* 0x000fc60000011422 */
        /* <DEDUP_REMOVED lines=11> */
[----:B0-----:R-:W-:-:S04]  /*2b0b0*/  @P2 IMAD.HI.U32 R3, R2, R3, RZ ;  /* 0x0000000302032227 */ /* 0x001fc800078e00ff */
[----:B------:R-:W-:Y:S01]  /*2b0c0*/  IMAD.MOV.U32 R6, RZ, RZ, R2 ;  /* 0x000000ffff067224 */ /* 0x000fe200078e0002 */
        /* <DEDUP_REMOVED lines=13> */
[----:B-1----:R-:W-:Y:S02]  /*2b1a0*/  @!P0 LEA R4, P2, R6, R4, 0x2 ;  /* 0x0000000406048211 */ /* 0x002fe400078410ff */
[----:B------:R-:W-:Y:S01]  /*2b1b0*/  MOV R8, UR39 ;  /* 0x0000002700087c02 */ /* 0x000fe20008000f00 */
[----:B------:R-:W-:-:S03]  /*2b1c0*/  @!P0 IMAD.IADD R0, R0, 0x1, R7 ;  /* 0x0000000100008824 */ /* 0x000fc600078e0207 */
[----:B------:R-:W-:Y:S02]  /*2b1d0*/  ISETP.NE.AND P3, PT, R8, 0x3, PT ;  /* 0x000000030800780c */ /* 0x000fe40003f65270 */
[----:B------:R-:W-:Y:S02]  /*2b1e0*/  @!P0 LEA.HI.X R5, R6, R5, R0, 0x2, P2 ;  /* 0x0000000506058211 */ /* 0x000fe400010f1400 */
[----:B------:R-:W-:-:S06]  /*2b1f0*/  CS2R R6, SRZ ;  /* 0x0000000000067805 */ /* 0x000fcc000001ff00 */
[----:B------:R1:W5:Y:S01]  /*2b200*/  @!P1 LDG.E R6, desc[UR50][R12.64] ;  /* 0x000000320c069981 */ /* 0x000362000c1e1900 */
[C---:B0-----:R-:W-:Y:S02]  /*2b210*/  IMAD.SHL.U32 R33, R14.reuse, 0x10, RZ ;  /* 0x000000100e217824 */ /* 0x041fe400078e00ff */
        /* <DEDUP_REMOVED lines=21> */
[----:B------:R-:W-:Y:S01]  /*2b370*/  @P0 LOP3.LUT R22, R22, 0x1, RZ, 0xfc, !PT ;  /* 0x0000000116160812 */ /* 0x000fe200078efcff */
[----:B-1----:R-:W-:Y:S06]  /*2b380*/  BRA.DIV UR6, `(.L_x_2968) ;  /* 0x0000008a06607947 */ /* 0x002fec000b800000 */
.L_x_3209:
[----:B------:R-:W-:Y:S01]  /*2b390*/  ISETP.GT.U32.AND P0, PT, R20, 0x9f, PT ;  /* 0x0000009f1400780c */ /* 0x000fe20003f04070 */
[----:B------:R-:W-:Y:S01]  /*2b3a0*/  VIADD R5, R30, 0xffffffff ;  /* 0xffffffff1e057836 */ /* 0x000fe20000000000 */
[----:B------:R-:W-:-:S11]  /*2b3b0*/  LOP3.LUT R22, R22, 0xffffffdf, RZ, 0xc0, !PT ;  /* 0xffffffdf16167812 */ /* 0x000fd600078ec0ff */
[----:B------:R-:W-:Y:S01]  /*2b3c0*/  @P0 LOP3.LUT R22, R22, 0x20, RZ, 0xfc, !PT ;  /* 0x0000002016160812 */ /* 0x000fe200078efcff */
[----:B------:R-:W-:Y:S06]  /*2b3d0*/  @!P3 BRA `(.L_x_2969) ;  /* 0x000000000004b947 */ /* 0x000fec0003800000 */
[----:B------:R-:W-:Y:S01]  /*2b3e0*/  BPT.TRAP 0x1 ;  /* 0x000000040000795c */ /* 0x000fe20000300000 */
.L_x_2969:
[----:B------:R-:W-:Y:S01]  /*2b3f0*/  IMAD R0, R28, 0x8, R23 ;  /* 0x000000081c007824 */ /* 0x000fe200078e0217 */
[----:B------:R-:W-:Y:S01]  /*2b400*/  SHF.L.U32 R2, R35, 0x1f, RZ ;  /* 0x0000001f23027819 */ /* 0x000fe200000006ff */
[----:B------:R-:W-:Y:S01]  /*2b410*/  BSSY B0, `(.L_x_2970) ;  /* 0x0000005000007945 */ /* 0x000fe20003800000 */
[----:B------:R-:W-:Y:S02]  /*2b420*/  SHF.R.S32.HI R33, RZ, 0x1f, R9 ;  /* 0x0000001fff217819 */ /* 0x000fe40000011409 */
[----:B------:R-:W0:Y:S01]  /*2b430*/  SYNCS.PHASECHK.TRANS64.TRYWAIT P0, [R0+URZ+0x29880], R2 ;  /* 0x02988002000075a7 */ /* 0x000e22000800017f */
[----:B------:R1:W-:Y:S02]  /*2b440*/  STL [R1+0x34], R2 ;  /* 0x0000340201007387 */ /* 0x0003e40000100800 */
[----:B01----:R-:W-:Y:S05]  /*2b450*/  @!P0 BRA `(.L_x_2971) ;  /* 0x00000088005c8947 */ /* 0x003fea0003800000 */
.L_x_3210:
[----:B------:R-:W-:Y:S05]  /*2b460*/  BSYNC B0 ;  /* 0x0000000000007941 */ /* 0x000fea0003800000 */
.L_x_2970:
[----:B------:R-:W-:Y:S01]  /*2b470*/  ULDC.64 UR4, c[0x0][0x328] ;  /* 0x0000ca0000047ab9 */ /* 0x000fe20000000a00 */
[----:B-----5:R-:W-:Y:S01]  /*2b480*/  SHF.R.S32.HI R8, RZ, 0x1f, R6 ;  /* 0x0000001fff087819 */ /* 0x020fe20000011406 */
[----:B0-----:R-:W-:Y:S01]  /*2b490*/  IMAD R2, R33, UR4, RZ ;  /* 0x0000000421027c24 */ /* 0x001fe2000f8e02ff */
[----:B------:R-:W0:Y:S01]  /*2b4a0*/  S2R R14, SR_TID.X ;  /* 0x00000000000e7919 */ /* 0x000e220000002100 */
[----:B------:R-:W-:Y:S01]  /*2b4b0*/  ULDC.64 UR6, c[0x0][0x338] ;  /* 0x0000ce0000067ab9 */ /* 0x000fe20000000a00 */
[----:B------:R-:W-:Y:S01]  /*2b4c0*/  IMAD R11, R5, -0xa0, R27 ;  /* 0xffffff60050b7824 */ /* 0x000fe200078e021b */
[----:B------:R-:W-:Y:S01]  /*2b4d0*/  SHF.R.S32.HI R27, RZ, 0x1f, R10 ;  /* 0x0000001fff1b7819 */ /* 0x000fe2000001140a */
[C---:B------:R-:W-:Y:S01]  /*2b4e0*/  IMAD R4, R9.reuse, UR5, R2 ;  /* 0x0000000509047c24 */ /* 0x040fe2000f8e0202 */
[----:B------:R1:W-:Y:S01]  /*2b4f0*/  STL [R1+0x2c], R8 ;  /* 0x00002c0801007387 */ /* 0x0003e20000100800 */
[----:B------:R-:W-:Y:S01]  /*2b500*/  IMAD.WIDE.U32 R2, R9, UR4, RZ ;  /* 0x0000000409027c25 */ /* 0x000fe2000f8e00ff */
[----:B------:R-:W-:-:S03]  /*2b510*/  LOP3.LUT P1, RZ, R22, 0x1, RZ, 0xc0, !PT ;  /* 0x0000000116ff7812 */ /* 0x000fc6000782c0ff */
[----:B------:R-:W-:Y:S02]  /*2b520*/  IMAD.IADD R3, R3, 0x1, R4 ;  /* 0x0000000103037824 */ /* 0x000fe400078e0204 */
[----:B------:R-:W-:Y:S02]  /*2b530*/  IMAD R4, R8, UR6, RZ ;  /* 0x0000000608047c24 */ /* 0x000fe4000f8e02ff */
[----:B------:R-:W-:Y:S01]  /*2b540*/  IMAD.WIDE.U32 R2, R6, UR6, R2 ;  /* 0x0000000606027c25 */ /* 0x000fe2000f8e0002 */
[----:B-1----:R-:W-:-:S03]  /*2b550*/  SHF.R.S32.HI R8, RZ, 0x1f, R7 ;  /* 0x0000001fff087819 */ /* 0x002fc60000011407 */
[----:B------:R-:W-:Y:S02]  /*2b560*/  IMAD R4, R6, UR7, R4 ;  /* 0x0000000706047c24 */ /* 0x000fe4000f8e0204 */
[----:B------:R-:W-:Y:S01]  /*2b570*/  IMAD.MOV.U32 R12, RZ, RZ, R2 ;  /* 0x000000ffff0c7224 */ /* 0x000fe200078e0002 */
[----:B------:R1:W-:Y:S01]  /*2b580*/  STL [R1+0x30], R8 ;  /* 0x0000300801007387 */ /* 0x0003e20000100800 */
[----:B------:R-:W-:Y:S01]  /*2b590*/  IMAD R2, R27, UR4, RZ ;  /* 0x000000041b027c24 */ /* 0x000fe2000f8e02ff */
[----:B------:R-:W-:-:S03]  /*2b5a0*/  IADD3 R13, R3, R4, RZ ;  /* 0x00000004030d7210 */ /* 0x000fc60007ffe0ff */
        /* <DEDUP_REMOVED lines=12> */
[----:B------:R-:W-:Y:S02]  /*2b670*/  IMAD.IADD R5, R3, 0x1, R4 ;  /* 0x0000000103057824 */ /* 0x000fe400078e0204 */
[----:B------:R-:W-:Y:S01]  /*2b680*/  IMAD.MOV.U32 R4, RZ, RZ, R2 ;  /* 0x000000ffff047224 */ /* 0x000fe200078e0002 */
[----:B------:R-:W-:Y:S01]  /*2b690*/  IADD3 R2, P0, R12, UR6, RZ ;  /* 0x000000060c027c10 */ /* 0x000fe2000ff1e0ff */
[C---:B-1----:R-:W-:Y:S02]  /*2b6a0*/  IMAD R8, R18.reuse, UR5, RZ ;  /* 0x0000000512087c24 */ /* 0x042fe4000f8e02ff */
[----:B------:R-:W-:Y:S01]  /*2b6b0*/  IMAD.WIDE.U32 R4, R18, UR4, R4 ;  /* 0x0000000412047c25 */ /* 0x000fe2000f8e0004 */
[----:B------:R-:W-:Y:S02]  /*2b6c0*/  UMOV UR4, 0xffffffff ;  /* 0xffffffff00047882 */ /* 0x000fe40000000000 */
[----:B------:R-:W-:Y:S01]  /*2b6d0*/  IADD3.X R3, R13, UR7, R8, P0, !PT ;  /* 0x000000070d037c10 */ /* 0x000fe200087fe408 */
[----:B------:R-:W-:Y:S01]  /*2b6e0*/  IMAD.SHL.U32 R14, R14, 0x400, RZ ;  /* 0x000004000e0e7824 */ /* 0x000fe200078e00ff */
[----:B------:R-:W-:-:S04]  /*2b6f0*/  IADD3 R26, P0, R4, UR6, RZ ;  /* 0x00000006041a7c10 */ /* 0x000fc8000ff1e0ff */
[----:B------:R-:W-:Y:S01]  /*2b700*/  IADD3.X R25, R8, UR7, R5, P0, !PT ;  /* 0x0000000708197c10 */ /* 0x000fe200087fe405 */
[----:B------:R-:W-:Y:S01]  /*2b710*/  IMAD R5, R28, 0x5000, R14 ;  /* 0x000050001c057824 */ /* 0x000fe200078e020e */
[----:B------:R-:W-:-:S04]  /*2b720*/  IADD3 R8, -R15, R11, RZ ;  /* 0x0000000b0f087210 */ /* 0x000fc80007ffe1ff */
[----:B------:R-:W-:Y:S01]  /*2b730*/  ISETP.GE.AND P5, PT, R8, 0x1, PT ;  /* 0x000000010800780c */ /* 0x000fe20003fa6270 */
[----:B------:R-:W-:-:S12]  /*2b740*/  BRA.DIV UR4, `(.L_x_2972) ;  /* 0x0000008604b87947 */ /* 0x000fd8000b800000 */
[----:B------:R-:W2:Y:S01]  /*2b750*/  LDL R14, [R1] ;  /* 0x00000000010e7983 */ /* 0x000ea20000100800 */
[----:B------:R-:W0:Y:S03]  /*2b760*/  S2R R11, SR_TID.X ;  /* 0x00000000000b7919 */ /* 0x000e260000002100 */
[----:B------:R-:W1:Y:S04]  /*2b770*/  SHFL.IDX PT, R12, R2, RZ, 0x1c1f ;  /* 0x001c1fff020c7589 */ /* 0x000e6800000e0000 */
[----:B------:R-:W3:Y:S01]  /*2b780*/  SHFL.IDX PT, R4, R3, RZ, 0x1c1f ;  /* 0x001c1fff03047589 */ /* 0x000ee200000e0000 */
[----:B------:R-:W-:Y:S01]  /*2b790*/  LOP3.LUT P6, RZ, R22, 0x2, RZ, 0xc0, !PT ;  /* 0x0000000216ff7812 */ /* 0x000fe200078cc0ff */
[----:B0-----:R-:W-:-:S05]  /*2b7a0*/  IMAD.SHL.U32 R11, R11, 0x10, RZ ;  /* 0x000000100b0b7824 */ /* 0x001fca00078e00ff */
[----:B------:R-:W-:-:S04]  /*2b7b0*/  LOP3.LUT R11, R11, 0x30, RZ, 0xc0, !PT ;  /* 0x000000300b0b7812 */ /* 0x000fc800078ec0ff */
[----:B-1----:R-:W-:-:S05]  /*2b7c0*/  IADD3 R12, P0, R11, R12, RZ ;  /* 0x0000000c0b0c7210 */ /* 0x002fca0007f1e0ff */
[----:B---3--:R-:W-:Y:S01]  /*2b7d0*/  IMAD.X R13, RZ, RZ, R4, P0 ;  /* 0x000000ffff0d7224 */ /* 0x008fe200000e0604 */
[----:B------:R-:W-:Y:S02]  /*2b7e0*/  ISETP.LT.OR P0, PT, R8, 0x1, P6 ;  /* 0x000000010800780c */ /* 0x000fe40003701670 */
[----:B------:R-:W-:-:S11]  /*2b7f0*/  IADD3 R4, R23, R5, R37 ;  /* 0x0000000517047210 */ /* 0x000fd60007ffe025 */
[----:B------:R-:W-:Y:S01]  /*2b800*/  @!PT LDS RZ, [RZ] ;  /* 0x00000000fffff984 */ /* 0x000fe20000000800 */
[----:B------:R-:W-:Y:S01]  /*2b810*/  LDGSTS.E.BYPASS.LTC128B.128 [R4+0xa400], desc[UR50][R12.64], !P0 ;  /* 0x0a4000000c047fae */ /* 0x000fe2000c101d72 */
[----:B------:R-:W-:-:S03]  /*2b820*/  ISETP.LT.OR P0, PT, R8, 0x1, P1 ;  /* 0x000000010800780c */ /* 0x000fc60000f01670 */
[----:B------:R-:W-:Y:S01]  /*2b830*/  SHFL.IDX PT, R21, R3, 0x1, 0x1c1f ;  /* 0x003c1f0003157f89 */ /* 0x000fe200000e0000 */
[----:B------:R-:W-:Y:S02]  /*2b840*/  LOP3.LUT R22, R22, 0xffffff7f, RZ, 0xc0, !PT ;  /* 0xffffff7f16167812 */ /* 0x000fe400078ec0ff */
[C---:B------:R-:W-:Y:S02]  /*2b850*/  ISETP.GE.AND P4, PT, R8.reuse, 0x21, PT ;  /* 0x000000210800780c */ /* 0x040fe40003f86270 */
[C---:B------:R-:W-:Y:S02]  /*2b860*/  ISETP.GE.AND P3, PT, R8.reuse, 0x41, PT ;  /* 0x000000410800780c */ /* 0x040fe40003f66270 */
[----:B------:R-:W-:Y:S01]  /*2b870*/  ISETP.GE.AND P2, PT, R8, 0x61, PT ;  /* 0x000000610800780c */ /* 0x000fe20003f46270 */
[----:B--2---:R-:W-:-:S05]  /*2b880*/  IMAD.IADD R5, R14, 0x1, R4 ;  /* 0x000000010e057824 */ /* 0x004fca00078e0204 */
        /* <DEDUP_REMOVED lines=18> */
[----:B-1----:R-:W-:-:S04]  /*2b9b0*/  IADD3 R2, P0, R11, R2, RZ ;  /* 0x000000020b027210 */ /* 0x002fc80007f1e0ff */
[----:B--2---:R-:W-:Y:S02]  /*2b9c0*/  IADD3.X R3, RZ, R3, RZ, P0, !PT ;  /* 0x00000003ff037210 */ /* 0x004fe400007fe4ff */
[----:B------:R-:W-:-:S13]  /*2b9d0*/  ISETP.LT.OR P0, PT, R8, 0x61, P6 ;  /* 0x000000610800780c */ /* 0x000fda0003701670 */
[----:B------:R-:W-:Y:S01]  /*2b9e0*/  LDGSTS.E.BYPASS.LTC128B.128 [R4+0xd400], desc[UR50][R2.64], !P0 ;  /* 0x0d40000002047fae */ /* 0x000fe2000c101d72 */
[----:B------:R-:W-:-:S13]  /*2b9f0*/  ISETP.LT.OR P0, PT, R8, 0x61, P1 ;  /* 0x000000610800780c */ /* 0x000fda0000f01670 */
[----:B------:R0:W-:Y:S01]  /*2ba00*/  LDGSTS.E.BYPASS.LTC128B.128 [R5+0xd400], desc[UR50][R2.64+0x40], !P0 ;  /* 0x0d40004002057fae */ /* 0x0001e2000c101d72 */
[----:B------:R-:W-:-:S03]  /*2ba10*/  ISETP.GE.AND P0, PT, R8, 0x81, PT ;  /* 0x000000810800780c */ /* 0x000fc60003f06270 */
[----:B0-----:R0:W1:Y:S04]  /*2ba20*/  SHFL.IDX PT, R3, R25, RZ, 0x1c1f ;  /* 0x001c1fff19037589 */ /* 0x00106800000e0000 */
[----:B------:R0:W2:Y:S06]  /*2ba30*/  SHFL.IDX PT, R2, R26, RZ, 0x1c1f ;  /* 0x001c1fff1a027589 */ /* 0x0000ac00000e0000 */
[----:B------:R-:W-:-:S07]  /*2ba40*/  @P0 LOP3.LUT R22, R22, 0x80, RZ, 0xfc, !PT ;  /* 0x0000008016160812 */ /* 0x000fce00078efcff */
.L_x_3222:
[----:B------:R-:W3:Y:S01]  /*2ba50*/  S2R R11, SR_TID.X ;  /* 0x00000000000b7919 */ /* 0x000ee20000002100 */
[----:B------:R-:W-:Y:S01]  /*2ba60*/  LOP3.LUT P6, RZ, R22, 0x2, RZ, 0xc0, !PT ;  /* 0x0000000216ff7812 */ /* 0x000fe200078cc0ff */
[----:B---3--:R-:W-:-:S05]  /*2ba70*/  IMAD.SHL.U32 R11, R11, 0x10, RZ ;  /* 0x000000100b0b7824 */ /* 0x008fca00078e00ff */
[----:B------:R-:W-:-:S04]  /*2ba80*/  LOP3.LUT R11, R11, 0x30, RZ, 0xc0, !PT ;  /* 0x000000300b0b7812 */ /* 0x000fc800078ec0ff */
[----:B--2---:R-:W-:-:S05]  /*2ba90*/  IADD3 R2, P0, R11, R2, RZ ;  /* 0x000000020b027210 */ /* 0x004fca0007f1e0ff */
[----:B-1----:R-:W-:Y:S01]  /*2baa0*/  IMAD.X R3, RZ, RZ, R3, P0 ;  /* 0x000000ffff037224 */ /* 0x002fe200000e0603 */
        /* <DEDUP_REMOVED lines=9> */
.L_x_2973:
[----:B------:R-:W-:Y:S02]  /*2bb40*/  PLOP3.LUT P1, PT, P1, P0, PT, 0xa2, 0x0 ;  /* 0x000000000000781c */ /* 0x000fe40000f21472 */
[----:B------:R-:W-:-:S08]  /*2bb50*/  @P0 R2UR P1, UR4, R0 ;  /* 0x00000000000402ca */ /* 0x000fd00000020000 */
[----:B------:R-:W-:-:S05]  /*2bb60*/  @P0 PLOP3.LUT P0, PT, P1, PT, PT, 0x80, 0x0 ;  /* 0x000000000000081c */ /* 0x000fca0000f0f070 */
[----:B------:R-:W-:Y:S01]  /*2bb70*/  @!P1 SYNCS.ARRIVE.TRANS64.RED.A0T1 RZ, [UR4+0x29870], RZ ;  /* 0x029870ffffff99a7 */ /* 0x000fe20008200404 */
[----:B------:R-:W-:Y:S07]  /*2bb80*/  @!P1 ARRIVES.LDGSTSBAR.64.TRANSCNT [UR4+0x29870] ;  /* 0x02987000ff0099b0 */ /* 0x000fee0008000a84 */
[----:B------:R-:W-:Y:S05]  /*2bb90*/  @P0 BRA.U.ANY `(.L_x_2973) ;  /* 0xfffffffd00e80947 */ /* 0x000fea000393ffff */
[----:B------:R-:W-:Y:S01]  /*2bba0*/  NOP ;  /* 0x0000000000007918 */ /* 0x000fe20000000000 */
[----:B-1----:R-:W-:-:S05]  /*2bbb0*/  IMAD.U32 R2, RZ, RZ, UR39 ;  /* 0x00000027ff027e24 */ /* 0x002fca000f8e00ff */
[----:B------:R-:W-:-:S13]  /*2bbc0*/  ISETP.NE.AND P6, PT, R2, 0x3, PT ;  /* 0x000000030200780c */ /* 0x000fda0003fc5270 */
[----:B------:R-:W-:Y:S05]  /*2bbd0*/  @!P6 BRA `(.L_x_2974) ;  /* 0x000000000004e947 */ /* 0x000fea0003800000 */
[----:B------:R-:W-:Y:S01]  /*2bbe0*/  BPT.TRAP 0x1 ;  /* 0x000000040000795c */ /* 0x000fe20000300000 */
.L_x_2974:
[----:B------:R1:W-:Y:S01]  /*2bbf0*/  SYNCS.ARRIVE.TRANS64.A1T0 RZ, [R0+URZ+0x29870], RZ ;  /* 0x029870ff00ff79a7 */ /* 0x0003e2000810003f */
[----:B------:R-:W-:Y:S05]  /*2bc00*/  @!P6 BRA `(.L_x_2975) ;  /* 0x000000000004e947 */ /* 0x000fea0003800000 */
[----:B------:R-:W-:Y:S01]  /*2bc10*/  BPT.TRAP 0x1 ;  /* 0x000000040000795c */ /* 0x000fe20000300000 */
.L_x_2975:
[----:B------:R-:W2:Y:S01]  /*2bc20*/  LDL R2, [R1+0x34] ;  /* 0x0000340001027983 */ /* 0x000ea20000100800 */
[----:B------:R-:W-:Y:S01]  /*2bc30*/  BSSY B0, `(.L_x_2976) ;  /* 0x0000003000007945 */ /* 0x000fe20003800000 */
[----:B--2---:R-:W2:Y:S03]  /*2bc40*/  SYNCS.PHASECHK.TRANS64.TRYWAIT P0, [R0+URZ+0x29840], R2 ;  /* 0x02984002000075a7 */ /* 0x004ea6000800017f */
[----:B--2---:R-:W-:Y:S05]  /*2bc50*/  @!P0 BRA `(.L_x_2977) ;  /* 0x00000088005c8947 */ /* 0x004fea0003800000 */
.L_x_3223:
[----:B------:R-:W-:Y:S05]  /*2bc60*/  BSYNC B0 ;  /* 0x0000000000007941 */ /* 0x000fea0003800000 */
.L_x_2976:
[----:B------:R-:W3:Y:S01]  /*2bc70*/  LDL.LU R4, [R1+0x2c] ;  /* 0x00002c0001047983 */ /* 0x000ee20000300800 */
[----:B------:R-:W-:Y:S01]  /*2bc80*/  ULDC.64 UR4, c[0x0][0x300] ;  /* 0x0000c00000047ab9 */ /* 0x000fe20000000a00 */
[----:B------:R-:W-:Y:S02]  /*2bc90*/  ULDC.64 UR6, c[0x0][0x310] ;  /* 0x0000c40000067ab9 */ /* 0x000fe40000000a00 */
[----:B------:R-:W4:Y:S04]  /*2bca0*/  LDL.LU R8, [R1+0x30] ;  /* 0x0000300001087983 */ /* 0x000f280000300800 */
[----:B------:R-:W5:Y:S01]  /*2bcb0*/  LDL R11, [R1+0x14] ;  /* 0x00001400010b7983 */ /* 0x000f620000100800 */
[----:B------:R-:W-:Y:S02]  /*2bcc0*/  IMAD R33, R33, UR4, RZ ;  /* 0x0000000421217c24 */ /* 0x000fe4000f8e02ff */
[----:B--2---:R-:W-:-:S04]  /*2bcd0*/  IMAD.WIDE.U32 R2, R9, UR4, RZ ;  /* 0x0000000409027c25 */ /* 0x004fc8000f8e00ff */
[----:B------:R-:W-:-:S04]  /*2bce0*/  IMAD R33, R9, UR5, R33 ;  /* 0x0000000509217c24 */ /* 0x000fc8000f8e0221 */
[----:B------:R-:W-:Y:S02]  /*2bcf0*/  IMAD.IADD R3, R3, 0x1, R33 ;  /* 0x0000000103037824 */ /* 0x000fe400078e0221 */
[----:B------:R-:W-:-:S04]  /*2bd00*/  IMAD.WIDE.U32 R2, R6, UR6, R2 ;  /* 0x0000000606027c25 */ /* 0x000fc8000f8e0002 */
[----:B---3--:R-:W-:-:S04]  /*2bd10*/  IMAD R4, R4, UR6, RZ ;  /* 0x0000000604047c24 */ /* 0x008fc8000f8e02ff */
[----:B------:R-:W-:Y:S02]  /*2bd20*/  IMAD R4, R6, UR7, R4 ;  /* 0x0000000706047c24 */ /* 0x000fe4000f8e0204 */
[----:B------:R-:W-:Y:S02]  /*2bd30*/  IMAD R6, R27, UR4, RZ ;  /* 0x000000041b067c24 */ /* 0x000fe4000f8e02ff */
[----:B------:R-:W-:Y:S01]  /*2bd40*/  IMAD.IADD R5, R3, 0x1, R4 ;  /* 0x0000000103057824 */ /* 0x000fe200078e0204 */
[----:B------:R-:W-:Y:S01]  /*2bd50*/  MOV R4, R2 ;  /* 0x0000000200047202 */ /* 0x000fe20000000f00 */
[C---:B------:R-:W-:Y:S02]  /*2bd60*/  IMAD R6, R10.reuse, UR5, R6 ;  /* 0x000000050a067c24 */ /* 0x040fe4000f8e0206 */
[----:B------:R-:W-:Y:S01]  /*2bd70*/  IMAD.WIDE.U32 R2, R10, UR4, RZ ;  /* 0x000000040a027c25 */ /* 0x000fe2000f8e00ff */
[----:B------:R-:W-:-:S03]  /*2bd80*/  ULDC.64 UR4, c[0x0][0x308] ;  /* 0x0000c20000047ab9 */ /* 0x000fc60000000a00 */
[----:B------:R-:W-:Y:S02]  /*2bd90*/  IMAD.IADD R3, R3, 0x1, R6 ;  /* 0x0000000103037824 */ /* 0x000fe400078e0206 */
[----:B----4-:R-:W-:Y:S02]  /*2bda0*/  IMAD R8, R8, UR6, RZ ;  /* 0x0000000608087c24 */ /* 0x010fe4000f8e02ff */
        /* <DEDUP_REMOVED lines=12> */
[----:B-----5:R-:W-:Y:S01]  /*2be70*/  IMAD R4, R28, 0x7800, R11 ;  /* 0x000078001c047824 */ /* 0x020fe200078e020b */
[----:B------:R-:W-:Y:S07]  /*2be80*/  BRA.DIV UR4, `(.L_x_2978) ;  /* 0x0000008604e87947 */ /* 0x000fee000b800000 */
[----:B------:R-:W2:Y:S01]  /*2be90*/  S2R R3, SR_TID.X ;  /* 0x0000000000037919 */ /* 0x000ea20000002100 */
[C---:B------:R-:W-:Y:S01]  /*2bea0*/  LOP3.LUT P6, RZ, R22.reuse, 0x8, RZ, 0xc0, !PT ;  /* 0x0000000816ff7812 */ /* 0x040fe200078cc0ff */
[C-C-:B------:R-:W-:Y:S01]  /*2beb0*/  @P5 IMAD.IADD R9, R23.reuse, 0x1, R4.reuse ;  /* 0x0000000117095824 */ /* 0x140fe200078e0204 */
[----:B------:R-:W-:Y:S01]  /*2bec0*/  LOP3.LUT P1, RZ, R22, 0x4, RZ, 0xc0, !PT ;  /* 0x0000000416ff7812 */ /* 0x000fe2000782c0ff */
[----:B------:R-:W-:Y:S01]  /*2bed0*/  SHFL.IDX PT, R2, R6, RZ, 0x1c1f ;  /* 0x001c1fff06027589 */ /* 0x000fe200000e0000 */
[----:B------:R-:W-:-:S03]  /*2bee0*/  @P4 IMAD.IADD R21, R23, 0x1, R4 ;  /* 0x0000000117154824 */ /* 0x000fc600078e0204 */
[----:B------:R-:W-:Y:S01]  /*2bef0*/  SHFL.IDX PT, R7, R7, RZ, 0x1c1f ;  /* 0x001c1fff07077589 */ /* 0x000fe200000e0000 */
[----:B--2---:R-:W-:-:S03]  /*2bf00*/  IMAD.SHL.U32 R10, R3, 0x10, RZ ;  /* 0x00000010030a7824 */ /* 0x004fc600078e00ff */
[----:B------:R-:W2:Y:S02]  /*2bf10*/  SHFL.IDX PT, R3, R5, RZ, 0x1c1f ;  /* 0x001c1fff05037589 */ /* 0x000ea400000e0000 */
[----:B------:R-:W-:-:S04]  /*2bf20*/  LOP3.LUT R10, R10, 0x30, RZ, 0xc0, !PT ;  /* 0x000000300a0a7812 */ /* 0x000fc800078ec0ff */
[----:B--2---:R-:W-:-:S05]  /*2bf30*/  @P5 IADD3 R3, P0, R10, R3, RZ ;  /* 0x000000030a035210 */ /* 0x004fca0007f1e0ff */
        /* <DEDUP_REMOVED lines=11> */
[----:B------:R-:W3:Y:S01]  /*2bff0*/  SHFL.IDX PT, R2, R6, 0x1, 0x1c1f ;  /* 0x003c1f0006027f89 */ /* 0x000ee200000e0000 */
[----:B--2---:R-:W-:-:S04]  /*2c000*/  @P4 IADD3 R3, P0, R10, R3, RZ ;  /* 0x000000030a034210 */ /* 0x004fc80007f1e0ff */
[----:B---3--:R-:W-:-:S04]  /*2c010*/  @P4 IADD3.X R2, RZ, R2, RZ, P0, !PT ;  /* 0x00000002ff024210 */ /* 0x008fc800007fe4ff */
        /* <DEDUP_REMOVED lines=8> */
[----:B------:R-:W3:Y:S04]  /*2c0a0*/  SHFL.IDX PT, R2, R6, 0x2, 0x1c1f ;  /* 0x005c1f0006027f89 */ /* 0x000ee800000e0000 */
[----:B------:R-:W-:Y:S01]  /*2c0b0*/  SHFL.IDX PT, R6, R6, 0x3, 0x1c1f ;  /* 0x007c1f0006067f89 */ /* 0x000fe200000e0000 */
[----:B--2---:R-:W-:-:S05]  /*2c0c0*/  @P3 IADD3 R3, P0, R10, R3, RZ ;  /* 0x000000030a033210 */ /* 0x004fca0007f1e0ff */
[----:B---3--:R-:W-:-:S05]  /*2c0d0*/  @P3 IMAD.X R2, RZ, RZ, R2, P0 ;  /* 0x000000ffff023224 */ /* 0x008fca00000e0602 */
        /* <DEDUP_REMOVED lines=12> */
[----:B--2---:R2:W3:Y:S02]  /*2c1a0*/  SHFL.IDX PT, R2, R8, RZ, 0x1c1f ;  /* 0x001c1fff08027589 */ /* 0x0044e400000e0000 */
.L_x_3235:
[----:B------:R-:W-:Y:S01]  /*2c1b0*/  LOP3.LUT P0, RZ, R22, 0x80, RZ, 0xc0, !PT ;  /* 0x0000008016ff7812 */ /* 0x000fe2000780c0ff */
[----:B------:R-:W-:-:S12]  /*2c1c0*/  BSSY B0, `(.L_x_2979) ;  /* 0x0000011000007945 */ /* 0x000fd80003800000 */
[----:B------:R-:W-:Y:S05]  /*2c1d0*/  @!P0 BRA `(.L_x_2980) ;  /* 0x00000000003c8947 */ /* 0x000fea0003800000 */
[----:B------:R-:W4:Y:S01]  /*2c1e0*/  S2R R3, SR_TID.X ;  /* 0x0000000000037919 */ /* 0x000f220000002100 */
[C---:B------:R-:W-:Y:S01]  /*2c1f0*/  LOP3.LUT P3, RZ, R22.reuse, 0x10, RZ, 0xc0, !PT ;  /* 0x0000001016ff7812 */ /* 0x040fe2000786c0ff */
[----:B------:R-:W-:Y:S01]  /*2c200*/  IMAD.IADD R4, R23, 0x1, R4 ;  /* 0x0000000117047824 */ /* 0x000fe200078e0204 */
[C---:B------:R-:W-:Y:S02]  /*2c210*/  LOP3.LUT P2, RZ, R22.reuse, 0x8, RZ, 0xc0, !PT ;  /* 0x0000000816ff7812 */ /* 0x040fe4000784c0ff */
[----:B------:R-:W-:Y:S02]  /*2c220*/  LOP3.LUT P1, RZ, R22, 0x4, RZ, 0xc0, !PT ;  /* 0x0000000416ff7812 */ /* 0x000fe4000782c0ff */
[----:B----4-:R-:W-:-:S04]  /*2c230*/  SHF.L.U32 R3, R3, 0x4, RZ ;  /* 0x0000000403037819 */ /* 0x010fc800000006ff */
[----:B------:R-:W-:-:S04]  /*2c240*/  LOP3.LUT R3, R3, 0x30, RZ, 0xc0, !PT ;  /* 0x0000003003037812 */ /* 0x000fc800078ec0ff */
[----:B---3--:R-:W-:-:S05]  /*2c250*/  IADD3 R2, P0, R3, R2, RZ ;  /* 0x0000000203027210 */ /* 0x008fca0007f1e0ff */
[----:B------:R-:W-:-:S05]  /*2c260*/  IMAD.X R3, RZ, RZ, R7, P0 ;  /* 0x000000ffff037224 */ /* 0x000fca00000e0607 */
[----:B------:R-:W-:Y:S01]  /*2c270*/  @!PT LDS RZ, [RZ] ;  /* 0x00000000fffff984 */ /* 0x000fe20000000800 */
[----:B------:R-:W-:Y:S01]  /*2c280*/  @!PT LDS RZ, [RZ] ;  /* 0x00000000fffff984 */ /* 0x000fe20000000800 */
[----:B------:R-:W-:Y:S01]  /*2c290*/  @!PT LDS RZ, [RZ] ;  /* 0x00000000fffff984 */ /* 0x000fe20000000800 */
[----:B------:R4:W-:Y:S04]  /*2c2a0*/  LDGSTS.E.BYPASS.LTC128B.128 [R4+0x1c400], desc[UR50][R2.64], !P3 ;  /* 0x1c40000002047fae */ /* 0x0009e8000d901d72 */
[----:B------:R4:W-:Y:S04]  /*2c2b0*/  LDGSTS.E.BYPASS.LTC128B.128 [R4+0x1ec00], desc[UR50][R2.64+0x40], !P2 ;  /* 0x1ec0004002047fae */ /* 0x0009e8000d101d72 */
[----:B------:R4:W-:Y:S02]  /*2c2c0*/  LDGSTS.E.BYPASS.LTC128B.128 [R4+0x21400], desc[UR50][R2.64+0x80], !P1 ;  /* 0x2140008002047fae */ /* 0x0009e4000c901d72 */
.L_x_2980:
[----:B------:R-:W-:Y:S05]  /*2c2d0*/  BSYNC B0 ;  /* 0x0000000000007941 */ /* 0x000fea0003800000 */
.L_x_2979:
[----:B------:R-:W-:Y:S01]  /*2c2e0*/  NOP ;  /* 0x0000000000007918 */ /* 0x000fe20000000000 */
[----:B------:R-:W-:-:S13]  /*2c2f0*/  PLOP3.LUT P0, PT, PT, PT, PT, 0x80, 0x0 ;  /* 0x000000000000781c */ /* 0x000fda0003f0f070 */
.L_x_2981:
[----:B------:R-:W-:Y:S02]  /*2c300*/  PLOP3.LUT P1, PT, P1, P0, PT, 0xa2, 0x0 ;  /* 0x000000000000781c */ /* 0x000fe40000f21472 */
[----:B------:R-:W-:-:S08]  /*2c310*/  @P0 R2UR P1, UR4, R0 ;  /* 0x00000000000402ca */ /* 0x000fd00000020000 */
[----:B------:R-:W-:-:S05]  /*2c320*/  @P0 PLOP3.LUT P0, PT, P1, PT, PT, 0x80, 0x0 ;  /* 0x000000000000081c */ /* 0x000fca0000f0f070 */
[----:B------:R-:W-:Y:S01]  /*2c330*/  @!P1 SYNCS.ARRIVE.TRANS64.RED.A0T1 RZ, [UR4+0x29830], RZ ;  /* 0x029830ffffff99a7 */ /* 0x000fe20008200404 */
[----:B------:R-:W-:Y:S07]  /*2c340*/  @!P1 ARRIVES.LDGSTSBAR.64.TRANSCNT [UR4+0x29830] ;  /* 0x02983000ff0099b0 */ /* 0x000fee0008000a84 */
[----:B------:R-:W-:Y:S05]  /*2c350*/  @P0 BRA.U.ANY `(.L_x_2981) ;  /* 0xfffffffd00e80947 */ /* 0x000fea000393ffff */
[----:B------:R-:W-:Y:S01]  /*2c360*/  NOP ;  /* 0x0000000000007918 */ /* 0x000fe20000000000 */
[----:B---34-:R-:W-:-:S05]  /*2c370*/  IMAD.U32 R2, RZ, RZ, UR39 ;  /* 0x00000027ff027e24 */ /* 0x018fca000f8e00ff */
[----:B------:R-:W-:-:S13]  /*2c380*/  ISETP.NE.AND P2, PT, R2, 0x3, PT ;  /* 0x000000030200780c */ /* 0x000fda0003f45270 */
[----:B------:R-:W-:Y:S05]  /*2c390*/  @!P2 BRA `(.L_x_2982) ;  /* 0x000000000004a947 */ /* 0x000fea0003800000 */
[----:B------:R-:W-:Y:S01]  /*2c3a0*/  BPT.TRAP 0x1 ;  /* 0x000000040000795c */ /* 0x000fe20000300000 */
.L_x_2982:
[----:B------:R3:W5:Y:S01]  /*2c3b0*/  LDL.LU R2, [R1+0x38] ;  /* 0x0000380001027983 */ /* 0x0007620000300800 */
[----:B------:R3:W-:Y:S02]  /*2c3c0*/  SYNCS.ARRIVE.TRANS64.A1T0 RZ, [R0+URZ+0x29830], RZ ;  /* 0x029830ff00ff79a7 */ /* 0x0007e4000810003f */
[----:B------:R-:W-:Y:S05]  /*2c3d0*/  WARPSYNC.ALL ;  /* 0x0000000000007948 */ /* 0x000fea0003800000 */
[----:B------:R-:W-:Y:S01]  /*2c3e0*/  ULDC.64 UR4, c[0x0][0xa00] ;  /* 0x0002800000047ab9 */ /* 0x000fe20000000a00 */
[----:B------:R-:W-:Y:S01]  /*2c3f0*/  SHF.R.S32.HI R27, RZ, 0x1f, R31 ;  /* 0x0000001fff1b7819 */ /* 0x000fe2000001141f */
[----:B-1-3--:R-:W-:Y:S01]  /*2c400*/  VIADD R0, R23, 0x14400 ;  /* 0x0001440017007836 */ /* 0x00afe20000000000 */
[----:B------:R-:W-:Y:S01]  /*2c410*/  BAR.SYNC.DEFER_BLOCKING 0x8, 0x180 ;  /* 0x0206000000007b1d */ /* 0x000fe20000010000 */
[----:B------:R-:W-:-:S04]  /*2c420*/  ISETP.NE.U32.AND P0, PT, RZ, UR4, PT ;  /* 0x00000004ff007c0c */ /* 0x000fc8000bf05070 */
[----:B------:R-:W-:Y:S01]  /*2c430*/  ISETP.NE.AND.EX P0, PT, RZ, UR5, PT, P0 ;  /* 0x00000005ff007c0c */ /* 0x000fe2000bf05300 */
[----:B------:R-:W-:Y:S01]  /*2c440*/  ULDC.64 UR4, c[0x0][0x298] ;  /* 0x0000a60000047ab9 */ /* 0x000fe20000000a00 */
[----:B------:R-:W-:Y:S01]  /*2c450*/  BSSY B6, `(.L_x_2983) ;  /* 0x0000019000067945 */ /* 0x000fe20003800000 */
[----:B------:R-:W-:Y:S01]  /*2c460*/  IMAD R27, R27, UR4, RZ ;  /* 0x000000041b1b7c24 */ /* 0x000fe2000f8e02ff */
[----:B0-----:R-:W-:Y:S01]  /*2c470*/  SEL R26, R24, RZ, !P0 ;  /* 0x000000ff181a7207 */ /* 0x001fe20004000000 */
        /* <DEDUP_REMOVED lines=10> */
[----:B------:R-:W-:Y:S01]  /*2c520*/  MOV R4, UR4 ;  /* 0x0000000400047c02 */ /* 0x000fe20008000f00 */
[----:B------:R-:W-:Y:S01]  /*2c530*/  IMAD.U32 R5, RZ, RZ, UR5 ;  /* 0x00000005ff057e24 */ /* 0x000fe2000f8e00ff */
[----:B------:R-:W0:Y:S01]  /*2c540*/  LDC.64 R2, c[0x4][R2] ;  /* 0x0100000002027b82 */ /* 0x000e220000000a00 */
[----:B------:R-:W-:Y:S01]  /*2c550*/  IMAD.U32 R6, RZ, RZ, UR6 ;  /* 0x00000006ff067e24 */ /* 0x000fe2000f8e00ff */
[----:B--2---:R-:W-:Y:S01]  /*2c560*/  MOV R8, 0x70 ;  /* 0x0000007000087802 */ /* 0x004fe20000000f00 */
[----:B------:R-:W-:Y:S02]  /*2c570*/  IMAD.U32 R7, RZ, RZ, UR7 ;  /* 0x00000007ff077e24 */ /* 0x000fe4000f8e00ff */
[----:B------:R-:W-:-:S02]  /*2c580*/  IMAD.U32 R10, RZ, RZ, UR8 ;  /* 0x00000008ff0a7e24 */ /* 0x000fc4000f8e00ff */
[----:B------:R-:W-:Y:S02]  /*2c590*/  IMAD.U32 R11, RZ, RZ, UR9 ;  /* 0x00000009ff0b7e24 */ /* 0x000fe4000f8e00ff */
[----:B------:R-:W-:Y:S02]  /*2c5a0*/  IMAD.MOV.U32 R12, RZ, RZ, 0x1 ;  /* 0x00000001ff0c7424 */ /* 0x000fe400078e00ff */
[----:B------:R-:W-:-:S07]  /*2c5b0*/  IMAD.MOV.U32 R13, RZ, RZ, RZ ;  /* 0x000000ffff0d7224 */ /* 0x000fce00078e00ff */
[----:B------:R-:W-:-:S07]  /*2c5c0*/  LEPC R20, `(.L_x_2984) ;  /* 0x000000001014794e */ /* 0x000fce0000000000 */
[----:B0-----:R-:W-:Y:S05]  /*2c5d0*/  CALL.ABS.NOINC R2 ;  /* 0x0000000002007343 */ /* 0x001fea0003c00000 */
.L_x_2984:
[----:B------:R-:W-:Y:S05]  /*2c5e0*/  BSYNC B6 ;  /* 0x0000000000067941 */ /* 0x000fea0003800000 */
.L_x_2983:
[----:B--2---:R0:W5:Y:S01]  /*2c5f0*/  LDL R8, [R1+0x28] ;  /* 0x0000280001087983 */ /* 0x0041620000100800 */
[----:B------:R-:W1:Y:S01]  /*2c600*/  LDC R7, c[0x0][0x448] ;  /* 0x00011200ff077b82 */ /* 0x000e620000000800 */
[----:B------:R-:W-:Y:S01]  /*2c610*/  IMAD.MOV.U32 R2, RZ, RZ, R24 ;  /* 0x000000ffff027224 */ /* 0x000fe200078e0018 */
[----:B------:R-:W-:Y:S01]  /*2c620*/  ULDC.64 UR4, c[0x0][0x2d8] ;  /* 0x0000b60000047ab9 */ /* 0x000fe20000000a00 */
[----:B------:R-:W2:Y:S01]  /*2c630*/  S2R R20, SR_TID.X ;  /* 0x0000000000147919 */ /* 0x000ea20000002100 */
[----:B------:R-:W-:Y:S02]  /*2c640*/  IMAD.MOV.U32 R3, RZ, RZ, R27 ;  /* 0x000000ffff037224 */ /* 0x000fe400078e001b */
        /* <DEDUP_REMOVED lines=8> */
[----:B-1----:R-:W-:Y:S01]  /*2c6d0*/  ISETP.NE.AND P0, PT, R7, 0x1, PT ;  /* 0x000000010700780c */ /* 0x002fe20003f05270 */
[----:B------:R-:W-:Y:S01]  /*2c6e0*/  IMAD.IADD R3, R3, 0x1, R0 ;  /* 0x0000000103037824 */ /* 0x000fe200078e0200 */
[----:B--2---:R-:W-:-:S11]  /*2c6f0*/  LOP3.LUT R21, R20, 0x7f, RZ, 0xc0, !PT ;  /* 0x0000007f14157812 */ /* 0x004fd600078ec0ff */
[----:B------:R-:W1:Y:S01]  /*2c700*/  @P0 LDC R6, c[0x0][0x44c] ;  /* 0x00011300ff060b82 */ /* 0x000e620000000800 */
[----:B------:R-:W-:Y:S02]  /*2c710*/  SHF.L.U32 R20, R20, 0x5, RZ ;  /* 0x0000000514147819 */ /* 0x000fe400000006ff */
[----:B------:R-:W-:-:S04]  /*2c720*/  SHF.R.U32.HI R21, RZ, 0x2, R21 ;  /* 0x00000002ff157819 */ /* 0x000fc80000011615 */
[----:B------:R-:W-:Y:S01]  /*2c730*/  LOP3.LUT R20, R21, 0x60, R20, 0xf8, !PT ;  /* 0x0000006015147812 */ /* 0x000fe200078ef814 */
[----:B------:R-:W2:Y:S04]  /*2c740*/  @P0 LDC R0, c[0x0][0x450] ;  /* 0x00011400ff000b82 */ /* 0x000ea80000000800 */
[----:B------:R-:W-:-:S04]  /*2c750*/  IMAD R5, R17, 0x80, R20 ;  /* 0x0000008011057824 */ /* 0x000fc800078e0214 */
[----:B------:R-:W-:Y:S02]  /*2c760*/  IMAD.MOV.U32 R4, RZ, RZ, R5 ;  /* 0x000000ffff047224 */ /* 0x000fe400078e0005 */
[----:B-1----:R-:W-:-:S05]  /*2c770*/  @P0 IMAD.HI.U32 R6, R5, R6, RZ ;  /* 0x0000000605060227 */ /* 0x002fca00078e00ff */
        /* <DEDUP_REMOVED lines=29> */
[----:B0-----:R-:W-:Y:S10]  /*2c950*/  BRA.DIV UR5, `(.L_x_2985) ;  /* 0x0000008605207947 */ /* 0x001ff4000b800000 */
[----:B------:R-:W0:Y:S01]  /*2c960*/  SHFL.IDX PT, R3, R4, RZ, 0x1c1f ;  /* 0x001c1fff04037589 */ /* 0x000e2200000e0000 */
[----:B------:R-:W-:Y:S02]  /*2c970*/  IMAD R5, R32, R7, RZ ;  /* 0x0000000720057224 */ /* 0x000fe400078e02ff */
[----:B------:R-:W-:Y:S01]  /*2c980*/  IMAD R17, R17, 0x80, R9 ;  /* 0x0000008011117824 */ /* 0x000fe200078e0209 */
        /* <DEDUP_REMOVED lines=28> */
[----:B0-----:R-:W-:-:S04]  /*2cb50*/  @!P0 IADD3 R3, P4, R20, R3, RZ ;  /* 0x0000000314038210 */ /* 0x001fc80007f9e0ff */
[----:B-1----:R-:W-:-:S04]  /*2cb60*/  @!P0 IADD3.X R2, RZ, R2, RZ, P4, !PT ;  /* 0x00000002ff028210 */ /* 0x002fc800027fe4ff */
[----:B------:R-:W-:-:S04]  /*2cb70*/  @!P0 LOP3.LUT R3, R3, R2, RZ, 0x3c, !PT ;  /* 0x0000000203038212 */ /* 0x000fc800078e3cff */
[----:B------:R-:W-:-:S04]  /*2cb80*/  @!P0 LOP3.LUT R2, R3, R2, RZ, 0x3c, !PT ;  /* 0x0000000203028212 */ /* 0x000fc800078e3cff */
[----:B------:R-:W-:-:S05]  /*2cb90*/  @!P0 LOP3.LUT R3, R3, R2, RZ, 0x3c, !PT ;  /* 0x0000000203038212 */ /* 0x000fca00078e3cff */
[----:B------:R-:W-:Y:S04]  /*2cba0*/  @!P0 LDGSTS.E.BYPASS.LTC128B.128 [R8+0x15400], desc[UR50][R2.64], !P3 ;  /* 0x1540000002088fae */ /* 0x000fe8000d901d72 */
[----:B------:R-:W-:Y:S04]  /*2cbb0*/  @!P0 LDGSTS.E.BYPASS.LTC128B.128 [R8+0x17400], desc[UR50][R2.64+0x40], !P2 ;  /* 0x1740004002088fae */ /* 0x000fe8000d101d72 */
[----:B------:R0:W-:Y:S04]  /*2cbc0*/  @!P0 LDGSTS.E.BYPASS.LTC128B.128 [R8+0x19400], desc[UR50][R2.64+0x80], !P1 ;  /* 0x1940008002088fae */ /* 0x0001e8000c901d72 */
[----:B0-2---:R0:W1:Y:S02]  /*2cbd0*/  SHFL.IDX PT, R2, R4, 0x3, 0x1c1f ;  /* 0x007c1f0004027f89 */ /* 0x00506400000e0000 */
.L_x_3244:
        /* <DEDUP_REMOVED lines=12> */
.L_x_2987:
[----:B------:R-:W-:Y:S05]  /*2cca0*/  BSYNC B0 ;  /* 0x0000000000007941 */ /* 0x000fea0003800000 */
.L_x_2986:
[----:B------:R-:W-:Y:S01]  /*2ccb0*/  NOP ;  /* 0x0000000000007918 */ /* 0x000fe20000000000 */
[----:B------:R-:W-:-:S13]  /*2ccc0*/  PLOP3.LUT P0, PT, PT, PT, PT, 0x80, 0x0 ;  /* 0x000000000000781c */ /* 0x000fda0003f0f070 */
.L_x_2988:
[----:B------:R-:W-:Y:S02]  /*2ccd0*/  PLOP3.LUT P1, PT, P1, P0, PT, 0xa2, 0x0 ;  /* 0x000000000000781c */ /* 0x000fe40000f21472 */
[----:B------:R-:W-:-:S08]  /*2cce0*/  @P0 R2UR P1, UR4, R23 ;  /* 0x00000000170402ca */ /* 0x000fd00000020000 */
[----:B------:R-:W-:-:S05]  /*2ccf0*/  @P0 PLOP3.LUT P0, PT, P1, PT, PT, 0x80, 0x0 ;  /* 0x000000000000081c */ /* 0x000fca0000f0f070 */
[----:B------:R-:W-:Y:S01]  /*2cd00*/  @!P1 SYNCS.ARRIVE.TRANS64.RED.A0T1 RZ, [UR4+0x29800], RZ ;  /* 0x029800ffffff99a7 */ /* 0x000fe20008200404 */
[----:B------:R-:W-:Y:S07]  /*2cd10*/  @!P1 ARRIVES.LDGSTSBAR.64.TRANSCNT [UR4+0x29800] ;  /* 0x02980000ff0099b0 */ /* 0x000fee0008000a84 */
[----:B------:R-:W-:Y:S05]  /*2cd20*/  @P0 BRA.U.ANY `(.L_x_2988) ;  /* 0xfffffffd00e80947 */ /* 0x000fea000393ffff */
[----:B-12---:R-:W2:Y:S01]  /*2cd30*/  LDL.LU R2, [R1+0x3c] ;  /* 0x00003c0001027983 */ /* 0x006ea20000300800 */
        /* <DEDUP_REMOVED lines=11> */
[----:B-12---:R-:W-:Y:S05]  /*2cdf0*/  @!P0 BRA `(.L_x_2990) ;  /* 0x0000008400548947 */ /* 0x006fea0003800000 */
.L_x_3245:
[----:B------:R-:W-:Y:S05]  /*2ce00*/  BSYNC B0 ;  /* 0x0000000000007941 */ /* 0x000fea0003800000 */
.L_x_2989:
[----:B------:R-:W2:Y:S02]  /*2ce10*/  LDL R2, [R1+0xc] ;  /* 0x00000c0001027983 */ /* 0x000ea40000100800 */
[----:B--2---:R-:W-:-:S13]  /*2ce20*/  ISETP.GE.AND P0, PT, R33, R2, PT ;  /* 0x000000022100720c */ /* 0x004fda0003f06270 */
[----:B------:R-:W-:Y:S05]  /*2ce30*/  @!P0 BRA `(.L_x_2991) ;  /* 0x0000001400e48947 */ /* 0x000fea0003800000 */
[----:B------:R-:W-:Y:S01]  /*2ce40*/  MOV R17, R28 ;  /* 0x0000001c00117202 */ /* 0x000fe20000000f00 */
[----:B------:R-:W-:-:S07]  /*2ce50*/  IMAD.MOV.U32 R21, RZ, RZ, R35 ;  /* 0x000000ffff157224 */ /* 0x000fce00078e0023 */
.L_x_3011:
[----:B-12---:R-:W2:Y:S01]  /*2ce60*/  LDL R0, [R1+0x4] ;  /* 0x0000040001007983 */ /* 0x006ea20000100800 */
[----:B0-----:R-:W0:Y:S03]  /*2ce70*/  LDC R4, c[0x0][0x430] ;  /* 0x00010c00ff047b82 */ /* 0x001e260000000800 */
[----:B------:R-:W3:Y:S01]  /*2ce80*/  LDL R10, [R1+0x8] ;  /* 0x00000800010a7983 */ /* 0x000ee20000100800 */
[----:B------:R-:W1:Y:S03]  /*2ce90*/  S2R R2, SR_TID.X ;  /* 0x0000000000027919 */ /* 0x000e660000002100 */
[----:B------:R-:W4:Y:S01]  /*2cea0*/  LDL R9, [R1+0xc] ;  /* 0x00000c0001097983 */ /* 0x000f220000100800 */
[----:B0-----:R-:W-:Y:S01]  /*2ceb0*/  ISETP.NE.AND P0, PT, R4, 0x1, PT ;  /* 0x000000010400780c */ /* 0x001fe20003f05270 */
[----:B------:R-:W0:-:S12]  /*2cec0*/  S2R R7, SR_TID.X ;  /* 0x0000000000077919 */ /* 0x000e180000002100 */
[----:B------:R-:W2:Y:S01]  /*2ced0*/  @P0 LDC R6, c[0x0][0x434] ;  /* 0x00010d00ff060b82 */ /* 0x000ea20000000800 */
[C---:B-1----:R-:W-:Y:S01]  /*2cee0*/  LOP3.LUT R3, R2.reuse, 0x7f, RZ, 0xc0, !PT ;  /* 0x0000007f02037812 */ /* 0x042fe200078ec0ff */
[----:B------:R-:W-:-:S03]  /*2cef0*/  IMAD.SHL.U32 R5, R2, 0x20, RZ ;  /* 0x0000002002057824 */ /* 0x000fc600078e00ff */
[----:B------:R-:W-:-:S04]  /*2cf00*/  SHF.R.U32.HI R3, RZ, 0x2, R3 ;  /* 0x00000002ff037819 */ /* 0x000fc80000011603 */
[----:B------:R-:W-:Y:S02]  /*2cf10*/  LOP3.LUT R5, R3, 0x60, R5, 0xf8, !PT ;  /* 0x0000006003057812 */ /* 0x000fe400078ef805 */
[----:B------:R-:W1:Y:S01]  /*2cf20*/  @P0 LDC R3, c[0x0][0x438] ;  /* 0x00010e00ff030b82 */ /* 0x000e620000000800 */
[----:B------:R-:W-:-:S04]  /*2cf30*/  LOP3.LUT R2, R2, 0x7f, RZ, 0xc0, !PT ;  /* 0x0000007f02027812 */ /* 0x000fc800078ec0ff */
[----:B------:R-:W-:Y:S01]  /*2cf40*/  SHF.R.U32.HI R8, RZ, 0x2, R2 ;  /* 0x00000002ff087819 */ /* 0x000fe20000011602 */
[----:B0-----:R-:W-:-:S05]  /*2cf50*/  IMAD.SHL.U32 R7, R7, 0x20, RZ ;  /* 0x0000002007077824 */ /* 0x001fca00078e00ff */
[----:B------:R-:W-:-:S04]  /*2cf60*/  LOP3.LUT R7, R8, 0x60, R7, 0xf8, !PT ;  /* 0x0000006008077812 */ /* 0x000fc800078ef807 */
[----:B------:R-:W-:Y:S01]  /*2cf70*/  LOP3.LUT R7, R7, 0x80, RZ, 0xfc, !PT ;  /* 0x0000008007077812 */ /* 0x000fe200078efcff */
[----:B------:R-:W-:Y:S05]  /*2cf80*/  YIELD ;  /* 0x0000000000007946 */ /* 0x000fea0003800000 */
[----:B------:R-:W-:Y:S01]  /*2cf90*/  ULDC.64 UR4, c[0x0][0x428] ;  /* 0x00010a0000047ab9 */ /* 0x000fe20000000a00 */
[----:B------:R-:W-:Y:S01]  /*2cfa0*/  ULDC.64 UR6, c[0x0][0x418] ;  /* 0x0001060000067ab9 */ /* 0x000fe20000000a00 */
[----:B------:R-:W-:Y:S01]  /*2cfb0*/  ISETP.GT.U32.AND P1, PT, R7, 0x9f, PT ;  /* 0x0000009f0700780c */ /* 0x000fe20003f24070 */
[----:B--2---:R-:W-:-:S04]  /*2cfc0*/  IMAD R0, R33, 0xa0, R0 ;  /* 0x000000a021007824 */ /* 0x004fc800078e0200 */
[----:B------:R-:W-:-:S04]  /*2cfd0*/  IMAD.IADD R5, R5, 0x1, R0 ;  /* 0x0000000105057824 */ /* 0x000fc800078e0200 */
[----:B------:R-:W-:-:S04]  /*2cfe0*/  @P0 IMAD.HI.U32 R6, R5, R6, RZ ;  /* 0x0000000605060227 */ /* 0x000fc800078e00ff */
[----:B------:R-:W-:Y:S01]  /*2cff0*/  IMAD.MOV.U32 R2, RZ, RZ, R5 ;  /* 0x000000ffff027224 */ /* 0x000fe200078e0005 */
[----:B-1----:R-:W-:Y:S02]  /*2d000*/  @P0 SHF.R.U32.HI R2, RZ, R3, R6 ;  /* 0x00000003ff020219 */ /* 0x002fe40000011606 */
[----:B------:R-:W0:Y:S08]  /*2d010*/  @P0 LDC R6, c[0x0][0x434] ;  /* 0x00010d00ff060b82 */ /* 0x000e300000000800 */
[----:B------:R-:W1:Y:S01]  /*2d020*/  @P0 LDC R3, c[0x0][0x438] ;  /* 0x00010e00ff030b82 */ /* 0x000e620000000800 */
[----:B------:R-:W-:-:S05]  /*2d030*/  IADD3 R0, R7, R0, RZ ;  /* 0x0000000007007210 */ /* 0x000fca0007ffe0ff */
[----:B------:R-:W-:Y:S02]  /*2d040*/  IMAD.MOV.U32 R8, RZ, RZ, R0 ;  /* 0x000000ffff087224 */ /* 0x000fe400078e0000 */
[----:B0-----:R-:W-:-:S05]  /*2d050*/  @P0 IMAD.HI.U32 R6, R0, R6, RZ ;  /* 0x0000000600060227 */ /* 0x001fca00078e00ff */
[----:B-1----:R-:W-:Y:S01]  /*2d060*/  @P0 SHF.R.U32.HI R8, RZ, R3, R6 ;  /* 0x00000003ff080219 */ /* 0x002fe20000011606 */
[----:B------:R-:W-:-:S04]  /*2d070*/  IMAD.MOV R6, RZ, RZ, -R2 ;  /* 0x000000ffff067224 */ /* 0x000fc800078e0a02 */
        /* <DEDUP_REMOVED lines=13> */
[----:B------:R-:W-:-:S05]  /*2d150*/  @!P1 IMAD.WIDE.U32 R2, R34, UR4, R2 ;  /* 0x0000000422029c25 */ /* 0x000fca000f8e0002 */
[----:B------:R-:W-:Y:S02]  /*2d160*/  @!P1 IADD3 R0, R0, R3, RZ ;  /* 0x0000000300009210 */ /* 0x000fe40007ffe0ff */
[C---:B------:R-:W-:Y:S01]  /*2d170*/  @!P1 LEA R10, P0, R2.reuse, UR6, 0x2 ;  /* 0x00000006020a9c11 */ /* 0x040fe2000f8010ff */
[----:B------:R-:W-:Y:S02]  /*2d180*/  IMAD.MOV.U32 R8, RZ, RZ, RZ ;  /* 0x000000ffff087224 */ /* 0x000fe400078e00ff */
[----:B------:R-:W-:Y:S01]  /*2d190*/  IMAD.U32 R12, RZ, RZ, UR39 ;  /* 0x00000027ff0c7e24 */ /* 0x000fe2000f8e00ff */
[----:B------:R-:W-:Y:S01]  /*2d1a0*/  @!P1 LEA.HI.X R11, R2, UR7, R0, 0x2, P0 ;  /* 0x00000007020b9c11 */ /* 0x000fe200080f1400 */
[----:B------:R-:W-:-:S04]  /*2d1b0*/  VIADD R28, R17, 0x1 ;  /* 0x00000001111c7836 */ /* 0x000fc80000000000 */
[----:B------:R0:W5:Y:S01]  /*2d1c0*/  @!P1 LDG.E R8, desc[UR50][R10.64] ;  /* 0x000000320a089981 */ /* 0x000162000c1e1900 */
[----:B------:R-:W-:Y:S02]  /*2d1d0*/  ISETP.NE.AND P1, PT, R12, 0x3, PT ;  /* 0x000000030c00780c */ /* 0x000fe40003f25270 */
[----:B------:R-:W-:Y:S01]  /*2d1e0*/  ISETP.NE.AND P0, PT, R28, 0x2, PT ;  /* 0x000000021c00780c */ /* 0x000fe20003f05270 */
[----:B------:R-:W-:-:S03]  /*2d1f0*/  IMAD.MOV.U32 R0, RZ, RZ, R33 ;  /* 0x000000ffff007224 */ /* 0x000fc600078e0021 */
        /* <DEDUP_REMOVED lines=8> */
.L_x_2992:
[----:B------:R-:W-:Y:S01]  /*2d280*/  LEA R0, R28, R23, 0x3 ;  /* 0x000000171c007211 */ /* 0x000fe200078e18ff */
[----:B------:R-:W-:Y:S01]  /*2d290*/  BSSY B0, `(.L_x_2993) ;  /* 0x0000005000007945 */ /* 0x000fe20003800000 */
[----:B------:R-:W-:Y:S02]  /*2d2a0*/  SHF.L.U32 R32, R35, 0x1f, RZ ;  /* 0x0000001f23207819 */ /* 0x000fe400000006ff */
[----:B------:R-:W-:Y:S02]  /*2d2b0*/  SHF.R.S32.HI R26, RZ, 0x1f, R5 ;  /* 0x0000001fff1a7819 */ /* 0x000fe40000011405 */
[----:B------:R-:W0:Y:S02]  /*2d2c0*/  SYNCS.PHASECHK.TRANS64.TRYWAIT P0, [R0+URZ+0x29880], R32 ;  /* 0x02988020000075a7 */ /* 0x000e24000800017f */
[----:B0-----:R-:W-:Y:S05]  /*2d2d0*/  @!P0 BRA `(.L_x_2994) ;  /* 0x0000008000308947 */ /* 0x001fea0003800000 */
.L_x_3246:
[----:B------:R-:W-:Y:S05]  /*2d2e0*/  BSYNC B0 ;  /* 0x0000000000007941 */ /* 0x000fea0003800000 */
.L_x_2993:
[----:B------:R-:W-:Y:S01]  /*2d2f0*/  ULDC.64 UR4, c[0x0][0x328] ;  /* 0x0000ca0000047ab9 */ /* 0x000fe20000000a00 */
[----:B------:R-:W1:Y:S01]  /*2d300*/  S2R R9, SR_TID.X ;  /* 0x0000000000097919 */ /* 0x000e620000002100 */
        /* <DEDUP_REMOVED lines=10> */
[C---:B------:R-:W-:Y:S02]  /*2d3b0*/  IMAD R10, R6.reuse, UR7, R10 ;  /* 0x00000007060a7c24 */ /* 0x040fe4000f8e020a */
[----:B------:R-:W-:-:S04]  /*2d3c0*/  IMAD.WIDE.U32 R2, R6, UR6, R2 ;  /* 0x0000000606027c25 */ /* 0x000fc8000f8e0002 */
        /* <DEDUP_REMOVED lines=9> */
[----:B------:R-:W-:Y:S01]  /*2d460*/  IMAD.WIDE.U32 R2, R8, UR6, R2 ;  /* 0x0000000608027c25 */ /* 0x000fe2000f8e0002 */
[----:B------:R-:W-:-:S03]  /*2d470*/  SHF.R.U32.HI R9, RZ, 0x5, R9 ;  /* 0x00000005ff097819 */ /* 0x000fc60000011609 */
[----:B------:R-:W-:Y:S01]  /*2d480*/  IMAD R7, R8, UR7, R7 ;  /* 0x0000000708077c24 */ /* 0x000fe2000f8e0207 */
[----:B------:R-:W-:Y:S01]  /*2d490*/  ULDC.64 UR6, c[0x0][0x318] ;  /* 0x0000c60000067ab9 */ /* 0x000fe20000000a00 */
[----:B------:R-:W-:Y:S01]  /*2d4a0*/  IMAD.WIDE.U32 R10, R18, UR4, R10 ;  /* 0x00000004120a7c25 */ /* 0x000fe2000f8e000a */
[----:B------:R-:W-:-:S03]  /*2d4b0*/  SHF.L.U32 R9, R9, 0xa, RZ ;  /* 0x0000000a09097819 */ /* 0x000fc600000006ff */
[----:B------:R-:W-:Y:S01]  /*2d4c0*/  IMAD.IADD R3, R3, 0x1, R7 ;  /* 0x0000000103037824 */ /* 0x000fe200078e0207 */
[----:B------:R-:W-:Y:S01]  /*2d4d0*/  IADD3 R7, P0, R10, UR6, RZ ;  /* 0x000000060a077c10 */ /* 0x000fe2000ff1e0ff */
[C---:B------:R-:W-:Y:S02]  /*2d4e0*/  IMAD R24, R18.reuse, UR5, RZ ;  /* 0x0000000512187c24 */ /* 0x040fe4000f8e02ff */
[----:B------:R-:W-:Y:S01]  /*2d4f0*/  IMAD.WIDE.U32 R2, R18, UR4, R2 ;  /* 0x0000000412027c25 */ /* 0x000fe2000f8e0002 */
[----:B------:R-:W-:Y:S02]  /*2d500*/  UMOV UR4, 0xffffffff ;  /* 0xffffffff00047882 */ /* 0x000fe40000000000 */
[----:B------:R-:W-:Y:S01]  /*2d510*/  IADD3.X R20, R24, UR7, R11, P0, !PT ;  /* 0x0000000718147c10 */ /* 0x000fe200087fe40b */
[----:B------:R-:W-:Y:S01]  /*2d520*/  IMAD R9, R28, 0x5000, R9 ;  /* 0x000050001c097824 */ /* 0x000fe200078e0209 */
[----:B------:R-:W-:-:S04]  /*2d530*/  IADD3 R25, P0, R2, UR6, RZ ;  /* 0x0000000602197c10 */ /* 0x000fc8000ff1e0ff */
[----:B------:R-:W-:Y:S01]  /*2d540*/  IADD3.X R24, R24, UR7, R3, P0, !PT ;  /* 0x0000000718187c10 */ /* 0x000fe200087fe403 */
[----:B------:R-:W-:Y:S08]  /*2d550*/  BRA.DIV UR4, `(.L_x_2995) ;  /* 0x0000007e04a47947 */ /* 0x000ff0000b800000 */
[----:B------:R-:W2:Y:S01]  /*2d560*/  LDL R12, [R1] ;  /* 0x00000000010c7983 */ /* 0x000ea20000100800 */
[----:B------:R-:W1:Y:S03]  /*2d570*/  S2R R3, SR_TID.X ;  /* 0x0000000000037919 */ /* 0x000e660000002100 */
[----:B------:R-:W3:Y:S01]  /*2d580*/  SHFL.IDX PT, R2, R7, RZ, 0x1c1f ;  /* 0x001c1fff07027589 */ /* 0x000ee200000e0000 */
[----:B------:R-:W-:Y:S01]  /*2d590*/  IADD3 R9, R23, R9, R37 ;  /* 0x0000000917097210 */ /* 0x000fe20007ffe025 */
[----:B-1----:R-:W-:Y:S02]  /*2d5a0*/  IMAD.SHL.U32 R11, R3, 0x10, RZ ;  /* 0x00000010030b7824 */ /* 0x002fe400078e00ff */
[----:B------:R-:W1:Y:S03]  /*2d5b0*/  SHFL.IDX PT, R3, R20, RZ, 0x1c1f ;  /* 0x001c1fff14037589 */ /* 0x000e6600000e0000 */
[----:B------:R-:W-:-:S04]  /*2d5c0*/  LOP3.LUT R11, R11, 0x30, RZ, 0xc0, !PT ;  /* 0x000000300b0b7812 */ /* 0x000fc800078ec0ff */
[----:B---3--:R-:W-:-:S05]  /*2d5d0*/  IADD3 R2, P0, R11, R2, RZ ;  /* 0x000000020b027210 */ /* 0x008fca0007f1e0ff */
[----:B-1----:R-:W-:-:S05]  /*2d5e0*/  IMAD.X R3, RZ, RZ, R3, P0 ;  /* 0x000000ffff037224 */ /* 0x002fca00000e0603 */
[----:B------:R-:W-:Y:S01]  /*2d5f0*/  @!PT LDS RZ, [RZ] ;  /* 0x00000000fffff984 */ /* 0x000fe20000000800 */
[----:B------:R-:W-:Y:S04]  /*2d600*/  LDGSTS.E.BYPASS.LTC128B.128 [R9+0xa400], desc[UR50][R2.64], !P3 ;  /* 0x0a40000002097fae */ /* 0x000fe8000d901d72 */
[----:B------:R-:W-:Y:S01]  /*2d610*/  SHFL.IDX PT, R24, R24, RZ, 0x1c1f ;  /* 0x001c1fff18187589 */ /* 0x000fe200000e0000 */
[----:B--2---:R-:W-:-:S05]  /*2d620*/  IMAD.IADD R10, R12, 0x1, R9 ;  /* 0x000000010c0a7824 */ /* 0x004fca00078e0209 */
        /* <DEDUP_REMOVED lines=15> */
[----:B-1----:R-:W-:-:S04]  /*2d720*/  IADD3 R2, P0, R11, R2, RZ ;  /* 0x000000020b027210 */ /* 0x002fc80007f1e0ff */
[----:B------:R-:W-:-:S05]  /*2d730*/  IADD3.X R3, RZ, R20, RZ, P0, !PT ;  /* 0x00000014ff037210 */ /* 0x000fca00007fe4ff */
[----:B------:R-:W-:Y:S04]  /*2d740*/  LDGSTS.E.BYPASS.LTC128B.128 [R9+0xd400], desc[UR50][R2.64], !P3 ;  /* 0x0d40000002097fae */ /* 0x000fe8000d901d72 */
[----:B------:R1:W-:Y:S04]  /*2d750*/  LDGSTS.E.BYPASS.LTC128B.128 [R10+0xd400], desc[UR50][R2.64+0x40], !P1 ;  /* 0x0d400040020a7fae */ /* 0x0003e8000c901d72 */
[----:B-1----:R1:W2:Y:S02]  /*2d760*/  SHFL.IDX PT, R2, R25, RZ, 0x1c1f ;  /* 0x001c1fff19027589 */ /* 0x0022a400000e0000 */
.L_x_3258:
        /* <DEDUP_REMOVED lines=12> */
.L_x_2996:
        /* <DEDUP_REMOVED lines=11> */
.L_x_2997:
[----:B------:R2:W-:Y:S01]  /*2d8e0*/  SYNCS.ARRIVE.TRANS64.A1T0 RZ, [R0+URZ+0x29870], RZ ;  /* 0x029870ff00ff79a7 */ /* 0x0005e2000810003f */
[----:B------:R-:W-:Y:S05]  /*2d8f0*/  @!P3 BRA `(.L_x_2998) ;  /* 0x000000000004b947 */ /* 0x000fea0003800000 */
[----:B------:R-:W-:Y:S01]  /*2d900*/  BPT.TRAP 0x1 ;  /* 0x000000040000795c */ /* 0x000fe20000300000 */
.L_x_2998:
[----:B------:R-:W3:Y:S01]  /*2d910*/  SYNCS.PHASECHK.TRANS64.TRYWAIT P0, [R0+URZ+0x29840], R32 ;  /* 0x02984020000075a7 */ /* 0x000ee2000800017f */
[----:B------:R-:W-:Y:S04]  /*2d920*/  BSSY B0, `(.L_x_2999) ;  /* 0x0000002000007945 */ /* 0x000fe80003800000 */
[----:B---3--:R-:W-:Y:S05]  /*2d930*/  @!P0 BRA `(.L_x_3000) ;  /* 0x0000008000608947 */ /* 0x008fea0003800000 */
.L_x_3259:
[----:B------:R-:W-:Y:S05]  /*2d940*/  BSYNC B0 ;  /* 0x0000000000007941 */ /* 0x000fea0003800000 */
.L_x_2999:
[----:B------:R-:W4:Y:S01]  /*2d950*/  LDL R10, [R1+0x14] ;  /* 0x00001400010a7983 */ /* 0x000f220000100800 */
[----:B------:R-:W-:Y:S01]  /*2d960*/  ULDC.64 UR4, c[0x0][0x300] ;  /* 0x0000c00000047ab9 */ /* 0x000fe20000000a00 */
[----:B------:R-:W-:Y:S01]  /*2d970*/  ULDC.64 UR6, c[0x0][0x310] ;  /* 0x0000c40000067ab9 */ /* 0x000fe20000000a00 */
[----:B------:R-:W-:Y:S01]  /*2d980*/  IMAD R7, R26, UR4, RZ ;  /* 0x000000041a077c24 */ /* 0x000fe2000f8e02ff */
[----:B------:R-:W5:Y:S01]  /*2d990*/  S2R R9, SR_TID.X ;  /* 0x0000000000097919 */ /* 0x000f620000002100 */
[C---:B------:R-:W-:Y:S01]  /*2d9a0*/  IMAD.WIDE.U32 R2, R5.reuse, UR4, RZ ;  /* 0x0000000405027c25 */ /* 0x040fe2000f8e00ff */
[C---:B------:R-:W-:Y:S02]  /*2d9b0*/  LOP3.LUT P4, RZ, R22.reuse, 0x10, RZ, 0xc0, !PT ;  /* 0x0000001016ff7812 */ /* 0x040fe4000788c0ff */
[C---:B------:R-:W-:Y:S01]  /*2d9c0*/  LOP3.LUT P3, RZ, R22.reuse, 0x8, RZ, 0xc0, !PT ;  /* 0x0000000816ff7812 */ /* 0x040fe2000786c0ff */
[----:B------:R-:W-:Y:S01]  /*2d9d0*/  IMAD R7, R5, UR5, R7 ;  /* 0x0000000505077c24 */ /* 0x000fe2000f8e0207 */
[----:B------:R-:W-:Y:S01]  /*2d9e0*/  LOP3.LUT P1, RZ, R22, 0x4, RZ, 0xc0, !PT ;  /* 0x0000000416ff7812 */ /* 0x000fe2000782c0ff */
[----:B------:R-:W-:-:S02]  /*2d9f0*/  IMAD R31, R31, UR6, RZ ;  /* 0x000000061f1f7c24 */ /* 0x000fc4000f8e02ff */
[----:B------:R-:W-:Y:S02]  /*2da00*/  IMAD.IADD R3, R3, 0x1, R7 ;  /* 0x0000000103037824 */ /* 0x000fe400078e0207 */
[----:B------:R-:W-:Y:S02]  /*2da10*/  IMAD R5, R27, UR4, RZ ;  /* 0x000000041b057c24 */ /* 0x000fe4000f8e02ff */
[----:B------:R-:W-:-:S04]  /*2da20*/  IMAD.WIDE.U32 R2, R6, UR6, R2 ;  /* 0x0000000606027c25 */ /* 0x000fc8000f8e0002 */
[----:B------:R-:W-:Y:S02]  /*2da30*/  IMAD R6, R6, UR7, R31 ;  /* 0x0000000706067c24 */ /* 0x000fe4000f8e021f */
[C---:B------:R-:W-:Y:S02]  /*2da40*/  IMAD R5, R4.reuse, UR5, R5 ;  /* 0x0000000504057c24 */ /* 0x040fe4000f8e0205 */
[----:B------:R-:W-:Y:S01]  /*2da50*/  IMAD.IADD R7, R3, 0x1, R6 ;  /* 0x0000000103077824 */ /* 0x000fe200078e0206 */
[----:B------:R-:W-:Y:S01]  /*2da60*/  MOV R6, R2 ;  /* 0x0000000200067202 */ /* 0x000fe20000000f00 */
        /* <DEDUP_REMOVED lines=16> */
[----:B----4-:R-:W-:Y:S02]  /*2db70*/  IMAD R7, R28, 0x7800, R10 ;  /* 0x000078001c077824 */ /* 0x010fe400078e020a */
[----:B-----5:R-:W-:-:S05]  /*2db80*/  IMAD.SHL.U32 R10, R9, 0x10, RZ ;  /* 0x00000010090a7824 */ /* 0x020fca00078e00ff */
[----:B------:R-:W-:Y:S01]  /*2db90*/  LOP3.LUT R10, R10, 0x30, RZ, 0xc0, !PT ;  /* 0x000000300a0a7812 */ /* 0x000fe200078ec0ff */
[----:B------:R-:W-:Y:S06]  /*2dba0*/  BRA.DIV UR4, `(.L_x_3001) ;  /* 0x0000007e04d87947 */ /* 0x000fec000b800000 */
        /* <DEDUP_REMOVED lines=12> */
[----:B----4-:R-:W-:-:S04]  /*2dc70*/  IADD3 R2, P0, R10, R2, RZ ;  /* 0x000000020a027210 */ /* 0x010fc80007f1e0ff */
[----:B-----5:R-:W-:-:S05]  /*2dc80*/  IADD3.X R3, RZ, R3, RZ, P0, !PT ;  /* 0x00000003ff037210 */ /* 0x020fca00007fe4ff */
        /* <DEDUP_REMOVED lines=17> */
.L_x_3271:
        /* <DEDUP_REMOVED lines=10> */
.L_x_3002:
        /* <DEDUP_REMOVED lines=11> */
.L_x_3003:
[----:B------:R2:W-:Y:S02]  /*2def0*/  SYNCS.ARRIVE.TRANS64.A1T0 RZ, [R0+URZ+0x29830], RZ ;  /* 0x029830ff00ff79a7 */ /* 0x0005e4000810003f */
[----:B--23--:R-:W-:-:S05]  /*2df00*/  IMAD.U32 R0, RZ, RZ, UR37 ;  /* 0x00000025ff007e24 */ /* 0x00cfca000f8e00ff */
[----:B------:R-:W-:-:S13]  /*2df10*/  ISETP.NE.AND P1, PT, R0, 0x3, PT ;  /* 0x000000030000780c */ /* 0x000fda0003f25270 */
[----:B------:R-:W-:Y:S05]  /*2df20*/  @!P1 BRA `(.L_x_3004) ;  /* 0x0000000000049947 */ /* 0x000fea0003800000 */
[----:B------:R-:W-:Y:S01]  /*2df30*/  BPT.TRAP 0x1 ;  /* 0x000000040000795c */ /* 0x000fe20000300000 */
.L_x_3004:
[----:B------:R-:W-:Y:S01]  /*2df40*/  LOP3.LUT R0, R21, 0x1, RZ, 0x3c, !PT ;  /* 0x0000000115007812 */ /* 0x000fe200078e3cff */
[----:B------:R-:W-:Y:S01]  /*2df50*/  BSSY B0, `(.L_x_3005) ;  /* 0x0000005000007945 */ /* 0x000fe20003800000 */
[----:B------:R-:W-:Y:S02]  /*2df60*/  LEA R3, R17, R23, 0x3 ;  /* 0x0000001711037211 */ /* 0x000fe400078e18ff */
[----:B------:R-:W-:-:S04]  /*2df70*/  SHF.L.U32 R0, R0, 0x1f, RZ ;  /* 0x0000001f00007819 */ /* 0x000fc800000006ff */
[----:B------:R-:W0:Y:S02]  /*2df80*/  SYNCS.PHASECHK.TRANS64.TRYWAIT P0, [R3+URZ+0x29870], R0 ;  /* 0x02987000030075a7 */ /* 0x000e24000800017f */
[----:B0-----:R-:W-:Y:S05]  /*2df90*/  @!P0 BRA `(.L_x_3006) ;  /* 0x00000080005c8947 */ /* 0x001fea0003800000 */
.L_x_3272:
[----:B------:R-:W-:Y:S05]  /*2dfa0*/  BSYNC B0 ;  /* 0x0000000000007941 */ /* 0x000fea0003800000 */
.L_x_3005:
[----:B------:R-:W-:-:S05]  /*2dfb0*/  IMAD.U32 R2, RZ, RZ, UR39 ;  /* 0x00000027ff027e24 */ /* 0x000fca000f8e00ff */
[----:B------:R-:W-:-:S13]  /*2dfc0*/  ISETP.NE.AND P0, PT, R2, 0x3, PT ;  /* 0x000000030200780c */ /* 0x000fda0003f05270 */
[----:B------:R-:W-:Y:S05]  /*2dfd0*/  @!P0 BRA `(.L_x_3007) ;  /* 0x0000000000048947 */ /* 0x000fea0003800000 */
[----:B------:R-:W-:Y:S01]  /*2dfe0*/  BPT.TRAP 0x1 ;  /* 0x000000040000795c */ /* 0x000fe20000300000 */
.L_x_3007:
[----:B0-----:R-:W-:Y:S01]  /*2dff0*/  SHF.L.U32 R0, R21, 0x1f, RZ ;  /* 0x0000001f15007819 */ /* 0x001fe200000006ff */
[----:B------:R-:W-:-:S03]  /*2e000*/  IMAD R12, R17, 0x5000, RZ ;  /* 0x00005000110c7824 */ /* 0x000fc600078e02ff */
[----:B------:R-:W0:Y:S02]  /*2e010*/  SYNCS.PHASECHK.TRANS64.TRYWAIT P0, [R3+URZ+0x29860], R0 ;  /* 0x02986000030075a7 */ /* 0x000e24000800017f */
[----:B0-----:R-:W-:Y:S05]  /*2e020*/  @!P0 BRA `(.L_x_3008) ;  /* 0x00000080004c8947 */ /* 0x001fea0003800000 */
.L_x_3273:
[----:B------:R-:W0:Y:S04]  /*2e030*/  LDL R4, [R1+0x20] ;  /* 0x0000200001047983 */ /* 0x000e280000100800 */
[----:B------:R-:W2:Y:S04]  /*2e040*/  LDL R2, [R1+0x24] ;  /* 0x0000240001027983 */ /* 0x000ea80000100800 */
[----:B------:R-:W3:Y:S01]  /*2e050*/  LDL R13, [R1+0x1c] ;  /* 0x00001c00010d7983 */ /* 0x000ee20000100800 */
[----:B------:R-:W-:Y:S05]  /*2e060*/  WARPSYNC.ALL ;  /* 0x0000000000007948 */ /* 0x000fea0003800000 */
[----:B------:R-:W-:-:S05]  /*2e070*/  IMAD.U32 R20, RZ, RZ, UR39 ;  /* 0x00000027ff147e24 */ /* 0x000fca000f8e00ff */
[----:B------:R-:W-:Y:S02]  /*2e080*/  ISETP.NE.AND P0, PT, R20, 0x3, PT ;  /* 0x000000031400780c */ /* 0x000fe40003f05270 */
[----:B0-----:R-:W-:-:S05]  /*2e090*/  LOP3.LUT R0, R12, R4, RZ, 0xfc, !PT ;  /* 0x000000040c007212 */ /* 0x001fca00078efcff */
[----:B------:R-:W-:Y:S01]  /*2e0a0*/  IMAD.IADD R0, R23, 0x1, R0 ;  /* 0x0000000117007824 */ /* 0x000fe200078e0200 */
[----:B---3--:R-:W-:-:S03]  /*2e0b0*/  LOP3.LUT R17, R12, R13, RZ, 0xfc, !PT ;  /* 0x0000000d0c117212 */ /* 0x008fc600078efcff */
        /* <DEDUP_REMOVED lines=70> */
.L_x_3009:
[----:B-1----:R1:W-:Y:S01]  /*2e520*/  SYNCS.ARRIVE.TRANS64.A1T0 RZ, [R3+URZ+0x29850], RZ ;  /* 0x029850ff03ff79a7 */ /* 0x0023e2000810003f */
[----:B------:R-:W-:Y:S06]  /*2e530*/  BAR.SYNC.DEFER_BLOCKING 0x2, 0x80 ;  /* 0x0082000000007b1d */ /* 0x000fec0000010000 */
[----:B------:R-:W-:Y:S05]  /*2e540*/  @!P1 BRA `(.L_x_3010) ;  /* 0x0000000000049947 */ /* 0x000fea0003800000 */
[----:B------:R-:W-:Y:S01]  /*2e550*/  BPT.TRAP 0x1 ;  /* 0x000000040000795c */ /* 0x000fe20000300000 */
.L_x_3010:
[----:B------:R-:W2:Y:S01]  /*2e560*/  LDL R0, [R1+0x10] ;  /* 0x0000100001007983 */ /* 0x000ea20000100800 */
[----:B-1----:R-:W-:Y:S01]  /*2e570*/  IADD3 R3, R3, 0x29880, RZ ;  /* 0x0002988003037810 */ /* 0x002fe20007ffe0ff */
[----:B0-----:R-:W-:Y:S02]  /*2e580*/  IMAD.MOV.U32 R17, RZ, RZ, R28 ;  /* 0x000000ffff117224 */ /* 0x001fe400078e001c */
[----:B------:R-:W-:Y:S01]  /*2e590*/  IMAD.MOV.U32 R21, RZ, RZ, R35 ;  /* 0x000000ffff157224 */ /* 0x000fe200078e0023 */
[----:B--2---:R-:W-:-:S04]  /*2e5a0*/  PRMT R3, R0, 0x654, R3 ;  /* 0x0000065400037816 */ /* 0x004fc80000000003 */
[----:B------:R2:W-:Y:S01]  /*2e5b0*/  SYNCS.ARRIVE.TRANS64.RED.A1T0 RZ, [R3+URZ], RZ ;  /* 0x000000ff03ff79a7 */ /* 0x0005e2000810043f */
[----:B------:R-:W-:Y:S05]  /*2e5c0*/  @P2 BRA `(.L_x_3011) ;  /* 0xffffffe800242947 */ /* 0x000fea000383ffff */
.L_x_2991:
[----:B-1----:R-:W1:Y:S01]  /*2e5d0*/  S2R R0, SR_TID.X ;  /* 0x0000000000007919 */ /* 0x002e620000002100 */
[----:B------:R-:W-:Y:S01]  /*2e5e0*/  BSSY B0, `(.L_x_3012) ;  /* 0x0000012000007945 */ /* 0x000fe20003800000 */
[----:B-1----:R-:W-:Y:S01]  /*2e5f0*/  LOP3.LUT R2, R0, 0x7f, RZ, 0xc0, !PT ;  /* 0x0000007f00027812 */ /* 0x002fe200078ec0ff */
[----:B------:R-:W-:-:S03]  /*2e600*/  IMAD.U32 R0, RZ, RZ, UR37 ;  /* 0x00000025ff007e24 */ /* 0x000fc6000f8e00ff */
[----:B------:R-:W-:Y:S02]  /*2e610*/  ISETP.NE.AND P1, PT, R2, RZ, PT ;  /* 0x000000ff0200720c */ /* 0x000fe40003f25270 */
[----:B------:R-:W-:-:S11]  /*2e620*/  ISETP.NE.AND P0, PT, R0, 0x3, PT ;  /* 0x000000030000780c */ /* 0x000fd60003f05270 */
[----:B------:R-:W-:Y:S05]  /*2e630*/  @P1 BRA `(.L_x_3013) ;  /* 0x0000000000301947 */ /* 0x000fea0003800000 */
[----:B------:R-:W1:Y:S01]  /*2e640*/  S2R R5, SR_LANEID ;  /* 0x0000000000057919 */ /* 0x000e620000000000 */
[----:B------:R-:W-:Y:S01]  /*2e650*/  VOTEU.ANY UR4, UPT, PT ;  /* 0x0000000000047886 */ /* 0x000fe200038e0100 */
[----:B--2---:R-:W2:Y:S01]  /*2e660*/  LDC.64 R2, c[0x0][0xc60] ;  /* 0x00031800ff027b82 */ /* 0x004ea20000000a00 */
[----:B------:R-:W1:Y:S02]  /*2e670*/  FLO.U32 R0, UR4 ;  /* 0x0000000400007d00 */ /* 0x000e6400080e0000 */
[----:B-1----:R-:W-:-:S06]  /*2e680*/  ISETP.EQ.U32.AND P1, PT, R0, R5, PT ;  /* 0x000000050000720c */ /* 0x002fcc0003f22070 */
[----:B------:R-:W2:Y:S07]  /*2e690*/  POPC R5, UR4 ;  /* 0x0000000400057d09 */ /* 0x000eae0008000000 */
[----:B--2---:R-:W2:Y:S01]  /*2e6a0*/  @P1 ATOMG.E.ADD.STRONG.GPU PT, R3, desc[UR50][R2.64], R5 ;  /* 0x00000005020319a8 */ /* 0x004ea200081ee1f2 */
[----:B0-----:R-:W0:Y:S02]  /*2e6b0*/  S2R R4, SR_LTMASK ;  /* 0x0000000000047919 */ /* 0x001e240000003900 */
[----:B0-----:R-:W-:-:S04]  /*2e6c0*/  LOP3.LUT R4, R4, UR4, RZ, 0xc0, !PT ;  /* 0x0000000404047c12 */ /* 0x001fc8000f8ec0ff */
[----:B------:R-:W0:Y:S01]  /*2e6d0*/  POPC R7, R4 ;  /* 0x0000000400077309 */ /* 0x000e220000000000 */
[----:B--2---:R-:W0:Y:S02]  /*2e6e0*/  SHFL.IDX PT, R0, R3, R0, 0x1f ;  /* 0x00001f0003007589 */ /* 0x004e2400000e0000 */
[----:B0-----:R-:W-:-:S07]  /*2e6f0*/  IADD3 R16, R0, UR38, R7 ;  /* 0x0000002600107c10 */ /* 0x001fce000fffe007 */
.L_x_3013:
[----:B------:R-:W-:Y:S05]  /*2e700*/  BSYNC B0 ;  /* 0x0000000000007941 */ /* 0x000fea0003800000 */
.L_x_3012:
[----:B------:R-:W-:Y:S05]  /*2e710*/  @!P0 BRA `(.L_x_3014) ;  /* 0x0000000000048947 */ /* 0x000fea0003800000 */
[----:B------:R-:W-:Y:S01]  /*2e720*/  BPT.TRAP 0x1 ;  /* 0x000000040000795c */ /* 0x000fe20000300000 */
.L_x_3014:
[----:B------:R-:W-:Y:S01]  /*2e730*/  LOP3.LUT R0, R35, 0x1, RZ, 0x3c, !PT ;  /* 0x0000000123007812 */ /* 0x000fe200078e3cff */
[----:B------:R-:W-:Y:S01]  /*2e740*/  IMAD R17, R28, 0x8, R23 ;  /* 0x000000081c117824 */ /* 0x000fe200078e0217 */
[----:B------:R-:W-:Y:S02]  /*2e750*/  BSSY B0, `(.L_x_3015) ;  /* 0x0000004000007945 */ /* 0x000fe40003800000 */
[----:B------:R-:W-:-:S04]  /*2e760*/  SHF.L.U32 R0, R0, 0x1f, RZ ;  /* 0x0000001f00007819 */ /* 0x000fc800000006ff */
[----:B------:R-:W1:Y:S02]  /*2e770*/  SYNCS.PHASECHK.TRANS64.TRYWAIT P1, [R17+URZ+0x29870], R0 ;  /* 0x02987000110075a7 */ /* 0x000e64000802017f */
[----:B-1----:R-:W-:Y:S05]  /*2e780*/  @!P1 BRA `(.L_x_3016) ;  /* 0x0000007800889947 */ /* 0x002fea0003800000 */
.L_x_3274:
[----:B------:R-:W-:Y:S05]  /*2e790*/  BSYNC B0 ;  /* 0x0000000000007941 */ /* 0x000fea0003800000 */
.L_x_3015:
[----:B------:R-:W-:-:S05]  /*2e7a0*/  IMAD.U32 R2, RZ, RZ, UR39 ;  /* 0x00000027ff027e24 */ /* 0x000fca000f8e00ff */
[----:B------:R-:W-:-:S13]  /*2e7b0*/  ISETP.NE.AND P1, PT, R2, 0x3, PT ;  /* 0x000000030200780c */ /* 0x000fda0003f25270 */
[----:B------:R-:W-:Y:S05]  /*2e7c0*/  @!P1 BRA `(.L_x_3017) ;  /* 0x0000000000049947 */ /* 0x000fea0003800000 */
[----:B------:R-:W-:Y:S01]  /*2e7d0*/  BPT.TRAP 0x1 ;  /* 0x000000040000795c */ /* 0x000fe20000300000 */
.L_x_3017:
[----:B-1----:R-:W-:-:S04]  /*2e7e0*/  SHF.L.U32 R0, R35, 0x1f, RZ ;  /* 0x0000001f23007819 */ /* 0x002fc800000006ff */
[----:B------:R-:W1:Y:S02]  /*2e7f0*/  SYNCS.PHASECHK.TRANS64.TRYWAIT P1, [R17+URZ+0x29860], R0 ;  /* 0x02986000110075a7 */ /* 0x000e64000802017f */
[----:B-1----:R-:W-:Y:S05]  /*2e800*/  @!P1 BRA `(.L_x_3018) ;  /* 0x00000078007c9947 */ /* 0x002fea0003800000 */
.L_x_3275:
[----:B------:R-:W3:Y:S04]  /*2e810*/  LDL R2, [R1+0x20] ;  /* 0x0000200001027983 */ /* 0x000ee80000100800 */
[----:B--2---:R-:W2:Y:S04]  /*2e820*/  LDL R3, [R1+0x24] ;  /* 0x0000240001037983 */ /* 0x004ea80000100800 */
[----:B------:R-:W4:Y:S01]  /*2e830*/  LDL R12, [R1+0x1c] ;  /* 0x00001c00010c7983 */ /* 0x000f220000100800 */
[----:B-1----:R-:W-:Y:S01]  /*2e840*/  IMAD R0, R28, 0x5000, RZ ;  /* 0x000050001c007824 */ /* 0x002fe200078e02ff */
[----:B------:R-:W-:Y:S05]  /*2e850*/  WARPSYNC.ALL ;  /* 0x0000000000007948 */ /* 0x000fea0003800000 */
[----:B------:R-:W-:-:S05]  /*2e860*/  IMAD.U32 R18, RZ, RZ, UR39 ;  /* 0x00000027ff127e24 */ /* 0x000fca000f8e00ff */
[----:B------:R-:W-:Y:S02]  /*2e870*/  ISETP.NE.AND P1, PT, R18, 0x3, PT ;  /* 0x000000031200780c */ /* 0x000fe40003f25270 */
[----:B---3--:R-:W-:-:S04]  /*2e880*/  LOP3.LUT R2, R0, R2, RZ, 0xfc, !PT ;  /* 0x0000000200027212 */ /* 0x008fc800078efcff */
[----:B------:R-:W-:Y:S02]  /*2e890*/  IADD3 R2, R23, R2, RZ ;  /* 0x0000000217027210 */ /* 0x000fe40007ffe0ff */
[----:B----4-:R-:W-:-:S03]  /*2e8a0*/  LOP3.LUT R0, R0, R12, RZ, 0xfc, !PT ;  /* 0x0000000c00007212 */ /* 0x010fc600078efcff */
[----:B0-----:R-:W0:Y:S01]  /*2e8b0*/  LDSM.16.MT88.4 R4, [R2+0xa400] ;  /* 0x00a400000204783b */ /* 0x001e220000004200 */
[----:B--2---:R-:W-:Y:S02]  /*2e8c0*/  IMAD.IADD R3, R3, 0x1, R2 ;  /* 0x0000000103037824 */ /* 0x004fe400078e0202 */
[----:B------:R-:W-:Y:S01]  /*2e8d0*/  IMAD.IADD R0, R23, 0x1, R0 ;  /* 0x0000000117007824 */ /* 0x000fe200078e0200 */
[C-C-:B0-----:R-:W-:Y:S02]  /*2e8e0*/  PRMT R8, R4.reuse, 0x6420, R5.reuse ;  /* 0x0000642004087816 */ /* 0x141fe40000000005 */
[----:B------:R-:W-:Y:S02]  /*2e8f0*/  PRMT R9, R4, 0x7531, R5 ;  /* 0x0000753104097816 */ /* 0x000fe40000000005 */
[C-C-:B------:R-:W-:Y:S02]  /*2e900*/  PRMT R10, R6.reuse, 0x6420, R7.reuse ;  /* 0x00006420060a7816 */ /* 0x140fe40000000007 */
[----:B------:R-:W-:-:S02]  /*2e910*/  PRMT R11, R6, 0x7531, R7 ;  /* 0x00007531060b7816 */ /* 0x000fc40000000007 */
[----:B------:R-:W0:Y:S04]  /*2e920*/  LDSM.16.MT88.4 R4, [R3+0xa400] ;  /* 0x00a400000304783b */ /* 0x000e280000004200 */
[----:B------:R0:W-:Y:S02]  /*2e930*/  STSM.16.M88.4 [R0+0x400], R8 ;  /* 0x0004000800007844 */ /* 0x0001e40000000200 */
        /* <DEDUP_REMOVED lines=61> */
.L_x_3019:
[----:B0-----:R0:W-:Y:S01]  /*2ed10*/  SYNCS.ARRIVE.TRANS64.A1T0 RZ, [R17+URZ+0x29850], RZ ;  /* 0x029850ff11ff79a7 */ /* 0x0011e2000810003f */
[----:B------:R-:W-:Y:S06]  /*2ed20*/  BAR.SYNC.DEFER_BLOCKING 0x2, 0x80 ;  /* 0x0082000000007b1d */ /* 0x000fec0000010000 */
[----:B------:R-:W-:Y:S05]  /*2ed30*/  @!P0 BRA `(.L_x_3020) ;  /* 0x0000000000048947 */ /* 0x000fea0003800000 */
[----:B------:R-:W-:Y:S01]  /*2ed40*/  BPT.TRAP 0x1 ;  /* 0x000000040000795c */ /* 0x000fe20000300000 */
.L_x_3020:
[----:B-1----:R-:W2:Y:S01]  /*2ed50*/  LDL R0, [R1+0x10] ;  /* 0x0000100001007983 */ /* 0x002ea20000100800 */
[----:B0-----:R-:W-:Y:S02]  /*2ed60*/  VIADD R17, R17, 0x29880 ;  /* 0x0002988011117836 */ /* 0x001fe40000000000 */
[----:B------:R-:W-:-:S05]  /*2ed70*/  VIADD R28, R28, 0x1 ;  /* 0x000000011c1c7836 */ /* 0x000fca0000000000 */
[----:B------:R-:W-:-:S04]  /*2ed80*/  ISETP.NE.AND P0, PT, R28, 0x2, PT ;  /* 0x000000021c00780c */ /* 0x000fc80003f05270 */
[----:B------:R-:W-:Y:S02]  /*2ed90*/  SEL R28, R28, RZ, P0 ;  /* 0x000000ff1c1c7207 */ /* 0x000fe40000000000 */
[----:B--2---:R-:W-:Y:S02]  /*2eda0*/  PRMT R17, R0, 0x654, R17 ;  /* 0x0000065400117816 */ /* 0x004fe40000000011 */
[----:B------:R-:W-:Y:S02]  /*2edb0*/  SEL R0, RZ, 0x1, P0 ;  /* 0x00000001ff007807 */ /* 0x000fe40000000000 */
[----:B------:R0:W-:Y:S02]  /*2edc0*/  SYNCS.ARRIVE.TRANS64.RED.A1T0 RZ, [R17+URZ], RZ ;  /* 0x000000ff11ff79a7 */ /* 0x0001e4000810043f */
[----:B------:R-:W-:-:S07]  /*2edd0*/  LOP3.LUT R35, R35, R0, RZ, 0x3c, !PT ;  /* 0x0000000023237212 */ /* 0x000fce00078e3cff */
.L_x_2959:
[----:B------:R-:W-:-:S13]  /*2ede0*/  LOP3.LUT P0, RZ, R22, 0x100, RZ, 0xc0, !PT ;  /* 0x0000010016ff7812 */ /* 0x000fda000780c0ff */
[----:B------:R-:W-:Y:S05]  /*2edf0*/  @!P0 BRA `(.L_x_3021) ;  /* 0x0000000000288947 */ /* 0x000fea0003800000 */
[----:B------:R-:W-:Y:S05]  /*2ee00*/  WARPSYNC.ALL ;  /* 0x0000000000007948 */ /* 0x000fea0003800000 */
[----:B------:R-:W2:Y:S08]  /*2ee10*/  S2UR UR4, SR_CgaCtaId ;  /* 0x00000000000479c3 */ /* 0x000eb00000008800 */
[----:B------:R-:W-:Y:S01]  /*2ee20*/  BAR.SYNC.DEFER_BLOCKING 0x5, 0x180 ;  /* 0x0146000000007b1d */ /* 0x000fe20000010000 */
[----:B-1----:R-:W-:-:S02]  /*2ee30*/  MOV R23, 0x400 ;  /* 0x0000040000177802 */ /* 0x002fc40000000f00 */
[----:B--2---:R-:W-:-:S04]  /*2ee40*/  MOV R0, UR4 ;  /* 0x0000000400007c02 */ /* 0x004fc80008000f00 */
[----:B------:R-:W-:Y:S01]  /*2ee50*/  LEA R23, R0, R23, 0x18 ;  /* 0x0000001700177211 */ /* 0x000fe200078ec0ff */
[----:B------:R1:W-:Y:S04]  /*2ee60*/  STL [R1+0x10], R0 ;  /* 0x0000100001007387 */ /* 0x0003e80000100800 */
[----:B0-----:R1:W0:Y:S01]  /*2ee70*/  LDS.128 R16, [R23+0x298d0] ;  /* 0x0298d00017107984 */ /* 0x0012220000000c00 */
[----:B------:R-:W-:Y:S06]  /*2ee80*/  BAR.ARV 0x4, 0x180 ;  /* 0x0106000000007b1d */ /* 0x000fec0000002000 */
[----:B------:R-:W-:Y:S05]  /*2ee90*/  BRA `(.L_x_3022) ;  /* 0x0000000c00dc7947 */ /* 0x000fea0003800000 */
.L_x_3021:
[----:B------:R-:W2:Y:S01]  /*2eea0*/  S2R R0, SR_TID.X ;  /* 0x0000000000007919 */ /* 0x000ea20000002100 */
[----:B------:R-:W-:Y:S01]  /*2eeb0*/  UMOV UR4, 0xffffffff ;  /* 0xffffffff00047882 */ /* 0x000fe20000000000 */
[----:B--2---:R-:W-:-:S04]  /*2eec0*/  LOP3.LUT R8, R0, 0x1f, RZ, 0xc0, !PT ;  /* 0x0000001f00087812 */ /* 0x004fc800078ec0ff */
[----:B------:R-:W-:Y:S01]  /*2eed0*/  ISETP.NE.AND P0, PT, R8, 0x1f, PT ;  /* 0x0000001f0800780c */ /* 0x000fe20003f05270 */
[----:B------:R-:W-:-:S12]  /*2eee0*/  BRA.DIV UR4, `(.L_x_3023) ;  /* 0x0000007204d87947 */ /* 0x000fd8000b800000 */
[----:B0-----:R-:W-:Y:S01]  /*2eef0*/  IMAD.IADD R9, R19, 0x1, R8 ;  /* 0x0000000113097824 */ /* 0x001fe200078e0208 */
[----:B------:R-:W-:-:S04]  /*2ef00*/  ULDC UR4, c[0x0][0xc3c] ;  /* 0x00030f0000047ab9 */ /* 0x000fc80000000800 */
[----:B------:R-:W-:-:S13]  /*2ef10*/  ISETP.GE.OR P1, PT, R9, UR4, !P0 ;  /* 0x0000000409007c0c */ /* 0x000fda000c726670 */
[----:B------:R-:W0:Y:S08]  /*2ef20*/  @!P1 LDC.64 R2, c[0x0][0xc80] ;  /* 0x00032000ff029b82 */ /* 0x000e300000000a00 */
[----:B------:R-:W2:Y:S01]  /*2ef30*/  @!P1 LDC.64 R4, c[0x0][0xc78] ;  /* 0x00031e00ff049b82 */ /* 0x000ea20000000a00 */
[----:B0-----:R-:W-:-:S05]  /*2ef40*/  @!P1 IMAD.WIDE R2, R9, 0x4, R2 ;  /* 0x0000000409029825 */ /* 0x001fca00078e0202 */
        /* <DEDUP_REMOVED lines=10> */
[----:B-1----:R0:W-:Y:S02]  /*2eff0*/  SHFL.IDX PT, R6, R16, 0x1, 0x1f ;  /* 0x00201f0010067f89 */ /* 0x0021e400000e0000 */
[----:B0-----:R-:W-:-:S02]  /*2f000*/  IMAD.MOV.U32 R16, RZ, RZ, RZ ;  /* 0x000000ffff107224 */ /* 0x001fc400078e00ff */
[----:B---3--:R-:W-:Y:S02]  /*2f010*/  @!P1 IMAD.MOV.U32 R17, RZ, RZ, R7 ;  /* 0x000000ffff119224 */ /* 0x008fe400078e0007 */
[----:B--2---:R-:W-:Y:S01]  /*2f020*/  @!P1 IMAD.MOV.U32 R5, RZ, RZ, R4 ;  /* 0x000000ffff059224 */ /* 0x004fe200078e0004 */
[----:B------:R-:W-:-:S03]  /*2f030*/  ISETP.NE.AND P1, PT, R8, RZ, PT ;  /* 0x000000ff0800720c */ /* 0x000fc60003f25270 */
[----:B------:R-:W-:-:S05]  /*2f040*/  IMAD R13, R5, R17, RZ ;  /* 0x00000011050d7224 */ /* 0x000fca00078e02ff */
        /* <DEDUP_REMOVED lines=16> */
.L_x_3285:
[----:B------:R-:W-:Y:S02]  /*2f150*/  ULDC UR4, c[0x0][0xc38] ;  /* 0x00030e0000047ab9 */ /* 0x000fe40000000800 */
[----:B------:R-:W-:-:S05]  /*2f160*/  MOV R4, UR4 ;  /* 0x0000000400047c02 */ /* 0x000fca0008000f00 */
[----:B-1----:R-:W-:-:S04]  /*2f170*/  IMAD R3, R14, R4, RZ ;  /* 0x000000040e037224 */ /* 0x002fc800078e02ff */
[----:B------:R-:W-:-:S05]  /*2f180*/  IMAD.IADD R6, R6, 0x1, R3 ;  /* 0x0000000106067824 */ /* 0x000fca00078e0203 */
[----:B------:R-:W-:-:S13]  /*2f190*/  ISETP.GT.AND P6, PT, R6, R0, PT ;  /* 0x000000000600720c */ /* 0x000fda0003fc4270 */
[----:B------:R-:W-:Y:S05]  /*2f1a0*/  @P6 BRA `(.L_x_3024) ;  /* 0x0000000000a46947 */ /* 0x000fea0003800000 */
.L_x_3027:
[----:B0-----:R-:W0:Y:S01]  /*2f1b0*/  LDC R2, c[0x0][0xc3c] ;  /* 0x00030f00ff027b82 */ /* 0x001e220000000800 */
[----:B------:R-:W-:-:S05]  /*2f1c0*/  VIADD R19, R19, 0x1f ;  /* 0x0000001f13137836 */ /* 0x000fca0000000000 */
[----:B0-----:R-:W-:-:S13]  /*2f1d0*/  ISETP.GE.AND P6, PT, R19, R2, PT ;  /* 0x000000021300720c */ /* 0x001fda0003fc6270 */
[----:B------:R-:W-:Y:S05]  /*2f1e0*/  @P6 BRA `(.L_x_3025) ;  /* 0x0000000800bc6947 */ /* 0x000fea0003800000 */
[----:B------:R-:W0:Y:S01]  /*2f1f0*/  S2R R3, SR_TID.X ;  /* 0x0000000000037919 */ /* 0x000e220000002100 */
        /* <DEDUP_REMOVED lines=8> */
[----:B-1----:R-:W-:-:S04]  /*2f280*/  @!P6 IMAD.WIDE R2, R7, 0x4, R4 ;  /* 0x000000040702e825 */ /* 0x002fc800078e0204 */
[----:B------:R-:W-:-:S06]  /*2f290*/  IMAD.MOV.U32 R5, RZ, RZ, RZ ;  /* 0x000000ffff057224 */ /* 0x000fcc00078e00ff */
[----:B------:R-:W2:Y:S01]  /*2f2a0*/  @!P6 LDG.E R5, desc[UR50][R2.64] ;  /* 0x000000320205e981 */ /* 0x000ea2000c1e1900 */
[----:B------:R-:W-:Y:S01]  /*2f2b0*/  UMOV UR4, 0xffffffff ;  /* 0xffffffff00047882 */ /* 0x000fe20000000000 */
[----:B--2---:R-:W-:Y:S02]  /*2f2c0*/  IMAD R13, R5, R17, RZ ;  /* 0x00000011050d7224 */ /* 0x004fe400078e02ff */
[----:B------:R-:W-:Y:S05]  /*2f2d0*/  BRA.DIV UR4, `(.L_x_3026) ;  /* 0x0000007604147947 */ /* 0x000fea000b800000 */
        /* <DEDUP_REMOVED lines=16> */
.L_x_3293:
[----:B------:R-:W-:Y:S02]  /*2f3e0*/  ULDC UR4, c[0x0][0xc38] ;  /* 0x00030e0000047ab9 */ /* 0x000fe40000000800 */
[----:B------:R-:W-:-:S04]  /*2f3f0*/  IMAD.U32 R4, RZ, RZ, UR4 ;  /* 0x00000004ff047e24 */ /* 0x000fc8000f8e00ff */
[----:B-1----:R-:W-:-:S05]  /*2f400*/  IMAD R3, R14, R4, RZ ;  /* 0x000000040e037224 */ /* 0x002fca00078e02ff */
[----:B------:R-:W-:-:S04]  /*2f410*/  IADD3 R6, R3, R6, RZ ;  /* 0x0000000603067210 */ /* 0x000fc80007ffe0ff */
[----:B------:R-:W-:-:S13]  /*2f420*/  ISETP.GT.AND P6, PT, R6, R0, PT ;  /* 0x000000000600720c */ /* 0x000fda0003fc4270 */
[----:B------:R-:W-:Y:S05]  /*2f430*/  @!P6 BRA `(.L_x_3027) ;  /* 0xfffffffc005ce947 */ /* 0x000fea000383ffff */
.L_x_3024:
[----:B------:R-:W-:Y:S01]  /*2f440*/  IMAD.IADD R6, R6, 0x1, -R3 ;  /* 0x0000000106067824 */ /* 0x000fe200078e0a03 */
[----:B------:R-:W-:-:S03]  /*2f450*/  UMOV UR4, 0xffffffff ;  /* 0xffffffff00047882 */ /* 0x000fc60000000000 */
[----:B------:R-:W-:-:S05]  /*2f460*/  IMAD R3, R2, R4, R6 ;  /* 0x0000000402037224 */ /* 0x000fca00078e0206 */
[----:B------:R-:W-:Y:S01]  /*2f470*/  ISETP.GT.AND P6, PT, R3, R0, PT ;  /* 0x000000000300720c */ /* 0x000fe20003fc4270 */
[----:B------:R-:W-:-:S12]  /*2f480*/  BRA.DIV UR4, `(.L_x_3028) ;  /* 0x0000007604607947 */ /* 0x000fd8000b800000 */
[----:B------:R-:W-:-:S04]  /*2f490*/  VOTE.ANY R3, PT, !P6 ;  /* 0x0000000000037806 */ /* 0x000fc800070e0100 */
[----:B------:R-:W1:Y:S02]  /*2f4a0*/  POPC R7, R3 ;  /* 0x0000000300077309 */ /* 0x000e640000000000 */
[----:B-1----:R1:W2:Y:S01]  /*2f4b0*/  SHFL.IDX PT, R17, R17, R7, 0x1f ;  /* 0x00001f0711117589 */ /* 0x0022a200000e0000 */
[----:B------:R-:W-:-:S03]  /*2f4c0*/  IMAD.IADD R19, R7, 0x1, R19 ;  /* 0x0000000107137824 */ /* 0x000fc600078e0213 */
[----:B------:R1:W3:Y:S04]  /*2f4d0*/  SHFL.IDX PT, R5, R5, R7, 0x1f ;  /* 0x00001f0705057589 */ /* 0x0002e800000e0000 */
.L_x_3298:
[----:B------:R-:W-:-:S13]  /*2f4e0*/  ISETP.NE.AND P0, PT, R3, RZ, PT ;  /* 0x000000ff0300720c */ /* 0x000fda0003f05270 */
[----:B------:R-:W-:Y:S05]  /*2f4f0*/  @!P0 BRA `(.L_x_3029) ;  /* 0x0000000000108947 */ /* 0x000fea0003800000 */
[----:B------:R-:W-:Y:S01]  /*2f500*/  UMOV UR4, 0xffffffff ;  /* 0xffffffff00047882 */ /* 0x000fe20000000000 */
[----:B------:R-:W-:Y:S02]  /*2f510*/  VIADD R12, R7, 0xffffffff ;  /* 0xffffffff070c7836 */ /* 0x000fe40000000000 */
[----:B------:R-:W-:Y:S05]  /*2f520*/  BRA.DIV UR4, `(.L_x_3030) ;  /* 0x0000007604987947 */ /* 0x000fea000b800000 */
[----:B------:R4:W0:Y:S02]  /*2f530*/  SHFL.IDX PT, R16, R2, R12, 0x1f ;  /* 0x00001f0c02107589 */ /* 0x00082400000e0000 */
.L_x_3029:
[----:B---3--:R-:W-:Y:S01]  /*2f540*/  ISETP.NE.AND P0, PT, R5, 0x1, PT ;  /* 0x000000010500780c */ /* 0x008fe20003f05270 */
[----:B0-----:R-:W-:-:S04]  /*2f550*/  IMAD R16, R16, R4, R6 ;  /* 0x0000000410107224 */ /* 0x001fc800078e0206 */
[----:B------:R-:W-:-:S08]  /*2f560*/  IMAD.IADD R0, R0, 0x1, -R16 ;  /* 0x0000000100007824 */ /* 0x000fd000078e0a10 */
[----:B------:R-:W-:Y:S05]  /*2f570*/  @!P0 BRA `(.L_x_3031) ;  /* 0x0000000000dc8947 */ /* 0x000fea0003800000 */
[-C--:B--2---:R-:W-:Y:S01]  /*2f580*/  IABS R4, R17.reuse ;  /* 0x0000001100047213 */ /* 0x084fe20000000000 */
[----:B----4-:R-:W-:Y:S01]  /*2f590*/  IMAD.MOV.U32 R2, RZ, RZ, RZ ;  /* 0x000000ffff027224 */ /* 0x010fe200078e00ff */
[----:B------:R-:W-:Y:S02]  /*2f5a0*/  IABS R8, R17 ;  /* 0x0000001100087213 */ /* 0x000fe40000000000 */
[----:B------:R-:W0:Y:S08]  /*2f5b0*/  I2F.RP R6, R4 ;  /* 0x0000000400067306 */ /* 0x000e300000209400 */
[----:B0-----:R-:W1:Y:S02]  /*2f5c0*/  MUFU.RCP R6, R6 ;  /* 0x0000000600067308 */ /* 0x001e640000001000 */
[----:B-1----:R-:W-:Y:S01]  /*2f5d0*/  VIADD R7, R6, 0xffffffe ;  /* 0x0ffffffe06077836 */ /* 0x002fe20000000000 */
[----:B------:R-:W-:-:S05]  /*2f5e0*/  IABS R6, R5 ;  /* 0x0000000500067213 */ /* 0x000fca0000000000 */
[----:B------:R-:W0:Y:S02]  /*2f5f0*/  F2I.FTZ.U32.TRUNC.NTZ R3, R7 ;  /* 0x0000000700037305 */ /* 0x000e24000021f000 */
[----:B0-----:R-:W-:-:S05]  /*2f600*/  IADD3 R9, RZ, -R3, RZ ;  /* 0x80000003ff097210 */ /* 0x001fca0007ffe0ff */
[----:B------:R-:W-:-:S04]  /*2f610*/  IMAD R9, R9, R4, RZ ;  /* 0x0000000409097224 */ /* 0x000fc800078e02ff */
[----:B------:R-:W-:Y:S01]  /*2f620*/  IMAD.HI.U32 R3, R3, R9, R2 ;  /* 0x0000000903037227 */ /* 0x000fe200078e0002 */
[----:B------:R-:W-:-:S03]  /*2f630*/  IABS R2, R0 ;  /* 0x0000000000027213 */ /* 0x000fc60000000000 */
[----:B------:R-:W-:Y:S02]  /*2f640*/  IMAD.MOV R9, RZ, RZ, -R8 ;  /* 0x000000ffff097224 */ /* 0x000fe400078e0a08 */
[----:B------:R-:W0:Y:S01]  /*2f650*/  I2F.RP R8, R6 ;  /* 0x0000000600087306 */ /* 0x000e220000209400 */
[----:B------:R-:W-:-:S04]  /*2f660*/  IMAD.HI.U32 R7, R3, R2, RZ ;  /* 0x0000000203077227 */ /* 0x000fc800078e00ff */
[----:B------:R-:W-:Y:S01]  /*2f670*/  IMAD R9, R7, R9, R2 ;  /* 0x0000000907097224 */ /* 0x000fe200078e0202 */
[----:B------:R-:W-:-:S04]  /*2f680*/  MOV R2, RZ ;  /* 0x000000ff00027202 */ /* 0x000fc80000000f00 */
[----:B------:R-:W-:Y:S01]  /*2f690*/  ISETP.GT.U32.AND P1, PT, R4, R9, PT ;  /* 0x000000090400720c */ /* 0x000fe20003f24070 */
[----:B0-----:R-:W0:-:S12]  /*2f6a0*/  MUFU.RCP R8, R8 ;  /* 0x0000000800087308 */ /* 0x001e180000001000 */
[----:B------:R-:W-:Y:S02]  /*2f6b0*/  @!P1 IMAD.IADD R9, R9, 0x1, -R4 ;  /* 0x0000000109099824 */ /* 0x000fe400078e0a04 */
[----:B------:R-:W-:Y:S01]  /*2f6c0*/  @!P1 VIADD R7, R7, 0x1 ;  /* 0x0000000107079836 */ /* 0x000fe20000000000 */
[----:B------:R-:W-:Y:S02]  /*2f6d0*/  ISETP.NE.AND P1, PT, R17, RZ, PT ;  /* 0x000000ff1100720c */ /* 0x000fe40003f25270 */
[----:B------:R-:W-:Y:S02]  /*2f6e0*/  ISETP.GE.U32.AND P0, PT, R9, R4, PT ;  /* 0x000000040900720c */ /* 0x000fe40003f06070 */
[----:B------:R-:W-:Y:S01]  /*2f6f0*/  IABS R4, R5 ;  /* 0x0000000500047213 */ /* 0x000fe20000000000 */
[----:B0-----:R-:W-:-:S04]  /*2f700*/  VIADD R10, R8, 0xffffffe ;  /* 0x0ffffffe080a7836 */ /* 0x001fc80000000000 */
[----:B------:R-:W-:Y:S01]  /*2f710*/  IMAD.MOV R4, RZ, RZ, -R4 ;  /* 0x000000ffff047224 */ /* 0x000fe200078e0a04 */
[----:B------:R-:W0:Y:S05]  /*2f720*/  F2I.FTZ.U32.TRUNC.NTZ R3, R10 ;  /* 0x0000000a00037305 */ /* 0x000e2a000021f000 */
[----:B------:R-:W-:Y:S02]  /*2f730*/  @P0 VIADD R7, R7, 0x1 ;  /* 0x0000000107070836 */ /* 0x000fe40000000000 */
        /* <DEDUP_REMOVED lines=16> */
[----:B------:R-:W-:Y:S01]  /*2f840*/  ISETP.GE.AND P2, PT, R3, RZ, PT ;  /* 0x000000ff0300720c */ /* 0x000fe20003f46270 */
[----:B------:R-:W-:-:S04]  /*2f850*/  IMAD.MOV R3, RZ, RZ, -R7 ;  /* 0x000000ffff037224 */ /* 0x000fc800078e0a07 */
[----:B------:R-:W-:Y:S02]  /*2f860*/  IMAD R3, R17, R3, R0 ;  /* 0x0000000311037224 */ /* 0x000fe400078e0200 */
[----:B------:R-:W-:-:S06]  /*2f870*/  @P0 VIADD R2, R2, 0x1 ;  /* 0x0000000102020836 */ /* 0x000fcc0000000000 */
[----:B------:R-:W-:Y:S01]  /*2f880*/  @!P2 IMAD.MOV R2, RZ, RZ, -R2 ;  /* 0x000000ffff02a224 */ /* 0x000fe200078e0a02 */
[----:B------:R-:W-:-:S05]  /*2f890*/  @!P1 LOP3.LUT R2, RZ, R5, RZ, 0x33, !PT ;  /* 0x00000005ff029212 */ /* 0x000fca00078e33ff */
[--C-:B------:R-:W-:Y:S02]  /*2f8a0*/  IMAD.MOV R4, RZ, RZ, -R2.reuse ;  /* 0x000000ffff047224 */ /* 0x100fe400078e0a02 */
[C---:B------:R-:W-:Y:S02]  /*2f8b0*/  IMAD R2, R5.reuse, 0x1000000, R2 ;  /* 0x0100000005027824 */ /* 0x040fe400078e0202 */
[----:B------:R-:W-:-:S05]  /*2f8c0*/  IMAD R5, R5, R4, R7 ;  /* 0x0000000405057224 */ /* 0x000fca00078e0207 */
[----:B------:R-:W-:Y:S01]  /*2f8d0*/  LEA R18, R5, R2, 0x10 ;  /* 0x0000000205127211 */ /* 0x000fe200078e80ff */
[----:B------:R-:W-:Y:S06]  /*2f8e0*/  BRA `(.L_x_3032) ;  /* 0x0000000000f07947 */ /* 0x000fec0003800000 */
.L_x_3031:
[----:B----4-:R-:W0:Y:S02]  /*2f8f0*/  LDC.64 R2, c[0x0][0xc90] ;  /* 0x00032400ff027b82 */ /* 0x010e240000000a00 */
[----:B0-----:R-:W-:-:S05]  /*2f900*/  IMAD.WIDE R2, R19, 0x4, R2 ;  /* 0x0000000413027825 */ /* 0x001fca00078e0202 */
[----:B-1----:R0:W2:Y:S02]  /*2f910*/  LDG.E R7, desc[UR50][R2.64] ;  /* 0x0000003202077981 */ /* 0x0020a4000c1e1900 */
[----:B0-----:R-:W-:Y:S02]  /*2f920*/  IMAD.MOV.U32 R2, RZ, RZ, RZ ;  /* 0x000000ffff027224 */ /* 0x001fe400078e00ff */
[----:B--2---:R-:W-:-:S05]  /*2f930*/  IMAD R5, R17, R7, RZ ;  /* 0x0000000711057224 */ /* 0x004fca00078e02ff */
        /* <DEDUP_REMOVED lines=8> */
[----:B------:R-:W-:-:S04]  /*2f9c0*/  IMAD R11, R11, R6, RZ ;  /* 0x000000060b0b7224 */ /* 0x000fc800078e02ff */
[----:B------:R-:W-:Y:S01]  /*2f9d0*/  IMAD.HI.U32 R2, R3, R11, R2 ;  /* 0x0000000b03027227 */ /* 0x000fe200078e0002 */
        /* <DEDUP_REMOVED lines=18> */
[----:B------:R-:W-:Y:S02]  /*2fb00*/  VIADDMNMX R4, R3, R4, R7, PT ;  /* 0x0000000403047246 */ /* 0x000fe40003800107 */
[----:B------:R-:W-:-:S02]  /*2fb10*/  IADD3 R6, R6, 0x1000000, R5 ;  /* 0x0100000006067810 */ /* 0x000fc40007ffe005 */
[----:B------:R-:W-:-:S04]  /*2fb20*/  IABS R7, R4 ;  /* 0x0000000400077213 */ /* 0x000fc80000000000 */
[----:B------:R-:W0:Y:S08]  /*2fb30*/  I2F.RP R8, R7 ;  /* 0x0000000700087306 */ /* 0x000e300000209400 */
[----:B0-----:R-:W0:Y:S02]  /*2fb40*/  MUFU.RCP R8, R8 ;  /* 0x0000000800087308 */ /* 0x001e240000001000 */
[----:B0-----:R-:W-:-:S06]  /*2fb50*/  VIADD R9, R8, 0xffffffe ;  /* 0x0ffffffe08097836 */ /* 0x001fcc0000000000 */
[----:B------:R-:W0:Y:S02]  /*2fb60*/  F2I.FTZ.U32.TRUNC.NTZ R3, R9 ;  /* 0x0000000900037305 */ /* 0x000e24000021f000 */
[----:B0-----:R-:W-:-:S05]  /*2fb70*/  IADD3 R0, RZ, -R3, RZ ;  /* 0x80000003ff007210 */ /* 0x001fca0007ffe0ff */
[----:B------:R-:W-:Y:S01]  /*2fb80*/  IMAD R11, R0, R7, RZ ;  /* 0x00000007000b7224 */ /* 0x000fe200078e02ff */
[----:B------:R-:W-:-:S03]  /*2fb90*/  IABS R0, R5 ;  /* 0x0000000500007213 */ /* 0x000fc60000000000 */
[----:B------:R-:W-:Y:S01]  /*2fba0*/  IMAD.HI.U32 R3, R3, R11, R2 ;  /* 0x0000000b03037227 */ /* 0x000fe200078e0002 */
[----:B------:R-:W-:-:S05]  /*2fbb0*/  IABS R2, R4 ;  /* 0x0000000400027213 */ /* 0x000fca0000000000 */
        /* <DEDUP_REMOVED lines=11> */
[----:B------:R-:W-:Y:S02]  /*2fc70*/  @!P2 IADD3 R3, -R3, RZ, RZ ;  /* 0x000000ff0303a210 */ /* 0x000fe40007ffe1ff */
[----:B------:R-:W-:Y:S01]  /*2fc80*/  @!P1 LOP3.LUT R3, RZ, R4, RZ, 0x33, !PT ;  /* 0x00000004ff039212 */ /* 0x000fe200078e33ff */
[----:B------:R-:W-:-:S04]  /*2fc90*/  IMAD.MOV R4, RZ, RZ, -R4 ;  /* 0x000000ffff047224 */ /* 0x000fc800078e0a04 */
[----:B------:R-:W-:-:S07]  /*2fca0*/  IMAD R18, R3, R4, R6 ;  /* 0x0000000403127224 */ /* 0x000fce00078e0206 */
.L_x_3032:
[----:B------:R-:W-:-:S05]  /*2fcb0*/  LOP3.LUT R0, RZ, R3, RZ, 0x33, !PT ;  /* 0x00000003ff007212 */ /* 0x000fca00078e33ff */
[----:B------:R-:W-:Y:S01]  /*2fcc0*/  IMAD.IADD R17, R17, 0x1, R0 ;  /* 0x0000000111117824 */ /* 0x000fe200078e0200 */
[----:B------:R-:W-:Y:S06]  /*2fcd0*/  BRA `(.L_x_3033) ;  /* 0x00000000001c7947 */ /* 0x000fec0003800000 */
.L_x_3025:
[----:B------:R-:W-:Y:S01]  /*2fce0*/  UMOV UR4, URZ ;  /* 0x0000003f00047c82 */ /* 0x000fe20008000000 */
[----:B------:R-:W-:Y:S01]  /*2fcf0*/  UMOV UR5, URZ ;  /* 0x0000003f00057c82 */ /* 0x000fe20008000000 */
[----:B------:R-:W-:Y:S01]  /*2fd00*/  ULDC UR6, c[0x0][0xc3c] ;  /* 0x00030f0000067ab9 */ /* 0x000fe20000000800 */
[----:B------:R-:W-:Y:S01]  /*2fd10*/  IMAD.MOV.U32 R16, RZ, RZ, R0 ;  /* 0x000000ffff107224 */ /* 0x000fe200078e0000 */
[----:B------:R-:W-:Y:S01]  /*2fd20*/  MOV R19, UR6 ;  /* 0x0000000600137c02 */ /* 0x000fe20008000f00 */
[----:B------:R-:W-:Y:S02]  /*2fd30*/  IMAD.U32 R17, RZ, RZ, UR4 ;  /* 0x00000004ff117e24 */ /* 0x000fe4000f8e00ff */
[----:B------:R-:W-:-:S07]  /*2fd40*/  IMAD.U32 R18, RZ, RZ, UR5 ;  /* 0x00000005ff127e24 */ /* 0x000fce000f8e00ff */
.L_x_3033:
[----:B------:R2:W3:Y:S01]  /*2fd50*/  LDL R2, [R1+0x10] ;  /* 0x0000100001027983 */ /* 0x0004e20000100800 */
[----:B------:R-:W0:Y:S01]  /*2fd60*/  S2R R0, SR_TID.X ;  /* 0x0000000000007919 */ /* 0x000e220000002100 */
[----:B------:R-:W-:Y:S05]  /*2fd70*/  WARPSYNC.ALL ;  /* 0x0000000000007948 */ /* 0x000fea0003800000 */
[----:B0-----:R-:W-:Y:S01]  /*2fd80*/  LOP3.LUT R0, R0, 0x1f, RZ, 0xc0, !PT ;  /* 0x0000001f00007812 */ /* 0x001fe200078ec0ff */
[----:B------:R-:W-:Y:S03]  /*2fd90*/  BAR.SYNC.DEFER_BLOCKING 0x4, 0x180 ;  /* 0x0106000000007b1d */ /* 0x000fe60000010000 */
[----:B------:R-:W-:-:S13]  /*2fda0*/  ISETP.NE.AND P0, PT, R0, RZ, PT ;  /* 0x000000ff0000720c */ /* 0x000fda0003f05270 */
[----:B------:R-:W-:Y:S01]  /*2fdb0*/  @!P0 MOV R0, 0x400 ;  /* 0x0000040000008802 */ /* 0x000fe20000000f00 */
[----:B---3--:R-:W0:Y:S03]  /*2fdc0*/  @!P0 S2R R2, SR_CgaCtaId ;  /* 0x0000000000028919 */ /* 0x008e260000008800 */
[----:B0-----:R-:W-:Y:S01]  /*2fdd0*/  @!P0 LEA R23, R2, R0, 0x18 ;  /* 0x0000000002178211 */ /* 0x001fe200078ec0ff */
[----:B------:R2:W-:Y:S04]  /*2fde0*/  @!P0 STL [R1+0x10], R2 ;  /* 0x0000100201008387 */ /* 0x0005e80000100800 */
[----:B------:R2:W-:Y:S01]  /*2fdf0*/  @!P0 STS.128 [R23+0x298d0], R16 ;  /* 0x0298d01017008388 */ /* 0x0005e20000000c00 */
[----:B------:R-:W-:Y:S06]  /*2fe00*/  BAR.ARV 0x5, 0x180 ;  /* 0x0146000000007b1d */ /* 0x000fec0000002000 */
.L_x_3022:
[----:B------:R-:W-:Y:S02]  /*2fe10*/  ULDC UR4, c[0x0][0xc3c] ;  /* 0x00030f0000047ab9 */ /* 0x000fe40000000800 */
[----:B0-----:R-:W-:-:S13]  /*2fe20*/  ISETP.GE.AND P0, PT, R19, UR4, PT ;  /* 0x0000000413007c0c */ /* 0x001fda000bf06270 */
[----:B------:R-:W-:Y:S05]  /*2fe30*/  @!P0 BRA `(.L_x_3034) ;  /* 0xffffff8800f48947 */ /* 0x000fea000383ffff */
[----:B------:R-:W-:Y:S05]  /*2fe40*/  BSYNC B7 ;  /* 0x0000000000077941 */ /* 0x000fea0003800000 */
.L_x_2914:
[----:B-12---:R-:W2:Y:S01]  /*2fe50*/  LDL.LU R0, [R1+0x3c] ;  /* 0x00003c0001007983 */ /* 0x006ea20000300800 */
[----:B------:R-:W-:Y:S01]  /*2fe60*/  BSSY B0, `(.L_x_3035) ;  /* 0x000000b000007945 */ /* 0x000fe20003800000 */
[----:B------:R-:W1:Y:S01]  /*2fe70*/  S2R R5, SR_CgaCtaId ;  /* 0x0000000000057919 */ /* 0x000e620000008800 */
        /* <DEDUP_REMOVED lines=9> */
.L_x_3301:
[----:B------:R-:W-:Y:S05]  /*2ff10*/  BSYNC B0 ;  /* 0x0000000000007941 */ /* 0x000fea0003800000 */
.L_x_3035:
[----:B------:R-:W-:-:S03]  /*2ff20*/  UMOV UR4, 0xffffffff ;  /* 0xffffffff00047882 */ /* 0x000fc60000000000 */
[----:B------:R-:W-:Y:S05]  /*2ff30*/  BRA.DIV UR4, `(.L_x_3037) ;  /* 0x0000006e04507947 */ /* 0x000fea000b800000 */
[----:B0-----:R-:W0:Y:S02]  /*2ff40*/  S2R R0, SR_TID.X ;  /* 0x0000000000007919 */ /* 0x001e240000002100 */
[----:B0-----:R-:W-:-:S04]  /*2ff50*/  SHF.R.U32.HI R0, RZ, 0x5, R0 ;  /* 0x00000005ff007819 */ /* 0x001fc80000011600 */
[----:B------:R-:W-:-:S05]  /*2ff60*/  LOP3.LUT R0, R0, 0x3, RZ, 0xc0, !PT ;  /* 0x0000000300007812 */ /* 0x000fca00078ec0ff */
[----:B------:R0:W1:Y:S02]  /*2ff70*/  SHFL.IDX PT, R14, R0, RZ, 0x1f ;  /* 0x00001fff000e7589 */ /* 0x00006400000e0000 */
.L_x_3304:
[----:B-1----:R-:W-:-:S13]  /*2ff80*/  ISETP.NE.AND P0, PT, R14, RZ, PT ;  /* 0x000000ff0e00720c */ /* 0x002fda0003f05270 */
[----:B------:R-:W-:Y:S05]  /*2ff90*/  @P0 BRA `(.L_x_2680) ;  /* 0x0000000000a80947 */ /* 0x000fea0003800000 */
[----:B------:R-:W-:-:S03]  /*2ffa0*/  UMOV UR4, 0xffffffff ;  /* 0xffffffff00047882 */ /* 0x000fc60000000000 */
[----:B------:R-:W-:Y:S05]  /*2ffb0*/  BRA.DIV UR4, `(.L_x_3038) ;  /* 0x0000006e04647947 */ /* 0x000fea000b800000 */
[----:B------:R-:W-:-:S13]  /*2ffc0*/  ELECT P6, URZ, PT ;  /* 0x00000000003f782f */ /* 0x000fda00038c0000 */
.L_x_3307:
[----:B------:R-:W-:Y:S05]  /*2ffd0*/  @!P6 BRA `(.L_x_2680) ;  /* 0x000000000098e947 */ /* 0x000fea0003800000 */
[----:B------:R-:W-:-:S06]  /*2ffe0*/  ULOP3.LUT UR4, UR36, 0x2, URZ, 0xfc, !UPT ;  /* 0x0000000224047892 */ /* 0x000fcc000f8efc3f */
[----:B0-----:R-:W-:-:S05]  /*2fff0*/  IMAD.U32 R0, RZ, RZ, UR4 ;  /* 0x00000004ff007e24 */ /* 0x001fca000f8e00ff */
[----:B------:R-:W-:-:S13]  /*30000*/  ISETP.NE.AND P0, PT, R0, 0x3, PT ;  /* 0x000000030000780c */ /* 0x000fda0003f05270 */
[----:B------:R-:W-:Y:S05]  /*30010*/  @!P0 BRA `(.L_x_3039) ;  /* 0x0000000000048947 */ /* 0x000fea0003800000 */
[----:B------:R-:W-:Y:S01]  /*30020*/  BPT.TRAP 0x1 ;  /* 0x000000040000795c */ /* 0x000fe20000300000 */
.L_x_3039:
[C---:B------:R-:W-:Y:S01]  /*30030*/  IMAD R3, R28.reuse, 0x8, R5 ;  /* 0x000000081c037824 */ /* 0x040fe200078e0205 */
[----:B------:R-:W-:Y:S01]  /*30040*/  SHF.L.U32 R2, R35, 0x1f, RZ ;  /* 0x0000001f23027819 */ /* 0x000fe200000006ff */
[----:B------:R-:W-:-:S03]  /*30050*/  VIADD R28, R28, 0x1 ;  /* 0x000000011c1c7836 */ /* 0x000fc60000000000 */
[----:B------:R-:W0:Y:S02]  /*30060*/  SYNCS.PHASECHK.TRANS64.TRYWAIT P1, [R3+URZ+0x29840], R2 ;  /* 0x02984002030075a7 */ /* 0x000e24000802017f */
[----:B------:R-:W-:-:S04]  /*30070*/  ISETP.NE.AND P2, PT, R28, 0x2, PT ;  /* 0x000000021c00780c */ /* 0x000fc80003f45270 */
[----:B------:R-:W-:Y:S01]  /*30080*/  SEL R0, RZ, 0x1, P2 ;  /* 0x00000001ff007807 */ /* 0x000fe20001000000 */
[----:B0-----:R-:W-:Y:S08]  /*30090*/  @!P1 BRA `(.L_x_3040) ;  /* 0x0000006c004c9947 */ /* 0x001ff00003800000 */
.L_x_3308:
[----:B------:R-:W-:Y:S02]  /*300a0*/  SEL R28, R28, RZ, P2 ;  /* 0x000000ff1c1c7207 */ /* 0x000fe40001000000 */
[----:B------:R-:W-:Y:S01]  /*300b0*/  LOP3.LUT R0, R35, R0, RZ, 0x3c, !PT ;  /* 0x0000000023007212 */ /* 0x000fe200078e3cff */
[----:B------:R-:W-:Y:S06]  /*300c0*/  @!P0 BRA `(.L_x_3041) ;  /* 0x0000000000048947 */ /* 0x000fec0003800000 */
[----:B------:R-:W-:Y:S01]  /*300d0*/  BPT.TRAP 0x1 ;  /* 0x000000040000795c */ /* 0x000fe20000300000 */
.L_x_3041:
[----:B------:R-:W-:Y:S02]  /*300e0*/  LEA R5, R28, R5, 0x3 ;  /* 0x000000051c057211 */ /* 0x000fe400078e18ff */
[----:B------:R-:W-:-:S04]  /*300f0*/  SHF.L.U32 R0, R0, 0x1f, RZ ;  /* 0x0000001f00007819 */ /* 0x000fc800000006ff */
[----:B------:R-:W1:Y:S02]  /*30100*/  SYNCS.PHASECHK.TRANS64.TRYWAIT P1, [R5+URZ+0x29840], R0 ;  /* 0x02984000050075a7 */ /* 0x000e64000802017f */
[----:B-1----:R-:W-:Y:S05]  /*30110*/  @!P1 BRA `(.L_x_3042) ;  /* 0x0000006c00409947 */ /* 0x002fea0003800000 */
.L_x_3309:
[----:B------:R-:W-:Y:S05]  /*30120*/  @!P0 BRA `(.L_x_3043) ;  /* 0x0000000000048947 */ /* 0x000fea0003800000 */
[----:B------:R-:W-:Y:S01]  /*30130*/  BPT.TRAP 0x1 ;  /* 0x000000040000795c */ /* 0x000fe20000300000 */
.L_x_3043:
[----:B------:R-:W2:Y:S02]  /*30140*/  SYNCS.PHASECHK.TRANS64.TRYWAIT P1, [R3+URZ+0x29860], R2 ;  /* 0x02986002030075a7 */ /* 0x000ea4000802017f */
[----:B--2---:R-:W-:Y:S05]  /*30150*/  @!P1 BRA `(.L_x_3044) ;  /* 0x0000006c00449947 */ /* 0x004fea0003800000 */
.L_x_3310:
[----:B------:R-:W-:Y:S05]  /*30160*/  @!P0 BRA `(.L_x_3045) ;  /* 0x0000000000048947 */ /* 0x000fea0003800000 */
[----:B------:R-:W-:Y:S01]  /*30170*/  BPT.TRAP 0x1 ;  /* 0x000000040000795c */ /* 0x000fe20000300000 */
.L_x_3045:
[----:B------:R-:W3:Y:S02]  /*30180*/  SYNCS.PHASECHK.TRANS64.TRYWAIT P1, [R5+URZ+0x29860], R0 ;  /* 0x02986000050075a7 */ /* 0x000ee4000802017f */
[----:B---3--:R-:W-:Y:S05]  /*30190*/  @!P1 BRA `(.L_x_3046) ;  /* 0x0000006c00489947 */ /* 0x008fea0003800000 */
.L_x_3311:
[----:B------:R-:W-:Y:S05]  /*301a0*/  @!P0 BRA `(.L_x_3047) ;  /* 0x0000000000048947 */ /* 0x000fea0003800000 */
[----:B------:R-:W-:Y:S01]  /*301b0*/  BPT.TRAP 0x1 ;  /* 0x000000040000795c */ /* 0x000fe20000300000 */
.L_x_3047:
[----:B------:R-:W4:Y:S02]  /*301c0*/  SYNCS.PHASECHK.TRANS64.TRYWAIT P1, [R3+URZ+0x29880], R2 ;  /* 0x02988002030075a7 */ /* 0x000f24000802017f */
[----:B----4-:R-:W-:Y:S05]  /*301d0*/  @!P1 BRA `(.L_x_3048) ;  /* 0x0000006c004c9947 */ /* 0x010fea0003800000 */
.L_x_3312:
[----:B------:R-:W-:Y:S05]  /*301e0*/  @!P0 BRA `(.L_x_3049) ;  /* 0x0000000000048947 */ /* 0x000fea0003800000 */
[----:B------:R-:W-:Y:S01]  /*301f0*/  BPT.TRAP 0x1 ;  /* 0x000000040000795c */ /* 0x000fe20000300000 */
.L_x_3049:
[----:B------:R0:W0:Y:S02]  /*30200*/  SYNCS.PHASECHK.TRANS64.TRYWAIT P0, [R5+URZ+0x29880], R0 ;  /* 0x02988000050075a7 */ /* 0x000024000800017f */
[----:B0-----:R-:W-:Y:S05]  /*30210*/  @!P0 NANOSLEEP.SYNCS 0x989680 ;  /* 0x009896800000895d */ /* 0x001fea0003900000 */
[----:B------:R-:W0:Y:S02]  /*30220*/  @!P0 SYNCS.PHASECHK.TRANS64 P0, [R5+URZ+0x29880], R0 ;  /* 0x02988000050085a7 */ /* 0x000e24000800007f */
[----:B0-----:R-:W-:Y:S05]  /*30230*/  @!P0 BRA `(.L_x_3049) ;  /* 0xfffffffc00f08947 */ /* 0x001fea000383ffff */
.L_x_2680:
[----:B------:R-:W-:Y:S05]  /*30240*/  BSYNC B8 ;  /* 0x0000000000087941 */ /* 0x000fea0003800000 */
.L_x_2677:
[----:B------:R-:W-:Y:S05]  /*30250*/  EXIT ;  /* 0x000000000000794d */ /* 0x000fea0003800000 */
.L_x_2700:
[----:B-1----:R1:W2:Y:S02]  /*30260*/  SYNCS.PHASECHK.TRANS64.TRYWAIT P5, [R95+URZ+0x29890], R96 ;  /* 0x029890605f0075a7 */ /* 0x0022a400080a017f */
[----:B--2---:R-:W-:Y:S05]  /*30270*/  @!P5 NANOSLEEP.SYNCS 0x989680 ;  /* 0x009896800000d95d */ /* 0x004fea0003900000 */
[----:B------:R-:W2:Y:S02]  /*30280*/  @!P5 SYNCS.PHASECHK.TRANS64 P5, [R95+URZ+0x29890], R96 ;  /* 0x029890605f00d5a7 */ /* 0x000ea400080a007f */
[----:B--2---:R-:W-:Y:S05]  /*30290*/  @!P5 BRA `(.L_x_2700) ;  /* 0xfffffffc00f0d947 */ /* 0x004fea000383ffff */
[----:B------:R-:W-:Y:S05]  /*302a0*/  BRA `(.L_x_3050) ;  /* 0xfffffd3400a07947 */ /* 0x000fea000383ffff */
.L_x_2701:
        /* <DEDUP_REMOVED lines=8> */
.L_x_3052:
[----:B------:R-:W-:Y:S05]  /*30330*/  BSYNC B1 ;  /* 0x0000000000017941 */ /* 0x000fea0003800000 */
.L_x_3051:
[----:B------:R-:W-:Y:S01]  /*30340*/  MOV R13, R121 ;  /* 0x00000079000d7202 */ /* 0x000fe20000000f00 */
[----:B------:R-:W-:Y:S02]  /*30350*/  IMAD.MOV.U32 R12, RZ, RZ, RZ ;  /* 0x000000ffff0c7224 */ /* 0x000fe400078e00ff */
[----:B------:R-:W-:Y:S02]  /*30360*/  IMAD.MOV.U32 R11, RZ, RZ, 0x1e1f ;  /* 0x00001e1fff0b7424 */ /* 0x000fe400078e00ff */
[----:B------:R-:W-:Y:S02]  /*30370*/  IMAD.MOV.U32 R15, RZ, RZ, -0x1 ;  /* 0xffffffffff0f7424 */ /* 0x000fe400078e00ff */
[----:B------:R-:W-:-:S07]  /*30380*/  IMAD.MOV.U32 R149, RZ, RZ, R14 ;  /* 0x000000ffff957224 */ /* 0x000fce00078e000e */
[----:B------:R-:W-:Y:S05]  /*30390*/  WARPSYNC.COLLECTIVE R15, `(.L_x_3053) ;  /* 0x000000000f087348 */ /* 0x000fea0003c00000 */
[----:B------:R0:W1:Y:S02]  /*303a0*/  SHFL.IDX P6, R14, R13, R12, R11 ;  /* 0x0000000c0d0e7389 */ /* 0x00006400000c000b */
[----:B01----:R-:W-:Y:S01]  /*303b0*/  ENDCOLLECTIVE ;  /* 0x000000000000791b */ /* 0x003fe20003800000 */
.L_x_3053:
[----:B------:R-:W-:Y:S01]  /*303c0*/  IMAD.MOV.U32 R11, RZ, RZ, R14 ;  /* 0x000000ffff0b7224 */ /* 0x000fe200078e000e */
[----:B------:R-:W-:Y:S06]  /*303d0*/  BRA `(.L_x_3054) ;  /* 0xfffffd3400687947 */ /* 0x000fec000383ffff */
.L_x_2726:
[----:B------:R-:W-:Y:S01]  /*303e0*/  BSSY B1, `(.L_x_3055) ;  /* 0x0000008000017945 */ /* 0x000fe20003800000 */
[----:B0-----:R-:W-:Y:S01]  /*303f0*/  IMAD.MOV.U32 R13, RZ, RZ, R120 ;  /* 0x000000ffff0d7224 */ /* 0x001fe200078e0078 */
[----:B------:R-:W-:Y:S01]  /*30400*/  MOV R12, 0x1 ;  /* 0x00000001000c7802 */ /* 0x000fe20000000f00 */
[----:B----4-:R-:W-:Y:S02]  /*30410*/  IMAD.MOV.U32 R11, RZ, RZ, 0x1e1f ;  /* 0x00001e1fff0b7424 */ /* 0x010fe400078e00ff */
[----:B------:R-:W-:-:S07]  /*30420*/  IMAD.MOV.U32 R15, RZ, RZ, -0x1 ;  /* 0xffffffffff0f7424 */ /* 0x000fce00078e00ff */
[----:B-123--:R-:W-:Y:S05]  /*30430*/  WARPSYNC.COLLECTIVE R15, `(.L_x_3056) ;  /* 0x000000000f087348 */ /* 0x00efea0003c00000 */
[----:B------:R0:W4:Y:S02]  /*30440*/  SHFL.IDX P6, R14, R13, R12, R11 ;  /* 0x0000000c0d0e7389 */ /* 0x00012400000c000b */
[----:B01234-:R-:W-:Y:S01]  /*30450*/  ENDCOLLECTIVE ;  /* 0x000000000000791b */ /* 0x01ffe20003800000 */
.L_x_3056:
[----:B------:R-:W-:Y:S05]  /*30460*/  BSYNC B1 ;  /* 0x0000000000017941 */ /* 0x000fea0003800000 */
.L_x_3055:
        /* <DEDUP_REMOVED lines=8> */
.L_x_3057:
[----:B------:R-:W-:Y:S01]  /*304f0*/  IMAD.MOV.U32 R121, RZ, RZ, R14 ;  /* 0x000000ffff797224 */ /* 0x000fe200078e000e */
[----:B------:R-:W-:Y:S06]  /*30500*/  BRA `(.L_x_3058) ;  /* 0xfffffd60003c7947 */ /* 0x000fec000383ffff */
.L_x_2756:
[----:B--2---:R2:W3:Y:S02]  /*30510*/  SYNCS.PHASECHK.TRANS64.TRYWAIT P5, [R95+URZ+0x29890], R96 ;  /* 0x029890605f0075a7 */ /* 0x0044e400080a017f */
[----:B---3--:R-:W-:Y:S05]  /*30520*/  @!P5 NANOSLEEP.SYNCS 0x989680 ;  /* 0x009896800000d95d */ /* 0x008fea0003900000 */
[----:B------:R-:W3:Y:S02]  /*30530*/  @!P5 SYNCS.PHASECHK.TRANS64 P5, [R95+URZ+0x29890], R96 ;  /* 0x029890605f00d5a7 */ /* 0x000ee400080a007f */
[----:B---3--:R-:W-:Y:S05]  /*30540*/  @!P5 BRA `(.L_x_2756) ;  /* 0xfffffffc00f0d947 */ /* 0x008fea000383ffff */
[----:B------:R-:W-:Y:S05]  /*30550*/  BRA `(.L_x_3059) ;  /* 0xfffffd9000f47947 */ /* 0x000fea000383ffff */
.L_x_2757:
        /* <DEDUP_REMOVED lines=8> */
.L_x_3061:
[----:B------:R-:W-:Y:S05]  /*305e0*/  BSYNC B1 ;  /* 0x0000000000017941 */ /* 0x000fea0003800000 */
.L_x_3060:
        /* <DEDUP_REMOVED lines=8> */
.L_x_3062:
[----:B------:R-:W-:Y:S01]  /*30670*/  MOV R11, R14 ;  /* 0x0000000e000b7202 */ /* 0x000fe20000000f00 */
[----:B------:R-:W-:Y:S06]  /*30680*/  BRA `(.L_x_3063) ;  /* 0xfffffd9000c07947 */ /* 0x000fec000383ffff */
.L_x_2770:
[----:B------:R-:W-:Y:S01]  /*30690*/  BSSY B1, `(.L_x_3064) ;  /* 0x0000008000017945 */ /* 0x000fe20003800000 */
[----:B0-----:R-:W-:Y:S02]  /*306a0*/  IMAD.MOV.U32 R13, RZ, RZ, R120 ;  /* 0x000000ffff0d7224 */ /* 0x001fe400078e0078 */
[----:B------:R-:W-:Y:S02]  /*306b0*/  IMAD.MOV.U32 R12, RZ, RZ, 0x1 ;  /* 0x00000001ff0c7424 */ /* 0x000fe400078e00ff */
[----:B----4-:R-:W-:Y:S02]  /*306c0*/  IMAD.MOV.U32 R11, RZ, RZ, 0x1e1f ;  /* 0x00001e1fff0b7424 */ /* 0x010fe400078e00ff */
[----:B------:R-:W-:-:S07]  /*306d0*/  IMAD.MOV.U32 R15, RZ, RZ, -0x1 ;  /* 0xffffffffff0f7424 */ /* 0x000fce00078e00ff */
[----:B-123--:R-:W-:Y:S05]  /*306e0*/  WARPSYNC.COLLECTIVE R15, `(.L_x_3065) ;  /* 0x000000000f087348 */ /* 0x00efea0003c00000 */
[----:B------:R0:W4:Y:S02]  /*306f0*/  SHFL.IDX P6, R14, R13, R12, R11 ;  /* 0x0000000c0d0e7389 */ /* 0x00012400000c000b */
[----:B01234-:R-:W-:Y:S01]  /*30700*/  ENDCOLLECTIVE ;  /* 0x000000000000791b */ /* 0x01ffe20003800000 */
.L_x_3065:
[----:B------:R-:W-:Y:S05]  /*30710*/  BSYNC B1 ;  /* 0x0000000000017941 */ /* 0x000fea0003800000 */
.L_x_3064:
        /* <DEDUP_REMOVED lines=8> */
.L_x_3066:
[----:B------:R-:W-:Y:S01]  /*307a0*/  IMAD.MOV.U32 R48, RZ, RZ, R14 ;  /* 0x000000ffff307224 */ /* 0x000fe200078e000e */
[----:B------:R-:W-:Y:S06]  /*307b0*/  BRA `(.L_x_3067) ;  /* 0xfffffdc0000c7947 */ /* 0x000fec000383ffff */
.L_x_2783:
[----:B0-----:R0:W1:Y:S02]  /*307c0*/  SYNCS.PHASECHK.TRANS64.TRYWAIT P2, [R95+URZ+0x29890], R96 ;  /* 0x029890605f0075a7 */ /* 0x001064000804017f */
[----:B-1----:R-:W-:Y:S05]  /*307d0*/  @!P2 NANOSLEEP.SYNCS 0x989680 ;  /* 0x009896800000a95d */ /* 0x002fea0003900000 */
[----:B------:R-:W1:Y:S02]  /*307e0*/  @!P2 SYNCS.PHASECHK.TRANS64 P2, [R95+URZ+0x29890], R96 ;  /* 0x029890605f00a5a7 */ /* 0x000e64000804007f */
[----:B-1----:R-:W-:Y:S05]  /*307f0*/  @!P2 BRA `(.L_x_2783) ;  /* 0xfffffffc00f0a947 */ /* 0x002fea000383ffff */
[----:B------:R-:W-:Y:S05]  /*30800*/  BRA `(.L_x_3068) ;  /* 0xfffffdec009c7947 */ /* 0x000fea000383ffff */
.L_x_2784:
[----:B------:R-:W-:Y:S01]  /*30810*/  BSSY B1, `(.L_x_3069) ;  /* 0x0000008000017945 */ /* 0x000fe20003800000 */
[----:B------:R-:W-:Y:S01]  /*30820*/  IMAD.MOV.U32 R13, RZ, RZ, R51 ;  /* 0x000000ffff0d7224 */ /* 0x000fe200078e0033 */
[----:B------:R-:W-:Y:S01]  /*30830*/  MOV R12, RZ ;  /* 0x000000ff000c7202 */ /* 0x000fe20000000f00 */
[----:B------:R-:W-:Y:S02]  /*30840*/  IMAD.MOV.U32 R11, RZ, RZ, 0x1e1f ;  /* 0x00001e1fff0b7424 */ /* 0x000fe400078e00ff */
[----:B------:R-:W-:-:S07]  /*30850*/  IMAD.MOV.U32 R15, RZ, RZ, -0x1 ;  /* 0xffffffffff0f7424 */ /* 0x000fce00078e00ff */
[----:B0-----:R-:W-:Y:S05]  /*30860*/  WARPSYNC.COLLECTIVE R15, `(.L_x_3070) ;  /* 0x000000000f087348 */ /* 0x001fea0003c00000 */
[----:B------:R1:W2:Y:S02]  /*30870*/  SHFL.IDX P6, R14, R13, R12, R11 ;  /* 0x0000000c0d0e7389 */ /* 0x0002a400000c000b */
[----:B012---:R-:W-:Y:S01]  /*30880*/  ENDCOLLECTIVE ;  /* 0x000000000000791b */ /* 0x007fe20003800000 */
.L_x_3070:
[----:B------:R-:W-:Y:S05]  /*30890*/  BSYNC B1 ;  /* 0x0000000000017941 */ /* 0x000fea0003800000 */
.L_x_3069:
        /* <DEDUP_REMOVED lines=8> */
.L_x_3071:
[----:B------:R-:W-:Y:S01]  /*30920*/  IMAD.MOV.U32 R49, RZ, RZ, R14 ;  /* 0x000000ffff317224 */ /* 0x000fe200078e000e */
[----:B------:R-:W-:Y:S06]  /*30930*/  BRA `(.L_x_3072) ;  /* 0xfffffdec00b87947 */ /* 0x000fec000383ffff */
.L_x_2787:
        /* <DEDUP_REMOVED lines=8> */
.L_x_3074:
[----:B------:R-:W-:Y:S05]  /*309c0*/  BSYNC B1 ;  /* 0x0000000000017941 */ /* 0x000fea0003800000 */
.L_x_3073:
        /* <DEDUP_REMOVED lines=8> */
.L_x_3075:
[----:B------:R-:W-:Y:S01]  /*30a50*/  MOV R49, R14 ;  /* 0x0000000e00317202 */ /* 0x000fe20000000f00 */
[----:B------:R-:W-:Y:S06]  /*30a60*/  BRA `(.L_x_3076) ;  /* 0xfffffdf0000c7947 */ /* 0x000fec000383ffff */
.L_x_2791:
[----:B------:R0:W0:Y:S02]  /*30a70*/  SYNCS.PHASECHK.TRANS64.TRYWAIT P1, [R95+URZ+0x298b0], R96 ;  /* 0x0298b0605f0075a7 */ /* 0x000024000802017f */
[----:B0-----:R-:W-:Y:S05]  /*30a80*/  @!P1 NANOSLEEP.SYNCS 0x989680 ;  /* 0x009896800000995d */ /* 0x001fea0003900000 */
[----:B------:R-:W0:Y:S02]  /*30a90*/  @!P1 SYNCS.PHASECHK.TRANS64 P1, [R95+URZ+0x298b0], R96 ;  /* 0x0298b0605f0095a7 */ /* 0x000e24000802007f */
[----:B0-----:R-:W-:Y:S05]  /*30aa0*/  @!P1 BRA `(.L_x_2791) ;  /* 0xfffffffc00f09947 */ /* 0x001fea000383ffff */
[----:B------:R-:W-:Y:S05]  /*30ab0*/  BRA `(.L_x_3077) ;  /* 0xfffffdf000d87947 */ /* 0x000fea000383ffff */
.L_x_2801:
        /* <DEDUP_REMOVED lines=13> */
.L_x_3079:
[----:B------:R-:W-:Y:S05]  /*30b90*/  BSYNC B0 ;  /* 0x0000000000007941 */ /* 0x000fea0003800000 */
.L_x_3078:
[----:B------:R-:W-:Y:S01]  /*30ba0*/  MOV R207, R14 ;  /* 0x0000000e00cf7202 */ /* 0x000fe20000000f00 */
[----:B------:R-:W-:Y:S06]  /*30bb0*/  BRA `(.L_x_3080) ;  /* 0xfffffe0000587947 */ /* 0x000fec000383ffff */
.L_x_2811:
[----:B------:R-:W-:Y:S01]  /*30bc0*/  BSSY B1, `(.L_x_3081) ;  /* 0x0000007000017945 */ /* 0x000fe20003800000 */
[----:B------:R-:W-:Y:S02]  /*30bd0*/  IMAD.MOV.U32 R12, RZ, RZ, RZ ;  /* 0x000000ffff0c7224 */ /* 0x000fe400078e00ff */
[----:B------:R-:W-:Y:S02]  /*30be0*/  IMAD.MOV.U32 R11, RZ, RZ, 0x1e1f ;  /* 0x00001e1fff0b7424 */ /* 0x000fe400078e00ff */
[----:B------:R-:W-:-:S07]  /*30bf0*/  IMAD.MOV.U32 R15, RZ, RZ, -0x1 ;  /* 0xffffffffff0f7424 */ /* 0x000fce00078e00ff */
[----:B------:R-:W-:Y:S05]  /*30c00*/  WARPSYNC.COLLECTIVE R15, `(.L_x_3082) ;  /* 0x000000000f087348 */ /* 0x000fea0003c00000 */
[----:B------:R0:W1:Y:S02]  /*30c10*/  SHFL.IDX P6, R14, R13, R12, R11 ;  /* 0x0000000c0d0e7389 */ /* 0x00006400000c000b */
[----:B01----:R-:W-:Y:S01]  /*30c20*/  ENDCOLLECTIVE ;  /* 0x000000000000791b */ /* 0x003fe20003800000 */
.L_x_3082:
[----:B------:R-:W-:Y:S05]  /*30c30*/  BSYNC B1 ;  /* 0x0000000000017941 */ /* 0x000fea0003800000 */
.L_x_3081:
[----:B------:R-:W-:Y:S01]  /*30c40*/  IMAD.MOV.U32 R13, RZ, RZ, R3 ;  /* 0x000000ffff0d7224 */ /* 0x000fe200078e0003 */
[----:B------:R-:W-:Y:S01]  /*30c50*/  MOV R12, RZ ;  /* 0x000000ff000c7202 */ /* 0x000fe20000000f00 */
[----:B------:R-:W-:Y:S02]  /*30c60*/  IMAD.MOV.U32 R11, RZ, RZ, 0x1e1f ;  /* 0x00001e1fff0b7424 */ /* 0x000fe400078e00ff */
[----:B------:R-:W-:Y:S02]  /*30c70*/  IMAD.MOV.U32 R15, RZ, RZ, -0x1 ;  /* 0xffffffffff0f7424 */ /* 0x000fe400078e00ff */
[----:B------:R-:W-:-:S07]  /*30c80*/  IMAD.MOV.U32 R0, RZ, RZ, R14 ;  /* 0x000000ffff007224 */ /* 0x000fce00078e000e */
[----:B------:R-:W-:Y:S05]  /*30c90*/  WARPSYNC.COLLECTIVE R15, `(.L_x_3083) ;  /* 0x000000000f087348 */ /* 0x000fea0003c00000 */
[----:B------:R0:W1:Y:S02]  /*30ca0*/  SHFL.IDX P6, R14, R13, R12, R11 ;  /* 0x0000000c0d0e7389 */ /* 0x00006400000c000b */
[----:B01----:R-:W-:Y:S01]  /*30cb0*/  ENDCOLLECTIVE ;  /* 0x000000000000791b */ /* 0x003fe20003800000 */
.L_x_3083:
[----:B------:R-:W-:Y:S02]  /*30cc0*/  IMAD.MOV.U32 R13, RZ, RZ, R4 ;  /* 0x000000ffff0d7224 */ /* 0x000fe400078e0004 */
[----:B------:R-:W-:-:S07]  /*30cd0*/  IMAD.MOV.U32 R3, RZ, RZ, R14 ;  /* 0x000000ffff037224 */ /* 0x000fce00078e000e */
[----:B------:R-:W-:Y:S05]  /*30ce0*/  WARPSYNC.COLLECTIVE R15, `(.L_x_3084) ;  /* 0x000000000f087348 */ /* 0x000fea0003c00000 */
[----:B------:R0:W1:Y:S02]  /*30cf0*/  SHFL.IDX P6, R14, R13, R12, R11 ;  /* 0x0000000c0d0e7389 */ /* 0x00006400000c000b */
[----:B01----:R-:W-:Y:S01]  /*30d00*/  ENDCOLLECTIVE ;  /* 0x000000000000791b */ /* 0x003fe20003800000 */
.L_x_3084:
[----:B------:R-:W-:Y:S01]  /*30d10*/  MOV R13, R5 ;  /* 0x00000005000d7202 */ /* 0x000fe20000000f00 */
[----:B------:R-:W-:-:S07]  /*30d20*/  IMAD.MOV.U32 R4, RZ, RZ, R14 ;  /* 0x000000ffff047224 */ /* 0x000fce00078e000e */
[----:B------:R-:W-:Y:S05]  /*30d30*/  WARPSYNC.COLLECTIVE R15, `(.L_x_3085) ;  /* 0x000000000f087348 */ /* 0x000fea0003c00000 */
[----:B------:R0:W1:Y:S02]  /*30d40*/  SHFL.IDX P6, R14, R13, R12, R11 ;  /* 0x0000000c0d0e7389 */ /* 0x00006400000c000b */
[----:B01----:R-:W-:Y:S01]  /*30d50*/  ENDCOLLECTIVE ;  /* 0x000000000000791b */ /* 0x003fe20003800000 */
.L_x_3085:
[----:B------:R-:W-:Y:S05]  /*30d60*/  BRA `(.L_x_3086) ;  /* 0xfffffe0400a87947 */ /* 0x000fea000383ffff */
.L_x_2815:
[----:B--2---:R2:W0:Y:S02]  /*30d70*/  SYNCS.PHASECHK.TRANS64.TRYWAIT P0, [R18+URZ+0x29800], R5 ;  /* 0x02980005120075a7 */ /* 0x004424000800017f */
[----:B0-----:R-:W-:Y:S05]  /*30d80*/  @!P0 NANOSLEEP.SYNCS 0x989680 ;  /* 0x009896800000895d */ /* 0x001fea0003900000 */
[----:B------:R-:W0:Y:S02]  /*30d90*/  @!P0 SYNCS.PHASECHK.TRANS64 P0, [R18+URZ+0x29800], R5 ;  /* 0x02980005120085a7 */ /* 0x000e24000800007f */
[----:B0-----:R-:W-:Y:S05]  /*30da0*/  @!P0 BRA `(.L_x_2815) ;  /* 0xfffffffc00f08947 */ /* 0x001fea000383ffff */
[----:B------:R-:W-:Y:S05]  /*30db0*/  BRA `(.L_x_3087) ;  /* 0xfffffe0800f47947 */ /* 0x000fea000383ffff */
.L_x_2827:
[----:B------:R-:W-:Y:S01]  /*30dc0*/  BSSY B1, `(.L_x_3088) ;  /* 0x0000007000017945 */ /* 0x000fe20003800000 */
[----:B------:R-:W-:Y:S02]  /*30dd0*/  IMAD.MOV.U32 R12, RZ, RZ, RZ ;  /* 0x000000ffff0c7224 */ /* 0x000fe400078e00ff */
[----:B------:R-:W-:Y:S02]  /*30de0*/  IMAD.MOV.U32 R11, RZ, RZ, 0x1e1f ;  /* 0x00001e1fff0b7424 */ /* 0x000fe400078e00ff */
[----:B------:R-:W-:-:S07]  /*30df0*/  IMAD.MOV.U32 R15, RZ, RZ, -0x1 ;  /* 0xffffffffff0f7424 */ /* 0x000fce00078e00ff */
[----:B------:R-:W-:Y:S05]  /*30e00*/  WARPSYNC.COLLECTIVE R15, `(.L_x_3089) ;  /* 0x000000000f087348 */ /* 0x000fea0003c00000 */
[----:B------:R0:W1:Y:S02]  /*30e10*/  SHFL.IDX P6, R14, R13, R12, R11 ;  /* 0x0000000c0d0e7389 */ /* 0x00006400000c000b */
[----:B01----:R-:W-:Y:S01]  /*30e20*/  ENDCOLLECTIVE ;  /* 0x000000000000791b */ /* 0x003fe20003800000 */
.L_x_3089:
[----:B------:R-:W-:Y:S05]  /*30e30*/  BSYNC B1 ;  /* 0x0000000000017941 */ /* 0x000fea0003800000 */
.L_x_3088:
        /* <DEDUP_REMOVED lines=8> */
.L_x_3090:
[----:B------:R-:W-:Y:S02]  /*30ec0*/  IMAD.MOV.U32 R13, RZ, RZ, R37 ;  /* 0x000000ffff0d7224 */ /* 0x000fe400078e0025 */
[----:B------:R-:W-:-:S07]  /*30ed0*/  IMAD.MOV.U32 R21, RZ, RZ, R14 ;  /* 0x000000ffff157224 */ /* 0x000fce00078e000e */
[----:B------:R-:W-:Y:S05]  /*30ee0*/  WARPSYNC.COLLECTIVE R15, `(.L_x_3091) ;  /* 0x000000000f087348 */ /* 0x000fea0003c00000 */
[----:B------:R0:W1:Y:S02]  /*30ef0*/  SHFL.IDX P6, R14, R13, R12, R11 ;  /* 0x0000000c0d0e7389 */ /* 0x00006400000c000b */
[----:B01----:R-:W-:Y:S01]  /*30f00*/  ENDCOLLECTIVE ;  /* 0x000000000000791b */ /* 0x003fe20003800000 */
.L_x_3091:
[----:B------:R-:W-:Y:S01]  /*30f10*/  MOV R13, R39 ;  /* 0x00000027000d7202 */ /* 0x000fe20000000f00 */
[----:B------:R-:W-:-:S07]  /*30f20*/  IMAD.MOV.U32 R37, RZ, RZ, R14 ;  /* 0x000000ffff257224 */ /* 0x000fce00078e000e */
[----:B------:R-:W-:Y:S05]  /*30f30*/  WARPSYNC.COLLECTIVE R15, `(.L_x_3092) ;  /* 0x000000000f087348 */ /* 0x000fea0003c00000 */
[----:B------:R0:W1:Y:S02]  /*30f40*/  SHFL.IDX P6, R14, R13, R12, R11 ;  /* 0x0000000c0d0e7389 */ /* 0x00006400000c000b */
[----:B01----:R-:W-:Y:S01]  /*30f50*/  ENDCOLLECTIVE ;  /* 0x000000000000791b */ /* 0x003fe20003800000 */
.L_x_3092:
[----:B------:R-:W-:Y:S01]  /*30f60*/  IMAD.MOV.U32 R39, RZ, RZ, R14 ;  /* 0x000000ffff277224 */ /* 0x000fe200078e000e */
[----:B------:R-:W-:Y:S06]  /*30f70*/  BRA `(.L_x_3093) ;  /* 0xfffffe3800bc7947 */ /* 0x000fec000383ffff */
.L_x_2831:
[----:B0-----:R0:W1:Y:S02]  /*30f80*/  SYNCS.PHASECHK.TRANS64.TRYWAIT P0, [R18+URZ+0x29800], R21 ;  /* 0x02980015120075a7 */ /* 0x001064000800017f */
[----:B-1----:R-:W-:Y:S05]  /*30f90*/  @!P0 NANOSLEEP.SYNCS 0x989680 ;  /* 0x009896800000895d */ /* 0x002fea0003900000 */
[----:B------:R-:W1:Y:S02]  /*30fa0*/  @!P0 SYNCS.PHASECHK.TRANS64 P0, [R18+URZ+0x29800], R21 ;  /* 0x02980015120085a7 */ /* 0x000e64000800007f */
[----:B-1----:R-:W-:Y:S05]  /*30fb0*/  @!P0 BRA `(.L_x_2831) ;  /* 0xfffffffc00f08947 */ /* 0x002fea000383ffff */
[----:B------:R-:W-:Y:S05]  /*30fc0*/  BRA `(.L_x_3094) ;  /* 0xfffffe3c00b47947 */ /* 0x000fea000383ffff */
.L_x_2839:
[----:B-1----:R1:W2:Y:S02]  /*30fd0*/  SYNCS.PHASECHK.TRANS64.TRYWAIT P1, [R0+URZ+0x29830], R3 ;  /* 0x02983003000075a7 */ /* 0x0022a4000802017f */
[----:B--2---:R-:W-:Y:S05]  /*30fe0*/  @!P1 NANOSLEEP.SYNCS 0x989680 ;  /* 0x009896800000995d */ /* 0x004fea0003900000 */
[----:B------:R-:W2:Y:S02]  /*30ff0*/  @!P1 SYNCS.PHASECHK.TRANS64 P1, [R0+URZ+0x29830], R3 ;  /* 0x02983003000095a7 */ /* 0x000ea4000802007f */
[----:B--2---:R-:W-:Y:S05]  /*31000*/  @!P1 BRA `(.L_x_2839) ;  /* 0xfffffffc00f09947 */ /* 0x004fea000383ffff */
[----:B------:R-:W-:Y:S05]  /*31010*/  BRA `(.L_x_2838) ;  /* 0xfffffe6c00f87947 */ /* 0x000fea000383ffff */
.L_x_2846:
[----:B-1----:R1:W2:Y:S02]  /*31020*/  SYNCS.PHASECHK.TRANS64.TRYWAIT P2, [R11+URZ+0x29830], R4 ;  /* 0x029830040b0075a7 */ /* 0x0022a4000804017f */
[----:B--2---:R-:W-:Y:S05]  /*31030*/  @!P2 NANOSLEEP.SYNCS 0x989680 ;  /* 0x009896800000a95d */ /* 0x004fea0003900000 */
[----:B------:R-:W2:Y:S02]  /*31040*/  @!P2 SYNCS.PHASECHK.TRANS64 P2, [R11+URZ+0x29830], R4 ;  /* 0x029830040b00a5a7 */ /* 0x000ea4000804007f */
[----:B--2---:R-:W-:Y:S05]  /*31050*/  @!P2 BRA `(.L_x_2846) ;  /* 0xfffffffc00f0a947 */ /* 0x004fea000383ffff */
[----:B------:R-:W-:Y:S05]  /*31060*/  BRA `(.L_x_2845) ;  /* 0xfffffea800687947 */ /* 0x000fea000383ffff */
.L_x_2850:
[----:B-1----:R1:W2:Y:S02]  /*31070*/  SYNCS.PHASECHK.TRANS64.TRYWAIT P1, [R8+URZ+0x29850], R4 ;  /* 0x02985004080075a7 */ /* 0x0022a4000802017f */
[----:B--2---:R-:W-:Y:S05]  /*31080*/  @!P1 NANOSLEEP.SYNCS 0x989680 ;  /* 0x009896800000995d */ /* 0x004fea0003900000 */
[----:B------:R-:W2:Y:S02]  /*31090*/  @!P1 SYNCS.PHASECHK.TRANS64 P1, [R8+URZ+0x29850], R4 ;  /* 0x02985004080095a7 */ /* 0x000ea4000802007f */
[----:B--2---:R-:W-:Y:S05]  /*310a0*/  @!P1 BRA `(.L_x_2850) ;  /* 0xfffffffc00f09947 */ /* 0x004fea000383ffff */
[----:B------:R-:W-:Y:S05]  /*310b0*/  BRA `(.L_x_2847) ;  /* 0xfffffeb800a47947 */ /* 0x000fea000383ffff */
.L_x_2859:
[----:B-1----:R1:W2:Y:S02]  /*310c0*/  SYNCS.PHASECHK.TRANS64.TRYWAIT P1, [R4+URZ+0x29830], R11 ;  /* 0x0298300b040075a7 */ /* 0x0022a4000802017f */
[----:B--2---:R-:W-:Y:S05]  /*310d0*/  @!P1 NANOSLEEP.SYNCS 0x989680 ;  /* 0x009896800000995d */ /* 0x004fea0003900000 */
[----:B------:R-:W2:Y:S02]  /*310e0*/  @!P1 SYNCS.PHASECHK.TRANS64 P1, [R4+URZ+0x29830], R11 ;  /* 0x0298300b040095a7 */ /* 0x000ea4000802007f */
[----:B--2---:R-:W-:Y:S05]  /*310f0*/  @!P1 BRA `(.L_x_2859) ;  /* 0xfffffffc00f09947 */ /* 0x004fea000383ffff */
[----:B------:R-:W-:Y:S05]  /*31100*/  BRA `(.L_x_2858) ;  /* 0xfffffee400c07947 */ /* 0x000fea000383ffff */
.L_x_2863:
[----:B-1----:R1:W2:Y:S02]  /*31110*/  SYNCS.PHASECHK.TRANS64.TRYWAIT P1, [R8+URZ+0x29850], R4 ;  /* 0x02985004080075a7 */ /* 0x0022a4000802017f */
[----:B--2---:R-:W-:Y:S05]  /*31120*/  @!P1 NANOSLEEP.SYNCS 0x989680 ;  /* 0x009896800000995d */ /* 0x004fea0003900000 */
[----:B------:R-:W2:Y:S02]  /*31130*/  @!P1 SYNCS.PHASECHK.TRANS64 P1, [R8+URZ+0x29850], R4 ;  /* 0x02985004080095a7 */ /* 0x000ea4000802007f */
[----:B--2---:R-:W-:Y:S05]  /*31140*/  @!P1 BRA `(.L_x_2863) ;  /* 0xfffffffc00f09947 */ /* 0x004fea000383ffff */
[----:B------:R-:W-:Y:S05]  /*31150*/  BRA `(.L_x_2860) ;  /* 0xfffffef400f07947 */ /* 0x000fea000383ffff */
.L_x_2870:
[----:B-1----:R1:W2:Y:S02]  /*31160*/  SYNCS.PHASECHK.TRANS64.TRYWAIT P1, [R20+URZ+0x29850], R5 ;  /* 0x02985005140075a7 */ /* 0x0022a4000802017f */
[----:B--2---:R-:W-:Y:S05]  /*31170*/  @!P1 NANOSLEEP.SYNCS 0x989680 ;  /* 0x009896800000995d */ /* 0x004fea0003900000 */
[----:B------:R-:W2:Y:S02]  /*31180*/  @!P1 SYNCS.PHASECHK.TRANS64 P1, [R20+URZ+0x29850], R5 ;  /* 0x02985005140095a7 */ /* 0x000ea4000802007f */
[----:B--2---:R-:W-:Y:S05]  /*31190*/  @!P1 BRA `(.L_x_2870) ;  /* 0xfffffffc00f09947 */ /* 0x004fea000383ffff */
[----:B------:R-:W-:Y:S05]  /*311a0*/  BRA `(.L_x_2869) ;  /* 0xffffff1800007947 */ /* 0x000fea000383ffff */
.L_x_2874:
[----:B------:R-:W-:Y:S01]  /*311b0*/  SEL R82, R12, R85, P0 ;  /* 0x000000550c527207 */ /* 0x000fe20000000000 */
[----:B------:R-:W-:Y:S01]  /*311c0*/  IMAD.MOV.U32 R11, RZ, RZ, 0x1c1f ;  /* 0x00001c1fff0b7424 */ /* 0x000fe200078e00ff */
[----:B------:R-:W-:Y:S01]  /*311d0*/  SEL R85, R85, R12, P0 ;  /* 0x0000000c55557207 */ /* 0x000fe20000000000 */
[----:B-----5:R-:W-:Y:S01]  /*311e0*/  IMAD.MOV.U32 R12, RZ, RZ, R9 ;  /* 0x000000ffff0c7224 */ /* 0x020fe200078e0009 */
[----:B------:R-:W-:Y:S01]  /*311f0*/  SEL R78, R97, R20, P0 ;  /* 0x00000014614e7207 */ /* 0x000fe20000000000 */
[----:B------:R-:W-:Y:S01]  /*31200*/  IMAD.MOV.U32 R15, RZ, RZ, -0x1 ;  /* 0xffffffffff0f7424 */ /* 0x000fe200078e00ff */
[----:B------:R-:W-:Y:S02]  /*31210*/  SEL R41, R20, R97, P0 ;  /* 0x0000006114297207 */ /* 0x000fe40000000000 */
[----:B------:R-:W-:-:S07]  /*31220*/  SEL R20, R44, R53, P0 ;  /* 0x000000352c147207 */ /* 0x000fce0000000000 */
[----:B-12---:R-:W-:Y:S05]  /*31230*/  WARPSYNC.COLLECTIVE R15, `(.L_x_3095) ;  /* 0x000000000f087348 */ /* 0x006fea0003c00000 */
[----:B------:R0:W3:Y:S02]  /*31240*/  SHFL.IDX P6, R14, R13, R12, R11 ;  /* 0x0000000c0d0e7389 */ /* 0x0000e400000c000b */
[----:B0123--:R-:W-:Y:S01]  /*31250*/  ENDCOLLECTIVE ;  /* 0x000000000000791b */ /* 0x00ffe20003800000 */
.L_x_3095:
[----:B------:R-:W-:Y:S02]  /*31260*/  SEL R51, R53, R44, P0 ;  /* 0x0000002c35337207 */ /* 0x000fe40000000000 */
[----:B------:R-:W-:Y:S02]  /*31270*/  SEL R44, R111, R98, P0 ;  /* 0x000000626f2c7207 */ /* 0x000fe40000000000 */
[----:B------:R-:W-:Y:S02]  /*31280*/  SEL R111, R98, R111, P0 ;  /* 0x0000006f626f7207 */ /* 0x000fe40000000000 */
[----:B------:R-:W-:Y:S02]  /*31290*/  LOP3.LUT R10, R9, 0x2, RZ, 0x3c, !PT ;  /* 0x00000002090a7812 */ /* 0x000fe400078e3cff */
[----:B------:R-:W-:Y:S02]  /*312a0*/  SEL R80, R90, R125, P0 ;  /* 0x0000007d5a507207 */ /* 0x000fe40000000000 */
[----:B------:R-:W-:-:S02]  /*312b0*/  SEL R49, R125, R90, P0 ;  /* 0x0000005a7d317207 */ /* 0x000fc40000000000 */
[----:B------:R-:W-:Y:S02]  /*312c0*/  SEL R90, R123, R60, P0 ;  /* 0x0000003c7b5a7207 */ /* 0x000fe40000000000 */
[----:B------:R-:W-:Y:S02]  /*312d0*/  MOV R13, R2 ;  /* 0x00000002000d7202 */ /* 0x000fe40000000f00 */
        /* <DEDUP_REMOVED lines=9> */
.L_x_3096:
        /* <DEDUP_REMOVED lines=19> */
.L_x_3097:
        /* <DEDUP_REMOVED lines=18> */
.L_x_3098:
        /* <DEDUP_REMOVED lines=18> */
.L_x_3099:
        /* <DEDUP_REMOVED lines=11> */
[----:B------:R-:W-:Y:S01]  /*31790*/  MOV R100, RZ ;  /* 0x000000ff00647202 */ /* 0x000fe20000000f00 */
[----:B------:R-:W-:-:S07]  /*317a0*/  IMAD.MOV.U32 R78, RZ, RZ, R14 ;  /* 0x000000ffff4e7224 */ /* 0x000fce00078e000e */
[----:B------:R-:W-:Y:S05]  /*317b0*/  WARPSYNC.COLLECTIVE R15, `(.L_x_3100) ;  /* 0x000000000f087348 */ /* 0x000fea0003c00000 */
[----:B------:R0:W1:Y:S02]  /*317c0*/  SHFL.IDX P6, R14, R13, R12, R11 ;  /* 0x0000000c0d0e7389 */ /* 0x00006400000c000b */
[----:B01----:R-:W-:Y:S01]  /*317d0*/  ENDCOLLECTIVE ;  /* 0x000000000000791b */ /* 0x003fe20003800000 */
.L_x_3100:
[----:B------:R-:W-:Y:S01]  /*317e0*/  MOV R13, R41 ;  /* 0x00000029000d7202 */ /* 0x000fe20000000f00 */
[----:B------:R-:W-:Y:S02]  /*317f0*/  IMAD.MOV.U32 R12, RZ, RZ, R10 ;  /* 0x000000ffff0c7224 */ /* 0x000fe400078e000a */
[----:B------:R-:W-:-:S07]  /*31800*/  IMAD.MOV.U32 R80, RZ, RZ, R14 ;  /* 0x000000ffff507224 */ /* 0x000fce00078e000e */
[----:B------:R-:W-:Y:S05]  /*31810*/  WARPSYNC.COLLECTIVE R15, `(.L_x_3101) ;  /* 0x000000000f087348 */ /* 0x000fea0003c00000 */
[----:B------:R0:W1:Y:S02]  /*31820*/  SHFL.IDX P6, R14, R13, R12, R11 ;  /* 0x0000000c0d0e7389 */ /* 0x00006400000c000b */
[----:B01----:R-:W-:Y:S01]  /*31830*/  ENDCOLLECTIVE ;  /* 0x000000000000791b */ /* 0x003fe20003800000 */
.L_x_3101:
[----:B------:R-:W-:Y:S02]  /*31840*/  IMAD.MOV.U32 R13, RZ, RZ, R49 ;  /* 0x000000ffff0d7224 */ /* 0x000fe400078e0031 */
[----:B------:R-:W-:-:S07]  /*31850*/  IMAD.MOV.U32 R41, RZ, RZ, R14 ;  /* 0x000000ffff297224 */ /* 0x000fce00078e000e */
[----:B------:R-:W-:Y:S05]  /*31860*/  WARPSYNC.COLLECTIVE R15, `(.L_x_3102) ;  /* 0x000000000f087348 */ /* 0x000fea0003c00000 */
[----:B------:R0:W1:Y:S02]  /*31870*/  SHFL.IDX P6, R14, R13, R12, R11 ;  /* 0x0000000c0d0e7389 */ /* 0x00006400000c000b */
[----:B01----:R-:W-:Y:S01]  /*31880*/  ENDCOLLECTIVE ;  /* 0x000000000000791b */ /* 0x003fe20003800000 */
.L_x_3102:
[----:B------:R-:W-:Y:S02]  /*31890*/  SEL R77, R78, R41, P0 ;  /* 0x000000294e4d7207 */ /* 0x000fe40000000000 */
[----:B------:R-:W-:Y:S01]  /*318a0*/  SEL R78, R41, R78, P0 ;  /* 0x0000004e294e7207 */ /* 0x000fe20000000000 */
[----:B------:R-:W-:Y:S01]  /*318b0*/  IMAD.MOV.U32 R13, RZ, RZ, R0 ;  /* 0x000000ffff0d7224 */ /* 0x000fe200078e0000 */
[----:B------:R-:W-:Y:S01]  /*318c0*/  MOV R12, R9 ;  /* 0x00000009000c7202 */ /* 0x000fe20000000f00 */
[----:B------:R-:W-:-:S07]  /*318d0*/  IMAD.MOV.U32 R49, RZ, RZ, R14 ;  /* 0x000000ffff317224 */ /* 0x000fce00078e000e */
[----:B------:R-:W-:Y:S05]  /*318e0*/  WARPSYNC.COLLECTIVE R15, `(.L_x_3103) ;  /* 0x000000000f087348 */ /* 0x000fea0003c00000 */
[----:B------:R0:W1:Y:S02]  /*318f0*/  SHFL.IDX P6, R14, R13, R12, R11 ;  /* 0x0000000c0d0e7389 */ /* 0x00006400000c000b */
[----:B01----:R-:W-:Y:S01]  /*31900*/  ENDCOLLECTIVE ;  /* 0x000000000000791b */ /* 0x003fe20003800000 */
.L_x_3103:
[----:B------:R-:W-:Y:S02]  /*31910*/  IMAD.MOV.U32 R13, RZ, RZ, R4 ;  /* 0x000000ffff0d7224 */ /* 0x000fe400078e0004 */
[----:B------:R-:W-:-:S07]  /*31920*/  IMAD.MOV.U32 R0, RZ, RZ, R14 ;  /* 0x000000ffff007224 */ /* 0x000fce00078e000e */
[----:B------:R-:W-:Y:S05]  /*31930*/  WARPSYNC.COLLECTIVE R15, `(.L_x_3104) ;  /* 0x000000000f087348 */ /* 0x000fea0003c00000 */
[----:B------:R0:W1:Y:S02]  /*31940*/  SHFL.IDX P6, R14, R13, R12, R11 ;  /* 0x0000000c0d0e7389 */ /* 0x00006400000c000b */
[----:B01----:R-:W-:Y:S01]  /*31950*/  ENDCOLLECTIVE ;  /* 0x000000000000791b */ /* 0x003fe20003800000 */
.L_x_3104:
[----:B------:R-:W-:Y:S02]  /*31960*/  IMAD.MOV.U32 R13, RZ, RZ, R47 ;  /* 0x000000ffff0d7224 */ /* 0x000fe400078e002f */
[----:B------:R-:W-:Y:S02]  /*31970*/  IMAD.MOV.U32 R12, RZ, RZ, R10 ;  /* 0x000000ffff0c7224 */ /* 0x000fe400078e000a */
[----:B------:R-:W-:-:S07]  /*31980*/  IMAD.MOV.U32 R3, RZ, RZ, R14 ;  /* 0x000000ffff037224 */ /* 0x000fce00078e000e */
[----:B------:R-:W-:Y:S05]  /*31990*/  WARPSYNC.COLLECTIVE R15, `(.L_x_3105) ;  /* 0x000000000f087348 */ /* 0x000fea0003c00000 */
[----:B------:R0:W1:Y:S02]  /*319a0*/  SHFL.IDX P6, R14, R13, R12, R11 ;  /* 0x0000000c0d0e7389 */ /* 0x00006400000c000b */
[----:B01----:R-:W-:Y:S01]  /*319b0*/  ENDCOLLECTIVE ;  /* 0x000000000000791b */ /* 0x003fe20003800000 */
.L_x_3105:
[----:B------:R-:W-:Y:S01]  /*319c0*/  IMAD.MOV.U32 R13, RZ, RZ, R79 ;  /* 0x000000ffff0d7224 */ /* 0x000fe200078e004f */
[----:B------:R-:W-:Y:S02]  /*319d0*/  SEL R79, R80, R49, P0 ;  /* 0x00000031504f7207 */ /* 0x000fe40000000000 */
[----:B------:R-:W-:Y:S02]  /*319e0*/  SEL R80, R49, R80, P0 ;  /* 0x0000005031507207 */ /* 0x000fe40000000000 */
[----:B------:R-:W-:-:S07]  /*319f0*/  MOV R47, R14 ;  /* 0x0000000e002f7202 */ /* 0x000fce0000000f00 */
[----:B------:R-:W-:Y:S05]  /*31a00*/  WARPSYNC.COLLECTIVE R15, `(.L_x_3106) ;  /* 0x000000000f087348 */ /* 0x000fea0003c00000 */
[----:B------:R0:W1:Y:S02]  /*31a10*/  SHFL.IDX P6, R14, R13, R12, R11 ;  /* 0x0000000c0d0e7389 */ /* 0x00006400000c000b */
[----:B01----:R-:W-:Y:S01]  /*31a20*/  ENDCOLLECTIVE ;  /* 0x000000000000791b */ /* 0x003fe20003800000 */
.L_x_3106:
        /* <DEDUP_REMOVED lines=8> */
.L_x_3107:
[----:B------:R-:W-:Y:S02]  /*31ab0*/  SEL R2, R3, R4, P0 ;  /* 0x0000000403027207 */ /* 0x000fe40000000000 */
[----:B------:R-:W-:Y:S02]  /*31ac0*/  SEL R3, R4, R3, P0 ;  /* 0x0000000304037207 */ /* 0x000fe40000000000 */
[----:B------:R-:W-:Y:S01]  /*31ad0*/  MOV R13, R40 ;  /* 0x00000028000d7202 */ /* 0x000fe20000000f00 */
[----:B------:R-:W-:-:S07]  /*31ae0*/  IMAD.MOV.U32 R20, RZ, RZ, R14 ;  /* 0x000000ffff147224 */ /* 0x000fce00078e000e */
[----:B------:R-:W-:Y:S05]  /*31af0*/  WARPSYNC.COLLECTIVE R15, `(.L_x_3108) ;  /* 0x000000000f087348 */ /* 0x000fea0003c00000 */
[----:B------:R0:W1:Y:S02]  /*31b00*/  SHFL.IDX P6, R14, R13, R12, R11 ;  /* 0x0000000c0d0e7389 */ /* 0x00006400000c000b */
[----:B01----:R-:W-:Y:S01]  /*31b10*/  ENDCOLLECTIVE ;  /* 0x000000000000791b */ /* 0x003fe20003800000 */
.L_x_3108:
[----:B------:R-:W-:Y:S02]  /*31b20*/  IMAD.MOV.U32 R13, RZ, RZ, R51 ;  /* 0x000000ffff0d7224 */ /* 0x000fe400078e0033 */
[----:B------:R-:W-:Y:S02]  /*31b30*/  IMAD.MOV.U32 R12, RZ, RZ, R10 ;  /* 0x000000ffff0c7224 */ /* 0x000fe400078e000a */
[----:B------:R-:W-:-:S07]  /*31b40*/  IMAD.MOV.U32 R40, RZ, RZ, R14 ;  /* 0x000000ffff287224 */ /* 0x000fce00078e000e */
[----:B------:R-:W-:Y:S05]  /*31b50*/  WARPSYNC.COLLECTIVE R15, `(.L_x_3109) ;  /* 0x000000000f087348 */ /* 0x000fea0003c00000 */
[----:B------:R0:W1:Y:S02]  /*31b60*/  SHFL.IDX P6, R14, R13, R12, R11 ;  /* 0x0000000c0d0e7389 */ /* 0x00006400000c000b */
[----:B01----:R-:W-:Y:S01]  /*31b70*/  ENDCOLLECTIVE ;  /* 0x000000000000791b */ /* 0x003fe20003800000 */
.L_x_3109:
[----:B------:R-:W-:Y:S02]  /*31b80*/  IMAD.MOV.U32 R13, RZ, RZ, R119 ;  /* 0x000000ffff0d7224 */ /* 0x000fe400078e0077 */
[----:B------:R-:W-:-:S07]  /*31b90*/  IMAD.MOV.U32 R51, RZ, RZ, R14 ;  /* 0x000000ffff337224 */ /* 0x000fce00078e000e */
[----:B------:R-:W-:Y:S05]  /*31ba0*/  WARPSYNC.COLLECTIVE R15, `(.L_x_3110) ;  /* 0x000000000f087348 */ /* 0x000fea0003c00000 */
[----:B------:R0:W1:Y:S02]  /*31bb0*/  SHFL.IDX P6, R14, R13, R12, R11 ;  /* 0x0000000c0d0e7389 */ /* 0x00006400000c000b */
[----:B01----:R-:W-:Y:S01]  /*31bc0*/  ENDCOLLECTIVE ;  /* 0x000000000000791b */ /* 0x003fe20003800000 */
.L_x_3110:
        /* <DEDUP_REMOVED lines=8> */
.L_x_3111:
[----:B------:R-:W-:Y:S02]  /*31c50*/  SEL R21, R40, R119, P0 ;  /* 0x0000007728157207 */ /* 0x000fe40000000000 */
[----:B------:R-:W-:Y:S01]  /*31c60*/  SEL R40, R119, R40, P0 ;  /* 0x0000002877287207 */ /* 0x000fe20000000000 */
[----:B------:R-:W-:Y:S02]  /*31c70*/  IMAD.MOV.U32 R13, RZ, RZ, R44 ;  /* 0x000000ffff0d7224 */ /* 0x000fe400078e002c */
[----:B------:R-:W-:-:S07]  /*31c80*/  IMAD.MOV.U32 R42, RZ, RZ, R14 ;  /* 0x000000ffff2a7224 */ /* 0x000fce00078e000e */
[----:B------:R-:W-:Y:S05]  /*31c90*/  WARPSYNC.COLLECTIVE R15, `(.L_x_3112) ;  /* 0x000000000f087348 */ /* 0x000fea0003c00000 */
[----:B------:R0:W1:Y:S02]  /*31ca0*/  SHFL.IDX P6, R14, R13, R12, R11 ;  /* 0x0000000c0d0e7389 */ /* 0x00006400000c000b */
[----:B01----:R-:W-:Y:S01]  /*31cb0*/  ENDCOLLECTIVE ;  /* 0x000000000000791b */ /* 0x003fe20003800000 */
.L_x_3112:
[----:B------:R-:W-:Y:S01]  /*31cc0*/  MOV R13, R121 ;  /* 0x00000079000d7202 */ /* 0x000fe20000000f00 */
[----:B------:R-:W-:Y:S02]  /*31cd0*/  IMAD.MOV.U32 R12, RZ, RZ, R10 ;  /* 0x000000ffff0c7224 */ /* 0x000fe400078e000a */
[----:B------:R-:W-:-:S07]  /*31ce0*/  IMAD.MOV.U32 R44, RZ, RZ, R14 ;  /* 0x000000ffff2c7224 */ /* 0x000fce00078e000e */
[----:B------:R-:W-:Y:S05]  /*31cf0*/  WARPSYNC.COLLECTIVE R15, `(.L_x_3113) ;  /* 0x000000000f087348 */ /* 0x000fea0003c00000 */
[----:B------:R0:W1:Y:S02]  /*31d00*/  SHFL.IDX P6, R14, R13, R12, R11 ;  /* 0x0000000c0d0e7389 */ /* 0x00006400000c000b */
[----:B01----:R-:W-:Y:S01]  /*31d10*/  ENDCOLLECTIVE ;  /* 0x000000000000791b */ /* 0x003fe20003800000 */
.L_x_3113:
[----:B------:R-:W-:Y:S02]  /*31d20*/  IMAD.MOV.U32 R13, RZ, RZ, R111 ;  /* 0x000000ffff0d7224 */ /* 0x000fe400078e006f */
[----:B------:R-:W-:-:S07]  /*31d30*/  IMAD.MOV.U32 R121, RZ, RZ, R14 ;  /* 0x000000ffff797224 */ /* 0x000fce00078e000e */
[----:B------:R-:W-:Y:S05]  /*31d40*/  WARPSYNC.COLLECTIVE R15, `(.L_x_3114) ;  /* 0x000000000f087348 */ /* 0x000fea0003c00000 */
[----:B------:R0:W1:Y:S02]  /*31d50*/  SHFL.IDX P6, R14, R13, R12, R11 ;  /* 0x0000000c0d0e7389 */ /* 0x00006400000c000b */
[----:B01----:R-:W-:Y:S01]  /*31d60*/  ENDCOLLECTIVE ;  /* 0x000000000000791b */ /* 0x003fe20003800000 */
.L_x_3114:
        /* <DEDUP_REMOVED lines=8> */
.L_x_3115:
[----:B------:R-:W-:Y:S02]  /*31df0*/  IMAD.MOV.U32 R13, RZ, RZ, R48 ;  /* 0x000000ffff0d7224 */ /* 0x000fe400078e0030 */
[----:B------:R-:W-:-:S07]  /*31e00*/  IMAD.MOV.U32 R46, RZ, RZ, R14 ;  /* 0x000000ffff2e7224 */ /* 0x000fce00078e000e */
[----:B------:R-:W-:Y:S05]  /*31e10*/  WARPSYNC.COLLECTIVE R15, `(.L_x_3116) ;  /* 0x000000000f087348 */ /* 0x000fea0003c00000 */
[----:B------:R0:W1:Y:S02]  /*31e20*/  SHFL.IDX P6, R14, R13, R12, R11 ;  /* 0x0000000c0d0e7389 */ /* 0x00006400000c000b */
[----:B01----:R-:W-:Y:S01]  /*31e30*/  ENDCOLLECTIVE ;  /* 0x000000000000791b */ /* 0x003fe20003800000 */
.L_x_3116:
[----:B------:R-:W-:Y:S02]  /*31e40*/  IMAD.MOV.U32 R13, RZ, RZ, R113 ;  /* 0x000000ffff0d7224 */ /* 0x000fe400078e0071 */
[----:B------:R-:W-:Y:S02]  /*31e50*/  IMAD.MOV.U32 R12, RZ, RZ, R10 ;  /* 0x000000ffff0c7224 */ /* 0x000fe400078e000a */
[----:B------:R-:W-:-:S07]  /*31e60*/  IMAD.MOV.U32 R48, RZ, RZ, R14 ;  /* 0x000000ffff307224 */ /* 0x000fce00078e000e */
[----:B------:R-:W-:Y:S05]  /*31e70*/  WARPSYNC.COLLECTIVE R15, `(.L_x_3117) ;  /* 0x000000000f087348 */ /* 0x000fea0003c00000 */
[----:B------:R0:W1:Y:S02]  /*31e80*/  SHFL.IDX P6, R14, R13, R12, R11 ;  /* 0x0000000c0d0e7389 */ /* 0x00006400000c000b */
[----:B01----:R-:W-:Y:S01]  /*31e90*/  ENDCOLLECTIVE ;  /* 0x000000000000791b */ /* 0x003fe20003800000 */
.L_x_3117:
[----:B------:R-:W-:Y:S01]  /*31ea0*/  IMAD.MOV.U32 R13, RZ, RZ, R87 ;  /* 0x000000ffff0d7224 */ /* 0x000fe200078e0057 */
[----:B------:R-:W-:-:S07]  /*31eb0*/  MOV R113, R14 ;  /* 0x0000000e00717202 */ /* 0x000fce0000000f00 */
[----:B------:R-:W-:Y:S05]  /*31ec0*/  WARPSYNC.COLLECTIVE R15, `(.L_x_3118) ;  /* 0x000000000f087348 */ /* 0x000fea0003c00000 */
[----:B------:R0:W1:Y:S02]  /*31ed0*/  SHFL.IDX P6, R14, R13, R12, R11 ;  /* 0x0000000c0d0e7389 */ /* 0x00006400000c000b */
[----:B01----:R-:W-:Y:S01]  /*31ee0*/  ENDCOLLECTIVE ;  /* 0x000000000000791b */ /* 0x003fe20003800000 */
.L_x_3118:
[----:B------:R-:W-:Y:S02]  /*31ef0*/  IMAD.MOV.U32 R13, RZ, RZ, R50 ;  /* 0x000000ffff0d7224 */ /* 0x000fe400078e0032 */
[----:B------:R-:W-:Y:S02]  /*31f00*/  IMAD.MOV.U32 R12, RZ, RZ, R9 ;  /* 0x000000ffff0c7224 */ /* 0x000fe400078e0009 */
[----:B------:R-:W-:-:S07]  /*31f10*/  IMAD.MOV.U32 R87, RZ, RZ, R14 ;  /* 0x000000ffff577224 */ /* 0x000fce00078e000e */
[----:B------:R-:W-:Y:S05]  /*31f20*/  WARPSYNC.COLLECTIVE R15, `(.L_x_3119) ;  /* 0x000000000f087348 */ /* 0x000fea0003c00000 */
[----:B------:R0:W1:Y:S02]  /*31f30*/  SHFL.IDX P6, R14, R13, R12, R11 ;  /* 0x0000000c0d0e7389 */ /* 0x00006400000c000b */
[----:B01----:R-:W-:Y:S01]  /*31f40*/  ENDCOLLECTIVE ;  /* 0x000000000000791b */ /* 0x003fe20003800000 */
.L_x_3119:
[----:B------:R-:W-:Y:S02]  /*31f50*/  SEL R47, R48, R87, P0 ;  /* 0x00000057302f7207 */ /* 0x000fe40000000000 */
[----:B------:R-:W-:Y:S02]  /*31f60*/  SEL R48, R87, R48, P0 ;  /* 0x0000003057307207 */ /* 0x000fe40000000000 */
[----:B------:R-:W-:Y:S01]  /*31f70*/  MOV R13, R82 ;  /* 0x00000052000d7202 */ /* 0x000fe20000000f00 */
[----:B------:R-:W-:-:S07]  /*31f80*/  IMAD.MOV.U32 R50, RZ, RZ, R14 ;  /* 0x000000ffff327224 */ /* 0x000fce00078e000e */
[----:B------:R-:W-:Y:S05]  /*31f90*/  WARPSYNC.COLLECTIVE R15, `(.L_x_3120) ;  /* 0x000000000f087348 */ /* 0x000fea0003c00000 */
[----:B------:R0:W1:Y:S02]  /*31fa0*/  SHFL.IDX P6, R14, R13, R12, R11 ;  /* 0x0000000c0d0e7389 */ /* 0x00006400000c000b */
[----:B01----:R-:W-:Y:S01]  /*31fb0*/  ENDCOLLECTIVE ;  /* 0x000000000000791b */ /* 0x003fe20003800000 */
.L_x_3120:
[----:B------:R-:W-:Y:S02]  /*31fc0*/  IMAD.MOV.U32 R13, RZ, RZ, R115 ;  /* 0x000000ffff0d7224 */ /* 0x000fe400078e0073 */
[----:B------:R-:W-:Y:S02]  /*31fd0*/  IMAD.MOV.U32 R12, RZ, RZ, R10 ;  /* 0x000000ffff0c7224 */ /* 0x000fe400078e000a */
[----:B------:R-:W-:-:S07]  /*31fe0*/  IMAD.MOV.U32 R82, RZ, RZ, R14 ;  /* 0x000000ffff527224 */ /* 0x000fce00078e000e */
[----:B------:R-:W-:Y:S05]  /*31ff0*/  WARPSYNC.COLLECTIVE R15, `(.L_x_3121) ;  /* 0x000000000f087348 */ /* 0x000fea0003c00000 */
[----:B------:R0:W1:Y:S02]  /*32000*/  SHFL.IDX P6, R14, R13, R12, R11 ;  /* 0x0000000c0d0e7389 */ /* 0x00006400000c000b */
[----:B01----:R-:W-:Y:S01]  /*32010*/  ENDCOLLECTIVE ;  /* 0x000000000000791b */ /* 0x003fe20003800000 */
.L_x_3121:
[----:B------:R-:W-:Y:S02]  /*32020*/  IMAD.MOV.U32 R13, RZ, RZ, R85 ;  /* 0x000000ffff0d7224 */ /* 0x000fe400078e0055 */
[----:B------:R-:W-:-:S07]  /*32030*/  IMAD.MOV.U32 R115, RZ, RZ, R14 ;  /* 0x000000ffff737224 */ /* 0x000fce00078e000e */
[----:B------:R-:W-:Y:S05]  /*32040*/  WARPSYNC.COLLECTIVE R15, `(.L_x_3122) ;  /* 0x000000000f087348 */ /* 0x000fea0003c00000 */
[----:B------:R0:W1:Y:S02]  /*32050*/  SHFL.IDX P6, R14, R13, R12, R11 ;  /* 0x0000000c0d0e7389 */ /* 0x00006400000c000b */
[----:B01----:R-:W-:Y:S01]  /*32060*/  ENDCOLLECTIVE ;  /* 0x000000000000791b */ /* 0x003fe20003800000 */
.L_x_3122:
        /* <DEDUP_REMOVED lines=8> */
.L_x_3123:
[----:B------:R-:W-:Y:S02]  /*320f0*/  SEL R51, R82, R85, P0 ;  /* 0x0000005552337207 */ /* 0x000fe40000000000 */
[----:B------:R-:W-:Y:S01]  /*32100*/  SEL R82, R85, R82, P0 ;  /* 0x0000005255527207 */ /* 0x000fe20000000000 */
[----:B------:R-:W-:Y:S02]  /*32110*/  IMAD.MOV.U32 R13, RZ, RZ, R86 ;  /* 0x000000ffff0d7224 */ /* 0x000fe400078e0056 */
[----:B------:R-:W-:-:S07]  /*32120*/  IMAD.MOV.U32 R84, RZ, RZ, R14 ;  /* 0x000000ffff547224 */ /* 0x000fce00078e000e */
[----:B------:R-:W-:Y:S05]  /*32130*/  WARPSYNC.COLLECTIVE R15, `(.L_x_3124) ;  /* 0x000000000f087348 */ /* 0x000fea0003c00000 */
[----:B------:R0:W1:Y:S02]  /*32140*/  SHFL.IDX P6, R14, R13, R12, R11 ;  /* 0x0000000c0d0e7389 */ /* 0x00006400000c000b */
[----:B01----:R-:W-:Y:S01]  /*32150*/  ENDCOLLECTIVE ;  /* 0x000000000000791b */ /* 0x003fe20003800000 */
.L_x_3124:
[----:B------:R-:W-:Y:S01]  /*32160*/  MOV R13, R117 ;  /* 0x00000075000d7202 */ /* 0x000fe20000000f00 */
[----:B------:R-:W-:Y:S02]  /*32170*/  IMAD.MOV.U32 R12, RZ, RZ, R10 ;  /* 0x000000ffff0c7224 */ /* 0x000fe400078e000a */
[----:B------:R-:W-:-:S07]  /*32180*/  IMAD.MOV.U32 R86, RZ, RZ, R14 ;  /* 0x000000ffff567224 */ /* 0x000fce00078e000e */
[----:B------:R-:W-:Y:S05]  /*32190*/  WARPSYNC.COLLECTIVE R15, `(.L_x_3125) ;  /* 0x000000000f087348 */ /* 0x000fea0003c00000 */
[----:B------:R0:W1:Y:S02]  /*321a0*/  SHFL.IDX P6, R14, R13, R12, R11 ;  /* 0x0000000c0d0e7389 */ /* 0x00006400000c000b */
[----:B01----:R-:W-:Y:S01]  /*321b0*/  ENDCOLLECTIVE ;  /* 0x000000000000791b */ /* 0x003fe20003800000 */
.L_x_3125:
[----:B------:R-:W-:Y:S02]  /*321c0*/  IMAD.MOV.U32 R13, RZ, RZ, R67 ;  /* 0x000000ffff0d7224 */ /* 0x000fe400078e0043 */
[----:B------:R-:W-:-:S07]  /*321d0*/  IMAD.MOV.U32 R117, RZ, RZ, R14 ;  /* 0x000000ffff757224 */ /* 0x000fce00078e000e */
[----:B------:R-:W-:Y:S05]  /*321e0*/  WARPSYNC.COLLECTIVE R15, `(.L_x_3126) ;  /* 0x000000000f087348 */ /* 0x000fea0003c00000 */
[----:B------:R0:W1:Y:S02]  /*321f0*/  SHFL.IDX P6, R14, R13, R12, R11 ;  /* 0x0000000c0d0e7389 */ /* 0x00006400000c000b */
[----:B01----:R-:W-:Y:S01]  /*32200*/  ENDCOLLECTIVE ;  /* 0x000000000000791b */ /* 0x003fe20003800000 */
.L_x_3126:
[----:B------:R-:W-:Y:S01]  /*32210*/  IMAD.MOV.U32 R13, RZ, RZ, R90 ;  /* 0x000000ffff0d7224 */ /* 0x000fe200078e005a */
[----:B------:R-:W-:Y:S01]  /*32220*/  MOV R12, R9 ;  /* 0x00000009000c7202 */ /* 0x000fe20000000f00 */
[----:B------:R-:W-:-:S07]  /*32230*/  IMAD.MOV.U32 R67, RZ, RZ, R14 ;  /* 0x000000ffff437224 */ /* 0x000fce00078e000e */
[----:B------:R-:W-:Y:S05]  /*32240*/  WARPSYNC.COLLECTIVE R15, `(.L_x_3127) ;  /* 0x000000000f087348 */ /* 0x000fea0003c00000 */
[----:B------:R0:W1:Y:S02]  /*32250*/  SHFL.IDX P6, R14, R13, R12, R11 ;  /* 0x0000000c0d0e7389 */ /* 0x00006400000c000b */
[----:B01----:R-:W-:Y:S01]  /*32260*/  ENDCOLLECTIVE ;  /* 0x000000000000791b */ /* 0x003fe20003800000 */
.L_x_3127:
[----:B------:R-:W-:Y:S02]  /*32270*/  SEL R85, R86, R67, P0 ;  /* 0x0000004356557207 */ /* 0x000fe40000000000 */
[----:B------:R-:W-:Y:S01]  /*32280*/  SEL R86, R67, R86, P0 ;  /* 0x0000005643567207 */ /* 0x000fe20000000000 */
[----:B------:R-:W-:Y:S02]  /*32290*/  IMAD.MOV.U32 R13, RZ, RZ, R54 ;  /* 0x000000ffff0d7224 */ /* 0x000fe400078e0036 */
[----:B------:R-:W-:-:S07]  /*322a0*/  IMAD.MOV.U32 R90, RZ, RZ, R14 ;  /* 0x000000ffff5a7224 */ /* 0x000fce00078e000e */
[----:B------:R-:W-:Y:S05]  /*322b0*/  WARPSYNC.COLLECTIVE R15, `(.L_x_3128) ;  /* 0x000000000f087348 */ /* 0x000fea0003c00000 */
[----:B------:R0:W1:Y:S02]  /*322c0*/  SHFL.IDX P6, R14, R13, R12, R11 ;  /* 0x0000000c0d0e7389 */ /* 0x00006400000c000b */
[----:B01----:R-:W-:Y:S01]  /*322d0*/  ENDCOLLECTIVE ;  /* 0x000000000000791b */ /* 0x003fe20003800000 */
.L_x_3128:
        /* <DEDUP_REMOVED lines=8> */
.L_x_3129:
[----:B------:R-:W-:Y:S01]  /*32360*/  IMAD.MOV.U32 R13, RZ, RZ, R45 ;  /* 0x000000ffff0d7224 */ /* 0x000fe200078e002d */
[----:B------:R-:W-:Y:S02]  /*32370*/  SEL R45, R46, R113, P0 ;  /* 0x000000712e2d7207 */ /* 0x000fe40000000000 */
[----:B------:R-:W-:Y:S02]  /*32380*/  SEL R46, R113, R46, P0 ;  /* 0x0000002e712e7207 */ /* 0x000fe40000000000 */
[----:B------:R-:W-:-:S07]  /*32390*/  MOV R123, R14 ;  /* 0x0000000e007b7202 */ /* 0x000fce0000000f00 */
[----:B------:R-:W-:Y:S05]  /*323a0*/  WARPSYNC.COLLECTIVE R15, `(.L_x_3130) ;  /* 0x000000000f087348 */ /* 0x000fea0003c00000 */
[----:B------:R0:W1:Y:S02]  /*323b0*/  SHFL.IDX P6, R14, R13, R12, R11 ;  /* 0x0000000c0d0e7389 */ /* 0x00006400000c000b */
[----:B01----:R-:W-:Y:S01]  /*323c0*/  ENDCOLLECTIVE ;  /* 0x000000000000791b */ /* 0x003fe20003800000 */
.L_x_3130:
        /* <DEDUP_REMOVED lines=8> */
.L_x_3131:
[----:B------:R-:W-:Y:S01]  /*32450*/  MOV R13, R58 ;  /* 0x0000003a000d7202 */ /* 0x000fe20000000f00 */
[----:B------:R-:W-:-:S07]  /*32460*/  IMAD.MOV.U32 R60, RZ, RZ, R14 ;  /* 0x000000ffff3c7224 */ /* 0x000fce00078e000e */
[----:B------:R-:W-:Y:S05]  /*32470*/  WARPSYNC.COLLECTIVE R15, `(.L_x_3132) ;  /* 0x000000000f087348 */ /* 0x000fea0003c00000 */
[----:B------:R0:W1:Y:S02]  /*32480*/  SHFL.IDX P6, R14, R13, R12, R11 ;  /* 0x0000000c0d0e7389 */ /* 0x00006400000c000b */
[----:B01----:R-:W-:Y:S01]  /*32490*/  ENDCOLLECTIVE ;  /* 0x000000000000791b */ /* 0x003fe20003800000 */
.L_x_3132:
        /* <DEDUP_REMOVED lines=8> */
.L_x_3133:
[----:B------:R-:W-:Y:S02]  /*32520*/  IMAD.MOV.U32 R13, RZ, RZ, R61 ;  /* 0x000000ffff0d7224 */ /* 0x000fe400078e003d */
[----:B------:R-:W-:-:S07]  /*32530*/  IMAD.MOV.U32 R127, RZ, RZ, R14 ;  /* 0x000000ffff7f7224 */ /* 0x000fce00078e000e */
[----:B------:R-:W-:Y:S05]  /*32540*/  WARPSYNC.COLLECTIVE R15, `(.L_x_3134) ;  /* 0x000000000f087348 */ /* 0x000fea0003c00000 */
[----:B------:R0:W1:Y:S02]  /*32550*/  SHFL.IDX P6, R14, R13, R12, R11 ;  /* 0x0000000c0d0e7389 */ /* 0x00006400000c000b */
[----:B01----:R-:W-:Y:S01]  /*32560*/  ENDCOLLECTIVE ;  /* 0x000000000000791b */ /* 0x003fe20003800000 */
.L_x_3134:
[----:B------:R-:W-:Y:S02]  /*32570*/  IMAD.MOV.U32 R13, RZ, RZ, R64 ;  /* 0x000000ffff0d7224 */ /* 0x000fe400078e0040 */
[----:B------:R-:W-:Y:S01]  /*32580*/  IMAD.MOV.U32 R12, RZ, RZ, R9 ;  /* 0x000000ffff0c7224 */ /* 0x000fe200078e0009 */
[----:B------:R-:W-:-:S07]  /*32590*/  MOV R61, R14 ;  /* 0x0000000e003d7202 */ /* 0x000fce0000000f00 */
[----:B------:R-:W-:Y:S05]  /*325a0*/  WARPSYNC.COLLECTIVE R15, `(.L_x_3135) ;  /* 0x000000000f087348 */ /* 0x000fea0003c00000 */
[----:B------:R0:W1:Y:S02]  /*325b0*/  SHFL.IDX P6, R14, R13, R12, R11 ;  /* 0x0000000c0d0e7389 */ /* 0x00006400000c000b */
[----:B01----:R-:W-:Y:S01]  /*325c0*/  ENDCOLLECTIVE ;  /* 0x000000000000791b */ /* 0x003fe20003800000 */
.L_x_3135:
[----:B------:R-:W-:Y:S01]  /*325d0*/  SEL R56, R58, R61, P0 ;  /* 0x0000003d3a387207 */ /* 0x000fe20000000000 */
[----:B------:R-:W-:Y:S01]  /*325e0*/  IMAD.MOV.U32 R13, RZ, RZ, R52 ;  /* 0x000000ffff0d7224 */ /* 0x000fe200078e0034 */
[----:B------:R-:W-:Y:S01]  /*325f0*/  SEL R52, R54, R125, P0 ;  /* 0x0000007d36347207 */ /* 0x000fe20000000000 */
[----:B------:R-:W-:-:S07]  /*32600*/  IMAD.MOV.U32 R64, RZ, RZ, R14 ;  /* 0x000000ffff407224 */ /* 0x000fce00078e000e */
[----:B------:R-:W-:Y:S05]  /*32610*/  WARPSYNC.COLLECTIVE R15, `(.L_x_3136) ;  /* 0x000000000f087348 */ /* 0x000fea0003c00000 */
[----:B------:R0:W1:Y:S02]  /*32620*/  SHFL.IDX P6, R14, R13, R12, R11 ;  /* 0x0000000c0d0e7389 */ /* 0x00006400000c000b */
[----:B01----:R-:W-:Y:S01]  /*32630*/  ENDCOLLECTIVE ;  /* 0x000000000000791b */ /* 0x003fe20003800000 */
.L_x_3136:
[----:B------:R-:W-:Y:S01]  /*32640*/  MOV R13, R55 ;  /* 0x00000037000d7202 */ /* 0x000fe20000000f00 */
[----:B------:R-:W-:Y:S01]  /*32650*/  IMAD.MOV.U32 R12, RZ, RZ, R10 ;  /* 0x000000ffff0c7224 */ /* 0x000fe200078e000a */
[----:B------:R-:W-:Y:S01]  /*32660*/  SEL R55, R127, R60, P0 ;  /* 0x0000003c7f377207 */ /* 0x000fe20000000000 */
[----:B------:R-:W-:-:S07]  /*32670*/  IMAD.MOV.U32 R65, RZ, RZ, R14 ;  /* 0x000000ffff417224 */ /* 0x000fce00078e000e */
[----:B------:R-:W-:Y:S05]  /*32680*/  WARPSYNC.COLLECTIVE R15, `(.L_x_3137) ;  /* 0x000000000f087348 */ /* 0x000fea0003c00000 */
[----:B------:R0:W1:Y:S02]  /*32690*/  SHFL.IDX P6, R14, R13, R12, R11 ;  /* 0x0000000c0d0e7389 */ /* 0x00006400000c000b */
[----:B01----:R-:W-:Y:S01]  /*326a0*/  ENDCOLLECTIVE ;  /* 0x000000000000791b */ /* 0x003fe20003800000 */
.L_x_3137:
[----:B------:R-:W-:Y:S01]  /*326b0*/  IMAD.MOV.U32 R13, RZ, RZ, R53 ;  /* 0x000000ffff0d7224 */ /* 0x000fe200078e0035 */
[----:B------:R-:W-:Y:S02]  /*326c0*/  SEL R53, R125, R54, P0 ;  /* 0x000000367d357207 */ /* 0x000fe40000000000 */
[----:B------:R-:W-:Y:S01]  /*326d0*/  SEL R54, R60, R127, P0 ;  /* 0x0000007f3c367207 */ /* 0x000fe20000000000 */
[----:B------:R-:W-:-:S07]  /*326e0*/  IMAD.MOV.U32 R129, RZ, RZ, R14 ;  /* 0x000000ffff817224 */ /* 0x000fce00078e000e */
[----:B------:R-:W-:Y:S05]  /*326f0*/  WARPSYNC.COLLECTIVE R15, `(.L_x_3138) ;  /* 0x000000000f087348 */ /* 0x000fea0003c00000 */
[----:B------:R0:W1:Y:S02]  /*32700*/  SHFL.IDX P6, R14, R13, R12, R11 ;  /* 0x0000000c0d0e7389 */ /* 0x00006400000c000b */
[----:B01----:R-:W-:Y:S01]  /*32710*/  ENDCOLLECTIVE ;  /* 0x000000000000791b */ /* 0x003fe20003800000 */
.L_x_3138:
[----:B------:R-:W-:Y:S01]  /*32720*/  IMAD.MOV.U32 R13, RZ, RZ, R36 ;  /* 0x000000ffff0d7224 */ /* 0x000fe200078e0024 */
[----:B------:R-:W-:Y:S01]  /*32730*/  MOV R12, R9 ;  /* 0x00000009000c7202 */ /* 0x000fe20000000f00 */
[----:B------:R-:W-:-:S07]  /*32740*/  IMAD.MOV.U32 R68, RZ, RZ, R14 ;  /* 0x000000ffff447224 */ /* 0x000fce00078e000e */
[----:B------:R-:W-:Y:S05]  /*32750*/  WARPSYNC.COLLECTIVE R15, `(.L_x_3139) ;  /* 0x000000000f087348 */ /* 0x000fea0003c00000 */
[----:B------:R0:W1:Y:S02]  /*32760*/  SHFL.IDX P6, R14, R13, R12, R11 ;  /* 0x0000000c0d0e7389 */ /* 0x00006400000c000b */
[----:B01----:R-:W-:Y:S01]  /*32770*/  ENDCOLLECTIVE ;  /* 0x000000000000791b */ /* 0x003fe20003800000 */
.L_x_3139:
[----:B------:R-:W-:Y:S01]  /*32780*/  SEL R60, R65, R68, P0 ;  /* 0x00000044413c7207 */ /* 0x000fe20000000000 */
[----:B------:R-:W-:Y:S02]  /*32790*/  IMAD.MOV.U32 R13, RZ, RZ, R38 ;  /* 0x000000ffff0d7224 */ /* 0x000fe400078e0026 */
[----:B------:R-:W-:-:S07]  /*327a0*/  IMAD.MOV.U32 R69, RZ, RZ, R14 ;  /* 0x000000ffff457224 */ /* 0x000fce00078e000e */
[----:B------:R-:W-:Y:S05]  /*327b0*/  WARPSYNC.COLLECTIVE R15, `(.L_x_3140) ;  /* 0x000000000f087348 */ /* 0x000fea0003c00000 */
[----:B------:R0:W1:Y:S02]  /*327c0*/  SHFL.IDX P6, R14, R13, R12, R11 ;  /* 0x0000000c0d0e7389 */ /* 0x00006400000c000b */
[----:B01----:R-:W-:Y:S01]  /*327d0*/  ENDCOLLECTIVE ;  /* 0x000000000000791b */ /* 0x003fe20003800000 */
.L_x_3140:
        /* <DEDUP_REMOVED lines=9> */
.L_x_3141:
[----:B------:R-:W-:Y:S01]  /*32870*/  IMAD.MOV.U32 R13, RZ, RZ, R59 ;  /* 0x000000ffff0d7224 */ /* 0x000fe200078e003b */
[----:B------:R-:W-:Y:S02]  /*32880*/  SEL R59, R129, R64, P0 ;  /* 0x00000040813b7207 */ /* 0x000fe40000000000 */
[----:B------:R-:W-:-:S07]  /*32890*/  MOV R36, R14 ;  /* 0x0000000e00247202 */ /* 0x000fce0000000f00 */
[----:B------:R-:W-:Y:S05]  /*328a0*/  WARPSYNC.COLLECTIVE R15, `(.L_x_3142) ;  /* 0x000000000f087348 */ /* 0x000fea0003c00000 */
[----:B------:R0:W1:Y:S02]  /*328b0*/  SHFL.IDX P6, R14, R13, R12, R11 ;  /* 0x0000000c0d0e7389 */ /* 0x00006400000c000b */
[----:B01----:R-:W-:Y:S01]  /*328c0*/  ENDCOLLECTIVE ;  /* 0x000000000000791b */ /* 0x003fe20003800000 */
.L_x_3142:
        /* <DEDUP_REMOVED lines=8> */
.L_x_3143:
[----:B------:R-:W-:Y:S02]  /*32950*/  SEL R70, R71, R38, P0 ;  /* 0x0000002647467207 */ /* 0x000fe40000000000 */
[----:B------:R-:W-:Y:S02]  /*32960*/  SEL R71, R38, R71, P0 ;  /* 0x0000004726477207 */ /* 0x000fe40000000000 */
[----:B------:R-:W-:Y:S01]  /*32970*/  MOV R13, R34 ;  /* 0x00000022000d7202 */ /* 0x000fe20000000f00 */
[----:B------:R-:W-:-:S07]  /*32980*/  IMAD.MOV.U32 R73, RZ, RZ, R14 ;  /* 0x000000ffff497224 */ /* 0x000fce00078e000e */
[----:B------:R-:W-:Y:S05]  /*32990*/  WARPSYNC.COLLECTIVE R15, `(.L_x_3144) ;  /* 0x000000000f087348 */ /* 0x000fea0003c00000 */
[----:B------:R0:W1:Y:S02]  /*329a0*/  SHFL.IDX P6, R14, R13, R12, R11 ;  /* 0x0000000c0d0e7389 */ /* 0x00006400000c000b */
[----:B01----:R-:W-:Y:S01]  /*329b0*/  ENDCOLLECTIVE ;  /* 0x000000000000791b */ /* 0x003fe20003800000 */
.L_x_3144:
[----:B------:R-:W-:Y:S02]  /*329c0*/  IMAD.MOV.U32 R13, RZ, RZ, R37 ;  /* 0x000000ffff0d7224 */ /* 0x000fe400078e0025 */
[----:B------:R-:W-:Y:S02]  /*329d0*/  IMAD.MOV.U32 R12, RZ, RZ, R10 ;  /* 0x000000ffff0c7224 */ /* 0x000fe400078e000a */
[----:B------:R-:W-:-:S07]  /*329e0*/  IMAD.MOV.U32 R75, RZ, RZ, R14 ;  /* 0x000000ffff4b7224 */ /* 0x000fce00078e000e */
[----:B------:R-:W-:Y:S05]  /*329f0*/  WARPSYNC.COLLECTIVE R15, `(.L_x_3145) ;  /* 0x000000000f087348 */ /* 0x000fea0003c00000 */
[----:B------:R0:W1:Y:S02]  /*32a00*/  SHFL.IDX P6, R14, R13, R12, R11 ;  /* 0x0000000c0d0e7389 */ /* 0x00006400000c000b */
[----:B01----:R-:W-:Y:S01]  /*32a10*/  ENDCOLLECTIVE ;  /* 0x000000000000791b */ /* 0x003fe20003800000 */
.L_x_3145:
[----:B------:R-:W-:Y:S02]  /*32a20*/  IMAD.MOV.U32 R13, RZ, RZ, R39 ;  /* 0x000000ffff0d7224 */ /* 0x000fe400078e0027 */
[----:B------:R-:W-:-:S07]  /*32a30*/  IMAD.MOV.U32 R32, RZ, RZ, R14 ;  /* 0x000000ffff207224 */ /* 0x000fce00078e000e */
[----:B------:R-:W-:Y:S05]  /*32a40*/  WARPSYNC.COLLECTIVE R15, `(.L_x_3146) ;  /* 0x000000000f087348 */ /* 0x000fea0003c00000 */
[----:B------:R0:W1:Y:S02]  /*32a50*/  SHFL.IDX P6, R14, R13, R12, R11 ;  /* 0x0000000c0d0e7389 */ /* 0x00006400000c000b */
[----:B01----:R-:W-:Y:S01]  /*32a60*/  ENDCOLLECTIVE ;  /* 0x000000000000791b */ /* 0x003fe20003800000 */
.L_x_3146:
        /* <DEDUP_REMOVED lines=8> */
.L_x_3147:
[----:B------:R-:W-:Y:S02]  /*32af0*/  SEL R74, R75, R34, P0 ;  /* 0x000000224b4a7207 */ /* 0x000fe40000000000 */
[----:B------:R-:W-:Y:S01]  /*32b00*/  SEL R75, R34, R75, P0 ;  /* 0x0000004b224b7207 */ /* 0x000fe20000000000 */
[----:B------:R-:W-:Y:S02]  /*32b10*/  IMAD.MOV.U32 R13, RZ, RZ, R30 ;  /* 0x000000ffff0d7224 */ /* 0x000fe400078e001e */
[----:B------:R-:W-:-:S07]  /*32b20*/  IMAD.MOV.U32 R91, RZ, RZ, R14 ;  /* 0x000000ffff5b7224 */ /* 0x000fce00078e000e */
[----:B------:R-:W-:Y:S05]  /*32b30*/  WARPSYNC.COLLECTIVE R15, `(.L_x_3148) ;  /* 0x000000000f087348 */ /* 0x000fea0003c00000 */
[----:B------:R0:W1:Y:S02]  /*32b40*/  SHFL.IDX P6, R14, R13, R12, R11 ;  /* 0x0000000c0d0e7389 */ /* 0x00006400000c000b */
[----:B01----:R-:W-:Y:S01]  /*32b50*/  ENDCOLLECTIVE ;  /* 0x000000000000791b */ /* 0x003fe20003800000 */
.L_x_3148:
[----:B------:R-:W-:Y:S01]  /*32b60*/  MOV R13, R33 ;  /* 0x00000021000d7202 */ /* 0x000fe20000000f00 */
[----:B------:R-:W-:Y:S02]  /*32b70*/  IMAD.MOV.U32 R12, RZ, RZ, R10 ;  /* 0x000000ffff0c7224 */ /* 0x000fe400078e000a */
[----:B------:R-:W-:-:S07]  /*32b80*/  IMAD.MOV.U32 R93, RZ, RZ, R14 ;  /* 0x000000ffff5d7224 */ /* 0x000fce00078e000e */
[----:B------:R-:W-:Y:S05]  /*32b90*/  WARPSYNC.COLLECTIVE R15, `(.L_x_3149) ;  /* 0x000000000f087348 */ /* 0x000fea0003c00000 */
[----:B------:R0:W1:Y:S02]  /*32ba0*/  SHFL.IDX P6, R14, R13, R12, R11 ;  /* 0x0000000c0d0e7389 */ /* 0x00006400000c000b */
[----:B01----:R-:W-:Y:S01]  /*32bb0*/  ENDCOLLECTIVE ;  /* 0x000000000000791b */ /* 0x003fe20003800000 */
.L_x_3149:
[----:B------:R-:W-:Y:S02]  /*32bc0*/  IMAD.MOV.U32 R13, RZ, RZ, R35 ;  /* 0x000000ffff0d7224 */ /* 0x000fe400078e0023 */
[----:B------:R-:W-:-:S07]  /*32bd0*/  IMAD.MOV.U32 R28, RZ, RZ, R14 ;  /* 0x000000ffff1c7224 */ /* 0x000fce00078e000e */
[----:B------:R-:W-:Y:S05]  /*32be0*/  WARPSYNC.COLLECTIVE R15, `(.L_x_3150) ;  /* 0x000000000f087348 */ /* 0x000fea0003c00000 */
[----:B------:R0:W1:Y:S02]  /*32bf0*/  SHFL.IDX P6, R14, R13, R12, R11 ;  /* 0x0000000c0d0e7389 */ /* 0x00006400000c000b */
[----:B01----:R-:W-:Y:S01]  /*32c00*/  ENDCOLLECTIVE ;  /* 0x000000000000791b */ /* 0x003fe20003800000 */
.L_x_3150:
        /* <DEDUP_REMOVED lines=8> */
.L_x_3151:
[----:B------:R-:W-:Y:S02]  /*32c90*/  SEL R92, R93, R30, P0 ;  /* 0x0000001e5d5c7207 */ /* 0x000fe40000000000 */
[----:B------:R-:W-:Y:S01]  /*32ca0*/  SEL R93, R30, R93, P0 ;  /* 0x0000005d1e5d7207 */ /* 0x000fe20000000000 */
[----:B------:R-:W-:Y:S02]  /*32cb0*/  IMAD.MOV.U32 R13, RZ, RZ, R26 ;  /* 0x000000ffff0d7224 */ /* 0x000fe400078e001a */
[----:B------:R-:W-:-:S07]  /*32cc0*/  IMAD.MOV.U32 R95, RZ, RZ, R14 ;  /* 0x000000ffff5f7224 */ /* 0x000fce00078e000e */
[----:B------:R-:W-:Y:S05]  /*32cd0*/  WARPSYNC.COLLECTIVE R15, `(.L_x_3152) ;  /* 0x000000000f087348 */ /* 0x000fea0003c00000 */
[----:B------:R0:W1:Y:S02]  /*32ce0*/  SHFL.IDX P6, R14, R13, R12, R11 ;  /* 0x0000000c0d0e7389 */ /* 0x00006400000c000b */
[----:B01----:R-:W-:Y:S01]  /*32cf0*/  ENDCOLLECTIVE ;  /* 0x000000000000791b */ /* 0x003fe20003800000 */
.L_x_3152:
[----:B------:R-:W-:Y:S02]  /*32d00*/  IMAD.MOV.U32 R13, RZ, RZ, R31 ;  /* 0x000000ffff0d7224 */ /* 0x000fe400078e001f */
[----:B------:R-:W-:Y:S02]  /*32d10*/  IMAD.MOV.U32 R12, RZ, RZ, R10 ;  /* 0x000000ffff0c7224 */ /* 0x000fe400078e000a */
[----:B------:R-:W-:-:S07]  /*32d20*/  IMAD.MOV.U32 R97, RZ, RZ, R14 ;  /* 0x000000ffff617224 */ /* 0x000fce00078e000e */
[----:B------:R-:W-:Y:S05]  /*32d30*/  WARPSYNC.COLLECTIVE R15, `(.L_x_3153) ;  /* 0x000000000f087348 */ /* 0x000fea0003c00000 */
[----:B------:R0:W1:Y:S02]  /*32d40*/  SHFL.IDX P6, R14, R13, R12, R11 ;  /* 0x0000000c0d0e7389 */ /* 0x00006400000c000b */
[----:B01----:R-:W-:Y:S01]  /*32d50*/  ENDCOLLECTIVE ;  /* 0x000000000000791b */ /* 0x003fe20003800000 */
.L_x_3153:
[----:B------:R-:W-:Y:S01]  /*32d60*/  IMAD.MOV.U32 R13, RZ, RZ, R29 ;  /* 0x000000ffff0d7224 */ /* 0x000fe200078e001d */
[----:B------:R-:W-:-:S07]  /*32d70*/  MOV R24, R14 ;  /* 0x0000000e00187202 */ /* 0x000fce0000000f00 */
[----:B------:R-:W-:Y:S05]  /*32d80*/  WARPSYNC.COLLECTIVE R15, `(.L_x_3154) ;  /* 0x000000000f087348 */ /* 0x000fea0003c00000 */
[----:B------:R0:W1:Y:S02]  /*32d90*/  SHFL.IDX P6, R14, R13, R12, R11 ;  /* 0x0000000c0d0e7389 */ /* 0x00006400000c000b */
[----:B01----:R-:W-:Y:S01]  /*32da0*/  ENDCOLLECTIVE ;  /* 0x000000000000791b */ /* 0x003fe20003800000 */
.L_x_3154:
        /* <DEDUP_REMOVED lines=8> */
.L_x_3155:
[----:B------:R-:W-:Y:S02]  /*32e30*/  SEL R96, R97, R26, P0 ;  /* 0x0000001a61607207 */ /* 0x000fe40000000000 */
[----:B------:R-:W-:Y:S02]  /*32e40*/  SEL R97, R26, R97, P0 ;  /* 0x000000611a617207 */ /* 0x000fe40000000000 */
[----:B------:R-:W-:Y:S01]  /*32e50*/  MOV R13, R66 ;  /* 0x00000042000d7202 */ /* 0x000fe20000000f00 */
[----:B------:R-:W-:-:S07]  /*32e60*/  IMAD.MOV.U32 R8, RZ, RZ, R14 ;  /* 0x000000ffff087224 */ /* 0x000fce00078e000e */
[----:B------:R-:W-:Y:S05]  /*32e70*/  WARPSYNC.COLLECTIVE R15, `(.L_x_3156) ;  /* 0x000000000f087348 */ /* 0x000fea0003c00000 */
[----:B------:R0:W1:Y:S02]  /*32e80*/  SHFL.IDX P6, R14, R13, R12, R11 ;  /* 0x0000000c0d0e7389 */ /* 0x00006400000c000b */
[----:B01----:R-:W-:Y:S01]  /*32e90*/  ENDCOLLECTIVE ;  /* 0x000000000000791b */ /* 0x003fe20003800000 */
.L_x_3156:
[----:B------:R-:W-:Y:S02]  /*32ea0*/  IMAD.MOV.U32 R13, RZ, RZ, R27 ;  /* 0x000000ffff0d7224 */ /* 0x000fe400078e001b */
[----:B------:R-:W-:Y:S02]  /*32eb0*/  IMAD.MOV.U32 R12, RZ, RZ, R10 ;  /* 0x000000ffff0c7224 */ /* 0x000fe400078e000a */
[----:B------:R-:W-:-:S07]  /*32ec0*/  IMAD.MOV.U32 R66, RZ, RZ, R14 ;  /* 0x000000ffff427224 */ /* 0x000fce00078e000e */
[----:B------:R-:W-:Y:S05]  /*32ed0*/  WARPSYNC.COLLECTIVE R15, `(.L_x_3157) ;  /* 0x000000000f087348 */ /* 0x000fea0003c00000 */
[----:B------:R0:W1:Y:S02]  /*32ee0*/  SHFL.IDX P6, R14, R13, R12, R11 ;  /* 0x0000000c0d0e7389 */ /* 0x00006400000c000b */
[----:B01----:R-:W-:Y:S01]  /*32ef0*/  ENDCOLLECTIVE ;  /* 0x000000000000791b */ /* 0x003fe20003800000 */
.L_x_3157:
[----:B------:R-:W-:Y:S02]  /*32f00*/  IMAD.MOV.U32 R13, RZ, RZ, R25 ;  /* 0x000000ffff0d7224 */ /* 0x000fe400078e0019 */
[----:B------:R-:W-:-:S07]  /*32f10*/  IMAD.MOV.U32 R27, RZ, RZ, R14 ;  /* 0x000000ffff1b7224 */ /* 0x000fce00078e000e */
[----:B------:R-:W-:Y:S05]  /*32f20*/  WARPSYNC.COLLECTIVE R15, `(.L_x_3158) ;  /* 0x000000000f087348 */ /* 0x000fea0003c00000 */
[----:B------:R0:W1:Y:S02]  /*32f30*/  SHFL.IDX P6, R14, R13, R12, R11 ;  /* 0x0000000c0d0e7389 */ /* 0x00006400000c000b */
[----:B01----:R-:W-:Y:S01]  /*32f40*/  ENDCOLLECTIVE ;  /* 0x000000000000791b */ /* 0x003fe20003800000 */
.L_x_3158:
[----:B------:R-:W-:Y:S05]  /*32f50*/  BRA `(.L_x_3159) ;  /* 0xffffff14002c7947 */ /* 0x000fea000383ffff */
.L_x_2877:
[----:B------:R-:W-:Y:S02]  /*32f60*/  IMAD.MOV.U32 R13, RZ, RZ, R3 ;  /* 0x000000ffff0d7224 */ /* 0x000fe400078e0003 */
[----:B------:R-:W-:Y:S02]  /*32f70*/  IMAD.MOV.U32 R12, RZ, RZ, RZ ;  /* 0x000000ffff0c7224 */ /* 0x000fe400078e00ff */
[----:B------:R-:W-:Y:S02]  /*32f80*/  IMAD.MOV.U32 R11, RZ, RZ, 0x181f ;  /* 0x0000181fff0b7424 */ /* 0x000fe400078e00ff */
[----:B------:R-:W-:-:S07]  /*32f90*/  IMAD.MOV.U32 R15, RZ, RZ, -0x1 ;  /* 0xffffffffff0f7424 */ /* 0x000fce00078e00ff */
[----:B-1---5:R-:W-:Y:S05]  /*32fa0*/  WARPSYNC.COLLECTIVE R15, `(.L_x_3160) ;  /* 0x000000000f087348 */ /* 0x022fea0003c00000 */
[----:B------:R0:W2:Y:S02]  /*32fb0*/  SHFL.IDX P6, R14, R13, R12, R11 ;  /* 0x0000000c0d0e7389 */ /* 0x0000a400000c000b */
[----:B012--5:R-:W-:Y:S01]  /*32fc0*/  ENDCOLLECTIVE ;  /* 0x000000000000791b */ /* 0x027fe20003800000 */
.L_x_3160:
[----:B------:R-:W-:Y:S01]  /*32fd0*/  MOV R13, R2 ;  /* 0x00000002000d7202 */ /* 0x000fe20000000f00 */
[----:B------:R-:W-:-:S07]  /*32fe0*/  IMAD.MOV.U32 R0, RZ, RZ, R14 ;  /* 0x000000ffff007224 */ /* 0x000fce00078e000e */
[----:B------:R-:W-:Y:S05]  /*32ff0*/  WARPSYNC.COLLECTIVE R15, `(.L_x_3161) ;  /* 0x000000000f087348 */ /* 0x000fea0003c00000 */
[----:B------:R0:W1:Y:S02]  /*33000*/  SHFL.IDX P6, R14, R13, R12, R11 ;  /* 0x0000000c0d0e7389 */ /* 0x00006400000c000b */
[----:B01----:R-:W-:Y:S01]  /*33010*/  ENDCOLLECTIVE ;  /* 0x000000000000791b */ /* 0x003fe20003800000 */
.L_x_3161:
[----:B------:R-:W-:Y:S05]  /*33020*/  BRA `(.L_x_3162) ;  /* 0xffffff2000c47947 */ /* 0x000fea000383ffff */
.L_x_2880:
        /* <DEDUP_REMOVED lines=8> */
.L_x_3164:
[----:B------:R-:W-:Y:S05]  /*330b0*/  BSYNC B1 ;  /* 0x0000000000017941 */ /* 0x000fea0003800000 */
.L_x_3163:
        /* <DEDUP_REMOVED lines=8> */
.L_x_3165:
[----:B------:R-:W-:Y:S05]  /*33140*/  BRA `(.L_x_3166) ;  /* 0xffffff2000c47947 */ /* 0x000fea000383ffff */
.L_x_2883:
[----:B------:R-:W-:Y:S01]  /*33150*/  BSSY B1, `(.L_x_3167) ;  /* 0x0000008000017945 */ /* 0x000fe20003800000 */
[----:B------:R-:W-:Y:S01]  /*33160*/  IMAD.MOV.U32 R13, RZ, RZ, R3 ;  /* 0x000000ffff0d7224 */ /* 0x000fe200078e0003 */
[----:B------:R-:W-:Y:S01]  /*33170*/  MOV R11, 0x181f ;  /* 0x0000181f000b7802 */ /* 0x000fe20000000f00 */
[----:B------:R-:W-:Y:S02]  /*33180*/  IMAD.MOV.U32 R12, RZ, RZ, 0x2 ;  /* 0x00000002ff0c7424 */ /* 0x000fe400078e00ff */
[----:B---3--:R-:W-:-:S07]  /*33190*/  IMAD.MOV.U32 R15, RZ, RZ, -0x1 ;  /* 0xffffffffff0f7424 */ /* 0x008fce00078e00ff */
[----:B012-45:R-:W-:Y:S05]  /*331a0*/  WARPSYNC.COLLECTIVE R15, `(.L_x_3168) ;  /* 0x000000000f087348 */ /* 0x037fea0003c00000 */
[----:B--2---:R2:W3:Y:S02]  /*331b0*/  SHFL.IDX P6, R14, R13, R12, R11 ;  /* 0x0000000c0d0e7389 */ /* 0x0044e400000c000b */
[----:B012345:R-:W-:Y:S01]  /*331c0*/  ENDCOLLECTIVE ;  /* 0x000000000000791b */ /* 0x03ffe20003800000 */
.L_x_3168:
[----:B------:R-:W-:Y:S05]  /*331d0*/  BSYNC B1 ;  /* 0x0000000000017941 */ /* 0x000fea0003800000 */
.L_x_3167:
        /* <DEDUP_REMOVED lines=8> */
.L_x_3169:
[----:B------:R-:W-:Y:S05]  /*33260*/  BRA `(.L_x_3170) ;  /* 0xffffff2000c47947 */ /* 0x000fea000383ffff */
.L_x_2886:
[----:B------:R-:W-:Y:S01]  /*33270*/  BSSY B1, `(.L_x_3171) ;  /* 0x0000008000017945 */ /* 0x000fe20003800000 */
[----:B------:R-:W-:Y:S02]  /*33280*/  IMAD.MOV.U32 R13, RZ, RZ, R3 ;  /* 0x000000ffff0d7224 */ /* 0x000fe400078e0003 */
[----:B------:R-:W-:Y:S02]  /*33290*/  IMAD.MOV.U32 R12, RZ, RZ, 0x3 ;  /* 0x00000003ff0c7424 */ /* 0x000fe400078e00ff */
[----:B------:R-:W-:Y:S02]  /*332a0*/  IMAD.MOV.U32 R11, RZ, RZ, 0x181f ;  /* 0x0000181fff0b7424 */ /* 0x000fe400078e00ff */
[----:B---3--:R-:W-:-:S07]  /*332b0*/  IMAD.MOV.U32 R15, RZ, RZ, -0x1 ;  /* 0xffffffffff0f7424 */ /* 0x008fce00078e00ff */
[----:B012-45:R-:W-:Y:S05]  /*332c0*/  WARPSYNC.COLLECTIVE R15, `(.L_x_3172) ;  /* 0x000000000f087348 */ /* 0x037fea0003c00000 */
[----:B--2---:R2:W3:Y:S02]  /*332d0*/  SHFL.IDX P6, R14, R13, R12, R11 ;  /* 0x0000000c0d0e7389 */ /* 0x0044e400000c000b */
[----:B012345:R-:W-:Y:S01]  /*332e0*/  ENDCOLLECTIVE ;  /* 0x000000000000791b */ /* 0x03ffe20003800000 */
.L_x_3172:
[----:B------:R-:W-:Y:S05]  /*332f0*/  BSYNC B1 ;  /* 0x0000000000017941 */ /* 0x000fea0003800000 */
.L_x_3171:
        /* <DEDUP_REMOVED lines=8> */
.L_x_3173:
[----:B------:R-:W-:Y:S05]  /*33380*/  BRA `(.L_x_3174) ;  /* 0xffffff2000c47947 */ /* 0x000fea000383ffff */
.L_x_2888:
[----:B------:R-:W-:Y:S01]  /*33390*/  IMAD.MOV.U32 R13, RZ, RZ, R37 ;  /* 0x000000ffff0d7224 */ /* 0x000fe200078e0025 */
[----:B------:R-:W-:Y:S01]  /*333a0*/  MOV R11, 0x1c1f ;  /* 0x00001c1f000b7802 */ /* 0x000fe20000000f00 */
[----:B------:R-:W-:Y:S01]  /*333b0*/  IMAD.MOV.U32 R12, RZ, RZ, RZ ;  /* 0x000000ffff0c7224 */ /* 0x000fe200078e00ff */
[C---:B------:R-:W-:Y:S01]  /*333c0*/  IADD3 R31, R216.reuse, 0x18, RZ ;  /* 0x00000018d81f7810 */ /* 0x040fe20007ffe0ff */
[----:B------:R-:W-:Y:S02]  /*333d0*/  IMAD.MOV.U32 R15, RZ, RZ, -0x1 ;  /* 0xffffffffff0f7424 */ /* 0x000fe400078e00ff */
[C---:B------:R-:W-:Y:S02]  /*333e0*/  VIADD R33, R216.reuse, 0x10 ;  /* 0x00000010d8217836 */ /* 0x040fe40000000000 */
[----:B------:R-:W-:-:S07]  /*333f0*/  VIADD R28, R216, 0x20 ;  /* 0x00000020d81c7836 */ /* 0x000fce0000000000 */
[----:B------:R-:W-:Y:S05]  /*33400*/  WARPSYNC.COLLECTIVE R15, `(.L_x_3175) ;  /* 0x000000000f087348 */ /* 0x000fea0003c00000 */
[----:B------:R0:W1:Y:S02]  /*33410*/  SHFL.IDX P6, R14, R13, R12, R11 ;  /* 0x0000000c0d0e7389 */ /* 0x00006400000c000b */
[----:B01----:R-:W-:Y:S01]  /*33420*/  ENDCOLLECTIVE ;  /* 0x000000000000791b */ /* 0x003fe20003800000 */
.L_x_3175:
[C---:B------:R-:W-:Y:S02]  /*33430*/  VIADD R30, R216.reuse, 0x28 ;  /* 0x00000028d81e7836 */ /* 0x040fe40000000000 */
[C---:B------:R-:W-:Y:S02]  /*33440*/  VIADD R29, R216.reuse, 0x30 ;  /* 0x00000030d81d7836 */ /* 0x040fe40000000000 */
[C---:B------:R-:W-:Y:S02]  /*33450*/  VIADD R24, R216.reuse, 0x38 ;  /* 0x00000038d8187836 */ /* 0x040fe40000000000 */
[----:B------:R-:W-:Y:S02]  /*33460*/  VIADD R25, R216, 0x40 ;  /* 0x00000040d8197836 */ /* 0x000fe40000000000 */
[----:B------:R-:W-:Y:S02]  /*33470*/  IMAD.MOV.U32 R13, RZ, RZ, R32 ;  /* 0x000000ffff0d7224 */ /* 0x000fe400078e0020 */
[----:B------:R-:W-:-:S07]  /*33480*/  IMAD.MOV.U32 R36, RZ, RZ, R14 ;  /* 0x000000ffff247224 */ /* 0x000fce00078e000e */
[----:B------:R-:W-:Y:S05]  /*33490*/  WARPSYNC.COLLECTIVE R15, `(.L_x_3176) ;  /* 0x000000000f087348 */ /* 0x000fea0003c00000 */
[----:B------:R0:W1:Y:S02]  /*334a0*/  SHFL.IDX P6, R14, R13, R12, R11 ;  /* 0x0000000c0d0e7389 */ /* 0x00006400000c000b */
[----:B01----:R-:W-:Y:S01]  /*334b0*/  ENDCOLLECTIVE ;  /* 0x000000000000791b */ /* 0x003fe20003800000 */
.L_x_3176:
[----:B------:R-:W-:Y:S01]  /*334c0*/  IMAD.MOV.U32 R35, RZ, RZ, R14 ;  /* 0x000000ffff237224 */ /* 0x000fe200078e000e */
[----:B------:R-:W-:Y:S06]  /*334d0*/  BRA `(.L_x_3177) ;  /* 0xffffff24007c7947 */ /* 0x000fec000383ffff */
.L_x_2891:
[----:B------:R-:W-:Y:S01]  /*334e0*/  BSSY B1, `(.L_x_3178) ;  /* 0x0000008000017945 */ /* 0x000fe20003800000 */
[----:B-1----:R-:W-:Y:S01]  /*334f0*/  MOV R13, R37 ;  /* 0x00000025000d7202 */ /* 0x002fe20000000f00 */
[----:B------:R-:W-:Y:S02]  /*33500*/  IMAD.MOV.U32 R12, RZ, RZ, 0x1 ;  /* 0x00000001ff0c7424 */ /* 0x000fe400078e00ff */
[----:B------:R-:W-:Y:S02]  /*33510*/  IMAD.MOV.U32 R11, RZ, RZ, 0x1c1f ;  /* 0x00001c1fff0b7424 */ /* 0x000fe400078e00ff */
[----:B------:R-:W-:-:S07]  /*33520*/  IMAD.MOV.U32 R15, RZ, RZ, -0x1 ;  /* 0xffffffffff0f7424 */ /* 0x000fce00078e00ff */
[----:B0-2---:R-:W-:Y:S05]  /*33530*/  WARPSYNC.COLLECTIVE R15, `(.L_x_3179) ;  /* 0x000000000f087348 */ /* 0x005fea0003c00000 */
[----:B------:R1:W3:Y:S02]  /*33540*/  SHFL.IDX P6, R14, R13, R12, R11 ;  /* 0x0000000c0d0e7389 */ /* 0x0002e400000c000b */
[----:B0123--:R-:W-:Y:S01]  /*33550*/  ENDCOLLECTIVE ;  /* 0x000000000000791b */ /* 0x00ffe20003800000 */
.L_x_3179:
[----:B------:R-:W-:Y:S05]  /*33560*/  BSYNC B1 ;  /* 0x0000000000017941 */ /* 0x000fea0003800000 */
.L_x_3178:
        /* <DEDUP_REMOVED lines=8> */
.L_x_3180:
[----:B------:R-:W-:Y:S05]  /*335f0*/  BRA `(.L_x_3181) ;  /* 0xffffff2c00387947 */ /* 0x000fea000383ffff */
.L_x_2895:
[----:B------:R-:W-:Y:S01]  /*33600*/  IMAD.MOV.U32 R13, RZ, RZ, R3 ;  /* 0x000000ffff0d7224 */ /* 0x000fe200078e0003 */
[----:B------:R-:W-:Y:S01]  /*33610*/  MOV R15, 0xffffffff ;  /* 0xffffffff000f7802 */ /* 0x000fe20000000f00 */
[----:B------:R-:W-:Y:S02]  /*33620*/  IMAD.MOV.U32 R12, RZ, RZ, RZ ;  /* 0x000000ffff0c7224 */ /* 0x000fe400078e00ff */
[----:B------:R-:W-:-:S07]  /*33630*/  IMAD.MOV.U32 R11, RZ, RZ, 0x181f ;  /* 0x0000181fff0b7424 */ /* 0x000fce00078e00ff */
[----:B0-----:R-:W-:Y:S05]  /*33640*/  WARPSYNC.COLLECTIVE R15, `(.L_x_3182) ;  /* 0x000000000f087348 */ /* 0x001fea0003c00000 */
[----:B------:R1:W2:Y:S02]  /*33650*/  SHFL.IDX P6, R14, R13, R12, R11 ;  /* 0x0000000c0d0e7389 */ /* 0x0002a400000c000b */
[----:B012---:R-:W-:Y:S01]  /*33660*/  ENDCOLLECTIVE ;  /* 0x000000000000791b */ /* 0x007fe20003800000 */
.L_x_3182:
[----:B------:R-:W-:Y:S02]  /*33670*/  IMAD.MOV.U32 R13, RZ, RZ, R2 ;  /* 0x000000ffff0d7224 */ /* 0x000fe400078e0002 */
[----:B------:R-:W-:-:S07]  /*33680*/  IMAD.MOV.U32 R0, RZ, RZ, R14 ;  /* 0x000000ffff007224 */ /* 0x000fce00078e000e */
[----:B------:R-:W-:Y:S05]  /*33690*/  WARPSYNC.COLLECTIVE R15, `(.L_x_3183) ;  /* 0x000000000f087348 */ /* 0x000fea0003c00000 */
[----:B------:R0:W1:Y:S02]  /*336a0*/  SHFL.IDX P6, R14, R13, R12, R11 ;  /* 0x0000000c0d0e7389 */ /* 0x00006400000c000b */
[----:B01----:R-:W-:Y:S01]  /*336b0*/  ENDCOLLECTIVE ;  /* 0x000000000000791b */ /* 0x003fe20003800000 */
.L_x_3183:
[----:B------:R-:W-:Y:S05]  /*336c0*/  BRA `(.L_x_3184) ;  /* 0xffffff3800e07947 */ /* 0x000fea000383ffff */
.L_x_2898:
[----:B------:R-:W-:Y:S01]  /*336d0*/  BSSY B1, `(.L_x_3185) ;  /* 0x0000008000017945 */ /* 0x000fe20003800000 */
[----:B----4-:R-:W-:Y:S01]  /*336e0*/  IMAD.MOV.U32 R13, RZ, RZ, R3 ;  /* 0x000000ffff0d7224 */ /* 0x010fe200078e0003 */
[----:B------:R-:W-:Y:S01]  /*336f0*/  MOV R15, 0xffffffff ;  /* 0xffffffff000f7802 */ /* 0x000fe20000000f00 */
[----:B------:R-:W-:Y:S02]  /*33700*/  IMAD.MOV.U32 R12, RZ, RZ, 0x1 ;  /* 0x00000001ff0c7424 */ /* 0x000fe400078e00ff */
[----:B------:R-:W-:-:S07]  /*33710*/  IMAD.MOV.U32 R11, RZ, RZ, 0x181f ;  /* 0x0000181fff0b7424 */ /* 0x000fce00078e00ff */
[----:B0123--:R-:W-:Y:S05]  /*33720*/  WARPSYNC.COLLECTIVE R15, `(.L_x_3186) ;  /* 0x000000000f087348 */ /* 0x00ffea0003c00000 */
[----:B---3--:R3:W4:Y:S02]  /*33730*/  SHFL.IDX P6, R14, R13, R12, R11 ;  /* 0x0000000c0d0e7389 */ /* 0x00872400000c000b */
[----:B01234-:R-:W-:Y:S01]  /*33740*/  ENDCOLLECTIVE ;  /* 0x000000000000791b */ /* 0x01ffe20003800000 */
.L_x_3186:
[----:B------:R-:W-:Y:S05]  /*33750*/  BSYNC B1 ;  /* 0x0000000000017941 */ /* 0x000fea0003800000 */
.L_x_3185:
        /* <DEDUP_REMOVED lines=8> */
.L_x_3187:
[----:B------:R-:W-:Y:S05]  /*337e0*/  BRA `(.L_x_3188) ;  /* 0xffffff3800e47947 */ /* 0x000fea000383ffff */
.L_x_2901:
[----:B------:R-:W-:Y:S01]  /*337f0*/  BSSY B1, `(.L_x_3189) ;  /* 0x0000008000017945 */ /* 0x000fe20003800000 */
[----:B----4-:R-:W-:Y:S01]  /*33800*/  MOV R13, R3 ;  /* 0x00000003000d7202 */ /* 0x010fe20000000f00 */
[----:B------:R-:W-:Y:S02]  /*33810*/  IMAD.MOV.U32 R12, RZ, RZ, 0x2 ;  /* 0x00000002ff0c7424 */ /* 0x000fe400078e00ff */
[----:B------:R-:W-:Y:S02]  /*33820*/  IMAD.MOV.U32 R11, RZ, RZ, 0x181f ;  /* 0x0000181fff0b7424 */ /* 0x000fe400078e00ff */
[----:B------:R-:W-:-:S07]  /*33830*/  IMAD.MOV.U32 R15, RZ, RZ, -0x1 ;  /* 0xffffffffff0f7424 */ /* 0x000fce00078e00ff */
[----:B0123--:R-:W-:Y:S05]  /*33840*/  WARPSYNC.COLLECTIVE R15, `(.L_x_3190) ;  /* 0x000000000f087348 */ /* 0x00ffea0003c00000 */
[----:B---3--:R3:W4:Y:S02]  /*33850*/  SHFL.IDX P6, R14, R13, R12, R11 ;  /* 0x0000000c0d0e7389 */ /* 0x00872400000c000b */
[----:B01234-:R-:W-:Y:S01]  /*33860*/  ENDCOLLECTIVE ;  /* 0x000000000000791b */ /* 0x01ffe20003800000 */
.L_x_3190:
[----:B------:R-:W-:Y:S05]  /*33870*/  BSYNC B1 ;  /* 0x0000000000017941 */ /* 0x000fea0003800000 */
.L_x_3189:
        /* <DEDUP_REMOVED lines=8> */
.L_x_3191:
[----:B------:R-:W-:Y:S05]  /*33900*/  BRA `(.L_x_3192) ;  /* 0xffffff3800e47947 */ /* 0x000fea000383ffff */
.L_x_2904:
[----:B------:R-:W-:Y:S01]  /*33910*/  BSSY B1, `(.L_x_3193) ;  /* 0x0000008000017945 */ /* 0x000fe20003800000 */
[----:B0-----:R-:W-:Y:S01]  /*33920*/  IMAD.MOV.U32 R13, RZ, RZ, R3 ;  /* 0x000000ffff0d7224 */ /* 0x001fe200078e0003 */
[----:B------:R-:W-:Y:S01]  /*33930*/  MOV R15, 0xffffffff ;  /* 0xffffffff000f7802 */ /* 0x000fe20000000f00 */
[----:B------:R-:W-:Y:S02]  /*33940*/  IMAD.MOV.U32 R12, RZ, RZ, 0x3 ;  /* 0x00000003ff0c7424 */ /* 0x000fe400078e00ff */
[----:B------:R-:W-:-:S07]  /*33950*/  IMAD.MOV.U32 R11, RZ, RZ, 0x181f ;  /* 0x0000181fff0b7424 */ /* 0x000fce00078e00ff */
[----:B-1234-:R-:W-:Y:S05]  /*33960*/  WARPSYNC.COLLECTIVE R15, `(.L_x_3194) ;  /* 0x000000000f087348 */ /* 0x01efea0003c00000 */
[----:B----4-:R0:W4:Y:S02]  /*33970*/  SHFL.IDX P6, R14, R13, R12, R11 ;  /* 0x0000000c0d0e7389 */ /* 0x01012400000c000b */
[----:B01234-:R-:W-:Y:S01]  /*33980*/  ENDCOLLECTIVE ;  /* 0x000000000000791b */ /* 0x01ffe20003800000 */
.L_x_3194:
[----:B------:R-:W-:Y:S05]  /*33990*/  BSYNC B1 ;  /* 0x0000000000017941 */ /* 0x000fea0003800000 */
.L_x_3193:
        /* <DEDUP_REMOVED lines=8> */
.L_x_3195:
[----:B------:R-:W-:Y:S05]  /*33a20*/  BRA `(.L_x_3196) ;  /* 0xffffff3800e47947 */ /* 0x000fea000383ffff */
.L_x_2922:
[----:B------:R-:W1:Y:S01]  /*33a30*/  S2R R7, SR_TID.X ;  /* 0x0000000000077919 */ /* 0x000e620000002100 */
[----:B------:R-:W-:Y:S01]  /*33a40*/  BSSY B1, `(.L_x_3197) ;  /* 0x000000a000017945 */ /* 0x000fe20003800000 */
[----:B------:R-:W-:Y:S02]  /*33a50*/  IMAD.MOV.U32 R12, RZ, RZ, RZ ;  /* 0x000000ffff0c7224 */ /* 0x000fe400078e00ff */
[----:B------:R-:W-:Y:S02]  /*33a60*/  IMAD.MOV.U32 R11, RZ, RZ, 0x1f ;  /* 0x0000001fff0b7424 */ /* 0x000fe400078e00ff */
[----:B------:R-:W-:Y:S01]  /*33a70*/  IMAD.MOV.U32 R15, RZ, RZ, -0x1 ;  /* 0xffffffffff0f7424 */ /* 0x000fe200078e00ff */
[----:B-1----:R-:W-:-:S04]  /*33a80*/  SHF.R.U32.HI R7, RZ, 0x5, R7 ;  /* 0x00000005ff077819 */ /* 0x002fc80000011607 */
[----:B------:R-:W-:-:S04]  /*33a90*/  LOP3.LUT R7, R7, 0x3, RZ, 0xc0, !PT ;  /* 0x0000000307077812 */ /* 0x000fc800078ec0ff */
[----:B------:R-:W-:-:S07]  /*33aa0*/  MOV R13, R7 ;  /* 0x00000007000d7202 */ /* 0x000fce0000000f00 */
[----:B0-----:R-:W-:Y:S05]  /*33ab0*/  WARPSYNC.COLLECTIVE R15, `(.L_x_3198) ;  /* 0x000000000f087348 */ /* 0x001fea0003c00000 */
[----:B------:R1:W2:Y:S02]  /*33ac0*/  SHFL.IDX P6, R14, R13, R12, R11 ;  /* 0x0000000c0d0e7389 */ /* 0x0002a400000c000b */
[----:B012---:R-:W-:Y:S01]  /*33ad0*/  ENDCOLLECTIVE ;  /* 0x000000000000791b */ /* 0x007fe20003800000 */
.L_x_3198:
[----:B------:R-:W-:Y:S05]  /*33ae0*/  BSYNC B1 ;  /* 0x0000000000017941 */ /* 0x000fea0003800000 */
.L_x_3197:
[----:B------:R-:W-:Y:S05]  /*33af0*/  BRA `(.L_x_3199) ;  /* 0xffffff5800447947 */ /* 0x000fea000383ffff */
.L_x_2924:
[----:B------:R-:W-:Y:S01]  /*33b00*/  BSSY B1, `(.L_x_3200) ;  /* 0x0000006000017945 */ /* 0x000fe20003800000 */
[----:B------:R-:W-:-:S07]  /*33b10*/  IMAD.MOV.U32 R15, RZ, RZ, -0x1 ;  /* 0xffffffffff0f7424 */ /* 0x000fce00078e00ff */
[----:B01----:R-:W-:Y:S05]  /*33b20*/  WARPSYNC.COLLECTIVE R15, `(.L_x_3201) ;  /* 0x000000000f0c7348 */ /* 0x003fea0003c00000 */
[----:B------:R-:W-:Y:S02]  /*33b30*/  ELECT P6, UR62, PT ;  /* 0x00000000003e782f */ /* 0x000fe400038c0000 */
[----:B------:R-:W-:Y:S01]  /*33b40*/  MOV R14, UR62 ;  /* 0x0000003e000e7c02 */ /* 0x000fe20008000f00 */
[----:B01----:R-:W-:Y:S10]  /*33b50*/  ENDCOLLECTIVE ;  /* 0x000000000000791b */ /* 0x003ff40003800000 */
.L_x_3201:
[----:B------:R-:W-:Y:S05]  /*33b60*/  BSYNC B1 ;  /* 0x0000000000017941 */ /* 0x000fea0003800000 */
.L_x_3200:
[----:B------:R-:W-:Y:S05]  /*33b70*/  BRA `(.L_x_2923) ;  /* 0xffffff58003c7947 */ /* 0x000fea000383ffff */
.L_x_2926:
[----:B-1----:R1:W2:Y:S02]  /*33b80*/  SYNCS.PHASECHK.TRANS64.TRYWAIT P0, [R23+URZ+0x29820], R6 ;  /* 0x02982006170075a7 */ /* 0x0022a4000800017f */
[----:B--2---:R-:W-:Y:S05]  /*33b90*/  @!P0 NANOSLEEP.SYNCS 0x989680 ;  /* 0x009896800000895d */ /* 0x004fea0003900000 */
[----:B------:R-:W2:Y:S02]  /*33ba0*/  @!P0 SYNCS.PHASECHK.TRANS64 P0, [R23+URZ+0x29820], R6 ;  /* 0x02982006170085a7 */ /* 0x000ea4000800007f */
[----:B--2---:R-:W-:Y:S05]  /*33bb0*/  @!P0 BRA `(.L_x_2926) ;  /* 0xfffffffc00f08947 */ /* 0x004fea000383ffff */
[----:B------:R-:W-:Y:S05]  /*33bc0*/  BRA `(.L_x_3202) ;  /* 0xffffff58004c7947 */ /* 0x000fea000383ffff */
.L_x_2930:
[----:B0-----:R0:W2:Y:S02]  /*33bd0*/  SYNCS.PHASECHK.TRANS64.TRYWAIT P0, [R9+URZ+0x298a0], R11 ;  /* 0x0298a00b090075a7 */ /* 0x0010a4000800017f */
[----:B--2---:R-:W-:Y:S05]  /*33be0*/  @!P0 NANOSLEEP.SYNCS 0x989680 ;  /* 0x009896800000895d */ /* 0x004fea0003900000 */
[----:B------:R-:W2:Y:S02]  /*33bf0*/  @!P0 SYNCS.PHASECHK.TRANS64 P0, [R9+URZ+0x298a0], R11 ;  /* 0x0298a00b090085a7 */ /* 0x000ea4000800007f */
[----:B--2---:R-:W-:Y:S05]  /*33c00*/  @!P0 BRA `(.L_x_2930) ;  /* 0xfffffffc00f08947 */ /* 0x004fea000383ffff */
[----:B------:R-:W-:Y:S05]  /*33c10*/  BRA `(.L_x_3203) ;  /* 0xffffff5800647947 */ /* 0x000fea000383ffff */
.L_x_2937:
[----:B-1----:R1:W2:Y:S02]  /*33c20*/  SYNCS.PHASECHK.TRANS64.TRYWAIT P0, [R9+URZ+0x298c0], R11 ;  /* 0x0298c00b090075a7 */ /* 0x0022a4000800017f */
[----:B--2---:R-:W-:Y:S05]  /*33c30*/  @!P0 NANOSLEEP.SYNCS 0x989680 ;  /* 0x009896800000895d */ /* 0x004fea0003900000 */
[----:B------:R-:W2:Y:S02]  /*33c40*/  @!P0 SYNCS.PHASECHK.TRANS64 P0, [R9+URZ+0x298c0], R11 ;  /* 0x0298c00b090085a7 */ /* 0x000ea4000800007f */
[----:B--2---:R-:W-:Y:S05]  /*33c50*/  @!P0 BRA `(.L_x_2937) ;  /* 0xfffffffc00f08947 */ /* 0x004fea000383ffff */
[----:B------:R-:W-:Y:S05]  /*33c60*/  BRA `(.L_x_3204) ;  /* 0xffffff5c00587947 */ /* 0x000fea000383ffff */
.L_x_2944:
[----:B0-----:R0:W2:Y:S02]  /*33c70*/  SYNCS.PHASECHK.TRANS64.TRYWAIT P1, [R9+URZ+0x298a0], R8 ;  /* 0x0298a008090075a7 */ /* 0x0010a4000802017f */
[----:B--2---:R-:W-:Y:S05]  /*33c80*/  @!P1 NANOSLEEP.SYNCS 0x989680 ;  /* 0x009896800000995d */ /* 0x004fea0003900000 */
[----:B------:R-:W2:Y:S02]  /*33c90*/  @!P1 SYNCS.PHASECHK.TRANS64 P1, [R9+URZ+0x298a0], R8 ;  /* 0x0298a008090095a7 */ /* 0x000ea4000802007f */
[----:B--2---:R-:W-:Y:S05]  /*33ca0*/  @!P1 BRA `(.L_x_2944) ;  /* 0xfffffffc00f09947 */ /* 0x004fea000383ffff */
[----:B------:R-:W-:Y:S05]  /*33cb0*/  BRA `(.L_x_3205) ;  /* 0xffffff6000187947 */ /* 0x000fea000383ffff */
.L_x_2951:
[----:B-1----:R1:W2:Y:S02]  /*33cc0*/  SYNCS.PHASECHK.TRANS64.TRYWAIT P1, [R9+URZ+0x298c0], R8 ;  /* 0x0298c008090075a7 */ /* 0x0022a4000802017f */
[----:B--2---:R-:W-:Y:S05]  /*33cd0*/  @!P1 NANOSLEEP.SYNCS 0x989680 ;  /* 0x009896800000995d */ /* 0x004fea0003900000 */
[----:B------:R-:W2:Y:S02]  /*33ce0*/  @!P1 SYNCS.PHASECHK.TRANS64 P1, [R9+URZ+0x298c0], R8 ;  /* 0x0298c008090095a7 */ /* 0x000ea4000802007f */
[----:B--2---:R-:W-:Y:S05]  /*33cf0*/  @!P1 BRA `(.L_x_2951) ;  /* 0xfffffffc00f09947 */ /* 0x004fea000383ffff */
[----:B------:R-:W-:Y:S05]  /*33d00*/  BRA `(.L_x_3206) ;  /* 0xffffff6400087947 */ /* 0x000fea000383ffff */
.L_x_2968:
[----:B------:R-:W-:Y:S01]  /*33d10*/  SHF.R.U32.HI R8, RZ, 0x5, R21 ;  /* 0x00000005ff087819 */ /* 0x000fe20000011615 */
[----:B------:R-:W-:Y:S01]  /*33d20*/  BSSY B0, `(.L_x_3207) ;  /* 0x0000009000007945 */ /* 0x000fe20003800000 */
[----:B------:R-:W-:Y:S01]  /*33d30*/  MOV R12, RZ ;  /* 0x000000ff000c7202 */ /* 0x000fe20000000f00 */
[----:B------:R-:W-:Y:S01]  /*33d40*/  IMAD.MOV.U32 R11, RZ, RZ, 0x1f ;  /* 0x0000001fff0b7424 */ /* 0x000fe200078e00ff */
[----:B------:R-:W-:Y:S01]  /*33d50*/  LOP3.LUT R8, R8, 0x3, RZ, 0xc0, !PT ;  /* 0x0000000308087812 */ /* 0x000fe200078ec0ff */
[----:B------:R-:W-:-:S04]  /*33d60*/  IMAD.MOV.U32 R15, RZ, RZ, -0x1 ;  /* 0xffffffffff0f7424 */ /* 0x000fc800078e00ff */
[----:B------:R-:W-:-:S07]  /*33d70*/  IMAD.MOV.U32 R13, RZ, RZ, R8 ;  /* 0x000000ffff0d7224 */ /* 0x000fce00078e0008 */
[----:B-----5:R-:W-:Y:S05]  /*33d80*/  WARPSYNC.COLLECTIVE R15, `(.L_x_3208) ;  /* 0x000000000f087348 */ /* 0x020fea0003c00000 */
[----:B------:R0:W1:Y:S02]  /*33d90*/  SHFL.IDX P6, R14, R13, R12, R11 ;  /* 0x0000000c0d0e7389 */ /* 0x00006400000c000b */
[----:B01---5:R-:W-:Y:S01]  /*33da0*/  ENDCOLLECTIVE ;  /* 0x000000000000791b */ /* 0x023fe20003800000 */
.L_x_3208:
[----:B------:R-:W-:Y:S05]  /*33db0*/  BSYNC B0 ;  /* 0x0000000000007941 */ /* 0x000fea0003800000 */
.L_x_3207:
[----:B------:R-:W-:Y:S05]  /*33dc0*/  BRA `(.L_x_3209) ;  /* 0xffffff7400707947 */ /* 0x000fea000383ffff */
.L_x_2971:
[----:B0-----:R-:W2:Y:S02]  /*33dd0*/  LDL R2, [R1+0x34] ;  /* 0x0000340001027983 */ /* 0x001ea40000100800 */
[----:B--2---:R0:W1:Y:S02]  /*33de0*/  SYNCS.PHASECHK.TRANS64.TRYWAIT P0, [R0+URZ+0x29880], R2 ;  /* 0x02988002000075a7 */ /* 0x004064000800017f */
[----:B-1----:R-:W-:Y:S05]  /*33df0*/  @!P0 NANOSLEEP.SYNCS 0x989680 ;  /* 0x009896800000895d */ /* 0x002fea0003900000 */
[----:B------:R-:W1:Y:S02]  /*33e00*/  @!P0 SYNCS.PHASECHK.TRANS64 P0, [R0+URZ+0x29880], R2 ;  /* 0x02988002000085a7 */ /* 0x000e64000800007f */
[----:B-1----:R-:W-:Y:S05]  /*33e10*/  @!P0 BRA `(.L_x_2971) ;  /* 0xfffffffc00ec8947 */ /* 0x002fea000383ffff */
[----:B------:R-:W-:Y:S05]  /*33e20*/  BRA `(.L_x_3210) ;  /* 0xffffff74008c7947 */ /* 0x000fea000383ffff */
.L_x_2972:
[----:B------:R-:W-:Y:S01]  /*33e30*/  BSSY B0, `(.L_x_3211) ;  /* 0x0000008000007945 */ /* 0x000fe20003800000 */
[----:B------:R-:W-:Y:S01]  /*33e40*/  IMAD.MOV.U32 R13, RZ, RZ, R3 ;  /* 0x000000ffff0d7224 */ /* 0x000fe200078e0003 */
[----:B------:R-:W-:Y:S01]  /*33e50*/  MOV R15, 0xffffffff ;  /* 0xffffffff000f7802 */ /* 0x000fe20000000f00 */
[----:B------:R-:W-:Y:S02]  /*33e60*/  IMAD.MOV.U32 R12, RZ, RZ, RZ ;  /* 0x000000ffff0c7224 */ /* 0x000fe400078e00ff */
[----:B------:R-:W-:-:S07]  /*33e70*/  IMAD.MOV.U32 R11, RZ, RZ, 0x1c1f ;  /* 0x00001c1fff0b7424 */ /* 0x000fce00078e00ff */
[----:B------:R-:W-:Y:S05]  /*33e80*/  WARPSYNC.COLLECTIVE R15, `(.L_x_3212) ;  /* 0x000000000f087348 */ /* 0x000fea0003c00000 */
[----:B------:R0:W1:Y:S02]  /*33e90*/  SHFL.IDX P6, R14, R13, R12, R11 ;  /* 0x0000000c0d0e7389 */ /* 0x00006400000c000b */
[----:B01----:R-:W-:Y:S01]  /*33ea0*/  ENDCOLLECTIVE ;  /* 0x000000000000791b */ /* 0x003fe20003800000 */
.L_x_3212:
[----:B------:R-:W-:Y:S05]  /*33eb0*/  BSYNC B0 ;  /* 0x0000000000007941 */ /* 0x000fea0003800000 */
.L_x_3211:
[----:B------:R-:W-:Y:S01]  /*33ec0*/  IMAD.MOV.U32 R13, RZ, RZ, R2 ;  /* 0x000000ffff0d7224 */ /* 0x000fe200078e0002 */
[----:B------:R-:W0:Y:S01]  /*33ed0*/  S2R R20, SR_TID.X ;  /* 0x0000000000147919 */ /* 0x000e220000002100 */
[----:B------:R-:W-:Y:S01]  /*33ee0*/  IMAD.MOV.U32 R12, RZ, RZ, RZ ;  /* 0x000000ffff0c7224 */ /* 0x000fe200078e00ff */
[----:B------:R-:W-:Y:S01]  /*33ef0*/  LOP3.LUT P2, RZ, R22, 0x2, RZ, 0xc0, !PT ;  /* 0x0000000216ff7812 */ /* 0x000fe2000784c0ff */
[----:B------:R-:W-:Y:S02]  /*33f00*/  IMAD.MOV.U32 R11, RZ, RZ, 0x1c1f ;  /* 0x00001c1fff0b7424 */ /* 0x000fe400078e00ff */
[----:B------:R-:W-:Y:S02]  /*33f10*/  IMAD.MOV.U32 R15, RZ, RZ, -0x1 ;  /* 0xffffffffff0f7424 */ /* 0x000fe400078e00ff */
[----:B------:R-:W-:-:S08]  /*33f20*/  IMAD.MOV.U32 R4, RZ, RZ, R14 ;  /* 0x000000ffff047224 */ /* 0x000fd000078e000e */
[----:B0-----:R-:W-:Y:S05]  /*33f30*/  WARPSYNC.COLLECTIVE R15, `(.L_x_3213) ;  /* 0x000000000f087348 */ /* 0x001fea0003c00000 */
[----:B------:R1:W2:Y:S02]  /*33f40*/  SHFL.IDX P6, R14, R13, R12, R11 ;  /* 0x0000000c0d0e7389 */ /* 0x0002a400000c000b */
[----:B012---:R-:W-:Y:S01]  /*33f50*/  ENDCOLLECTIVE ;  /* 0x000000000000791b */ /* 0x007fe20003800000 */
.L_x_3213:
[----:B------:R-:W2:Y:S01]  /*33f60*/  LDL R15, [R1] ;  /* 0x00000000010f7983 */ /* 0x000ea20000100800 */
[----:B------:R-:W-:Y:S01]  /*33f70*/  SHF.L.U32 R20, R20, 0x4, RZ ;  /* 0x0000000414147819 */ /* 0x000fe200000006ff */
[----:B------:R-:W-:-:S03]  /*33f80*/  IMAD.MOV.U32 R12, RZ, RZ, R14 ;  /* 0x000000ffff0c7224 */ /* 0x000fc600078e000e */
[----:B------:R-:W-:-:S04]  /*33f90*/  LOP3.LUT R20, R20, 0x30, RZ, 0xc0, !PT ;  /* 0x0000003014147812 */ /* 0x000fc800078ec0ff */
[----:B------:R-:W-:-:S05]  /*33fa0*/  IADD3 R20, P0, R20, R12, RZ ;  /* 0x0000000c14147210 */ /* 0x000fca0007f1e0ff */
[----:B------:R-:W-:Y:S01]  /*33fb0*/  IMAD.X R21, RZ, RZ, R4, P0 ;  /* 0x000000ffff157224 */ /* 0x000fe200000e0604 */
[----:B------:R-:W-:Y:S02]  /*33fc0*/  ISETP.LT.OR P0, PT, R8, 0x1, P2 ;  /* 0x000000010800780c */ /* 0x000fe40001701670 */
[----:B------:R-:W-:Y:S01]  /*33fd0*/  IADD3 R4, R23, R5, R37 ;  /* 0x0000000517047210 */ /* 0x000fe20007ffe025 */
[----:B------:R-:W-:Y:S02]  /*33fe0*/  IMAD.MOV.U32 R13, RZ, RZ, R3 ;  /* 0x000000ffff0d7224 */ /* 0x000fe400078e0003 */
[----:B------:R-:W-:-:S08]  /*33ff0*/  IMAD.MOV.U32 R12, RZ, RZ, 0x1 ;  /* 0x00000001ff0c7424 */ /* 0x000fd000078e00ff */
[----:B------:R-:W-:Y:S01]  /*34000*/  @!PT LDS RZ, [RZ] ;  /* 0x00000000fffff984 */ /* 0x000fe20000000800 */
[----:B------:R-:W-:Y:S01]  /*34010*/  @!PT LDS RZ, [RZ] ;  /* 0x00000000fffff984 */ /* 0x000fe20000000800 */
[----:B------:R-:W-:Y:S01]  /*34020*/  @!PT LDS RZ, [RZ] ;  /* 0x00000000fffff984 */ /* 0x000fe20000000800 */
[----:B------:R0:W-:Y:S01]  /*34030*/  LDGSTS.E.BYPASS.LTC128B.128 [R4+0xa400], desc[UR50][R20.64], !P0 ;  /* 0x0a40000014047fae */ /* 0x0001e2000c101d72 */
[----:B------:R-:W-:Y:S01]  /*34040*/  ISETP.LT.OR P0, PT, R8, 0x1, P1 ;  /* 0x000000010800780c */ /* 0x000fe20000f01670 */
[----:B--2---:R-:W-:Y:S01]  /*34050*/  IMAD.IADD R5, R15, 0x1, R4 ;  /* 0x000000010f057824 */ /* 0x004fe200078e0204 */
[----:B------:R-:W-:-:S11]  /*34060*/  MOV R15, 0xffffffff ;  /* 0xffffffff000f7802 */ /* 0x000fd60000000f00 */
[----:B------:R0:W-:Y:S02]  /*34070*/  LDGSTS.E.BYPASS.LTC128B.128 [R5+0xa400], desc[UR50][R20.64+0x40], !P0 ;  /* 0x0a40004014057fae */ /* 0x0001e4000c101d72 */
[----:B0-----:R-:W-:Y:S05]  /*34080*/  WARPSYNC.COLLECTIVE R15, `(.L_x_3214) ;  /* 0x000000000f087348 */ /* 0x001fea0003c00000 */
[----:B------:R1:W2:Y:S02]  /*34090*/  SHFL.IDX P6, R14, R13, R12, R11 ;  /* 0x0000000c0d0e7389 */ /* 0x0002a400000c000b */
[----:B012---:R-:W-:Y:S01]  /*340a0*/  ENDCOLLECTIVE ;  /* 0x000000000000791b */ /* 0x007fe20003800000 */
.L_x_3214:
[----:B------:R-:W0:Y:S01]  /*340b0*/  S2R R20, SR_TID.X ;  /* 0x0000000000147919 */ /* 0x000e220000002100 */
[----:B------:R-:W-:Y:S02]  /*340c0*/  IMAD.MOV.U32 R13, RZ, RZ, R2 ;  /* 0x000000ffff0d7224 */ /* 0x000fe400078e0002 */
[----:B------:R-:W-:-:S07]  /*340d0*/  IMAD.MOV.U32 R21, RZ, RZ, R14 ;  /* 0x000000ffff157224 */ /* 0x000fce00078e000e */
[----:B0-----:R-:W-:Y:S05]  /*340e0*/  WARPSYNC.COLLECTIVE R15, `(.L_x_3215) ;  /* 0x000000000f087348 */ /* 0x001fea0003c00000 */
[----:B------:R1:W2:Y:S02]  /*340f0*/  SHFL.IDX P6, R14, R13, R12, R11 ;  /* 0x0000000c0d0e7389 */ /* 0x0002a400000c000b */
[----:B012---:R-:W-:Y:S01]  /*34100*/  ENDCOLLECTIVE ;  /* 0x000000000000791b */ /* 0x007fe20003800000 */
.L_x_3215:
[----:B------:R-:W-:-:S05]  /*34110*/  IMAD.SHL.U32 R20, R20, 0x10, RZ ;  /* 0x0000001014147824 */ /* 0x000fca00078e00ff */
[----:B------:R-:W-:Y:S01]  /*34120*/  LOP3.LUT R20, R20, 0x30, RZ, 0xc0, !PT ;  /* 0x0000003014147812 */ /* 0x000fe200078ec0ff */
[----:B------:R-:W-:-:S05]  /*34130*/  IMAD.MOV.U32 R12, RZ, RZ, R14 ;  /* 0x000000ffff0c7224 */ /* 0x000fca00078e000e */
[----:B------:R-:W-:-:S05]  /*34140*/  IADD3 R20, P0, R20, R12, RZ ;  /* 0x0000000c14147210 */ /* 0x000fca0007f1e0ff */
[----:B------:R-:W-:Y:S01]  /*34150*/  IMAD.X R21, RZ, RZ, R21, P0 ;  /* 0x000000ffff157224 */ /* 0x000fe200000e0615 */
[----:B------:R-:W-:Y:S01]  /*34160*/  ISETP.LT.OR P0, PT, R8, 0x21, P2 ;  /* 0x000000210800780c */ /* 0x000fe20001701670 */
[----:B------:R-:W-:Y:S01]  /*34170*/  IMAD.MOV.U32 R12, RZ, RZ, 0x2 ;  /* 0x00000002ff0c7424 */ /* 0x000fe200078e00ff */
[----:B------:R-:W-:-:S11]  /*34180*/  MOV R13, R3 ;  /* 0x00000003000d7202 */ /* 0x000fd60000000f00 */
[----:B------:R-:W-:Y:S05]  /*34190*/  WARPSYNC.COLLECTIVE R15, `(.L_x_3216) ;  /* 0x000000000f087348 */ /* 0x000fea0003c00000 */
[----:B------:R0:W1:Y:S02]  /*341a0*/  SHFL.IDX P6, R14, R13, R12, R11 ;  /* 0x0000000c0d0e7389 */ /* 0x00006400000c000b */
[----:B01----:R-:W-:Y:S01]  /*341b0*/  ENDCOLLECTIVE ;  /* 0x000000000000791b */ /* 0x003fe20003800000 */
.L_x_3216:
[----:B------:R-:W-:Y:S01]  /*341c0*/  @!PT LDS RZ, [RZ] ;  /* 0x00000000fffff984 */ /* 0x000fe20000000800 */
[----:B------:R-:W-:Y:S01]  /*341d0*/  @!PT LDS RZ, [RZ] ;  /* 0x00000000fffff984 */ /* 0x000fe20000000800 */
[----:B------:R-:W-:Y:S01]  /*341e0*/  @!PT LDS RZ, [RZ] ;  /* 0x00000000fffff984 */ /* 0x000fe20000000800 */
[----:B------:R-:W-:Y:S01]  /*341f0*/  LDGSTS.E.BYPASS.LTC128B.128 [R4+0xb400], desc[UR50][R20.64], !P0 ;  /* 0x0b40000014047fae */ /* 0x000fe2000c101d72 */
[----:B------:R-:W-:-:S13]  /*34200*/  ISETP.LT.OR P0, PT, R8, 0x21, P1 ;  /* 0x000000210800780c */ /* 0x000fda0000f01670 */
[----:B------:R0:W-:Y:S01]  /*34210*/  LDGSTS.E.BYPASS.LTC128B.128 [R5+0xb400], desc[UR50][R20.64+0x40], !P0 ;  /* 0x0b40004014057fae */ /* 0x0001e2000c101d72 */
[----:B------:R-:W-:Y:S01]  /*34220*/  IMAD.MOV.U32 R13, RZ, RZ, R2 ;  /* 0x000000ffff0d7224 */ /* 0x000fe200078e0002 */
[----:B0-----:R-:W0:Y:S01]  /*34230*/  S2R R20, SR_TID.X ;  /* 0x0000000000147919 */ /* 0x001e220000002100 */
[----:B------:R-:W-:-:S07]  /*34240*/  IMAD.MOV.U32 R21, RZ, RZ, R14 ;  /* 0x000000ffff157224 */ /* 0x000fce00078e000e */
[----:B0-----:R-:W-:Y:S05]  /*34250*/  WARPSYNC.COLLECTIVE R15, `(.L_x_3217) ;  /* 0x000000000f087348 */ /* 0x001fea0003c00000 */
[----:B------:R1:W2:Y:S02]  /*34260*/  SHFL.IDX P6, R14, R13, R12, R11 ;  /* 0x0000000c0d0e7389 */ /* 0x0002a400000c000b */
[----:B012---:R-:W-:Y:S01]  /*34270*/  ENDCOLLECTIVE ;  /* 0x000000000000791b */ /* 0x007fe20003800000 */
.L_x_3217:
[----:B------:R-:W-:Y:S02]  /*34280*/  IMAD.MOV.U32 R12, RZ, RZ, R14 ;  /* 0x000000ffff0c7224 */ /* 0x000fe400078e000e */
[----:B------:R-:W-:-:S05]  /*34290*/  IMAD.SHL.U32 R20, R20, 0x10, RZ ;  /* 0x0000001014147824 */ /* 0x000fca00078e00ff */
[----:B------:R-:W-:-:S04]  /*342a0*/  LOP3.LUT R20, R20, 0x30, RZ, 0xc0, !PT ;  /* 0x0000003014147812 */ /* 0x000fc800078ec0ff */
[----:B------:R-:W-:-:S04]  /*342b0*/  IADD3 R20, P0, R20, R12, RZ ;  /* 0x0000000c14147210 */ /* 0x000fc80007f1e0ff */
[----:B------:R-:W-:Y:S02]  /*342c0*/  IADD3.X R21, RZ, R21, RZ, P0, !PT ;  /* 0x00000015ff157210 */ /* 0x000fe400007fe4ff */
[----:B------:R-:W-:Y:S01]  /*342d0*/  ISETP.LT.OR P0, PT, R8, 0x41, P2 ;  /* 0x000000410800780c */ /* 0x000fe20001701670 */
[----:B------:R-:W-:Y:S02]  /*342e0*/  IMAD.MOV.U32 R13, RZ, RZ, R3 ;  /* 0x000000ffff0d7224 */ /* 0x000fe400078e0003 */
[----:B------:R-:W-:-:S10]  /*342f0*/  IMAD.MOV.U32 R12, RZ, RZ, 0x3 ;  /* 0x00000003ff0c7424 */ /* 0x000fd400078e00ff */
[----:B------:R-:W-:Y:S05]  /*34300*/  WARPSYNC.COLLECTIVE R15, `(.L_x_3218) ;  /* 0x000000000f087348 */ /* 0x000fea0003c00000 */
[----:B------:R0:W1:Y:S02]  /*34310*/  SHFL.IDX P6, R14, R13, R12, R11 ;  /* 0x0000000c0d0e7389 */ /* 0x00006400000c000b */
[----:B01----:R-:W-:Y:S01]  /*34320*/  ENDCOLLECTIVE ;  /* 0x000000000000791b */ /* 0x003fe20003800000 */
.L_x_3218:
        /* <DEDUP_REMOVED lines=12> */
.L_x_3219:
[----:B------:R-:W-:Y:S02]  /*343f0*/  IMAD.MOV.U32 R13, RZ, RZ, R25 ;  /* 0x000000ffff0d7224 */ /* 0x000fe400078e0019 */
[----:B------:R-:W-:Y:S01]  /*34400*/  IMAD.SHL.U32 R21, R21, 0x10, RZ ;  /* 0x0000001015157824 */ /* 0x000fe200078e00ff */
[----:B------:R-:W-:-:S04]  /*34410*/  MOV R2, R14 ;  /* 0x0000000e00027202 */ /* 0x000fc80000000f00 */
[----:B------:R-:W-:-:S04]  /*34420*/  LOP3.LUT R21, R21, 0x30, RZ, 0xc0, !PT ;  /* 0x0000003015157812 */ /* 0x000fc800078ec0ff */
[----:B------:R-:W-:Y:S01]  /*34430*/  IADD3 R2, P0, R21, R2, RZ ;  /* 0x0000000215027210 */ /* 0x000fe20007f1e0ff */
[----:B------:R-:W-:-:S04]  /*34440*/  IMAD.MOV.U32 R12, RZ, RZ, RZ ;  /* 0x000000ffff0c7224 */ /* 0x000fc800078e00ff */
[----:B------:R-:W-:Y:S01]  /*34450*/  IMAD.X R3, RZ, RZ, R3, P0 ;  /* 0x000000ffff037224 */ /* 0x000fe200000e0603 */
[----:B------:R-:W-:-:S13]  /*34460*/  ISETP.LT.OR P0, PT, R8, 0x61, P2 ;  /* 0x000000610800780c */ /* 0x000fda0001701670 */
[----:B------:R-:W-:Y:S05]  /*34470*/  WARPSYNC.COLLECTIVE R15, `(.L_x_3220) ;  /* 0x000000000f087348 */ /* 0x000fea0003c00000 */
[----:B------:R0:W1:Y:S02]  /*34480*/  SHFL.IDX P6, R14, R13, R12, R11 ;  /* 0x0000000c0d0e7389 */ /* 0x00006400000c000b */
[----:B01----:R-:W-:Y:S01]  /*34490*/  ENDCOLLECTIVE ;  /* 0x000000000000791b */ /* 0x003fe20003800000 */
.L_x_3220:
        /* <DEDUP_REMOVED lines=11> */
.L_x_3221:
[----:B------:R-:W-:Y:S02]  /*34550*/  ISETP.GE.AND P0, PT, R8, 0x81, PT ;  /* 0x000000810800780c */ /* 0x000fe40003f06270 */
[----:B------:R-:W-:Y:S02]  /*34560*/  LOP3.LUT R22, R22, 0xffffff7f, RZ, 0xc0, !PT ;  /* 0xffffff7f16167812 */ /* 0x000fe400078ec0ff */
[C---:B------:R-:W-:Y:S02]  /*34570*/  ISETP.GE.AND P4, PT, R8.reuse, 0x21, PT ;  /* 0x000000210800780c */ /* 0x040fe40003f86270 */
[C---:B------:R-:W-:Y:S02]  /*34580*/  ISETP.GE.AND P3, PT, R8.reuse, 0x41, PT ;  /* 0x000000410800780c */ /* 0x040fe40003f66270 */
[----:B------:R-:W-:-:S05]  /*34590*/  ISETP.GE.AND P2, PT, R8, 0x61, PT ;  /* 0x000000610800780c */ /* 0x000fca0003f46270 */
[----:B------:R-:W-:Y:S02]  /*345a0*/  @P0 LOP3.LUT R22, R22, 0x80, RZ, 0xfc, !PT ;  /* 0x0000008016160812 */ /* 0x000fe400078efcff */
[----:B------:R-:W-:Y:S01]  /*345b0*/  MOV R2, R14 ;  /* 0x0000000e00027202 */ /* 0x000fe20000000f00 */
[----:B------:R-:W-:Y:S06]  /*345c0*/  BRA `(.L_x_3222) ;  /* 0xffffff7400207947 */ /* 0x000fec000383ffff */
.L_x_2977:
[----:B--2---:R-:W2:Y:S02]  /*345d0*/  LDL R2, [R1+0x34] ;  /* 0x0000340001027983 */ /* 0x004ea40000100800 */
[----:B--2---:R2:W3:Y:S02]  /*345e0*/  SYNCS.PHASECHK.TRANS64.TRYWAIT P0, [R0+URZ+0x29840], R2 ;  /* 0x02984002000075a7 */ /* 0x0044e4000800017f */
[----:B---3--:R-:W-:Y:S05]  /*345f0*/  @!P0 NANOSLEEP.SYNCS 0x989680 ;  /* 0x009896800000895d */ /* 0x008fea0003900000 */
[----:B------:R-:W3:Y:S02]  /*34600*/  @!P0 SYNCS.PHASECHK.TRANS64 P0, [R0+URZ+0x29840], R2 ;  /* 0x02984002000085a7 */ /* 0x000ee4000800007f */
[----:B---3--:R-:W-:Y:S05]  /*34610*/  @!P0 BRA `(.L_x_2977) ;  /* 0xfffffffc00ec8947 */ /* 0x008fea000383ffff */
[----:B------:R-:W-:Y:S05]  /*34620*/  BRA `(.L_x_3223) ;  /* 0xffffff74008c7947 */ /* 0x000fea000383ffff */
.L_x_2978:
[----:B------:R-:W-:Y:S01]  /*34630*/  BSSY B0, `(.L_x_3224) ;  /* 0x0000008000007945 */ /* 0x000fe20003800000 */
[----:B------:R-:W-:Y:S02]  /*34640*/  IMAD.MOV.U32 R13, RZ, RZ, R6 ;  /* 0x000000ffff0d7224 */ /* 0x000fe400078e0006 */
[----:B------:R-:W-:Y:S02]  /*34650*/  IMAD.MOV.U32 R12, RZ, RZ, RZ ;  /* 0x000000ffff0c7224 */ /* 0x000fe400078e00ff */
[----:B------:R-:W-:Y:S02]  /*34660*/  IMAD.MOV.U32 R11, RZ, RZ, 0x1c1f ;  /* 0x00001c1fff0b7424 */ /* 0x000fe400078e00ff */
[----:B------:R-:W-:-:S07]  /*34670*/  IMAD.MOV.U32 R15, RZ, RZ, -0x1 ;  /* 0xffffffffff0f7424 */ /* 0x000fce00078e00ff */
[----:B01----:R-:W-:Y:S05]  /*34680*/  WARPSYNC.COLLECTIVE R15, `(.L_x_3225) ;  /* 0x000000000f087348 */ /* 0x003fea0003c00000 */
[----:B------:R2:W3:Y:S02]  /*34690*/  SHFL.IDX P6, R14, R13, R12, R11 ;  /* 0x0000000c0d0e7389 */ /* 0x0004e400000c000b */
[----:B0123--:R-:W-:Y:S01]  /*346a0*/  ENDCOLLECTIVE ;  /* 0x000000000000791b */ /* 0x00ffe20003800000 */
.L_x_3225:
[----:B------:R-:W-:Y:S05]  /*346b0*/  BSYNC B0 ;  /* 0x0000000000007941 */ /* 0x000fea0003800000 */
.L_x_3224:
        /* <DEDUP_REMOVED lines=11> */
.L_x_3226:
[----:B------:R-:W-:Y:S02]  /*34770*/  IMAD.MOV.U32 R13, RZ, RZ, R6 ;  /* 0x000000ffff0d7224 */ /* 0x000fe400078e0006 */
[----:B------:R-:W-:Y:S02]  /*34780*/  IMAD.MOV.U32 R12, RZ, RZ, 0x1 ;  /* 0x00000001ff0c7424 */ /* 0x000fe400078e00ff */
[----:B------:R-:W-:Y:S02]  /*34790*/  IMAD.SHL.U32 R10, R9, 0x10, RZ ;  /* 0x00000010090a7824 */ /* 0x000fe400078e00ff */
[----:B------:R-:W-:Y:S01]  /*347a0*/  @P5 IMAD.IADD R9, R23, 0x1, R4 ;  /* 0x0000000117095824 */ /* 0x000fe200078e0204 */
[----:B------:R-:W-:Y:S01]  /*347b0*/  LOP3.LUT P6, RZ, R22, 0x8, RZ, 0xc0, !PT ;  /* 0x0000000816ff7812 */ /* 0x000fe200078cc0ff */
[----:B------:R-:W-:Y:S01]  /*347c0*/  IMAD.MOV.U32 R3, RZ, RZ, R14 ;  /* 0x000000ffff037224 */ /* 0x000fe200078e000e */
[----:B------:R-:W-:-:S04]  /*347d0*/  LOP3.LUT R10, R10, 0x30, RZ, 0xc0, !PT ;  /* 0x000000300a0a7812 */ /* 0x000fc800078ec0ff */
[----:B------:R-:W-:-:S04]  /*347e0*/  @P5 IADD3 R3, P0, R10, R3, RZ ;  /* 0x000000030a035210 */ /* 0x000fc80007f1e0ff */
[----:B------:R-:W-:Y:S02]  /*347f0*/  @P5 IADD3.X R2, RZ, R2, RZ, P0, !PT ;  /* 0x00000002ff025210 */ /* 0x000fe400007fe4ff */
[----:B------:R-:W-:Y:S02]  /*34800*/  LOP3.LUT P0, RZ, R22, 0x10, RZ, 0xc0, !PT ;  /* 0x0000001016ff7812 */ /* 0x000fe4000780c0ff */
        /* <DEDUP_REMOVED lines=11> */
.L_x_3227:
        /* <DEDUP_REMOVED lines=11> */
.L_x_3228:
[----:B------:R-:W-:Y:S02]  /*34970*/  IMAD.MOV.U32 R13, RZ, RZ, R6 ;  /* 0x000000ffff0d7224 */ /* 0x000fe400078e0006 */
[----:B------:R-:W-:Y:S01]  /*34980*/  IMAD.MOV.U32 R12, RZ, RZ, 0x2 ;  /* 0x00000002ff0c7424 */ /* 0x000fe200078e00ff */
[----:B------:R-:W-:Y:S02]  /*34990*/  MOV R3, R14 ;  /* 0x0000000e00037202 */ /* 0x000fe40000000f00 */
[----:B------:R-:W-:Y:S02]  /*349a0*/  LOP3.LUT P6, RZ, R22, 0x10, RZ, 0xc0, !PT ;  /* 0x0000001016ff7812 */ /* 0x000fe400078cc0ff */
        /* <DEDUP_REMOVED lines=12> */
.L_x_3229:
        /* <DEDUP_REMOVED lines=12> */
.L_x_3230:
[----:B------:R-:W-:Y:S02]  /*34b30*/  IMAD.MOV.U32 R13, RZ, RZ, R6 ;  /* 0x000000ffff0d7224 */ /* 0x000fe400078e0006 */
[----:B------:R-:W-:Y:S02]  /*34b40*/  IMAD.MOV.U32 R12, RZ, RZ, 0x3 ;  /* 0x00000003ff0c7424 */ /* 0x000fe400078e00ff */
[----:B------:R-:W-:-:S07]  /*34b50*/  IMAD.MOV.U32 R3, RZ, RZ, R14 ;  /* 0x000000ffff037224 */ /* 0x000fce00078e000e */
[----:B------:R-:W-:Y:S05]  /*34b60*/  WARPSYNC.COLLECTIVE R15, `(.L_x_3231) ;  /* 0x000000000f087348 */ /* 0x000fea0003c00000 */
[----:B------:R0:W1:Y:S02]  /*34b70*/  SHFL.IDX P6, R14, R13, R12, R11 ;  /* 0x0000000c0d0e7389 */ /* 0x00006400000c000b */
[----:B01----:R-:W-:Y:S01]  /*34b80*/  ENDCOLLECTIVE ;  /* 0x000000000000791b */ /* 0x003fe20003800000 */
.L_x_3231:
[----:B------:R-:W-:-:S05]  /*34b90*/  @P3 IADD3 R3, P0, R10, R3, RZ ;  /* 0x000000030a033210 */ /* 0x000fca0007f1e0ff */
[----:B------:R-:W-:-:S05]  /*34ba0*/  @P3 IMAD.X R2, RZ, RZ, R2, P0 ;  /* 0x000000ffff023224 */ /* 0x000fca00000e0602 */
[----:B------:R-:W-:Y:S01]  /*34bb0*/  @P3 LOP3.LUT R3, R3, R2, RZ, 0x3c, !PT ;  /* 0x0000000203033212 */ /* 0x000fe200078e3cff */
[----:B------:R-:W-:-:S03]  /*34bc0*/  IMAD.MOV.U32 R13, RZ, RZ, R5 ;  /* 0x000000ffff0d7224 */ /* 0x000fc600078e0005 */
[----:B------:R-:W-:-:S04]  /*34bd0*/  @P3 LOP3.LUT R2, R3, R2, RZ, 0x3c, !PT ;  /* 0x0000000203023212 */ /* 0x000fc800078e3cff */
[----:B------:R-:W-:Y:S02]  /*34be0*/  @P3 LOP3.LUT R3, R3, R2, RZ, 0x3c, !PT ;  /* 0x0000000203033212 */ /* 0x000fe400078e3cff */
[----:B------:R-:W-:-:S07]  /*34bf0*/  MOV R6, R14 ;  /* 0x0000000e00067202 */ /* 0x000fce0000000f00 */
[----:B------:R-:W-:Y:S05]  /*34c00*/  WARPSYNC.COLLECTIVE R15, `(.L_x_3232) ;  /* 0x000000000f087348 */ /* 0x000fea0003c00000 */
[----:B------:R0:W1:Y:S02]  /*34c10*/  SHFL.IDX P6, R14, R13, R12, R11 ;  /* 0x0000000c0d0e7389 */ /* 0x00006400000c000b */
[----:B01----:R-:W-:Y:S01]  /*34c20*/  ENDCOLLECTIVE ;  /* 0x000000000000791b */ /* 0x003fe20003800000 */
.L_x_3232:
[----:B------:R-:W-:Y:S01]  /*34c30*/  @!PT LDS RZ, [RZ] ;  /* 0x00000000fffff984 */ /* 0x000fe20000000800 */
[----:B------:R-:W-:Y:S01]  /*34c40*/  @!PT LDS RZ, [RZ] ;  /* 0x00000000fffff984 */ /* 0x000fe20000000800 */
[----:B------:R-:W-:Y:S01]  /*34c50*/  @!PT LDS RZ, [RZ] ;  /* 0x00000000fffff984 */ /* 0x000fe20000000800 */
[----:B------:R-:W-:Y:S04]  /*34c60*/  @P3 LDGSTS.E.BYPASS.LTC128B.128 [R9+0x1b400], desc[UR50][R2.64], !P4 ;  /* 0x1b40000002093fae */ /* 0x000fe8000e101d72 */
[----:B------:R-:W-:Y:S04]  /*34c70*/  @P3 LDGSTS.E.BYPASS.LTC128B.128 [R9+0x1dc00], desc[UR50][R2.64+0x40], !P5 ;  /* 0x1dc0004002093fae */ /* 0x000fe8000e901d72 */
[----:B------:R0:W-:Y:S01]  /*34c80*/  @P3 LDGSTS.E.BYPASS.LTC128B.128 [R9+0x20400], desc[UR50][R2.64+0x80], !P1 ;  /* 0x2040008002093fae */ /* 0x0001e2000c901d72 */
[----:B------:R-:W-:Y:S01]  /*34c90*/  IMAD.MOV.U32 R13, RZ, RZ, R7 ;  /* 0x000000ffff0d7224 */ /* 0x000fe200078e0007 */
[----:B------:R-:W-:Y:S01]  /*34ca0*/  MOV R12, RZ ;  /* 0x000000ff000c7202 */ /* 0x000fe20000000f00 */
[----:B0-----:R-:W-:-:S07]  /*34cb0*/  IMAD.MOV.U32 R2, RZ, RZ, R14 ;  /* 0x000000ffff027224 */ /* 0x001fce00078e000e */
[----:B------:R-:W-:Y:S05]  /*34cc0*/  WARPSYNC.COLLECTIVE R15, `(.L_x_3233) ;  /* 0x000000000f087348 */ /* 0x000fea0003c00000 */
[----:B------:R0:W1:Y:S02]  /*34cd0*/  SHFL.IDX P6, R14, R13, R12, R11 ;  /* 0x0000000c0d0e7389 */ /* 0x00006400000c000b */
[----:B01----:R-:W-:Y:S01]  /*34ce0*/  ENDCOLLECTIVE ;  /* 0x000000000000791b */ /* 0x003fe20003800000 */
.L_x_3233:
        /* <DEDUP_REMOVED lines=13> */
.L_x_3234:
[----:B------:R-:W-:Y:S01]  /*34dc0*/  IMAD.MOV.U32 R2, RZ, RZ, R14 ;  /* 0x000000ffff027224 */ /* 0x000fe200078e000e */
[----:B------:R-:W-:Y:S06]  /*34dd0*/  BRA `(.L_x_3235) ;  /* 0xffffff7000f47947 */ /* 0x000fec000383ffff */
.L_x_2985:
[----:B------:R-:W-:Y:S01]  /*34de0*/  IMAD.MOV.U32 R13, RZ, RZ, R0 ;  /* 0x000000ffff0d7224 */ /* 0x000fe200078e0000 */
[----:B------:R-:W-:Y:S01]  /*34df0*/  MOV R11, 0x1c1f ;  /* 0x00001c1f000b7802 */ /* 0x000fe20000000f00 */
[----:B------:R-:W-:Y:S02]  /*34e00*/  IMAD.MOV.U32 R12, RZ, RZ, RZ ;  /* 0x000000ffff0c7224 */ /* 0x000fe400078e00ff */
[----:B------:R-:W-:Y:S02]  /*34e10*/  IMAD.MOV.U32 R15, RZ, RZ, -0x1 ;  /* 0xffffffffff0f7424 */ /* 0x000fe400078e00ff */
[----:B------:R-:W-:Y:S02]  /*34e20*/  IMAD R5, R32, R7, RZ ;  /* 0x0000000720057224 */ /* 0x000fe400078e02ff */
[----:B------:R-:W-:-:S07]  /*34e30*/  IMAD R17, R17, 0x80, R9 ;  /* 0x0000008011117824 */ /* 0x000fce00078e0209 */
[----:B-----5:R-:W-:Y:S05]  /*34e40*/  WARPSYNC.COLLECTIVE R15, `(.L_x_3236) ;  /* 0x000000000f087348 */ /* 0x020fea0003c00000 */
[----:B------:R0:W1:Y:S02]  /*34e50*/  SHFL.IDX P6, R14, R13, R12, R11 ;  /* 0x0000000c0d0e7389 */ /* 0x00006400000c000b */
[----:B01---5:R-:W-:Y:S01]  /*34e60*/  ENDCOLLECTIVE ;  /* 0x000000000000791b */ /* 0x023fe20003800000 */
.L_x_3236:
[C---:B------:R-:W-:Y:S01]  /*34e70*/  VIADD R6, R17.reuse, 0x20 ;  /* 0x0000002011067836 */ /* 0x040fe20000000000 */
[----:B------:R-:W-:Y:S01]  /*34e80*/  ISETP.GE.AND P0, PT, R17, R5, PT ;  /* 0x000000051100720c */ /* 0x000fe20003f06270 */
[----:B------:R-:W-:Y:S02]  /*34e90*/  IMAD.MOV.U32 R13, RZ, RZ, R4 ;  /* 0x000000ffff0d7224 */ /* 0x000fe400078e0004 */
[----:B------:R-:W-:-:S10]  /*34ea0*/  IMAD.MOV.U32 R2, RZ, RZ, R14 ;  /* 0x000000ffff027224 */ /* 0x000fd400078e000e */
[----:B------:R-:W-:Y:S05]  /*34eb0*/  WARPSYNC.COLLECTIVE R15, `(.L_x_3237) ;  /* 0x000000000f087348 */ /* 0x000fea0003c00000 */
[----:B------:R0:W1:Y:S02]  /*34ec0*/  SHFL.IDX P6, R14, R13, R12, R11 ;  /* 0x0000000c0d0e7389 */ /* 0x00006400000c000b */
[----:B01----:R-:W-:Y:S01]  /*34ed0*/  ENDCOLLECTIVE ;  /* 0x000000000000791b */ /* 0x003fe20003800000 */
.L_x_3237:
[----:B------:R-:W-:Y:S02]  /*34ee0*/  IMAD.MOV.U32 R13, RZ, RZ, R0 ;  /* 0x000000ffff0d7224 */ /* 0x000fe400078e0000 */
[----:B------:R-:W-:Y:S02]  /*34ef0*/  IMAD.MOV.U32 R12, RZ, RZ, 0x1 ;  /* 0x00000001ff0c7424 */ /* 0x000fe400078e00ff */
[----:B------:R-:W-:-:S07]  /*34f00*/  IMAD.MOV.U32 R3, RZ, RZ, R14 ;  /* 0x000000ffff037224 */ /* 0x000fce00078e000e */
[----:B------:R-:W-:Y:S05]  /*34f10*/  WARPSYNC.COLLECTIVE R15, `(.L_x_3238) ;  /* 0x000000000f087348 */ /* 0x000fea0003c00000 */
[----:B------:R0:W1:Y:S02]  /*34f20*/  SHFL.IDX P6, R14, R13, R12, R11 ;  /* 0x0000000c0d0e7389 */ /* 0x00006400000c000b */
[----:B01----:R-:W-:Y:S01]  /*34f30*/  ENDCOLLECTIVE ;  /* 0x000000000000791b */ /* 0x003fe20003800000 */
.L_x_3238:
        /* <DEDUP_REMOVED lines=17> */
.L_x_3239:
[----:B------:R-:W-:Y:S02]  /*35050*/  IMAD.MOV.U32 R13, RZ, RZ, R0 ;  /* 0x000000ffff0d7224 */ /* 0x000fe400078e0000 */
[----:B------:R-:W-:Y:S01]  /*35060*/  IMAD.MOV.U32 R12, RZ, RZ, 0x2 ;  /* 0x00000002ff0c7424 */ /* 0x000fe200078e00ff */
[----:B------:R-:W-:-:S07]  /*35070*/  MOV R3, R14 ;  /* 0x0000000e00037202 */ /* 0x000fce0000000f00 */
[----:B------:R-:W-:Y:S05]  /*35080*/  WARPSYNC.COLLECTIVE R15, `(.L_x_3240) ;  /* 0x000000000f087348 */ /* 0x000fea0003c00000 */
[----:B------:R0:W1:Y:S02]  /*35090*/  SHFL.IDX P6, R14, R13, R12, R11 ;  /* 0x0000000c0d0e7389 */ /* 0x00006400000c000b */
[----:B01----:R-:W-:Y:S01]  /*350a0*/  ENDCOLLECTIVE ;  /* 0x000000000000791b */ /* 0x003fe20003800000 */
.L_x_3240:
        /* <DEDUP_REMOVED lines=18> */
.L_x_3241:
[----:B------:R-:W-:Y:S02]  /*351d0*/  IMAD.MOV.U32 R13, RZ, RZ, R0 ;  /* 0x000000ffff0d7224 */ /* 0x000fe400078e0000 */
[----:B------:R-:W-:Y:S02]  /*351e0*/  IMAD.MOV.U32 R12, RZ, RZ, 0x3 ;  /* 0x00000003ff0c7424 */ /* 0x000fe400078e00ff */
[----:B------:R-:W-:-:S07]  /*351f0*/  IMAD.MOV.U32 R3, RZ, RZ, R14 ;  /* 0x000000ffff037224 */ /* 0x000fce00078e000e */
[----:B------:R-:W-:Y:S05]  /*35200*/  WARPSYNC.COLLECTIVE R15, `(.L_x_3242) ;  /* 0x000000000f087348 */ /* 0x000fea0003c00000 */
[----:B------:R0:W1:Y:S02]  /*35210*/  SHFL.IDX P6, R14, R13, R12, R11 ;  /* 0x0000000c0d0e7389 */ /* 0x00006400000c000b */
[----:B01----:R-:W-:Y:S01]  /*35220*/  ENDCOLLECTIVE ;  /* 0x000000000000791b */ /* 0x003fe20003800000 */
.L_x_3242:
[----:B------:R-:W-:-:S05]  /*35230*/  @!P0 IADD3 R3, P4, R20, R3, RZ ;  /* 0x0000000314038210 */ /* 0x000fca0007f9e0ff */
[----:B------:R-:W-:-:S05]  /*35240*/  @!P0 IMAD.X R2, RZ, RZ, R2, P4 ;  /* 0x000000ffff028224 */ /* 0x000fca00020e0602 */
[----:B------:R-:W-:Y:S02]  /*35250*/  @!P0 LOP3.LUT R3, R3, R2, RZ, 0x3c, !PT ;  /* 0x0000000203038212 */ /* 0x000fe400078e3cff */
[----:B------:R-:W-:Y:S02]  /*35260*/  MOV R13, R4 ;  /* 0x00000004000d7202 */ /* 0x000fe40000000f00 */
[----:B------:R-:W-:-:S04]  /*35270*/  @!P0 LOP3.LUT R2, R3, R2, RZ, 0x3c, !PT ;  /* 0x0000000203028212 */ /* 0x000fc800078e3cff */
[----:B------:R-:W-:Y:S01]  /*35280*/  @!P0 LOP3.LUT R3, R3, R2, RZ, 0x3c, !PT ;  /* 0x0000000203038212 */ /* 0x000fe200078e3cff */
[----:B------:R-:W-:-:S07]  /*35290*/  IMAD.MOV.U32 R0, RZ, RZ, R14 ;  /* 0x000000ffff007224 */ /* 0x000fce00078e000e */
[----:B------:R-:W-:Y:S05]  /*352a0*/  WARPSYNC.COLLECTIVE R15, `(.L_x_3243) ;  /* 0x000000000f087348 */ /* 0x000fea0003c00000 */
[----:B------:R0:W1:Y:S02]  /*352b0*/  SHFL.IDX P6, R14, R13, R12, R11 ;  /* 0x0000000c0d0e7389 */ /* 0x00006400000c000b */
[----:B01----:R-:W-:Y:S01]  /*352c0*/  ENDCOLLECTIVE ;  /* 0x000000000000791b */ /* 0x003fe20003800000 */
.L_x_3243:
        /* <DEDUP_REMOVED lines=8> */
.L_x_2990:
[----:B-1----:R1:W2:Y:S02]  /*35350*/  SYNCS.PHASECHK.TRANS64.TRYWAIT P0, [R23+URZ+0x29820], R0 ;  /* 0x02982000170075a7 */ /* 0x0022a4000800017f */
[----:B--2---:R-:W-:Y:S05]  /*35360*/  @!P0 NANOSLEEP.SYNCS 0x989680 ;  /* 0x009896800000895d */ /* 0x004fea0003900000 */
[----:B------:R-:W2:Y:S02]  /*35370*/  @!P0 SYNCS.PHASECHK.TRANS64 P0, [R23+URZ+0x29820], R0 ;  /* 0x02982000170085a7 */ /* 0x000ea4000800007f */
[----:B--2---:R-:W-:Y:S05]  /*35380*/  @!P0 BRA `(.L_x_2990) ;  /* 0xfffffffc00f08947 */ /* 0x004fea000383ffff */
[----:B------:R-:W-:Y:S05]  /*35390*/  BRA `(.L_x_3245) ;  /* 0xffffff7800987947 */ /* 0x000fea000383ffff */
.L_x_2994:
[----:B0-----:R0:W1:Y:S02]  /*353a0*/  SYNCS.PHASECHK.TRANS64.TRYWAIT P0, [R0+URZ+0x29880], R32 ;  /* 0x02988020000075a7 */ /* 0x001064000800017f */
[----:B-1----:R-:W-:Y:S05]  /*353b0*/  @!P0 NANOSLEEP.SYNCS 0x989680 ;  /* 0x009896800000895d */ /* 0x002fea0003900000 */
[----:B------:R-:W1:Y:S02]  /*353c0*/  @!P0 SYNCS.PHASECHK.TRANS64 P0, [R0+URZ+0x29880], R32 ;  /* 0x02988020000085a7 */ /* 0x000e64000800007f */
[----:B-1----:R-:W-:Y:S05]  /*353d0*/  @!P0 BRA `(.L_x_2994) ;  /* 0xfffffffc00f08947 */ /* 0x002fea000383ffff */
[----:B------:R-:W-:Y:S05]  /*353e0*/  BRA `(.L_x_3246) ;  /* 0xffffff7c00bc7947 */ /* 0x000fea000383ffff */
.L_x_2995:
        /* <DEDUP_REMOVED lines=8> */
.L_x_3248:
[----:B------:R-:W-:Y:S05]  /*35470*/  BSYNC B0 ;  /* 0x0000000000007941 */ /* 0x000fea0003800000 */
.L_x_3247:
[----:B------:R0:W5:Y:S01]  /*35480*/  LDL R10, [R1] ;  /* 0x00000000010a7983 */ /* 0x0001620000100800 */
[----:B------:R-:W-:Y:S01]  /*35490*/  IMAD.MOV.U32 R13, RZ, RZ, R7 ;  /* 0x000000ffff0d7224 */ /* 0x000fe200078e0007 */
[----:B------:R-:W-:Y:S01]  /*354a0*/  MOV R3, R14 ;  /* 0x0000000e00037202 */ /* 0x000fe20000000f00 */
[----:B------:R-:W-:Y:S01]  /*354b0*/  IMAD.MOV.U32 R12, RZ, RZ, RZ ;  /* 0x000000ffff0c7224 */ /* 0x000fe200078e00ff */
[----:B------:R-:W1:Y:S01]  /*354c0*/  S2R R2, SR_TID.X ;  /* 0x0000000000027919 */ /* 0x000e620000002100 */
[----:B------:R-:W-:Y:S01]  /*354d0*/  IMAD.MOV.U32 R11, RZ, RZ, 0x1c1f ;  /* 0x00001c1fff0b7424 */ /* 0x000fe200078e00ff */
[----:B------:R-:W-:Y:S01]  /*354e0*/  IADD3 R9, R23, R9, R37 ;  /* 0x0000000917097210 */ /* 0x000fe20007ffe025 */
[----:B------:R-:W-:-:S07]  /*354f0*/  IMAD.MOV.U32 R15, RZ, RZ, -0x1 ;  /* 0xffffffffff0f7424 */ /* 0x000fce00078e00ff */
[----:B01---5:R-:W-:Y:S05]  /*35500*/  WARPSYNC.COLLECTIVE R15, `(.L_x_3249) ;  /* 0x000000000f087348 */ /* 0x023fea0003c00000 */
[----:B------:R2:W3:Y:S02]  /*35510*/  SHFL.IDX P6, R14, R13, R12, R11 ;  /* 0x0000000c0d0e7389 */ /* 0x0004e400000c000b */
[----:B0123-5:R-:W-:Y:S01]  /*35520*/  ENDCOLLECTIVE ;  /* 0x000000000000791b */ /* 0x02ffe20003800000 */
.L_x_3249:
[----:B------:R-:W-:Y:S02]  /*35530*/  IMAD.MOV.U32 R13, RZ, RZ, R20 ;  /* 0x000000ffff0d7224 */ /* 0x000fe400078e0014 */
[----:B------:R-:W-:Y:S02]  /*35540*/  IMAD.MOV.U32 R12, RZ, RZ, 0x1 ;  /* 0x00000001ff0c7424 */ /* 0x000fe400078e00ff */
[----:B------:R-:W-:Y:S01]  /*35550*/  IMAD.SHL.U32 R15, R2, 0x10, RZ ;  /* 0x00000010020f7824 */ /* 0x000fe200078e00ff */
[----:B------:R-:W-:-:S04]  /*35560*/  MOV R2, R14 ;  /* 0x0000000e00027202 */ /* 0x000fc80000000f00 */
[----:B------:R-:W-:-:S04]  /*35570*/  LOP3.LUT R15, R15, 0x30, RZ, 0xc0, !PT ;  /* 0x000000300f0f7812 */ /* 0x000fc800078ec0ff */
[----:B------:R-:W-:Y:S01]  /*35580*/  IADD3 R2, P0, R15, R2, RZ ;  /* 0x000000020f027210 */ /* 0x000fe20007f1e0ff */
[----:B------:R-:W-:-:S04]  /*35590*/  IMAD.MOV.U32 R15, RZ, RZ, -0x1 ;  /* 0xffffffffff0f7424 */ /* 0x000fc800078e00ff */
[----:B------:R-:W-:-:S08]  /*355a0*/  IMAD.X R3, RZ, RZ, R3, P0 ;  /* 0x000000ffff037224 */ /* 0x000fd000000e0603 */
[----:B------:R-:W-:Y:S05]  /*355b0*/  WARPSYNC.COLLECTIVE R15, `(.L_x_3250) ;  /* 0x000000000f087348 */ /* 0x000fea0003c00000 */
[----:B------:R0:W1:Y:S02]  /*355c0*/  SHFL.IDX P6, R14, R13, R12, R11 ;  /* 0x0000000c0d0e7389 */ /* 0x00006400000c000b */
[----:B01----:R-:W-:Y:S01]  /*355d0*/  ENDCOLLECTIVE ;  /* 0x000000000000791b */ /* 0x003fe20003800000 */
.L_x_3250:
[----:B------:R-:W-:Y:S01]  /*355e0*/  @!PT LDS RZ, [RZ] ;  /* 0x00000000fffff984 */ /* 0x000fe20000000800 */
[----:B------:R-:W-:Y:S01]  /*355f0*/  @!PT LDS RZ, [RZ] ;  /* 0x00000000fffff984 */ /* 0x000fe20000000800 */
[----:B------:R-:W-:Y:S01]  /*35600*/  @!PT LDS RZ, [RZ] ;  /* 0x00000000fffff984 */ /* 0x000fe20000000800 */
[----:B------:R-:W-:Y:S01]  /*35610*/  LDGSTS.E.BYPASS.LTC128B.128 [R9+0xa400], desc[UR50][R2.64], !P3 ;  /* 0x0a40000002097fae */ /* 0x000fe2000d901d72 */
[----:B------:R-:W-:Y:S02]  /*35620*/  IMAD.MOV.U32 R13, RZ, RZ, R7 ;  /* 0x000000ffff0d7224 */ /* 0x000fe400078e0007 */
[----:B------:R-:W-:-:S05]  /*35630*/  IMAD.IADD R10, R10, 0x1, R9 ;  /* 0x000000010a0a7824 */ /* 0x000fca00078e0209 */
[----:B------:R0:W-:Y:S02]  /*35640*/  LDGSTS.E.BYPASS.LTC128B.128 [R10+0xa400], desc[UR50][R2.64+0x40], !P1 ;  /* 0x0a400040020a7fae */ /* 0x0001e4000c901d72 */
[----:B0-----:R-:W0:Y:S01]  /*35650*/  S2R R2, SR_TID.X ;  /* 0x0000000000027919 */ /* 0x001e220000002100 */
[----:B------:R-:W-:-:S07]  /*35660*/  MOV R3, R14 ;  /* 0x0000000e00037202 */ /* 0x000fce0000000f00 */
[----:B0-----:R-:W-:Y:S05]  /*35670*/  WARPSYNC.COLLECTIVE R15, `(.L_x_3251) ;  /* 0x000000000f087348 */ /* 0x001fea0003c00000 */
[----:B------:R1:W2:Y:S02]  /*35680*/  SHFL.IDX P6, R14, R13, R12, R11 ;  /* 0x0000000c0d0e7389 */ /* 0x0002a400000c000b */
[----:B012---:R-:W-:Y:S01]  /*35690*/  ENDCOLLECTIVE ;  /* 0x000000000000791b */ /* 0x007fe20003800000 */
.L_x_3251:
[----:B------:R-:W-:Y:S01]  /*356a0*/  IMAD.MOV.U32 R13, RZ, RZ, R20 ;  /* 0x000000ffff0d7224 */ /* 0x000fe200078e0014 */
[----:B------:R-:W-:Y:S01]  /*356b0*/  MOV R12, 0x2 ;  /* 0x00000002000c7802 */ /* 0x000fe20000000f00 */
        /* <DEDUP_REMOVED lines=9> */
.L_x_3252:
[----:B------:R-:W-:Y:S01]  /*35750*/  @!PT LDS RZ, [RZ] ;  /* 0x00000000fffff984 */ /* 0x000fe20000000800 */
[----:B------:R-:W-:Y:S01]  /*35760*/  @!PT LDS RZ, [RZ] ;  /* 0x00000000fffff984 */ /* 0x000fe20000000800 */
[----:B------:R-:W-:Y:S01]  /*35770*/  @!PT LDS RZ, [RZ] ;  /* 0x00000000fffff984 */ /* 0x000fe20000000800 */
[----:B------:R-:W-:Y:S04]  /*35780*/  LDGSTS.E.BYPASS.LTC128B.128 [R9+0xb400], desc[UR50][R2.64], !P3 ;  /* 0x0b40000002097fae */ /* 0x000fe8000d901d72 */
[----:B------:R0:W-:Y:S01]  /*35790*/  LDGSTS.E.BYPASS.LTC128B.128 [R10+0xb400], desc[UR50][R2.64+0x40], !P1 ;  /* 0x0b400040020a7fae */ /* 0x0001e2000c901d72 */
[----:B------:R-:W-:Y:S01]  /*357a0*/  IMAD.MOV.U32 R13, RZ, RZ, R7 ;  /* 0x000000ffff0d7224 */ /* 0x000fe200078e0007 */
[----:B0-----:R-:W0:Y:S01]  /*357b0*/  S2R R2, SR_TID.X ;  /* 0x0000000000027919 */ /* 0x001e220000002100 */
[----:B------:R-:W-:-:S07]  /*357c0*/  IMAD.MOV.U32 R3, RZ, RZ, R14 ;  /* 0x000000ffff037224 */ /* 0x000fce00078e000e */
[----:B0-----:R-:W-:Y:S05]  /*357d0*/  WARPSYNC.COLLECTIVE R15, `(.L_x_3253) ;  /* 0x000000000f087348 */ /* 0x001fea0003c00000 */
[----:B------:R1:W2:Y:S02]  /*357e0*/  SHFL.IDX P6, R14, R13, R12, R11 ;  /* 0x0000000c0d0e7389 */ /* 0x0002a400000c000b */
[----:B012---:R-:W-:Y:S01]  /*357f0*/  ENDCOLLECTIVE ;  /* 0x000000000000791b */ /* 0x007fe20003800000 */
.L_x_3253:
[----:B------:R-:W-:Y:S02]  /*35800*/  IMAD.MOV.U32 R13, RZ, RZ, R20 ;  /* 0x000000ffff0d7224 */ /* 0x000fe400078e0014 */
[----:B------:R-:W-:Y:S02]  /*35810*/  IMAD.MOV.U32 R12, RZ, RZ, 0x3 ;  /* 0x00000003ff0c7424 */ /* 0x000fe400078e00ff */
[----:B------:R-:W-:Y:S02]  /*35820*/  IMAD.SHL.U32 R15, R2, 0x10, RZ ;  /* 0x00000010020f7824 */ /* 0x000fe400078e00ff */
[----:B------:R-:W-:-:S03]  /*35830*/  IMAD.MOV.U32 R2, RZ, RZ, R14 ;  /* 0x000000ffff027224 */ /* 0x000fc600078e000e */
[----:B------:R-:W-:-:S04]  /*35840*/  LOP3.LUT R15, R15, 0x30, RZ, 0xc0, !PT ;  /* 0x000000300f0f7812 */ /* 0x000fc800078ec0ff */
[----:B------:R-:W-:Y:S01]  /*35850*/  IADD3 R2, P0, R15, R2, RZ ;  /* 0x000000020f027210 */ /* 0x000fe20007f1e0ff */
[----:B------:R-:W-:-:S03]  /*35860*/  IMAD.MOV.U32 R15, RZ, RZ, -0x1 ;  /* 0xffffffffff0f7424 */ /* 0x000fc600078e00ff */
[----:B------:R-:W-:-:S09]  /*35870*/  IADD3.X R3, RZ, R3, RZ, P0, !PT ;  /* 0x00000003ff037210 */ /* 0x000fd200007fe4ff */
[----:B------:R-:W-:Y:S05]  /*35880*/  WARPSYNC.COLLECTIVE R15, `(.L_x_3254) ;  /* 0x000000000f087348 */ /* 0x000fea0003c00000 */
[----:B------:R0:W1:Y:S02]  /*35890*/  SHFL.IDX P6, R14, R13, R12, R11 ;  /* 0x0000000c0d0e7389 */ /* 0x00006400000c000b */
[----:B01----:R-:W-:Y:S01]  /*358a0*/  ENDCOLLECTIVE ;  /* 0x000000000000791b */ /* 0x003fe20003800000 */
.L_x_3254:
        /* <DEDUP_REMOVED lines=11> */
.L_x_3255:
[----:B------:R-:W-:Y:S02]  /*35960*/  IMAD.MOV.U32 R13, RZ, RZ, R24 ;  /* 0x000000ffff0d7224 */ /* 0x000fe400078e0018 */
[----:B------:R-:W-:Y:S02]  /*35970*/  IMAD.MOV.U32 R12, RZ, RZ, RZ ;  /* 0x000000ffff0c7224 */ /* 0x000fe400078e00ff */
[----:B------:R-:W-:-:S07]  /*35980*/  IMAD.MOV.U32 R2, RZ, RZ, R14 ;  /* 0x000000ffff027224 */ /* 0x000fce00078e000e */
[----:B------:R-:W-:Y:S05]  /*35990*/  WARPSYNC.COLLECTIVE R15, `(.L_x_3256) ;  /* 0x000000000f087348 */ /* 0x000fea0003c00000 */
[----:B------:R0:W1:Y:S02]  /*359a0*/  SHFL.IDX P6, R14, R13, R12, R11 ;  /* 0x0000000c0d0e7389 */ /* 0x00006400000c000b */
[----:B01----:R-:W-:Y:S01]  /*359b0*/  ENDCOLLECTIVE ;  /* 0x000000000000791b */ /* 0x003fe20003800000 */
.L_x_3256:
[----:B------:R-:W-:-:S04]  /*359c0*/  SHF.L.U32 R3, R3, 0x4, RZ ;  /* 0x0000000403037819 */ /* 0x000fc800000006ff */
[----:B------:R-:W-:-:S04]  /*359d0*/  LOP3.LUT R3, R3, 0x30, RZ, 0xc0, !PT ;  /* 0x0000003003037812 */ /* 0x000fc800078ec0ff */
[----:B------:R-:W-:Y:S02]  /*359e0*/  IADD3 R2, P0, R3, R2, RZ ;  /* 0x0000000203027210 */ /* 0x000fe40007f1e0ff */
[----:B------:R-:W-:-:S03]  /*359f0*/  MOV R13, R25 ;  /* 0x00000019000d7202 */ /* 0x000fc60000000f00 */
        /* <DEDUP_REMOVED lines=10> */
.L_x_3257:
[----:B------:R-:W-:Y:S01]  /*35aa0*/  IMAD.MOV.U32 R2, RZ, RZ, R14 ;  /* 0x000000ffff027224 */ /* 0x000fe200078e000e */
[----:B------:R-:W-:Y:S06]  /*35ab0*/  BRA `(.L_x_3258) ;  /* 0xffffff7c002c7947 */ /* 0x000fec000383ffff */
.L_x_3000:
[----:B---3--:R3:W4:Y:S02]  /*35ac0*/  SYNCS.PHASECHK.TRANS64.TRYWAIT P0, [R0+URZ+0x29840], R32 ;  /* 0x02984020000075a7 */ /* 0x008724000800017f */
[----:B----4-:R-:W-:Y:S05]  /*35ad0*/  @!P0 NANOSLEEP.SYNCS 0x989680 ;  /* 0x009896800000895d */ /* 0x010fea0003900000 */
[----:B------:R-:W4:Y:S02]  /*35ae0*/  @!P0 SYNCS.PHASECHK.TRANS64 P0, [R0+URZ+0x29840], R32 ;  /* 0x02984020000085a7 */ /* 0x000f24000800007f */
[----:B----4-:R-:W-:Y:S05]  /*35af0*/  @!P0 BRA `(.L_x_3000) ;  /* 0xfffffffc00f08947 */ /* 0x010fea000383ffff */
[----:B------:R-:W-:Y:S05]  /*35b00*/  BRA `(.L_x_3259) ;  /* 0xffffff7c008c7947 */ /* 0x000fea000383ffff */
.L_x_3001:
        /* <DEDUP_REMOVED lines=8> */
.L_x_3261:
[----:B------:R-:W-:Y:S05]  /*35b90*/  BSYNC B0 ;  /* 0x0000000000007941 */ /* 0x000fea0003800000 */
.L_x_3260:
[----:B------:R-:W-:Y:S01]  /*35ba0*/  IMAD.MOV.U32 R13, RZ, RZ, R4 ;  /* 0x000000ffff0d7224 */ /* 0x000fe200078e0004 */
[----:B------:R-:W-:Y:S01]  /*35bb0*/  MOV R3, R14 ;  /* 0x0000000e00037202 */ /* 0x000fe20000000f00 */
[----:B------:R-:W-:Y:S02]  /*35bc0*/  IMAD.MOV.U32 R12, RZ, RZ, RZ ;  /* 0x000000ffff0c7224 */ /* 0x000fe400078e00ff */
[----:B------:R-:W-:Y:S02]  /*35bd0*/  IMAD.MOV.U32 R11, RZ, RZ, 0x1c1f ;  /* 0x00001c1fff0b7424 */ /* 0x000fe400078e00ff */
[----:B------:R-:W-:Y:S02]  /*35be0*/  IMAD.MOV.U32 R15, RZ, RZ, -0x1 ;  /* 0xffffffffff0f7424 */ /* 0x000fe400078e00ff */
[----:B------:R-:W-:-:S07]  /*35bf0*/  IMAD.IADD R7, R23, 0x1, R7 ;  /* 0x0000000117077824 */ /* 0x000fce00078e0207 */
[----:B------:R-:W-:Y:S05]  /*35c00*/  WARPSYNC.COLLECTIVE R15, `(.L_x_3262) ;  /* 0x000000000f087348 */ /* 0x000fea0003c00000 */
[----:B------:R0:W1:Y:S02]  /*35c10*/  SHFL.IDX P6, R14, R13, R12, R11 ;  /* 0x0000000c0d0e7389 */ /* 0x00006400000c000b */
[----:B01----:R-:W-:Y:S01]  /*35c20*/  ENDCOLLECTIVE ;  /* 0x000000000000791b */ /* 0x003fe20003800000 */
.L_x_3262:
[----:B------:R-:W-:Y:S02]  /*35c30*/  IMAD.MOV.U32 R13, RZ, RZ, R6 ;  /* 0x000000ffff0d7224 */ /* 0x000fe400078e0006 */
[----:B------:R-:W-:Y:S02]  /*35c40*/  IMAD.MOV.U32 R12, RZ, RZ, 0x1 ;  /* 0x00000001ff0c7424 */ /* 0x000fe400078e00ff */
[----:B------:R-:W-:-:S07]  /*35c50*/  IMAD.MOV.U32 R2, RZ, RZ, R14 ;  /* 0x000000ffff027224 */ /* 0x000fce00078e000e */
[----:B------:R-:W-:Y:S05]  /*35c60*/  WARPSYNC.COLLECTIVE R15, `(.L_x_3263) ;  /* 0x000000000f087348 */ /* 0x000fea0003c00000 */
[----:B------:R0:W1:Y:S02]  /*35c70*/  SHFL.IDX P6, R14, R13, R12, R11 ;  /* 0x0000000c0d0e7389 */ /* 0x00006400000c000b */
[----:B01----:R-:W-:Y:S01]  /*35c80*/  ENDCOLLECTIVE ;  /* 0x000000000000791b */ /* 0x003fe20003800000 */
.L_x_3263:
[----:B------:R-:W-:-:S04]  /*35c90*/  IADD3 R2, P0, R10, R2, RZ ;  /* 0x000000020a027210 */ /* 0x000fc80007f1e0ff */
[----:B------:R-:W-:-:S05]  /*35ca0*/  IADD3.X R3, RZ, R3, RZ, P0, !PT ;  /* 0x00000003ff037210 */ /* 0x000fca00007fe4ff */
        /* <DEDUP_REMOVED lines=11> */
.L_x_3264:
[----:B------:R-:W-:Y:S02]  /*35d60*/  IMAD.MOV.U32 R13, RZ, RZ, R6 ;  /* 0x000000ffff0d7224 */ /* 0x000fe400078e0006 */
[----:B------:R-:W-:Y:S01]  /*35d70*/  IMAD.MOV.U32 R12, RZ, RZ, 0x2 ;  /* 0x00000002ff0c7424 */ /* 0x000fe200078e00ff */
[----:B------:R-:W-:-:S07]  /*35d80*/  MOV R2, R14 ;  /* 0x0000000e00027202 */ /* 0x000fce0000000f00 */
[----:B------:R-:W-:Y:S05]  /*35d90*/  WARPSYNC.COLLECTIVE R15, `(.L_x_3265) ;  /* 0x000000000f087348 */ /* 0x000fea0003c00000 */
[----:B------:R0:W1:Y:S02]  /*35da0*/  SHFL.IDX P6, R14, R13, R12, R11 ;  /* 0x0000000c0d0e7389 */ /* 0x00006400000c000b */
[----:B01----:R-:W-:Y:S01]  /*35db0*/  ENDCOLLECTIVE ;  /* 0x000000000000791b */ /* 0x003fe20003800000 */
.L_x_3265:
        /* <DEDUP_REMOVED lines=13> */
.L_x_3266:
[----:B------:R-:W-:Y:S02]  /*35e90*/  IMAD.MOV.U32 R13, RZ, RZ, R6 ;  /* 0x000000ffff0d7224 */ /* 0x000fe400078e0006 */
[----:B------:R-:W-:Y:S01]  /*35ea0*/  IMAD.MOV.U32 R12, RZ, RZ, 0x3 ;  /* 0x00000003ff0c7424 */ /* 0x000fe200078e00ff */
[----:B------:R-:W-:-:S07]  /*35eb0*/  MOV R2, R14 ;  /* 0x0000000e00027202 */ /* 0x000fce0000000f00 */
[----:B------:R-:W-:Y:S05]  /*35ec0*/  WARPSYNC.COLLECTIVE R15, `(.L_x_3267) ;  /* 0x000000000f087348 */ /* 0x000fea0003c00000 */
[----:B------:R0:W1:Y:S02]  /*35ed0*/  SHFL.IDX P6, R14, R13, R12, R11 ;  /* 0x0000000c0d0e7389 */ /* 0x00006400000c000b */
[----:B01----:R-:W-:Y:S01]  /*35ee0*/  ENDCOLLECTIVE ;  /* 0x000000000000791b */ /* 0x003fe20003800000 */
.L_x_3267:
        /* <DEDUP_REMOVED lines=13> */
.L_x_3268:
[----:B------:R-:W-:Y:S02]  /*35fc0*/  IMAD.MOV.U32 R13, RZ, RZ, R8 ;  /* 0x000000ffff0d7224 */ /* 0x000fe400078e0008 */
[----:B------:R-:W-:Y:S01]  /*35fd0*/  IMAD.MOV.U32 R12, RZ, RZ, RZ ;  /* 0x000000ffff0c7224 */ /* 0x000fe200078e00ff */
[----:B------:R-:W-:-:S07]  /*35fe0*/  MOV R2, R14 ;  /* 0x0000000e00027202 */ /* 0x000fce0000000f00 */
[----:B------:R-:W-:Y:S05]  /*35ff0*/  WARPSYNC.COLLECTIVE R15, `(.L_x_3269) ;  /* 0x000000000f087348 */ /* 0x000fea0003c00000 */
[----:B------:R0:W1:Y:S02]  /*36000*/  SHFL.IDX P6, R14, R13, R12, R11 ;  /* 0x0000000c0d0e7389 */ /* 0x00006400000c000b */
[----:B01----:R-:W-:Y:S01]  /*36010*/  ENDCOLLECTIVE ;  /* 0x000000000000791b */ /* 0x003fe20003800000 */
.L_x_3269:
        /* <DEDUP_REMOVED lines=13> */
.L_x_3270:
[----:B------:R-:W-:Y:S01]  /*360f0*/  MOV R2, R14 ;  /* 0x0000000e00027202 */ /* 0x000fe20000000f00 */
[----:B------:R-:W-:Y:S06]  /*36100*/  BRA `(.L_x_3271) ;  /* 0xffffff7c00247947 */ /* 0x000fec000383ffff */
.L_x_3006:
[----:B0-----:R0:W2:Y:S02]  /*36110*/  SYNCS.PHASECHK.TRANS64.TRYWAIT P0, [R3+URZ+0x29870], R0 ;  /* 0x02987000030075a7 */ /* 0x0010a4000800017f */
[----:B--2---:R-:W-:Y:S05]  /*36120*/  @!P0 NANOSLEEP.SYNCS 0x989680 ;  /* 0x009896800000895d */ /* 0x004fea0003900000 */
[----:B------:R-:W2:Y:S02]  /*36130*/  @!P0 SYNCS.PHASECHK.TRANS64 P0, [R3+URZ+0x29870], R0 ;  /* 0x02987000030085a7 */ /* 0x000ea4000800007f */
[----:B--2---:R-:W-:Y:S05]  /*36140*/  @!P0 BRA `(.L_x_3006) ;  /* 0xfffffffc00f08947 */ /* 0x004fea000383ffff */
[----:B------:R-:W-:Y:S05]  /*36150*/  BRA `(.L_x_3272) ;  /* 0xffffff7c00907947 */ /* 0x000fea000383ffff */
.L_x_3008:
[----:B0-----:R0:W2:Y:S02]  /*36160*/  SYNCS.PHASECHK.TRANS64.TRYWAIT P0, [R3+URZ+0x29860], R0 ;  /* 0x02986000030075a7 */ /* 0x0010a4000800017f */
[----:B--2---:R-:W-:Y:S05]  /*36170*/  @!P0 NANOSLEEP.SYNCS 0x989680 ;  /* 0x009896800000895d */ /* 0x004fea0003900000 */
[----:B------:R-:W2:Y:S02]  /*36180*/  @!P0 SYNCS.PHASECHK.TRANS64 P0, [R3+URZ+0x29860], R0 ;  /* 0x02986000030085a7 */ /* 0x000ea4000800007f */
[----:B--2---:R-:W-:Y:S05]  /*36190*/  @!P0 BRA `(.L_x_3008) ;  /* 0xfffffffc00f08947 */ /* 0x004fea000383ffff */
[----:B------:R-:W-:Y:S05]  /*361a0*/  BRA `(.L_x_3273) ;  /* 0xffffff7c00a07947 */ /* 0x000fea000383ffff */
.L_x_3016:
[----:B-1----:R1:W3:Y:S02]  /*361b0*/  SYNCS.PHASECHK.TRANS64.TRYWAIT P1, [R17+URZ+0x29870], R0 ;  /* 0x02987000110075a7 */ /* 0x0022e4000802017f */
[----:B---3--:R-:W-:Y:S05]  /*361c0*/  @!P1 NANOSLEEP.SYNCS 0x989680 ;  /* 0x009896800000995d */ /* 0x008fea0003900000 */
[----:B------:R-:W3:Y:S02]  /*361d0*/  @!P1 SYNCS.PHASECHK.TRANS64 P1, [R17+URZ+0x29870], R0 ;  /* 0x02987000110095a7 */ /* 0x000ee4000802007f */
[----:B---3--:R-:W-:Y:S05]  /*361e0*/  @!P1 BRA `(.L_x_3016) ;  /* 0xfffffffc00f09947 */ /* 0x008fea000383ffff */
[----:B------:R-:W-:Y:S05]  /*361f0*/  BRA `(.L_x_3274) ;  /* 0xffffff8400647947 */ /* 0x000fea000383ffff */
.L_x_3018:
[----:B-1----:R1:W3:Y:S02]  /*36200*/  SYNCS.PHASECHK.TRANS64.TRYWAIT P1, [R17+URZ+0x29860], R0 ;  /* 0x02986000110075a7 */ /* 0x0022e4000802017f */
[----:B---3--:R-:W-:Y:S05]  /*36210*/  @!P1 NANOSLEEP.SYNCS 0x989680 ;  /* 0x009896800000995d */ /* 0x008fea0003900000 */
[----:B------:R-:W3:Y:S02]  /*36220*/  @!P1 SYNCS.PHASECHK.TRANS64 P1, [R17+URZ+0x29860], R0 ;  /* 0x02986000110095a7 */ /* 0x000ee4000802007f */
[----:B---3--:R-:W-:Y:S05]  /*36230*/  @!P1 BRA `(.L_x_3018) ;  /* 0xfffffffc00f09947 */ /* 0x008fea000383ffff */
[----:B------:R-:W-:Y:S05]  /*36240*/  BRA `(.L_x_3275) ;  /* 0xffffff8400707947 */ /* 0x000fea000383ffff */
.L_x_3023:
        /* <DEDUP_REMOVED lines=8> */
.L_x_3277:
[----:B------:R-:W-:Y:S05]  /*362d0*/  BSYNC B0 ;  /* 0x0000000000007941 */ /* 0x000fea0003800000 */
.L_x_3276:
[----:B------:R-:W-:Y:S01]  /*362e0*/  MOV R13, R16 ;  /* 0x00000010000d7202 */ /* 0x000fe20000000f00 */
        /* <DEDUP_REMOVED lines=8> */
.L_x_3278:
        /* <DEDUP_REMOVED lines=15> */
[C---:B------:R-:W-:Y:S02]  /*36460*/  ISETP.GE.U32.AND P5, PT, R8.reuse, 0x10, PT ;  /* 0x000000100800780c */ /* 0x040fe40003fa6070 */
[----:B--2---:R-:W-:Y:S01]  /*36470*/  @!P1 MOV R17, R7 ;  /* 0x0000000700119202 */ /* 0x004fe20000000f00 */
[----:B---3--:R-:W-:Y:S01]  /*36480*/  @!P1 IMAD.MOV.U32 R5, RZ, RZ, R4 ;  /* 0x000000ffff059224 */ /* 0x008fe200078e0004 */
[----:B------:R-:W-:-:S03]  /*36490*/  ISETP.NE.AND P1, PT, R8, RZ, PT ;  /* 0x000000ff0800720c */ /* 0x000fc60003f25270 */
[----:B------:R-:W-:-:S10]  /*364a0*/  IMAD R13, R5, R17, RZ ;  /* 0x00000011050d7224 */ /* 0x000fd400078e02ff */
[----:B------:R-:W-:Y:S05]  /*364b0*/  WARPSYNC.COLLECTIVE R15, `(.L_x_3279) ;  /* 0x000000000f087348 */ /* 0x000fea0003c00000 */
[----:B------:R0:W1:Y:S02]  /*364c0*/  SHFL.UP P6, R14, R13, R12, R11 ;  /* 0x0400000c0d0e7389 */ /* 0x00006400000c000b */
[----:B01----:R-:W-:Y:S01]  /*364d0*/  ENDCOLLECTIVE ;  /* 0x000000000000791b */ /* 0x003fe20003800000 */
.L_x_3279:
[----:B------:R-:W-:Y:S02]  /*364e0*/  MOV R12, 0x2 ;  /* 0x00000002000c7802 */ /* 0x000fe40000000f00 */
[----:B------:R-:W-:-:S05]  /*364f0*/  SEL R4, R14, RZ, P1 ;  /* 0x000000ff0e047207 */ /* 0x000fca0000800000 */
[----:B------:R-:W-:-:S04]  /*36500*/  IMAD.IADD R4, R13, 0x1, R4 ;  /* 0x000000010d047824 */ /* 0x000fc800078e0204 */
[----:B------:R-:W-:-:S07]  /*36510*/  IMAD.MOV.U32 R13, RZ, RZ, R4 ;  /* 0x000000ffff0d7224 */ /* 0x000fce00078e0004 */
[----:B------:R-:W-:Y:S05]  /*36520*/  WARPSYNC.COLLECTIVE R15, `(.L_x_3280) ;  /* 0x000000000f087348 */ /* 0x000fea0003c00000 */
[----:B------:R0:W1:Y:S02]  /*36530*/  SHFL.UP P6, R14, R13, R12, R11 ;  /* 0x0400000c0d0e7389 */ /* 0x00006400000c000b */
[----:B01----:R-:W-:Y:S01]  /*36540*/  ENDCOLLECTIVE ;  /* 0x000000000000791b */ /* 0x003fe20003800000 */
.L_x_3280:
[----:B------:R-:W-:Y:S01]  /*36550*/  IMAD.MOV.U32 R12, RZ, RZ, 0x4 ;  /* 0x00000004ff0c7424 */ /* 0x000fe200078e00ff */
[----:B------:R-:W-:-:S05]  /*36560*/  SEL R3, R14, RZ, P2 ;  /* 0x000000ff0e037207 */ /* 0x000fca0001000000 */
[----:B------:R-:W-:-:S04]  /*36570*/  IMAD.IADD R2, R4, 0x1, R3 ;  /* 0x0000000104027824 */ /* 0x000fc800078e0203 */
[----:B------:R-:W-:-:S07]  /*36580*/  IMAD.MOV.U32 R13, RZ, RZ, R2 ;  /* 0x000000ffff0d7224 */ /* 0x000fce00078e0002 */
[----:B------:R-:W-:Y:S05]  /*36590*/  WARPSYNC.COLLECTIVE R15, `(.L_x_3281) ;  /* 0x000000000f087348 */ /* 0x000fea0003c00000 */
[----:B------:R0:W1:Y:S02]  /*365a0*/  SHFL.UP P6, R14, R13, R12, R11 ;  /* 0x0400000c0d0e7389 */ /* 0x00006400000c000b */
[----:B01----:R-:W-:Y:S01]  /*365b0*/  ENDCOLLECTIVE ;  /* 0x000000000000791b */ /* 0x003fe20003800000 */
.L_x_3281:
[----:B------:R-:W-:Y:S02]  /*365c0*/  MOV R12, 0x8 ;  /* 0x00000008000c7802 */ /* 0x000fe40000000f00 */
[----:B------:R-:W-:-:S05]  /*365d0*/  SEL R3, R14, RZ, P3 ;  /* 0x000000ff0e037207 */ /* 0x000fca0001800000 */
[----:B------:R-:W-:-:S04]  /*365e0*/  IMAD.IADD R3, R2, 0x1, R3 ;  /* 0x0000000102037824 */ /* 0x000fc800078e0203 */
[----:B------:R-:W-:-:S07]  /*365f0*/  IMAD.MOV.U32 R13, RZ, RZ, R3 ;  /* 0x000000ffff0d7224 */ /* 0x000fce00078e0003 */
[----:B------:R-:W-:Y:S05]  /*36600*/  WARPSYNC.COLLECTIVE R15, `(.L_x_3282) ;  /* 0x000000000f087348 */ /* 0x000fea0003c00000 */
[----:B------:R0:W1:Y:S02]  /*36610*/  SHFL.UP P6, R14, R13, R12, R11 ;  /* 0x0400000c0d0e7389 */ /* 0x00006400000c000b */
[----:B01----:R-:W-:Y:S01]  /*36620*/  ENDCOLLECTIVE ;  /* 0x000000000000791b */ /* 0x003fe20003800000 */
.L_x_3282:
[----:B------:R-:W-:Y:S01]  /*36630*/  IMAD.MOV.U32 R12, RZ, RZ, 0x10 ;  /* 0x00000010ff0c7424 */ /* 0x000fe200078e00ff */
[----:B------:R-:W-:-:S05]  /*36640*/  SEL R4, R14, RZ, P4 ;  /* 0x000000ff0e047207 */ /* 0x000fca0002000000 */
[----:B------:R-:W-:-:S04]  /*36650*/  IMAD.IADD R4, R3, 0x1, R4 ;  /* 0x0000000103047824 */ /* 0x000fc800078e0204 */
[----:B------:R-:W-:-:S07]  /*36660*/  IMAD.MOV.U32 R13, RZ, RZ, R4 ;  /* 0x000000ffff0d7224 */ /* 0x000fce00078e0004 */
[----:B------:R-:W-:Y:S05]  /*36670*/  WARPSYNC.COLLECTIVE R15, `(.L_x_3283) ;  /* 0x000000000f087348 */ /* 0x000fea0003c00000 */
[----:B------:R0:W1:Y:S02]  /*36680*/  SHFL.UP P6, R14, R13, R12, R11 ;  /* 0x0400000c0d0e7389 */ /* 0x00006400000c000b */
[----:B01----:R-:W-:Y:S01]  /*36690*/  ENDCOLLECTIVE ;  /* 0x000000000000791b */ /* 0x003fe20003800000 */
.L_x_3283:
[----:B------:R-:W-:Y:S01]  /*366a0*/  MOV R12, 0x1f ;  /* 0x0000001f000c7802 */ /* 0x000fe20000000f00 */
[----:B------:R-:W-:Y:S01]  /*366b0*/  IMAD.MOV.U32 R11, RZ, RZ, 0x1f ;  /* 0x0000001fff0b7424 */ /* 0x000fe200078e00ff */
[----:B------:R-:W-:-:S05]  /*366c0*/  SEL R3, R14, RZ, P5 ;  /* 0x000000ff0e037207 */ /* 0x000fca0002800000 */
[----:B------:R-:W-:-:S04]  /*366d0*/  IMAD.IADD R2, R4, 0x1, R3 ;  /* 0x0000000104027824 */ /* 0x000fc800078e0203 */
[----:B------:R-:W-:-:S07]  /*366e0*/  IMAD.MOV.U32 R13, RZ, RZ, R2 ;  /* 0x000000ffff0d7224 */ /* 0x000fce00078e0002 */
[----:B------:R-:W-:Y:S05]  /*366f0*/  WARPSYNC.COLLECTIVE R15, `(.L_x_3284) ;  /* 0x000000000f087348 */ /* 0x000fea0003c00000 */
[----:B------:R0:W1:Y:S02]  /*36700*/  SHFL.IDX P6, R14, R13, R12, R11 ;  /* 0x0000000c0d0e7389 */ /* 0x00006400000c000b */
[----:B01----:R-:W-:Y:S01]  /*36710*/  ENDCOLLECTIVE ;  /* 0x000000000000791b */ /* 0x003fe20003800000 */
.L_x_3284:
[----:B------:R-:W-:Y:S05]  /*36720*/  BRA `(.L_x_3285) ;  /* 0xffffff8800887947 */ /* 0x000fea000383ffff */
.L_x_3026:
[----:B------:R-:W-:Y:S01]  /*36730*/  BSSY B0, `(.L_x_3286) ;  /* 0x0000007000007945 */ /* 0x000fe20003800000 */
[----:B------:R-:W-:Y:S02]  /*36740*/  IMAD.MOV.U32 R12, RZ, RZ, 0x1 ;  /* 0x00000001ff0c7424 */ /* 0x000fe400078e00ff */
[----:B------:R-:W-:Y:S02]  /*36750*/  IMAD.MOV.U32 R11, RZ, RZ, RZ ;  /* 0x000000ffff0b7224 */ /* 0x000fe400078e00ff */
[----:B------:R-:W-:-:S07]  /*36760*/  IMAD.MOV.U32 R15, RZ, RZ, -0x1 ;  /* 0xffffffffff0f7424 */ /* 0x000fce00078e00ff */
[----:B------:R-:W-:Y:S05]  /*36770*/  WARPSYNC.COLLECTIVE R15, `(.L_x_3287) ;  /* 0x000000000f087348 */ /* 0x000fea0003c00000 */
[----:B------:R0:W1:Y:S02]  /*36780*/  SHFL.UP P6, R14, R13, R12, R11 ;  /* 0x0400000c0d0e7389 */ /* 0x00006400000c000b */
[----:B01----:R-:W-:Y:S01]  /*36790*/  ENDCOLLECTIVE ;  /* 0x000000000000791b */ /* 0x003fe20003800000 */
.L_x_3287:
[----:B------:R-:W-:Y:S05]  /*367a0*/  BSYNC B0 ;  /* 0x0000000000007941 */ /* 0x000fea0003800000 */
.L_x_3286:
[----:B------:R-:W-:Y:S01]  /*367b0*/  SEL R14, R14, RZ, P1 ;  /* 0x000000ff0e0e7207 */ /* 0x000fe20000800000 */
[----:B------:R-:W-:Y:S01]  /*367c0*/  IMAD.MOV.U32 R11, RZ, RZ, RZ ;  /* 0x000000ffff0b7224 */ /* 0x000fe200078e00ff */
[----:B------:R-:W-:Y:S01]  /*367d0*/  MOV R12, 0x2 ;  /* 0x00000002000c7802 */ /* 0x000fe20000000f00 */
[----:B------:R-:W-:Y:S02]  /*367e0*/  IMAD.MOV.U32 R15, RZ, RZ, -0x1 ;  /* 0xffffffffff0f7424 */ /* 0x000fe400078e00ff */
[----:B------:R-:W-:-:S07]  /*367f0*/  IMAD.IADD R13, R13, 0x1, R14 ;  /* 0x000000010d0d7824 */ /* 0x000fce00078e020e */
[----:B------:R-:W-:Y:S05]  /*36800*/  WARPSYNC.COLLECTIVE R15, `(.L_x_3288) ;  /* 0x000000000f087348 */ /* 0x000fea0003c00000 */
[----:B------:R0:W1:Y:S02]  /*36810*/  SHFL.UP P6, R14, R13, R12, R11 ;  /* 0x0400000c0d0e7389 */ /* 0x00006400000c000b */
[----:B01----:R-:W-:Y:S01]  /*36820*/  ENDCOLLECTIVE ;  /* 0x000000000000791b */ /* 0x003fe20003800000 */
.L_x_3288:
[----:B------:R-:W-:Y:S01]  /*36830*/  IMAD.MOV.U32 R12, RZ, RZ, 0x4 ;  /* 0x00000004ff0c7424 */ /* 0x000fe200078e00ff */
[----:B------:R-:W-:-:S05]  /*36840*/  SEL R14, R14, RZ, P2 ;  /* 0x000000ff0e0e7207 */ /* 0x000fca0001000000 */
[----:B------:R-:W-:-:S04]  /*36850*/  IMAD.IADD R3, R13, 0x1, R14 ;  /* 0x000000010d037824 */ /* 0x000fc800078e020e */
[----:B------:R-:W-:-:S07]  /*36860*/  IMAD.MOV.U32 R13, RZ, RZ, R3 ;  /* 0x000000ffff0d7224 */ /* 0x000fce00078e0003 */
[----:B------:R-:W-:Y:S05]  /*36870*/  WARPSYNC.COLLECTIVE R15, `(.L_x_3289) ;  /* 0x000000000f087348 */ /* 0x000fea0003c00000 */
[----:B------:R0:W1:Y:S02]  /*36880*/  SHFL.UP P6, R14, R13, R12, R11 ;  /* 0x0400000c0d0e7389 */ /* 0x00006400000c000b */
[----:B01----:R-:W-:Y:S01]  /*36890*/  ENDCOLLECTIVE ;  /* 0x000000000000791b */ /* 0x003fe20003800000 */
.L_x_3289:
[----:B------:R-:W-:Y:S01]  /*368a0*/  IMAD.MOV.U32 R12, RZ, RZ, 0x8 ;  /* 0x00000008ff0c7424 */ /* 0x000fe200078e00ff */
[----:B------:R-:W-:-:S04]  /*368b0*/  SEL R4, R14, RZ, P3 ;  /* 0x000000ff0e047207 */ /* 0x000fc80001800000 */
[----:B------:R-:W-:-:S05]  /*368c0*/  IADD3 R4, R3, R4, RZ ;  /* 0x0000000403047210 */ /* 0x000fca0007ffe0ff */
[----:B------:R-:W-:-:S07]  /*368d0*/  IMAD.MOV.U32 R13, RZ, RZ, R4 ;  /* 0x000000ffff0d7224 */ /* 0x000fce00078e0004 */
[----:B------:R-:W-:Y:S05]  /*368e0*/  WARPSYNC.COLLECTIVE R15, `(.L_x_3290) ;  /* 0x000000000f087348 */ /* 0x000fea0003c00000 */
[----:B------:R0:W1:Y:S02]  /*368f0*/  SHFL.UP P6, R14, R13, R12, R11 ;  /* 0x0400000c0d0e7389 */ /* 0x00006400000c000b */
[----:B01----:R-:W-:Y:S01]  /*36900*/  ENDCOLLECTIVE ;  /* 0x000000000000791b */ /* 0x003fe20003800000 */
.L_x_3290:
[----:B------:R-:W-:Y:S01]  /*36910*/  IMAD.MOV.U32 R12, RZ, RZ, 0x10 ;  /* 0x00000010ff0c7424 */ /* 0x000fe200078e00ff */
[----:B------:R-:W-:-:S05]  /*36920*/  SEL R7, R14, RZ, P4 ;  /* 0x000000ff0e077207 */ /* 0x000fca0002000000 */
[----:B------:R-:W-:-:S04]  /*36930*/  IMAD.IADD R7, R4, 0x1, R7 ;  /* 0x0000000104077824 */ /* 0x000fc800078e0207 */
[----:B------:R-:W-:-:S07]  /*36940*/  IMAD.MOV.U32 R13, RZ, RZ, R7 ;  /* 0x000000ffff0d7224 */ /* 0x000fce00078e0007 */
[----:B------:R-:W-:Y:S05]  /*36950*/  WARPSYNC.COLLECTIVE R15, `(.L_x_3291) ;  /* 0x000000000f087348 */ /* 0x000fea0003c00000 */
[----:B------:R0:W1:Y:S02]  /*36960*/  SHFL.UP P6, R14, R13, R12, R11 ;  /* 0x0400000c0d0e7389 */ /* 0x00006400000c000b */
[----:B01----:R-:W-:Y:S01]  /*36970*/  ENDCOLLECTIVE ;  /* 0x000000000000791b */ /* 0x003fe20003800000 */
.L_x_3291:
        /* <DEDUP_REMOVED lines=8> */
.L_x_3292:
[----:B------:R-:W-:Y:S05]  /*36a00*/  BRA `(.L_x_3293) ;  /* 0xffffff8800747947 */ /* 0x000fea000383ffff */
.L_x_3028:
[----:B------:R-:W-:Y:S01]  /*36a10*/  BSSY B0, `(.L_x_3294) ;  /* 0x0000006000007945 */ /* 0x000fe20003800000 */
[----:B------:R-:W-:Y:S01]  /*36a20*/  PLOP3.LUT P6, PT, P6, PT, PT, 0x8, 0x0 ;  /* 0x000000000000781c */ /* 0x000fe200037ce170 */
[----:B------:R-:W-:-:S12]  /*36a30*/  IMAD.MOV.U32 R15, RZ, RZ, -0x1 ;  /* 0xffffffffff0f7424 */ /* 0x000fd800078e00ff */
[----:B0-----:R-:W-:Y:S05]  /*36a40*/  WARPSYNC.COLLECTIVE R15, `(.L_x_3295) ;  /* 0x000000000f087348 */ /* 0x001fea0003c00000 */
[----:B------:R-:W-:Y:S01]  /*36a50*/  VOTE.ANY R14, PT, P6 ;  /* 0x00000000000e7806 */ /* 0x000fe200030e0100 */
[----:B0-----:R-:W-:Y:S06]  /*36a60*/  ENDCOLLECTIVE ;  /* 0x000000000000791b */ /* 0x001fec0003800000 */
.L_x_3295:
[----:B------:R-:W-:Y:S05]  /*36a70*/  BSYNC B0 ;  /* 0x0000000000007941 */ /* 0x000fea0003800000 */
.L_x_3294:
[----:B------:R-:W-:Y:S01]  /*36a80*/  IMAD.MOV.U32 R3, RZ, RZ, R14 ;  /* 0x000000ffff037224 */ /* 0x000fe200078e000e */
[----:B------:R-:W-:Y:S01]  /*36a90*/  MOV R13, R17 ;  /* 0x00000011000d7202 */ /* 0x000fe20000000f00 */
[----:B------:R-:W-:Y:S02]  /*36aa0*/  IMAD.MOV.U32 R11, RZ, RZ, 0x1f ;  /* 0x0000001fff0b7424 */ /* 0x000fe400078e00ff */
[----:B------:R-:W0:Y:S01]  /*36ab0*/  POPC R7, R3 ;  /* 0x0000000300077309 */ /* 0x000e220000000000 */
[----:B------:R-:W-:Y:S02]  /*36ac0*/  IMAD.MOV.U32 R15, RZ, RZ, -0x1 ;  /* 0xffffffffff0f7424 */ /* 0x000fe400078e00ff */
[----:B0-----:R-:W-:Y:S02]  /*36ad0*/  IMAD.MOV.U32 R12, RZ, RZ, R7 ;  /* 0x000000ffff0c7224 */ /* 0x001fe400078e0007 */
[----:B------:R-:W-:-:S07]  /*36ae0*/  IMAD.IADD R19, R7, 0x1, R19 ;  /* 0x0000000107137824 */ /* 0x000fce00078e0213 */
[----:B------:R-:W-:Y:S05]  /*36af0*/  WARPSYNC.COLLECTIVE R15, `(.L_x_3296) ;  /* 0x000000000f087348 */ /* 0x000fea0003c00000 */
[----:B------:R0:W1:Y:S02]  /*36b00*/  SHFL.IDX P6, R14, R13, R12, R11 ;  /* 0x0000000c0d0e7389 */ /* 0x00006400000c000b */
[----:B01----:R-:W-:Y:S01]  /*36b10*/  ENDCOLLECTIVE ;  /* 0x000000000000791b */ /* 0x003fe20003800000 */
.L_x_3296:
[----:B------:R-:W-:Y:S02]  /*36b20*/  IMAD.MOV.U32 R13, RZ, RZ, R5 ;  /* 0x000000ffff0d7224 */ /* 0x000fe400078e0005 */
[----:B------:R-:W-:-:S07]  /*36b30*/  IMAD.MOV.U32 R17, RZ, RZ, R14 ;  /* 0x000000ffff117224 */ /* 0x000fce00078e000e */
[----:B------:R-:W-:Y:S05]  /*36b40*/  WARPSYNC.COLLECTIVE R15, `(.L_x_3297) ;  /* 0x000000000f087348 */ /* 0x000fea0003c00000 */
[----:B------:R0:W1:Y:S02]  /*36b50*/  SHFL.IDX P6, R14, R13, R12, R11 ;  /* 0x0000000c0d0e7389 */ /* 0x00006400000c000b */
[----:B01----:R-:W-:Y:S01]  /*36b60*/  ENDCOLLECTIVE ;  /* 0x000000000000791b */ /* 0x003fe20003800000 */
.L_x_3297:
[----:B------:R-:W-:Y:S01]  /*36b70*/  MOV R5, R14 ;  /* 0x0000000e00057202 */ /* 0x000fe20000000f00 */
[----:B------:R-:W-:Y:S06]  /*36b80*/  BRA `(.L_x_3298) ;  /* 0xffffff8800547947 */ /* 0x000fec000383ffff */
.L_x_3030:
[----:B------:R-:W-:Y:S01]  /*36b90*/  BSSY B0, `(.L_x_3299) ;  /* 0x0000007000007945 */ /* 0x000fe20003800000 */
[----:B------:R-:W-:Y:S02]  /*36ba0*/  IMAD.MOV.U32 R13, RZ, RZ, R2 ;  /* 0x000000ffff0d7224 */ /* 0x000fe400078e0002 */
[----:B------:R-:W-:Y:S02]  /*36bb0*/  IMAD.MOV.U32 R11, RZ, RZ, 0x1f ;  /* 0x0000001fff0b7424 */ /* 0x000fe400078e00ff */
[----:B------:R-:W-:-:S07]  /*36bc0*/  IMAD.MOV.U32 R15, RZ, RZ, -0x1 ;  /* 0xffffffffff0f7424 */ /* 0x000fce00078e00ff */
[----:B0123--:R-:W-:Y:S05]  /*36bd0*/  WARPSYNC.COLLECTIVE R15, `(.L_x_3300) ;  /* 0x000000000f087348 */ /* 0x00ffea0003c00000 */
[----:B------:R4:W0:Y:S02]  /*36be0*/  SHFL.IDX P6, R14, R13, R12, R11 ;  /* 0x0000000c0d0e7389 */ /* 0x00082400000c000b */
[----:B01234-:R-:W-:Y:S01]  /*36bf0*/  ENDCOLLECTIVE ;  /* 0x000000000000791b */ /* 0x01ffe20003800000 */
.L_x_3300:
[----:B------:R-:W-:Y:S05]  /*36c00*/  BSYNC B0 ;  /* 0x0000000000007941 */ /* 0x000fea0003800000 */
.L_x_3299:
[----:B------:R-:W-:Y:S01]  /*36c10*/  IMAD.MOV.U32 R16, RZ, RZ, R14 ;  /* 0x000000ffff107224 */ /* 0x000fe200078e000e */
[----:B------:R-:W-:Y:S06]  /*36c20*/  BRA `(.L_x_3029) ;  /* 0xffffff8800447947 */ /* 0x000fec000383ffff */
.L_x_3036:
[----:B0-----:R0:W1:Y:S02]  /*36c30*/  SYNCS.PHASECHK.TRANS64.TRYWAIT P0, [R5+URZ+0x29820], R0 ;  /* 0x02982000050075a7 */ /* 0x001064000800017f */
[----:B-1----:R-:W-:Y:S05]  /*36c40*/  @!P0 NANOSLEEP.SYNCS 0x989680 ;  /* 0x009896800000895d */ /* 0x002fea0003900000 */
[----:B------:R-:W1:Y:S02]  /*36c50*/  @!P0 SYNCS.PHASECHK.TRANS64 P0, [R5+URZ+0x29820], R0 ;  /* 0x02982000050085a7 */ /* 0x000e64000800007f */
[----:B-1----:R-:W-:Y:S05]  /*36c60*/  @!P0 BRA `(.L_x_3036) ;  /* 0xfffffffc00f08947 */ /* 0x002fea000383ffff */
[----:B------:R-:W-:Y:S05]  /*36c70*/  BRA `(.L_x_3301) ;  /* 0xffffff9000a47947 */ /* 0x000fea000383ffff */
.L_x_3037:
        /* <DEDUP_REMOVED lines=11> */
.L_x_3303:
[----:B------:R-:W-:Y:S05]  /*36d30*/  BSYNC B0 ;  /* 0x0000000000007941 */ /* 0x000fea0003800000 */
.L_x_3302:
[----:B------:R-:W-:Y:S05]  /*36d40*/  BRA `(.L_x_3304) ;  /* 0xffffff90008c7947 */ /* 0x000fea000383ffff */
.L_x_3038:
[----:B------:R-:W-:Y:S01]  /*36d50*/  BSSY B0, `(.L_x_3305) ;  /* 0x0000006000007945 */ /* 0x000fe20003800000 */
[----:B------:R-:W-:-:S07]  /*36d60*/  IMAD.MOV.U32 R15, RZ, RZ, -0x1 ;  /* 0xffffffffff0f7424 */ /* 0x000fce00078e00ff */
[----:B0-----:R-:W-:Y:S05]  /*36d70*/  WARPSYNC.COLLECTIVE R15, `(.L_x_3306) ;  /* 0x000000000f0c7348 */ /* 0x001fea0003c00000 */
[----:B------:R-:W-:Y:S02]  /*36d80*/  ELECT P6, UR62, PT ;  /* 0x00000000003e782f */ /* 0x000fe400038c0000 */
[----:B------:R-:W-:Y:S01]  /*36d90*/  MOV R14, UR62 ;  /* 0x0000003e000e7c02 */ /* 0x000fe20008000f00 */
[----:B0-----:R-:W-:Y:S10]  /*36da0*/  ENDCOLLECTIVE ;  /* 0x000000000000791b */ /* 0x001ff40003800000 */
.L_x_3306:
[----:B------:R-:W-:Y:S05]  /*36db0*/  BSYNC B0 ;  /* 0x0000000000007941 */ /* 0x000fea0003800000 */
.L_x_3305:
[----:B------:R-:W-:Y:S05]  /*36dc0*/  BRA `(.L_x_3307) ;  /* 0xffffff9000807947 */ /* 0x000fea000383ffff */
.L_x_3040:
[----:B0-----:R0:W1:Y:S02]  /*36dd0*/  SYNCS.PHASECHK.TRANS64.TRYWAIT P1, [R3+URZ+0x29840], R2 ;  /* 0x02984002030075a7 */ /* 0x001064000802017f */
[----:B-1----:R-:W-:Y:S05]  /*36de0*/  @!P1 NANOSLEEP.SYNCS 0x989680 ;  /* 0x009896800000995d */ /* 0x002fea0003900000 */
[----:B------:R-:W1:Y:S02]  /*36df0*/  @!P1 SYNCS.PHASECHK.TRANS64 P1, [R3+URZ+0x29840], R2 ;  /* 0x02984002030095a7 */ /* 0x000e64000802007f */
[----:B-1----:R-:W-:Y:S05]  /*36e00*/  @!P1 BRA `(.L_x_3040) ;  /* 0xfffffffc00f09947 */ /* 0x002fea000383ffff */
[----:B------:R-:W-:Y:S05]  /*36e10*/  BRA `(.L_x_3308) ;  /* 0xffffff9000a07947 */ /* 0x000fea000383ffff */
.L_x_3042:
[----:B-1----:R1:W2:Y:S02]  /*36e20*/  SYNCS.PHASECHK.TRANS64.TRYWAIT P1, [R5+URZ+0x29840], R0 ;  /* 0x02984000050075a7 */ /* 0x0022a4000802017f */
[----:B--2---:R-:W-:Y:S05]  /*36e30*/  @!P1 NANOSLEEP.SYNCS 0x989680 ;  /* 0x009896800000995d */ /* 0x004fea0003900000 */
[----:B------:R-:W2:Y:S02]  /*36e40*/  @!P1 SYNCS.PHASECHK.TRANS64 P1, [R5+URZ+0x29840], R0 ;  /* 0x02984000050095a7 */ /* 0x000ea4000802007f */
[----:B--2---:R-:W-:Y:S05]  /*36e50*/  @!P1 BRA `(.L_x_3042) ;  /* 0xfffffffc00f09947 */ /* 0x004fea000383ffff */
[----:B------:R-:W-:Y:S05]  /*36e60*/  BRA `(.L_x_3309) ;  /* 0xffffff9000ac7947 */ /* 0x000fea000383ffff */
.L_x_3044:
[----:B--2---:R2:W3:Y:S02]  /*36e70*/  SYNCS.PHASECHK.TRANS64.TRYWAIT P1, [R3+URZ+0x29860], R2 ;  /* 0x02986002030075a7 */ /* 0x0044e4000802017f */
[----:B---3--:R-:W-:Y:S05]  /*36e80*/  @!P1 NANOSLEEP.SYNCS 0x989680 ;  /* 0x009896800000995d */ /* 0x008fea0003900000 */
[----:B------:R-:W3:Y:S02]  /*36e90*/  @!P1 SYNCS.PHASECHK.TRANS64 P1, [R3+URZ+0x29860], R2 ;  /* 0x02986002030095a7 */ /* 0x000ee4000802007f */
[----:B---3--:R-:W-:Y:S05]  /*36ea0*/  @!P1 BRA `(.L_x_3044) ;  /* 0xfffffffc00f09947 */ /* 0x008fea000383ffff */
[----:B------:R-:W-:Y:S05]  /*36eb0*/  BRA `(.L_x_3310) ;  /* 0xffffff9000a87947 */ /* 0x000fea000383ffff */
.L_x_3046:
[----:B---3--:R3:W4:Y:S02]  /*36ec0*/  SYNCS.PHASECHK.TRANS64.TRYWAIT P1, [R5+URZ+0x29860], R0 ;  /* 0x02986000050075a7 */ /* 0x008724000802017f */
[----:B----4-:R-:W-:Y:S05]  /*36ed0*/  @!P1 NANOSLEEP.SYNCS 0x989680 ;  /* 0x009896800000995d */ /* 0x010fea0003900000 */
[----:B------:R-:W4:Y:S02]  /*36ee0*/  @!P1 SYNCS.PHASECHK.TRANS64 P1, [R5+URZ+0x29860], R0 ;  /* 0x02986000050095a7 */ /* 0x000f24000802007f */
[----:B----4-:R-:W-:Y:S05]  /*36ef0*/  @!P1 BRA `(.L_x_3046) ;  /* 0xfffffffc00f09947 */ /* 0x010fea000383ffff */
[----:B------:R-:W-:Y:S05]  /*36f00*/  BRA `(.L_x_3311) ;  /* 0xffffff9000a47947 */ /* 0x000fea000383ffff */
.L_x_3048:
[----:B----4-:R4:W0:Y:S02]  /*36f10*/  SYNCS.PHASECHK.TRANS64.TRYWAIT P1, [R3+URZ+0x29880], R2 ;  /* 0x02988002030075a7 */ /* 0x010824000802017f */
[----:B0-----:R-:W-:Y:S05]  /*36f20*/  @!P1 NANOSLEEP.SYNCS 0x989680 ;  /* 0x009896800000995d */ /* 0x001fea0003900000 */
[----:B------:R-:W0:Y:S02]  /*36f30*/  @!P1 SYNCS.PHASECHK.TRANS64 P1, [R3+URZ+0x29880], R2 ;  /* 0x02988002030095a7 */ /* 0x000e24000802007f */
[----:B0-----:R-:W-:Y:S05]  /*36f40*/  @!P1 BRA `(.L_x_3048) ;  /* 0xfffffffc00f09947 */ /* 0x001fea000383ffff */
[----:B------:R-:W-:Y:S05]  /*36f50*/  BRA `(.L_x_3312) ;  /* 0xffffff9000a07947 */ /* 0x000fea000383ffff */
.L_x_3313:
        /* <DEDUP_REMOVED lines=10> */
.L_x_3322:


//--------------------- .nv.global.init           --------------------------
	.section	.nv.global.init,"aw",@progbits
	.align	4
.nv.global.init:
	.type		_ZZN5flash28permute_output_fp8_VcolmajorIN4cute6TensorINS1_11ArrayEngineIfLm64EEENS1_6LayoutINS1_5tupleIJNS6_IJNS1_1CILi2EEES8_NS7_ILi16EEEEEENS7_ILi1EEESB_EEENS6_IJNS6_IJSB_S8_NS7_ILi4EEEEEENS7_ILi0EEESF_EEEEEEEEEvRT_E9upper_map,@object
	.size		_ZZN5flash28permute_output_fp8_VcolmajorIN4cute6TensorINS1_11ArrayEngineIfLm64EEENS1_6LayoutINS1_5tupleIJNS6_IJNS1_1CILi2EEES8_NS7_ILi16EEEEEENS7_ILi1EEESB_EEENS6_IJNS6_IJSB_S8_NS7_ILi4EEEEEENS7_ILi0EEESF_EEEEEEEEEvRT_E9upper_map,($str$23 - _ZZN5flash28permute_output_fp8_VcolmajorIN4cute6TensorINS1_11ArrayEngineIfLm64EEENS1_6LayoutINS1_5tupleIJNS6_IJNS1_1CILi2EEES8_NS7_ILi16EEEEEENS7_ILi1EEESB_EEENS6_IJNS6_IJSB_S8_NS7_ILi4EEEEEENS7_ILi0EEESF_EEEEEEEEEvRT_E9upper_map)
_ZZN5flash28permute_output_fp8_VcolmajorIN4cute6TensorINS1_11ArrayEngineIfLm64EEENS1_6LayoutINS1_5tupleIJNS6_IJNS1_1CILi2EEES8_NS7_ILi16EEEEEENS7_ILi1EEESB_EEENS6_IJNS6_IJSB_S8_NS7_ILi4EEEEEENS7_ILi0EEESF_EEEEEEEEEvRT_E9upper_map:
        /*0000*/ 	.byte	0x00, 0x00, 0x00, 0x00, 0x02, 0x00, 0x00, 0x00, 0x03, 0x00, 0x00, 0x00, 0x01, 0x00, 0x00, 0x00
	.type		$str$23,@object
	.size		$str$23,($str$24 - $str$23)
$str$23:
        /*0010*/ 	.byte	0x28, 0x61, 0x64, 0x64, 0x72, 0x65, 0x73, 0x73, 0x20, 0x26, 0x20, 0x6d, 0x61, 0x73, 0x6b, 0x29
        /*0020*/ 	.byte	0x20, 0x3d, 0x3d, 0x20, 0x30, 0x00
	.type		$str$24,@object
	.size		$str$24,(__unnamed_7 - $str$24)
$str$24:
        /*0026*/ 	.byte	0x2f, 0x74, 0x6d, 0x70, 0x2f, 0x6f, 0x73, 0x73, 0x5f, 0x6b, 0x65, 0x72, 0x6e, 0x65, 0x6c, 0x73
        /*0036*/ 	.byte	0x5f, 0x73, 0x72, 0x63, 0x2f, 0x66, 0x6c, 0x61, 0x73, 0x68, 0x5f, 0x61, 0x74, 0x74, 0x65, 0x6e
        /*0046*/ 	.byte	0x74, 0x69, 0x6f, 0x6e, 0x2f, 0x63, 0x73, 0x72, 0x63, 0x2f, 0x63, 0x75, 0x74, 0x6c, 0x61, 0x73
        /*0056*/ 	.byte	0x73, 0x2f, 0x69, 0x6e, 0x63, 0x6c, 0x75, 0x64, 0x65, 0x2f, 0x63, 0x75, 0x74, 0x65, 0x2f, 0x70
        /*0066*/ 	.byte	0x6f, 0x69, 0x6e, 0x74, 0x65, 0x72, 0x5f, 0x66, 0x6c, 0x61, 0x67, 0x67, 0x65, 0x64, 0x2e, 0x68
        /*0076*/ 	.byte	0x70, 0x70, 0x00
	.type		__unnamed_7,@object
	.size		__unnamed_7,(__unnamed_12 - __unnamed_7)
__unnamed_7:
        /* <DEDUP_REMOVED lines=24> */
        /*01f9*/ 	.byte	0x3e, 0x3e, 0x20, 0x26, 0x5d, 0x00
	.type		__unnamed_12,@object
	.size		__unnamed_12,(__unnamed_5 - __unnamed_12)
__unnamed_12:
        /* <DEDUP_REMOVED lines=25> */
	.type		__unnamed_5,@object
	.size		__unnamed_5,(__unnamed_10 - __unnamed_5)
__unnamed_5:
        /* <DEDUP_REMOVED lines=25> */
	.type		__unnamed_10,@object
	.size		__unnamed_10,(__unnamed_3 - __unnamed_10)
__unnamed_10:
        /* <DEDUP_REMOVED lines=29> */
        /*06db*/ 	.byte	0x5d, 0x00
	.type		__unnamed_3,@object
	.size		__unnamed_3,(__unnamed_9 - __unnamed_3)
__unnamed_3:
        /* <DEDUP_REMOVED lines=30> */
	.type		__unnamed_9,@object
	.size		__unnamed_9,(__unnamed_2 - __unnamed_9)
__unnamed_9:
        /* <DEDUP_REMOVED lines=30> */
	.type		__unnamed_2,@object
	.size		__unnamed_2,(__unnamed_11 - __unnamed_2)
__unnamed_2:
        /* <DEDUP_REMOVED lines=30> */
	.type		__unnamed_11,@object
	.size		__unnamed_11,(__unnamed_4 - __unnamed_11)
__unnamed_11:
        /* <DEDUP_REMOVED lines=30> */
	.type		__unnamed_4,@object
	.size		__unnamed_4,(__unnamed_6 - __unnamed_4)
__unnamed_4:
        /* <DEDUP_REMOVED lines=30> */
	.type		__unnamed_6,@object
	.size		__unnamed_6,(__unnamed_8 - __unnamed_6)
__unnamed_6:
        /* <DEDUP_REMOVED lines=29> */
        /*11c7*/ 	.byte	0x3e, 0x5d, 0x00
	.type		__unnamed_8,@object
	.size		__unnamed_8,(__unnamed_1 - __unnamed_8)
__unnamed_8:
        /* <DEDUP_REMOVED lines=30> */
	.type		__unnamed_1,@object
	.size		__unnamed_1,(.L_0 - __unnamed_1)
__unnamed_1:
        /* <DEDUP_REMOVED lines=29> */
        /*156e*/ 	.byte	0x3e, 0x20, 0x26, 0x5d, 0x00
.L_0:


//--------------------- .nv.shared._ZN7cutlass13device_kernelIN5flash11enable_sm90INS1_16FlashAttnFwdSm90INS1_25CollectiveMainloopFwdSm90ILi2EN4cute5tupleIJNS5_1CILi1EEES8_S8_EEENS6_IJNS7_ILi128EEENS7_ILi160EEENS7_ILi192EEEEEELi128ENS_12float_e4m3_tEfNS_4arch4Sm90ELb0ELb0ELb0ELb0ELb1ELb0ELb0ELb1ELb1ELb1ELb1ELb0EEENS1_21CollectiveEpilogueFwdINS6_IJSA_SA_SB_EEES9_NS_10bfloat16_tESG_Li256ELb0ELb1ELb1ELb1EEENS1_19SingleTileSchedulerILb0ELb1ELb1ELi128EEEEEEEEEvNT_6ParamsE --------------------------
	.section	.nv.shared._ZN7cutlass13device_kernelIN5flash11enable_sm90INS1_16FlashAttnFwdSm90INS1_25CollectiveMainloopFwdSm90ILi2EN4cute5tupleIJNS5_1CILi1EEES8_S8_EEENS6_IJNS7_ILi128EEENS7_ILi160EEENS7_ILi192EEEEEELi128ENS_12float_e4m3_tEfNS_4arch4Sm90ELb0ELb0ELb0ELb0ELb1ELb0ELb0ELb1ELb1ELb1ELb1ELb0EEENS1_21CollectiveEpilogueFwdINS6_IJSA_SA_SB_EEES9_NS_10bfloat16_tESG_Li256ELb0ELb1ELb1ELb1EEENS1_19SingleTileSchedulerILb0ELb1ELb1ELi128EEEEEEEEEvNT_6ParamsE,"aw",@nobits
	.sectionflags	@""
	.align	16
	.zero		1024


//--------------------- .nv.shared.reserved.0     --------------------------
	.section	.nv.shared.reserved.0,"aw",@nobits
	.weak		__nv_reservedSMEM_offset_0_alias
	.size		__nv_reservedSMEM_offset_0_alias, 0, 0
	.other		__nv_reservedSMEM_offset_0_alias,@"STO_CUDA_RESERVED_SHARED STV_DEFAULT"
__nv_reservedSMEM_offset_0_alias:
	.zero		0


//--------------------- .nv.global                --------------------------
	.section	.nv.global,"aw",@nobits
.nv.global:
	.type		_ZN82_INTERNAL_aa131164_46_flash_fwd_hdim192_128_e4m3_paged_split_sm90_cu_882f9858_30324cute1_E,@object
	.size		_ZN82_INTERNAL_aa131164_46_flash_fwd_hdim192_128_e4m3_paged_split_sm90_cu_882f9858_30324cute1_E,(_ZN82_INTERNAL_aa131164_46_flash_fwd_hdim192_128_e4m3_paged_split_sm90_cu_882f9858_30324cuda3std3__45__cpo6cbeginE - _ZN82_INTERNAL_aa131164_46_flash_fwd_hdim192_128_e4m3_paged_split_sm90_cu_882f9858_30324cute1_E)
_ZN82_INTERNAL_aa131164_46_flash_fwd_hdim192_128_e4m3_paged_split_sm90_cu_882f9858_30324cute1_E:
	.zero		1
	.type		_ZN82_INTERNAL_aa131164_46_flash_fwd_hdim192_128_e4m3_paged_split_sm90_cu_882f9858_30324cuda3std3__45__cpo6cbeginE,@object
	.size		_ZN82_INTERNAL_aa131164_46_flash_fwd_hdim192_128_e4m3_paged_split_sm90_cu_882f9858_30324cuda3std3__45__cpo6cbeginE,(_ZN82_INTERNAL_aa131164_46_flash_fwd_hdim192_128_e4m3_paged_split_sm90_cu_882f9858_30324cuda3std3__48in_placeE - _ZN82_INTERNAL_aa131164_46_flash_fwd_hdim192_128_e4m3_paged_split_sm90_cu_882f9858_30324cuda3std3__45__cpo6cbeginE)
_ZN82_INTERNAL_aa131164_46_flash_fwd_hdim192_128_e4m3_paged_split_sm90_cu_882f9858_30324cuda3std3__45__cpo6cbeginE:
	.zero		1
	.type		_ZN82_INTERNAL_aa131164_46_flash_fwd_hdim192_128_e4m3_paged_split_sm90_cu_882f9858_30324cuda3std3__48in_placeE,@object
	.size		_ZN82_INTERNAL_aa131164_46_flash_fwd_hdim192_128_e4m3_paged_split_sm90_cu_882f9858_30324cuda3std3__48in_placeE,(_ZN82_INTERNAL_aa131164_46_flash_fwd_hdim192_128_e4m3_paged_split_sm90_cu_882f9858_30324cuda3std6ranges3__45__cpo9iter_moveE - _ZN82_INTERNAL_aa131164_46_flash_fwd_hdim192_128_e4m3_paged_split_sm90_cu_882f9858_30324cuda3std3__48in_placeE)
_ZN82_INTERNAL_aa131164_46_flash_fwd_hdim192_128_e4m3_paged_split_sm90_cu_882f9858_30324cuda3std3__48in_placeE:
	.zero		1
	.type		_ZN82_INTERNAL_aa131164_46_flash_fwd_hdim192_128_e4m3_paged_split_sm90_cu_882f9858_30324cuda3std6ranges3__45__cpo9iter_moveE,@object
	.size		_ZN82_INTERNAL_aa131164_46_flash_fwd_hdim192_128_e4m3_paged_split_sm90_cu_882f9858_30324cuda3std6ranges3__45__cpo9iter_moveE,(_ZN82_INTERNAL_aa131164_46_flash_fwd_hdim192_128_e4m3_paged_split_sm90_cu_882f9858_30324cuda3std3__45__cpo5beginE - _ZN82_INTERNAL_aa131164_46_flash_fwd_hdim192_128_e4m3_paged_split_sm90_cu_882f9858_30324cuda3std6ranges3__45__cpo9iter_moveE)
_ZN82_INTERNAL_aa131164_46_flash_fwd_hdim192_128_e4m3_paged_split_sm90_cu_882f9858_30324cuda3std6ranges3__45__cpo9iter_moveE:
	.zero		1
	.type		_ZN82_INTERNAL_aa131164_46_flash_fwd_hdim192_128_e4m3_paged_split_sm90_cu_882f9858_30324cuda3std3__45__cpo5beginE,@object
	.size		_ZN82_INTERNAL_aa131164_46_flash_fwd_hdim192_128_e4m3_paged_split_sm90_cu_882f9858_30324cuda3std3__45__cpo5beginE,(_ZN82_INTERNAL_aa131164_46_flash_fwd_hdim192_128_e4m3_paged_split_sm90_cu_882f9858_30324cuda3std3__484_GLOBAL__N__aa131164_46_flash_fwd_hdim192_128_e4m3_paged_split_sm90_cu_882f9858_30326ignoreE - _ZN82_INTERNAL_aa131164_46_flash_fwd_hdim192_128_e4m3_paged_split_sm90_cu_882f9858_30324cuda3std3__45__cpo5beginE)
_ZN82_INTERNAL_aa131164_46_flash_fwd_hdim192_128_e4m3_paged_split_sm90_cu_882f9858_30324cuda3std3__45__cpo5beginE:
	.zero		1
	.type		_ZN82_INTERNAL_aa131164_46_flash_fwd_hdim192_128_e4m3_paged_split_sm90_cu_882f9858_30324cuda3std3__484_GLOBAL__N__aa131164_46_flash_fwd_hdim192_128_e4m3_paged_split_sm90_cu_882f9858_30326ignoreE,@object
	.size		_ZN82_INTERNAL_aa131164_46_flash_fwd_hdim192_128_e4m3_paged_split_sm90_cu_882f9858_30324cuda3std3__484_GLOBAL__N__aa131164_46_flash_fwd_hdim192_128_e4m3_paged_split_sm90_cu_882f9858_30326ignoreE,(_ZN82_INTERNAL_aa131164_46_flash_fwd_hdim192_128_e4m3_paged_split_sm90_cu_882f9858_30324cute7productE - _ZN82_INTERNAL_aa131164_46_flash_fwd_hdim192_128_e4m3_paged_split_sm90_cu_882f9858_30324cuda3std3__484_GLOBAL__N__aa131164_46_flash_fwd_hdim192_128_e4m3_paged_split_sm90_cu_882f9858_30326ignoreE)
_ZN82_INTERNAL_aa131164_46_flash_fwd_hdim192_128_e4m3_paged_split_sm90_cu_882f9858_30324cuda3std3__484_GLOBAL__N__aa131164_46_flash_fwd_hdim192_128_e4m3_paged_split_sm90_cu_882f9858_30326ignoreE:
	.zero		1
	.type		_ZN82_INTERNAL_aa131164_46_flash_fwd_hdim192_128_e4m3_paged_split_sm90_cu_882f9858_30324cute7productE,@object
	.size		_ZN82_INTERNAL_aa131164_46_flash_fwd_hdim192_128_e4m3_paged_split_sm90_cu_882f9858_30324cute7productE,(_ZN82_INTERNAL_aa131164_46_flash_fwd_hdim192_128_e4m3_paged_split_sm90_cu_882f9858_30324cuda3std3__45__cpo3endE - _ZN82_INTERNAL_aa131164_46_flash_fwd_hdim192_128_e4m3_paged_split_sm90_cu_882f9858_30324cute7productE)
_ZN82_INTERNAL_aa131164_46_flash_fwd_hdim192_128_e4m3_paged_split_sm90_cu_882f9858_30324cute7productE:
	.zero		1
	.type		_ZN82_INTERNAL_aa131164_46_flash_fwd_hdim192_128_e4m3_paged_split_sm90_cu_882f9858_30324cuda3std3__45__cpo3endE,@object
	.size		_ZN82_INTERNAL_aa131164_46_flash_fwd_hdim192_128_e4m3_paged_split_sm90_cu_882f9858_30324cuda3std3__45__cpo3endE,(_ZN82_INTERNAL_aa131164_46_flash_fwd_hdim192_128_e4m3_paged_split_sm90_cu_882f9858_30324cuda3std3__419piecewise_constructE - _ZN82_INTERNAL_aa131164_46_flash_fwd_hdim192_128_e4m3_paged_split_sm90_cu_882f9858_30324cuda3std3__45__cpo3endE)
_ZN82_INTERNAL_aa131164_46_flash_fwd_hdim192_128_e4m3_paged_split_sm90_cu_882f9858_30324cuda3std3__45__cpo3endE:
	.zero		1
	.type		_ZN82_INTERNAL_aa131164_46_flash_fwd_hdim192_128_e4m3_paged_split_sm90_cu_882f9858_30324cuda3std3__419piecewise_constructE,@object
	.size		_ZN82_INTERNAL_aa131164_46_flash_fwd_hdim192_128_e4m3_paged_split_sm90_cu_882f9858_30324cuda3std3__419piecewise_constructE,(_ZN82_INTERNAL_aa131164_46_flash_fwd_hdim192_128_e4m3_paged_split_sm90_cu_882f9858_30324cuda3std3__45__cpo4cendE - _ZN82_INTERNAL_aa131164_46_flash_fwd_hdim192_128_e4m3_paged_split_sm90_cu_882f9858_30324cuda3std3__419piecewise_constructE)
_ZN82_INTERNAL_aa131164_46_flash_fwd_hdim192_128_e4m3_paged_split_sm90_cu_882f9858_30324cuda3std3__419piecewise_constructE:
	.zero		1
	.type		_ZN82_INTERNAL_aa131164_46_flash_fwd_hdim192_128_e4m3_paged_split_sm90_cu_882f9858_30324cuda3std3__45__cpo4cendE,@object
	.size		_ZN82_INTERNAL_aa131164_46_flash_fwd_hdim192_128_e4m3_paged_split_sm90_cu_882f9858_30324cuda3std3__45__cpo4cendE,(_ZN82_INTERNAL_aa131164_46_flash_fwd_hdim192_128_e4m3_paged_split_sm90_cu_882f9858_30324cuda3std6ranges3__45__cpo4swapE - _ZN82_INTERNAL_aa131164_46_flash_fwd_hdim192_128_e4m3_paged_split_sm90_cu_882f9858_30324cuda3std3__45__cpo4cendE)
_ZN82_INTERNAL_aa131164_46_flash_fwd_hdim192_128_e4m3_paged_split_sm90_cu_882f9858_30324cuda3std3__45__cpo4cendE:
	.zero		1
	.type		_ZN82_INTERNAL_aa131164_46_flash_fwd_hdim192_128_e4m3_paged_split_sm90_cu_882f9858_30324cuda3std6ranges3__45__cpo4swapE,@object
	.size		_ZN82_INTERNAL_aa131164_46_flash_fwd_hdim192_128_e4m3_paged_split_sm90_cu_882f9858_30324cuda3std6ranges3__45__cpo4swapE,(.L_20 - _ZN82_INTERNAL_aa131164_46_flash_fwd_hdim192_128_e4m3_paged_split_sm90_cu_882f9858_30324cuda3std6ranges3__45__cpo4swapE)
_ZN82_INTERNAL_aa131164_46_flash_fwd_hdim192_128_e4m3_paged_split_sm90_cu_882f9858_30324cuda3std6ranges3__45__cpo4swapE:
	.zero		1
.L_20:


//--------------------- .nv.shared._ZN7cutlass13device_kernelIN5flash11enable_sm90INS1_16FlashAttnFwdSm90INS1_25CollectiveMainloopFwdSm90ILi2EN4cute5tupleIJNS5_1CILi1EEES8_S8_EEENS6_IJNS7_ILi128EEENS7_ILi160EEENS7_ILi192EEEEEELi128ENS_12float_e4m3_tEfNS_4arch4Sm90ELb0ELb0ELb0ELb1ELb1ELb0ELb0ELb1ELb1ELb1ELb1ELb0EEENS1_21CollectiveEpilogueFwdINS6_IJSA_SA_SB_EEES9_NS_10bfloat16_tESG_Li256ELb1ELb1ELb1ELb1EEENS1_36VarlenDynamicPersistentTileSchedulerILi128ELi160ELi256ELi128ELb1ELb1ELb1ELb0ELb1ELb1EEEEEEEEEvNT_6ParamsE --------------------------
	.section	.nv.shared._ZN7cutlass13device_kernelIN5flash11enable_sm90INS1_16FlashAttnFwdSm90INS1_25CollectiveMainloopFwdSm90ILi2EN4cute5tupleIJNS5_1CILi1EEES8_S8_EEENS6_IJNS7_ILi128EEENS7_ILi160EEENS7_ILi192EEEEEELi128ENS_12float_e4m3_tEfNS_4arch4Sm90ELb0ELb0ELb0ELb1ELb1ELb0ELb0ELb1ELb1ELb1ELb1ELb0EEENS1_21CollectiveEpilogueFwdINS6_IJSA_SA_SB_EEES9_NS_10bfloat16_tESG_Li256ELb1ELb1ELb1ELb1EEENS1_36VarlenDynamicPersistentTileSchedulerILi128ELi160ELi256ELi128ELb1ELb1ELb1ELb0ELb1ELb1EEEEEEEEEvNT_6ParamsE,"aw",@nobits
	.sectionflags	@""
	.align	16
	.zero		1024


//--------------------- .nv.shared._ZN7cutlass13device_kernelIN5flash11enable_sm90INS1_16FlashAttnFwdSm90INS1_25CollectiveMainloopFwdSm90ILi2EN4cute5tupleIJNS5_1CILi1EEES8_S8_EEENS6_IJNS7_ILi128EEENS7_ILi160EEENS7_ILi192EEEEEELi128ENS_12float_e4m3_tEfNS_4arch4Sm90ELb0ELb0ELb0ELb1ELb1ELb1ELb0ELb1ELb1ELb1ELb1ELb0EEENS1_21CollectiveEpilogueFwdINS6_IJSA_SA_SB_EEES9_NS_10bfloat16_tESG_Li256ELb1ELb1ELb1ELb1EEENS1_36VarlenDynamicPersistentTileSchedulerILi128ELi160ELi256ELi128ELb1ELb1ELb1ELb0ELb1ELb1EEEEEEEEEvNT_6ParamsE --------------------------
	.section	.nv.shared._ZN7cutlass13device_kernelIN5flash11enable_sm90INS1_16FlashAttnFwdSm90INS1_25CollectiveMainloopFwdSm90ILi2EN4cute5tupleIJNS5_1CILi1EEES8_S8_EEENS6_IJNS7_ILi128EEENS7_ILi160EEENS7_ILi192EEEEEELi128ENS_12float_e4m3_tEfNS_4arch4Sm90ELb0ELb0ELb0ELb1ELb1ELb1ELb0ELb1ELb1ELb1ELb1ELb0EEENS1_21CollectiveEpilogueFwdINS6_IJSA_SA_SB_EEES9_NS_10bfloat16_tESG_Li256ELb1ELb1ELb1ELb1EEENS1_36VarlenDynamicPersistentTileSchedulerILi128ELi160ELi256ELi128ELb1ELb1ELb1ELb0ELb1ELb1EEEEEEEEEvNT_6ParamsE,"aw",@nobits
	.sectionflags	@""
	.align	16
	.zero		1024


//--------------------- .nv.shared._ZN7cutlass13device_kernelIN5flash11enable_sm90INS1_16FlashAttnFwdSm90INS1_25CollectiveMainloopFwdSm90ILi2EN4cute5tupleIJNS5_1CILi1EEES8_S8_EEENS6_IJNS7_ILi128EEESA_NS7_ILi192EEEEEELi128ENS_12float_e4m3_tEfNS_4arch4Sm90ELb0ELb1ELb0ELb0ELb1ELb0ELb0ELb1ELb1ELb1ELb1ELb0EEENS1_21CollectiveEpilogueFwdINS6_IJSA_SA_SA_EEES9_NS_10bfloat16_tESF_Li256ELb0ELb1ELb1ELb1EEENS1_19SingleTileSchedulerILb0ELb1ELb1ELi128EEEEEEEEEvNT_6ParamsE --------------------------
	.section	.nv.shared._ZN7cutlass13device_kernelIN5flash11enable_sm90INS1_16FlashAttnFwdSm90INS1_25CollectiveMainloopFwdSm90ILi2EN4cute5tupleIJNS5_1CILi1EEES8_S8_EEENS6_IJNS7_ILi128EEESA_NS7_ILi192EEEEEELi128ENS_12float_e4m3_tEfNS_4arch4Sm90ELb0ELb1ELb0ELb0ELb1ELb0ELb0ELb1ELb1ELb1ELb1ELb0EEENS1_21CollectiveEpilogueFwdINS6_IJSA_SA_SA_EEES9_NS_10bfloat16_tESF_Li256ELb0ELb1ELb1ELb1EEENS1_19SingleTileSchedulerILb0ELb1ELb1ELi128EEEEEEEEEvNT_6ParamsE,"aw",@nobits
	.sectionflags	@""
	.align	16
	.zero		1024


//--------------------- .nv.shared._ZN7cutlass13device_kernelIN5flash11enable_sm90INS1_16FlashAttnFwdSm90INS1_25CollectiveMainloopFwdSm90ILi2EN4cute5tupleIJNS5_1CILi1EEES8_S8_EEENS6_IJNS7_ILi128EEESA_NS7_ILi192EEEEEELi128ENS_12float_e4m3_tEfNS_4arch4Sm90ELb0ELb1ELb0ELb1ELb1ELb0ELb0ELb1ELb1ELb1ELb1ELb0EEENS1_21CollectiveEpilogueFwdINS6_IJSA_SA_SA_EEES9_NS_10bfloat16_tESF_Li256ELb1ELb1ELb1ELb1EEENS1_36VarlenDynamicPersistentTileSchedulerILi128ELi128ELi256ELi128ELb1ELb1ELb1ELb1ELb0ELb1EEEEEEEEEvNT_6ParamsE --------------------------
	.section	.nv.shared._ZN7cutlass13device_kernelIN5flash11enable_sm90INS1_16FlashAttnFwdSm90INS1_25CollectiveMainloopFwdSm90ILi2EN4cute5tupleIJNS5_1CILi1EEES8_S8_EEENS6_IJNS7_ILi128EEESA_NS7_ILi192EEEEEELi128ENS_12float_e4m3_tEfNS_4arch4Sm90ELb0ELb1ELb0ELb1ELb1ELb0ELb0ELb1ELb1ELb1ELb1ELb0EEENS1_21CollectiveEpilogueFwdINS6_IJSA_SA_SA_EEES9_NS_10bfloat16_tESF_Li256ELb1ELb1ELb1ELb1EEENS1_36VarlenDynamicPersistentTileSchedulerILi128ELi128ELi256ELi128ELb1ELb1ELb1ELb1ELb0ELb1EEEEEEEEEvNT_6ParamsE,"aw",@nobits
	.sectionflags	@""
	.align	16
	.zero		1024


//--------------------- .nv.shared._ZN7cutlass13device_kernelIN5flash11enable_sm90INS1_16FlashAttnFwdSm90INS1_25CollectiveMainloopFwdSm90ILi2EN4cute5tupleIJNS5_1CILi1EEES8_S8_EEENS6_IJNS7_ILi128EEESA_NS7_ILi192EEEEEELi128ENS_12float_e4m3_tEfNS_4arch4Sm90ELb0ELb1ELb0ELb1ELb1ELb1ELb0ELb1ELb1ELb1ELb1ELb0EEENS1_21CollectiveEpilogueFwdINS6_IJSA_SA_SA_EEES9_NS_10bfloat16_tESF_Li256ELb1ELb1ELb1ELb1EEENS1_36VarlenDynamicPersistentTileSchedulerILi128ELi128ELi256ELi128ELb1ELb1ELb1ELb1ELb0ELb1EEEEEEEEEvNT_6ParamsE --------------------------
	.section	.nv.shared._ZN7cutlass13device_kernelIN5flash11enable_sm90INS1_16FlashAttnFwdSm90INS1_25CollectiveMainloopFwdSm90ILi2EN4cute5tupleIJNS5_1CILi1EEES8_S8_EEENS6_IJNS7_ILi128EEESA_NS7_ILi192EEEEEELi128ENS_12float_e4m3_tEfNS_4arch4Sm90ELb0ELb1ELb0ELb1ELb1ELb1ELb0ELb1ELb1ELb1ELb1ELb0EEENS1_21CollectiveEpilogueFwdINS6_IJSA_SA_SA_EEES9_NS_10bfloat16_tESF_Li256ELb1ELb1ELb1ELb1EEENS1_36VarlenDynamicPersistentTileSchedulerILi128ELi128ELi256ELi128ELb1ELb1ELb1ELb1ELb0ELb1EEEEEEEEEvNT_6ParamsE,"aw",@nobits
	.sectionflags	@""
	.align	16
	.zero		1024


//--------------------- .nv.shared._ZN7cutlass13device_kernelIN5flash11enable_sm90INS1_16FlashAttnFwdSm90INS1_25CollectiveMainloopFwdSm90ILi2EN4cute5tupleIJNS5_1CILi1EEES8_S8_EEENS6_IJNS7_ILi128EEENS7_ILi160EEENS7_ILi192EEEEEELi128ENS_12float_e4m3_tEfNS_4arch4Sm90ELb1ELb0ELb0ELb0ELb1ELb0ELb0ELb1ELb1ELb1ELb1ELb0EEENS1_21CollectiveEpilogueFwdINS6_IJSA_SA_SB_EEES9_NS_10bfloat16_tESG_Li256ELb0ELb1ELb1ELb1EEENS1_19SingleTileSchedulerILb0ELb1ELb1ELi128EEEEEEEEEvNT_6ParamsE --------------------------
	.section	.nv.shared._ZN7cutlass13device_kernelIN5flash11enable_sm90INS1_16FlashAttnFwdSm90INS1_25CollectiveMainloopFwdSm90ILi2EN4cute5tupleIJNS5_1CILi1EEES8_S8_EEENS6_IJNS7_ILi128EEENS7_ILi160EEENS7_ILi192EEEEEELi128ENS_12float_e4m3_tEfNS_4arch4Sm90ELb1ELb0ELb0ELb0ELb1ELb0ELb0ELb1ELb1ELb1ELb1ELb0EEENS1_21CollectiveEpilogueFwdINS6_IJSA_SA_SB_EEES9_NS_10bfloat16_tESG_Li256ELb0ELb1ELb1ELb1EEENS1_19SingleTileSchedulerILb0ELb1ELb1ELi128EEEEEEEEEvNT_6ParamsE,"aw",@nobits
	.sectionflags	@""
	.align	16
	.zero		1024


//--------------------- .nv.shared._ZN7cutlass13device_kernelIN5flash11enable_sm90INS1_16FlashAttnFwdSm90INS1_25CollectiveMainloopFwdSm90ILi2EN4cute5tupleIJNS5_1CILi1EEES8_S8_EEENS6_IJNS7_ILi128EEENS7_ILi160EEENS7_ILi192EEEEEELi128ENS_12float_e4m3_tEfNS_4arch4Sm90ELb1ELb0ELb0ELb1ELb1ELb0ELb0ELb1ELb1ELb1ELb1ELb0EEENS1_21CollectiveEpilogueFwdINS6_IJSA_SA_SB_EEES9_NS_10bfloat16_tESG_Li256ELb1ELb1ELb1ELb1EEENS1_36VarlenDynamicPersistentTileSchedulerILi128ELi160ELi256ELi128ELb1ELb1ELb1ELb1ELb1ELb1EEEEEEEEEvNT_6ParamsE --------------------------
	.section	.nv.shared._ZN7cutlass13device_kernelIN5flash11enable_sm90INS1_16FlashAttnFwdSm90INS1_25CollectiveMainloopFwdSm90ILi2EN4cute5tupleIJNS5_1CILi1EEES8_S8_EEENS6_IJNS7_ILi128EEENS7_ILi160EEENS7_ILi192EEEEEELi128ENS_12float_e4m3_tEfNS_4arch4Sm90ELb1ELb0ELb0ELb1ELb1ELb0ELb0ELb1ELb1ELb1ELb1ELb0EEENS1_21CollectiveEpilogueFwdINS6_IJSA_SA_SB_EEES9_NS_10bfloat16_tESG_Li256ELb1ELb1ELb1ELb1EEENS1_36VarlenDynamicPersistentTileSchedulerILi128ELi160ELi256ELi128ELb1ELb1ELb1ELb1ELb1ELb1EEEEEEEEEvNT_6ParamsE,"aw",@nobits
	.sectionflags	@""
	.align	16
	.zero		1024


//--------------------- .nv.shared._ZN7cutlass13device_kernelIN5flash11enable_sm90INS1_16FlashAttnFwdSm90INS1_25CollectiveMainloopFwdSm90ILi2EN4cute5tupleIJNS5_1CILi1EEES8_S8_EEENS6_IJNS7_ILi128EEENS7_ILi160EEENS7_ILi192EEEEEELi128ENS_12float_e4m3_tEfNS_4arch4Sm90ELb1ELb0ELb0ELb1ELb1ELb1ELb0ELb1ELb1ELb1ELb1ELb0EEENS1_21CollectiveEpilogueFwdINS6_IJSA_SA_SB_EEES9_NS_10bfloat16_tESG_Li256ELb1ELb1ELb1ELb1EEENS1_36VarlenDynamicPersistentTileSchedulerILi128ELi160ELi256ELi128ELb1ELb1ELb1ELb1ELb1ELb1EEEEEEEEEvNT_6ParamsE --------------------------
	.section	.nv.shared._ZN7cutlass13device_kernelIN5flash11enable_sm90INS1_16FlashAttnFwdSm90INS1_25CollectiveMainloopFwdSm90ILi2EN4cute5tupleIJNS5_1CILi1EEES8_S8_EEENS6_IJNS7_ILi128EEENS7_ILi160EEENS7_ILi192EEEEEELi128ENS_12float_e4m3_tEfNS_4arch4Sm90ELb1ELb0ELb0ELb1ELb1ELb1ELb0ELb1ELb1ELb1ELb1ELb0EEENS1_21CollectiveEpilogueFwdINS6_IJSA_SA_SB_EEES9_NS_10bfloat16_tESG_Li256ELb1ELb1ELb1ELb1EEENS1_36VarlenDynamicPersistentTileSchedulerILi128ELi160ELi256ELi128ELb1ELb1ELb1ELb1ELb1ELb1EEEEEEEEEvNT_6ParamsE,"aw",@nobits
	.sectionflags	@""
	.align	16
	.zero		1024


//--------------------- .nv.constant0._ZN7cutlass13device_kernelIN5flash11enable_sm90INS1_16FlashAttnFwdSm90INS1_25CollectiveMainloopFwdSm90ILi2EN4cute5tupleIJNS5_1CILi1EEES8_S8_EEENS6_IJNS7_ILi128EEENS7_ILi160EEENS7_ILi192EEEEEELi128ENS_12float_e4m3_tEfNS_4arch4Sm90ELb0ELb0ELb0ELb0ELb1ELb0ELb0ELb1ELb1ELb1ELb1ELb0EEENS1_21CollectiveEpilogueFwdINS6_IJSA_SA_SB_EEES9_NS_10bfloat16_tESG_Li256ELb0ELb1ELb1ELb1EEENS1_19SingleTileSchedulerILb0ELb1ELb1ELi128EEEEEEEEEvNT_6ParamsE --------------------------
	.section	.nv.constant0._ZN7cutlass13device_kernelIN5flash11enable_sm90INS1_16FlashAttnFwdSm90INS1_25CollectiveMainloopFwdSm90ILi2EN4cute5tupleIJNS5_1CILi1EEES8_S8_EEENS6_IJNS7_ILi128EEENS7_ILi160EEENS7_ILi192EEEEEELi128ENS_12float_e4m3_tEfNS_4arch4Sm90ELb0ELb0ELb0ELb0ELb1ELb0ELb0ELb1ELb1ELb1ELb1ELb0EEENS1_21CollectiveEpilogueFwdINS6_IJSA_SA_SB_EEES9_NS_10bfloat16_tESG_Li256ELb0ELb1ELb1ELb1EEENS1_19SingleTileSchedulerILb0ELb1ELb1ELi128EEEEEEEEEvNT_6ParamsE,"a",@progbits
	.sectionflags	@""
	.align	4
.nv.constant0._ZN7cutlass13device_kernelIN5flash11enable_sm90INS1_16FlashAttnFwdSm90INS1_25CollectiveMainloopFwdSm90ILi2EN4cute5tupleIJNS5_1CILi1EEES8_S8_EEENS6_IJNS7_ILi128EEENS7_ILi160EEENS7_ILi192EEEEEELi128ENS_12float_e4m3_tEfNS_4arch4Sm90ELb0ELb0ELb0ELb0ELb1ELb0ELb0ELb1ELb1ELb1ELb1ELb0EEENS1_21CollectiveEpilogueFwdINS6_IJSA_SA_SB_EEES9_NS_10bfloat16_tESG_Li256ELb0ELb1ELb1ELb1EEENS1_19SingleTileSchedulerILb0ELb1ELb1ELi128EEEEEEEEEvNT_6ParamsE:
	.zero		3200


//--------------------- .nv.constant0._ZN7cutlass13device_kernelIN5flash11enable_sm90INS1_16FlashAttnFwdSm90INS1_25CollectiveMainloopFwdSm90ILi2EN4cute5tupleIJNS5_1CILi1EEES8_S8_EEENS6_IJNS7_ILi128EEENS7_ILi160EEENS7_ILi192EEEEEELi128ENS_12float_e4m3_tEfNS_4arch4Sm90ELb0ELb0ELb0ELb1ELb1ELb0ELb0ELb1ELb1ELb1ELb1ELb0EEENS1_21CollectiveEpilogueFwdINS6_IJSA_SA_SB_EEES9_NS_10bfloat16_tESG_Li256ELb1ELb1ELb1ELb1EEENS1_36VarlenDynamicPersistentTileSchedulerILi128ELi160ELi256ELi128ELb1ELb1ELb1ELb0ELb1ELb1EEEEEEEEEvNT_6ParamsE --------------------------
	.section	.nv.constant0._ZN7cutlass13device_kernelIN5flash11enable_sm90INS1_16FlashAttnFwdSm90INS1_25CollectiveMainloopFwdSm90ILi2EN4cute5tupleIJNS5_1CILi1EEES8_S8_EEENS6_IJNS7_ILi128EEENS7_ILi160EEENS7_ILi192EEEEEELi128ENS_12float_e4m3_tEfNS_4arch4Sm90ELb0ELb0ELb0ELb1ELb1ELb0ELb0ELb1ELb1ELb1ELb1ELb0EEENS1_21CollectiveEpilogueFwdINS6_IJSA_SA_SB_EEES9_NS_10bfloat16_tESG_Li256ELb1ELb1ELb1ELb1EEENS1_36VarlenDynamicPersistentTileSchedulerILi128ELi160ELi256ELi128ELb1ELb1ELb1ELb0ELb1ELb1EEEEEEEEEvNT_6ParamsE,"a",@progbits
	.sectionflags	@""
	.align	4
.nv.constant0._ZN7cutlass13device_kernelIN5flash11enable_sm90INS1_16FlashAttnFwdSm90INS1_25CollectiveMainloopFwdSm90ILi2EN4cute5tupleIJNS5_1CILi1EEES8_S8_EEENS6_IJNS7_ILi128EEENS7_ILi160EEENS7_ILi192EEEEEELi128ENS_12float_e4m3_tEfNS_4arch4Sm90ELb0ELb0ELb0ELb1ELb1ELb0ELb0ELb1ELb1ELb1ELb1ELb0EEENS1_21CollectiveEpilogueFwdINS6_IJSA_SA_SB_EEES9_NS_10bfloat16_tESG_Li256ELb1ELb1ELb1ELb1EEENS1_36VarlenDynamicPersistentTileSchedulerILi128ELi160ELi256ELi128ELb1ELb1ELb1ELb0ELb1ELb1EEEEEEEEEvNT_6ParamsE:
	.zero		3328


//--------------------- .nv.constant0._ZN7cutlass13device_kernelIN5flash11enable_sm90INS1_16FlashAttnFwdSm90INS1_25CollectiveMainloopFwdSm90ILi2EN4cute5tupleIJNS5_1CILi1EEES8_S8_EEENS6_IJNS7_ILi128EEENS7_ILi160EEENS7_ILi192EEEEEELi128ENS_12float_e4m3_tEfNS_4arch4Sm90ELb0ELb0ELb0ELb1ELb1ELb1ELb0ELb1ELb1ELb1ELb1ELb0EEENS1_21CollectiveEpilogueFwdINS6_IJSA_SA_SB_EEES9_NS_10bfloat16_tESG_Li256ELb1ELb1ELb1ELb1EEENS1_36VarlenDynamicPersistentTileSchedulerILi128ELi160ELi256ELi128ELb1ELb1ELb1ELb0ELb1ELb1EEEEEEEEEvNT_6ParamsE --------------------------
	.section	.nv.constant0._ZN7cutlass13device_kernelIN5flash11enable_sm90INS1_16FlashAttnFwdSm90INS1_25CollectiveMainloopFwdSm90ILi2EN4cute5tupleIJNS5_1CILi1EEES8_S8_EEENS6_IJNS7_ILi128EEENS7_ILi160EEENS7_ILi192EEEEEELi128ENS_12float_e4m3_tEfNS_4arch4Sm90ELb0ELb0ELb0ELb1ELb1ELb1ELb0ELb1ELb1ELb1ELb1ELb0EEENS1_21CollectiveEpilogueFwdINS6_IJSA_SA_SB_EEES9_NS_10bfloat16_tESG_Li256ELb1ELb1ELb1ELb1EEENS1_36VarlenDynamicPersistentTileSchedulerILi128ELi160ELi256ELi128ELb1ELb1ELb1ELb0ELb1ELb1EEEEEEEEEvNT_6ParamsE,"a",@progbits
	.sectionflags	@""
	.align	4
.nv.constant0._ZN7cutlass13device_kernelIN5flash11enable_sm90INS1_16FlashAttnFwdSm90INS1_25CollectiveMainloopFwdSm90ILi2EN4cute5tupleIJNS5_1CILi1EEES8_S8_EEENS6_IJNS7_ILi128EEENS7_ILi160EEENS7_ILi192EEEEEELi128ENS_12float_e4m3_tEfNS_4arch4Sm90ELb0ELb0ELb0ELb1ELb1ELb1ELb0ELb1ELb1ELb1ELb1ELb0EEENS1_21CollectiveEpilogueFwdINS6_IJSA_SA_SB_EEES9_NS_10bfloat16_tESG_Li256ELb1ELb1ELb1ELb1EEENS1_36VarlenDynamicPersistentTileSchedulerILi128ELi160ELi256ELi128ELb1ELb1ELb1ELb0ELb1ELb1EEEEEEEEEvNT_6ParamsE:
	.zero		3328


//--------------------- .nv.constant0._ZN7cutlass13device_kernelIN5flash11enable_sm90INS1_16FlashAttnFwdSm90INS1_25CollectiveMainloopFwdSm90ILi2EN4cute5tupleIJNS5_1CILi1EEES8_S8_EEENS6_IJNS7_ILi128EEESA_NS7_ILi192EEEEEELi128ENS_12float_e4m3_tEfNS_4arch4Sm90ELb0ELb1ELb0ELb0ELb1ELb0ELb0ELb1ELb1ELb1ELb1ELb0EEENS1_21CollectiveEpilogueFwdINS6_IJSA_SA_SA_EEES9_NS_10bfloat16_tESF_Li256ELb0ELb1ELb1ELb1EEENS1_19SingleTileSchedulerILb0ELb1ELb1ELi128EEEEEEEEEvNT_6ParamsE --------------------------
	.section	.nv.constant0._ZN7cutlass13device_kernelIN5flash11enable_sm90INS1_16FlashAttnFwdSm90INS1_25CollectiveMainloopFwdSm90ILi2EN4cute5tupleIJNS5_1CILi1EEES8_S8_EEENS6_IJNS7_ILi128EEESA_NS7_ILi192EEEEEELi128ENS_12float_e4m3_tEfNS_4arch4Sm90ELb0ELb1ELb0ELb0ELb1ELb0ELb0ELb1ELb1ELb1ELb1ELb0EEENS1_21CollectiveEpilogueFwdINS6_IJSA_SA_SA_EEES9_NS_10bfloat16_tESF_Li256ELb0ELb1ELb1ELb1EEENS1_19SingleTileSchedulerILb0ELb1ELb1ELi128EEEEEEEEEvNT_6ParamsE,"a",@progbits
	.sectionflags	@""
	.align	4
.nv.constant0._ZN7cutlass13device_kernelIN5flash11enable_sm90INS1_16FlashAttnFwdSm90INS1_25CollectiveMainloopFwdSm90ILi2EN4cute5tupleIJNS5_1CILi1EEES8_S8_EEENS6_IJNS7_ILi128EEESA_NS7_ILi192EEEEEELi128ENS_12float_e4m3_tEfNS_4arch4Sm90ELb0ELb1ELb0ELb0ELb1ELb0ELb0ELb1ELb1ELb1ELb1ELb0EEENS1_21CollectiveEpilogueFwdINS6_IJSA_SA_SA_EEES9_NS_10bfloat16_tESF_Li256ELb0ELb1ELb1ELb1EEENS1_19SingleTileSchedulerILb0ELb1ELb1ELi128EEEEEEEEEvNT_6ParamsE:
	.zero		3200


//--------------------- .nv.constant0._ZN7cutlass13device_kernelIN5flash11enable_sm90INS1_16FlashAttnFwdSm90INS1_25CollectiveMainloopFwdSm90ILi2EN4cute5tupleIJNS5_1CILi1EEES8_S8_EEENS6_IJNS7_ILi128EEESA_NS7_ILi192EEEEEELi128ENS_12float_e4m3_tEfNS_4arch4Sm90ELb0ELb1ELb0ELb1ELb1ELb0ELb0ELb1ELb1ELb1ELb1ELb0EEENS1_21CollectiveEpilogueFwdINS6_IJSA_SA_SA_EEES9_NS_10bfloat16_tESF_Li256ELb1ELb1ELb1ELb1EEENS1_36VarlenDynamicPersistentTileSchedulerILi128ELi128ELi256ELi128ELb1ELb1ELb1ELb1ELb0ELb1EEEEEEEEEvNT_6ParamsE --------------------------
	.section	.nv.constant0._ZN7cutlass13device_kernelIN5flash11enable_sm90INS1_16FlashAttnFwdSm90INS1_25CollectiveMainloopFwdSm90ILi2EN4cute5tupleIJNS5_1CILi1EEES8_S8_EEENS6_IJNS7_ILi128EEESA_NS7_ILi192EEEEEELi128ENS_12float_e4m3_tEfNS_4arch4Sm90ELb0ELb1ELb0ELb1ELb1ELb0ELb0ELb1ELb1ELb1ELb1ELb0EEENS1_21CollectiveEpilogueFwdINS6_IJSA_SA_SA_EEES9_NS_10bfloat16_tESF_Li256ELb1ELb1ELb1ELb1EEENS1_36VarlenDynamicPersistentTileSchedulerILi128ELi128ELi256ELi128ELb1ELb1ELb1ELb1ELb0ELb1EEEEEEEEEvNT_6ParamsE,"a",@progbits
	.sectionflags	@""
	.align	4
.nv.constant0._ZN7cutlass13device_kernelIN5flash11enable_sm90INS1_16FlashAttnFwdSm90INS1_25CollectiveMainloopFwdSm90ILi2EN4cute5tupleIJNS5_1CILi1EEES8_S8_EEENS6_IJNS7_ILi128EEESA_NS7_ILi192EEEEEELi128ENS_12float_e4m3_tEfNS_4arch4Sm90ELb0ELb1ELb0ELb1ELb1ELb0ELb0ELb1ELb1ELb1ELb1ELb0EEENS1_21CollectiveEpilogueFwdINS6_IJSA_SA_SA_EEES9_NS_10bfloat16_tESF_Li256ELb1ELb1ELb1ELb1EEENS1_36VarlenDynamicPersistentTileSchedulerILi128ELi128ELi256ELi128ELb1ELb1ELb1ELb1ELb0ELb1EEEEEEEEEvNT_6ParamsE:
	.zero		3328


//--------------------- .nv.constant0._ZN7cutlass13device_kernelIN5flash11enable_sm90INS1_16FlashAttnFwdSm90INS1_25CollectiveMainloopFwdSm90ILi2EN4cute5tupleIJNS5_1CILi1EEES8_S8_EEENS6_IJNS7_ILi128EEESA_NS7_ILi192EEEEEELi128ENS_12float_e4m3_tEfNS_4arch4Sm90ELb0ELb1ELb0ELb1ELb1ELb1ELb0ELb1ELb1ELb1ELb1ELb0EEENS1_21CollectiveEpilogueFwdINS6_IJSA_SA_SA_EEES9_NS_10bfloat16_tESF_Li256ELb1ELb1ELb1ELb1EEENS1_36VarlenDynamicPersistentTileSchedulerILi128ELi128ELi256ELi128ELb1ELb1ELb1ELb1ELb0ELb1EEEEEEEEEvNT_6ParamsE --------------------------
	.section	.nv.constant0._ZN7cutlass13device_kernelIN5flash11enable_sm90INS1_16FlashAttnFwdSm90INS1_25CollectiveMainloopFwdSm90ILi2EN4cute5tupleIJNS5_1CILi1EEES8_S8_EEENS6_IJNS7_ILi128EEESA_NS7_ILi192EEEEEELi128ENS_12float_e4m3_tEfNS_4arch4Sm90ELb0ELb1ELb0ELb1ELb1ELb1ELb0ELb1ELb1ELb1ELb1ELb0EEENS1_21CollectiveEpilogueFwdINS6_IJSA_SA_SA_EEES9_NS_10bfloat16_tESF_Li256ELb1ELb1ELb1ELb1EEENS1_36VarlenDynamicPersistentTileSchedulerILi128ELi128ELi256ELi128ELb1ELb1ELb1ELb1ELb0ELb1EEEEEEEEEvNT_6ParamsE,"a",@progbits
	.sectionflags	@""
	.align	4
.nv.constant0._ZN7cutlass13device_kernelIN5flash11enable_sm90INS1_16FlashAttnFwdSm90INS1_25CollectiveMainloopFwdSm90ILi2EN4cute5tupleIJNS5_1CILi1EEES8_S8_EEENS6_IJNS7_ILi128EEESA_NS7_ILi192EEEEEELi128ENS_12float_e4m3_tEfNS_4arch4Sm90ELb0ELb1ELb0ELb1ELb1ELb1ELb0ELb1ELb1ELb1ELb1ELb0EEENS1_21CollectiveEpilogueFwdINS6_IJSA_SA_SA_EEES9_NS_10bfloat16_tESF_Li256ELb1ELb1ELb1ELb1EEENS1_36VarlenDynamicPersistentTileSchedulerILi128ELi128ELi256ELi128ELb1ELb1ELb1ELb1ELb0ELb1EEEEEEEEEvNT_6ParamsE:
	.zero		3328


//--------------------- .nv.constant0._ZN7cutlass13device_kernelIN5flash11enable_sm90INS1_16FlashAttnFwdSm90INS1_25CollectiveMainloopFwdSm90ILi2EN4cute5tupleIJNS5_1CILi1EEES8_S8_EEENS6_IJNS7_ILi128EEENS7_ILi160EEENS7_ILi192EEEEEELi128ENS_12float_e4m3_tEfNS_4arch4Sm90ELb1ELb0ELb0ELb0ELb1ELb0ELb0ELb1ELb1ELb1ELb1ELb0EEENS1_21CollectiveEpilogueFwdINS6_IJSA_SA_SB_EEES9_NS_10bfloat16_tESG_Li256ELb0ELb1ELb1ELb1EEENS1_19SingleTileSchedulerILb0ELb1ELb1ELi128EEEEEEEEEvNT_6ParamsE --------------------------
	.section	.nv.constant0._ZN7cutlass13device_kernelIN5flash11enable_sm90INS1_16FlashAttnFwdSm90INS1_25CollectiveMainloopFwdSm90ILi2EN4cute5tupleIJNS5_1CILi1EEES8_S8_EEENS6_IJNS7_ILi128EEENS7_ILi160EEENS7_ILi192EEEEEELi128ENS_12float_e4m3_tEfNS_4arch4Sm90ELb1ELb0ELb0ELb0ELb1ELb0ELb0ELb1ELb1ELb1ELb1ELb0EEENS1_21CollectiveEpilogueFwdINS6_IJSA_SA_SB_EEES9_NS_10bfloat16_tESG_Li256ELb0ELb1ELb1ELb1EEENS1_19SingleTileSchedulerILb0ELb1ELb1ELi128EEEEEEEEEvNT_6ParamsE,"a",@progbits
	.sectionflags	@""
	.align	4
.nv.constant0._ZN7cutlass13device_kernelIN5flash11enable_sm90INS1_16FlashAttnFwdSm90INS1_25CollectiveMainloopFwdSm90ILi2EN4cute5tupleIJNS5_1CILi1EEES8_S8_EEENS6_IJNS7_ILi128EEENS7_ILi160EEENS7_ILi192EEEEEELi128ENS_12float_e4m3_tEfNS_4arch4Sm90ELb1ELb0ELb0ELb0ELb1ELb0ELb0ELb1ELb1ELb1ELb1ELb0EEENS1_21CollectiveEpilogueFwdINS6_IJSA_SA_SB_EEES9_NS_10bfloat16_tESG_Li256ELb0ELb1ELb1ELb1EEENS1_19SingleTileSchedulerILb0ELb1ELb1ELi128EEEEEEEEEvNT_6ParamsE:
	.zero		3200


//--------------------- .nv.constant0._ZN7cutlass13device_kernelIN5flash11enable_sm90INS1_16FlashAttnFwdSm90INS1_25CollectiveMainloopFwdSm90ILi2EN4cute5tupleIJNS5_1CILi1EEES8_S8_EEENS6_IJNS7_ILi128EEENS7_ILi160EEENS7_ILi192EEEEEELi128ENS_12float_e4m3_tEfNS_4arch4Sm90ELb1ELb0ELb0ELb1ELb1ELb0ELb0ELb1ELb1ELb1ELb1ELb0EEENS1_21CollectiveEpilogueFwdINS6_IJSA_SA_SB_EEES9_NS_10bfloat16_tESG_Li256ELb1ELb1ELb1ELb1EEENS1_36VarlenDynamicPersistentTileSchedulerILi128ELi160ELi256ELi128ELb1ELb1ELb1ELb1ELb1ELb1EEEEEEEEEvNT_6ParamsE --------------------------
	.section	.nv.constant0._ZN7cutlass13device_kernelIN5flash11enable_sm90INS1_16FlashAttnFwdSm90INS1_25CollectiveMainloopFwdSm90ILi2EN4cute5tupleIJNS5_1CILi1EEES8_S8_EEENS6_IJNS7_ILi128EEENS7_ILi160EEENS7_ILi192EEEEEELi128ENS_12float_e4m3_tEfNS_4arch4Sm90ELb1ELb0ELb0ELb1ELb1ELb0ELb0ELb1ELb1ELb1ELb1ELb0EEENS1_21CollectiveEpilogueFwdINS6_IJSA_SA_SB_EEES9_NS_10bfloat16_tESG_Li256ELb1ELb1ELb1ELb1EEENS1_36VarlenDynamicPersistentTileSchedulerILi128ELi160ELi256ELi128ELb1ELb1ELb1ELb1ELb1ELb1EEEEEEEEEvNT_6ParamsE,"a",@progbits
	.sectionflags	@""
	.align	4
.nv.constant0._ZN7cutlass13device_kernelIN5flash11enable_sm90INS1_16FlashAttnFwdSm90INS1_25CollectiveMainloopFwdSm90ILi2EN4cute5tupleIJNS5_1CILi1EEES8_S8_EEENS6_IJNS7_ILi128EEENS7_ILi160EEENS7_ILi192EEEEEELi128ENS_12float_e4m3_tEfNS_4arch4Sm90ELb1ELb0ELb0ELb1ELb1ELb0ELb0ELb1ELb1ELb1ELb1ELb0EEENS1_21CollectiveEpilogueFwdINS6_IJSA_SA_SB_EEES9_NS_10bfloat16_tESG_Li256ELb1ELb1ELb1ELb1EEENS1_36VarlenDynamicPersistentTileSchedulerILi128ELi160ELi256ELi128ELb1ELb1ELb1ELb1ELb1ELb1EEEEEEEEEvNT_6ParamsE:
	.zero		3328


//--------------------- .nv.constant0._ZN7cutlass13device_kernelIN5flash11enable_sm90INS1_16FlashAttnFwdSm90INS1_25CollectiveMainloopFwdSm90ILi2EN4cute5tupleIJNS5_1CILi1EEES8_S8_EEENS6_IJNS7_ILi128EEENS7_ILi160EEENS7_ILi192EEEEEELi128ENS_12float_e4m3_tEfNS_4arch4Sm90ELb1ELb0ELb0ELb1ELb1ELb1ELb0ELb1ELb1ELb1ELb1ELb0EEENS1_21CollectiveEpilogueFwdINS6_IJSA_SA_SB_EEES9_NS_10bfloat16_tESG_Li256ELb1ELb1ELb1ELb1EEENS1_36VarlenDynamicPersistentTileSchedulerILi128ELi160ELi256ELi128ELb1ELb1ELb1ELb1ELb1ELb1EEEEEEEEEvNT_6ParamsE --------------------------
	.section	.nv.constant0._ZN7cutlass13device_kernelIN5flash11enable_sm90INS1_16FlashAttnFwdSm90INS1_25CollectiveMainloopFwdSm90ILi2EN4cute5tupleIJNS5_1CILi1EEES8_S8_EEENS6_IJNS7_ILi128EEENS7_ILi160EEENS7_ILi192EEEEEELi128ENS_12float_e4m3_tEfNS_4arch4Sm90ELb1ELb0ELb0ELb1ELb1ELb1ELb0ELb1ELb1ELb1ELb1ELb0EEENS1_21CollectiveEpilogueFwdINS6_IJSA_SA_SB_EEES9_NS_10bfloat16_tESG_Li256ELb1ELb1ELb1ELb1EEENS1_36VarlenDynamicPersistentTileSchedulerILi128ELi160ELi256ELi128ELb1ELb1ELb1ELb1ELb1ELb1EEEEEEEEEvNT_6ParamsE,"a",@progbits
	.sectionflags	@""
	.align	4
.nv.constant0._ZN7cutlass13device_kernelIN5flash11enable_sm90INS1_16FlashAttnFwdSm90INS1_25CollectiveMainloopFwdSm90ILi2EN4cute5tupleIJNS5_1CILi1EEES8_S8_EEENS6_IJNS7_ILi128EEENS7_ILi160EEENS7_ILi192EEEEEELi128ENS_12float_e4m3_tEfNS_4arch4Sm90ELb1ELb0ELb0ELb1ELb1ELb1ELb0ELb1ELb1ELb1ELb1ELb0EEENS1_21CollectiveEpilogueFwdINS6_IJSA_SA_SB_EEES9_NS_10bfloat16_tESG_Li256ELb1ELb1ELb1ELb1EEENS1_36VarlenDynamicPersistentTileSchedulerILi128ELi160ELi256ELi128ELb1ELb1ELb1ELb1ELb1ELb1EEEEEEEEEvNT_6ParamsE:
	.zero		3328


//--------------------- SYMBOLS --------------------------

	.type		.nv.reservedSmem.offset0,@object
	.size		.nv.reservedSmem.offset0,0x4
	.type		__assertfail,@function
